	.target	sm_100a

	.elftype	@"ET_EXEC"


//--------------------- .note.nv.tkinfo           --------------------------
	.section	.note.nv.tkinfo,"",@"SHT_NOTE"
	.sectionflags	@"SHF_NOTE_NV_TKINFO"
	.tkinfo
        /*0018*/ 	.word	0x00000002
        /*0030*/ 	.string	""
        /*0030*/ 	.string	"ptxas"
        /*0030*/ 	.string	"Cuda compilation tools, release 13.0, V13.0.88"
        /*0030*/ 	.string	"Build cuda_13.0.r13.0/compiler.36424714_0"
        /*0030*/ 	.string	"-arch sm_100a -m 64 "



//--------------------- .note.nv.cuinfo           --------------------------
	.section	.note.nv.cuinfo,"",@"SHT_NOTE"
	.sectionflags	@"SHF_NOTE_NV_CUINFO"
        /*0018*/ 	.short	0x0002
        /*001a*/ 	.short	0x0064
        /*001c*/ 	.short	0x0082
	.zero		2


//--------------------- .nv.info                  --------------------------
	.section	.nv.info,"",@"SHT_CUDA_INFO"
	.align	4


	//----- nvinfo : EIATTR_REGCOUNT
	.align		4
        /*0000*/ 	.byte	0x04, 0x2f
        /*0002*/ 	.short	(.L_124 - .L_123)
	.align		4
.L_123:
        /*0004*/ 	.word	index@(_ZN2at6native13reduce_kernelILi128ELi4ENS0_8ReduceOpIN3c104HalfENS0_9ArgMaxOpsIfEEjlLi4ELi4EEEEEvT1_)
        /*0008*/ 	.word	0x00000056


	//----- nvinfo : EIATTR_FRAME_SIZE
	.align		4
.L_124:
        /*000c*/ 	.byte	0x04, 0x11
        /*000e*/ 	.short	(.L_126 - .L_125)
	.align		4
.L_125:
        /*0010*/ 	.word	index@($__internal_26_$__cuda_sm20_div_u64)
        /*0014*/ 	.word	0x00000000


	//----- nvinfo : EIATTR_FRAME_SIZE
	.align		4
.L_126:
        /*0018*/ 	.byte	0x04, 0x11
        /*001a*/ 	.short	(.L_128 - .L_127)
	.align		4
.L_127:
        /*001c*/ 	.word	index@(_ZN2at6native13reduce_kernelILi128ELi4ENS0_8ReduceOpIN3c104HalfENS0_9ArgMaxOpsIfEEjlLi4ELi4EEEEEvT1_)
        /*0020*/ 	.word	0x00000000


	//----- nvinfo : EIATTR_REGCOUNT
	.align		4
.L_128:
        /*0024*/ 	.byte	0x04, 0x2f
        /*0026*/ 	.short	(.L_130 - .L_129)
	.align		4
.L_129:
        /*0028*/ 	.word	index@(_ZN2at6native13reduce_kernelILi256ELi2ENS0_8ReduceOpIN3c104HalfENS0_9ArgMaxOpsIfEEjlLi4ELi4EEEEEvT1_)
        /*002c*/ 	.word	0x00000038


	//----- nvinfo : EIATTR_FRAME_SIZE
	.align		4
.L_130:
        /*0030*/ 	.byte	0x04, 0x11
        /*0032*/ 	.short	(.L_132 - .L_131)
	.align		4
.L_131:
        /*0034*/ 	.word	index@($__internal_25_$__cuda_sm20_div_u64)
        /*0038*/ 	.word	0x00000000


	//----- nvinfo : EIATTR_FRAME_SIZE
	.align		4
.L_132:
        /*003c*/ 	.byte	0x04, 0x11
        /*003e*/ 	.short	(.L_134 - .L_133)
	.align		4
.L_133:
        /*0040*/ 	.word	index@(_ZN2at6native13reduce_kernelILi256ELi2ENS0_8ReduceOpIN3c104HalfENS0_9ArgMaxOpsIfEEjlLi4ELi4EEEEEvT1_)
        /*0044*/ 	.word	0x00000000


	//----- nvinfo : EIATTR_REGCOUNT
	.align		4
.L_134:
        /*0048*/ 	.byte	0x04, 0x2f
        /*004a*/ 	.short	(.L_136 - .L_135)
	.align		4
.L_135:
        /*004c*/ 	.word	index@(_ZN2at6native13reduce_kernelILi512ELi1ENS0_8ReduceOpIN3c104HalfENS0_9ArgMaxOpsIfEEjlLi4ELi4EEEEEvT1_)
        /*0050*/ 	.word	0x00000020


	//----- nvinfo : EIATTR_FRAME_SIZE
	.align		4
.L_136:
        /*0054*/ 	.byte	0x04, 0x11
        /*0056*/ 	.short	(.L_138 - .L_137)
	.align		4
.L_137:
        /*0058*/ 	.word	index@($__internal_24_$__cuda_sm20_div_u64)
        /*005c*/ 	.word	0x00000010


	//----- nvinfo : EIATTR_FRAME_SIZE
	.align		4
.L_138:
        /*0060*/ 	.byte	0x04, 0x11
        /*0062*/ 	.short	(.L_140 - .L_139)
	.align		4
.L_139:
        /*0064*/ 	.word	index@(_ZN2at6native13reduce_kernelILi512ELi1ENS0_8ReduceOpIN3c104HalfENS0_9ArgMaxOpsIfEEjlLi4ELi4EEEEEvT1_)
        /*0068*/ 	.word	0x00000010


	//----- nvinfo : EIATTR_REGCOUNT
	.align		4
.L_140:
        /*006c*/ 	.byte	0x04, 0x2f
        /*006e*/ 	.short	(.L_142 - .L_141)
	.align		4
.L_141:
        /*0070*/ 	.word	index@(_ZN2at6native13reduce_kernelILi128ELi4ENS0_8ReduceOpIN3c108BFloat16ENS0_9ArgMaxOpsIfEEjlLi4ELi4EEEEEvT1_)
        /*0074*/ 	.word	0x0000005c


	//----- nvinfo : EIATTR_FRAME_SIZE
	.align		4
.L_142:
        /*0078*/ 	.byte	0x04, 0x11
        /*007a*/ 	.short	(.L_144 - .L_143)
	.align		4
.L_143:
        /*007c*/ 	.word	index@($__internal_23_$__cuda_sm20_div_u64)
        /*0080*/ 	.word	0x00000000


	//----- nvinfo : EIATTR_FRAME_SIZE
	.align		4
.L_144:
        /*0084*/ 	.byte	0x04, 0x11
        /*0086*/ 	.short	(.L_146 - .L_145)
	.align		4
.L_145:
        /*0088*/ 	.word	index@(_ZN2at6native13reduce_kernelILi128ELi4ENS0_8ReduceOpIN3c108BFloat16ENS0_9ArgMaxOpsIfEEjlLi4ELi4EEEEEvT1_)
        /*008c*/ 	.word	0x00000000


	//----- nvinfo : EIATTR_REGCOUNT
	.align		4
.L_146:
        /*0090*/ 	.byte	0x04, 0x2f
        /*0092*/ 	.short	(.L_148 - .L_147)
	.align		4
.L_147:
        /*0094*/ 	.word	index@(_ZN2at6native13reduce_kernelILi256ELi2ENS0_8ReduceOpIN3c108BFloat16ENS0_9ArgMaxOpsIfEEjlLi4ELi4EEEEEvT1_)
        /*0098*/ 	.word	0x0000003e


	//----- nvinfo : EIATTR_FRAME_SIZE
	.align		4
.L_148:
        /*009c*/ 	.byte	0x04, 0x11
        /*009e*/ 	.short	(.L_150 - .L_149)
	.align		4
.L_149:
        /*00a0*/ 	.word	index@($__internal_22_$__cuda_sm20_div_u64)
        /*00a4*/ 	.word	0x00000000


	//----- nvinfo : EIATTR_FRAME_SIZE
	.align		4
.L_150:
        /*00a8*/ 	.byte	0x04, 0x11
        /*00aa*/ 	.short	(.L_152 - .L_151)
	.align		4
.L_151:
        /*00ac*/ 	.word	index@(_ZN2at6native13reduce_kernelILi256ELi2ENS0_8ReduceOpIN3c108BFloat16ENS0_9ArgMaxOpsIfEEjlLi4ELi4EEEEEvT1_)
        /*00b0*/ 	.word	0x00000000


	//----- nvinfo : EIATTR_REGCOUNT
	.align		4
.L_152:
        /*00b4*/ 	.byte	0x04, 0x2f
        /*00b6*/ 	.short	(.L_154 - .L_153)
	.align		4
.L_153:
        /*00b8*/ 	.word	index@(_ZN2at6native13reduce_kernelILi512ELi1ENS0_8ReduceOpIN3c108BFloat16ENS0_9ArgMaxOpsIfEEjlLi4ELi4EEEEEvT1_)
        /*00bc*/ 	.word	0x00000020


	//----- nvinfo : EIATTR_FRAME_SIZE
	.align		4
.L_154:
        /*00c0*/ 	.byte	0x04, 0x11
        /*00c2*/ 	.short	(.L_156 - .L_155)
	.align		4
.L_155:
        /*00c4*/ 	.word	index@($__internal_21_$__cuda_sm20_div_u64)
        /*00c8*/ 	.word	0x00000010


	//----- nvinfo : EIATTR_FRAME_SIZE
	.align		4
.L_156:
        /*00cc*/ 	.byte	0x04, 0x11
        /*00ce*/ 	.short	(.L_158 - .L_157)
	.align		4
.L_157:
        /*00d0*/ 	.word	index@(_ZN2at6native13reduce_kernelILi512ELi1ENS0_8ReduceOpIN3c108BFloat16ENS0_9ArgMaxOpsIfEEjlLi4ELi4EEEEEvT1_)
        /*00d4*/ 	.word	0x00000010


	//----- nvinfo : EIATTR_REGCOUNT
	.align		4
.L_158:
        /*00d8*/ 	.byte	0x04, 0x2f
        /*00da*/ 	.short	(.L_160 - .L_159)
	.align		4
.L_159:
        /*00dc*/ 	.word	index@(_ZN2at6native13reduce_kernelILi128ELi4ENS0_8ReduceOpIhNS0_9ArgMaxOpsIhEEjlLi4ELi4EEEEEvT1_)
        /*00e0*/ 	.word	0x00000065


	//----- nvinfo : EIATTR_FRAME_SIZE
	.align		4
.L_160:
        /*00e4*/ 	.byte	0x04, 0x11
        /*00e6*/ 	.short	(.L_162 - .L_161)
	.align		4
.L_161:
        /*00e8*/ 	.word	index@($__internal_20_$__cuda_sm20_div_u64)
        /*00ec*/ 	.word	0x00000000


	//----- nvinfo : EIATTR_FRAME_SIZE
	.align		4
.L_162:
        /*00f0*/ 	.byte	0x04, 0x11
        /*00f2*/ 	.short	(.L_164 - .L_163)
	.align		4
.L_163:
        /*00f4*/ 	.word	index@(_ZN2at6native13reduce_kernelILi128ELi4ENS0_8ReduceOpIhNS0_9ArgMaxOpsIhEEjlLi4ELi4EEEEEvT1_)
        /*00f8*/ 	.word	0x00000000


	//----- nvinfo : EIATTR_REGCOUNT
	.align		4
.L_164:
        /*00fc*/ 	.byte	0x04, 0x2f
        /*00fe*/ 	.short	(.L_166 - .L_165)
	.align		4
.L_165:
        /*0100*/ 	.word	index@(_ZN2at6native13reduce_kernelILi256ELi2ENS0_8ReduceOpIhNS0_9ArgMaxOpsIhEEjlLi4ELi4EEEEEvT1_)
        /*0104*/ 	.word	0x0000003c


	//----- nvinfo : EIATTR_FRAME_SIZE
	.align		4
.L_166:
        /*0108*/ 	.byte	0x04, 0x11
        /*010a*/ 	.short	(.L_168 - .L_167)
	.align		4
.L_167:
        /*010c*/ 	.word	index@($__internal_19_$__cuda_sm20_div_u64)
        /*0110*/ 	.word	0x00000000


	//----- nvinfo : EIATTR_FRAME_SIZE
	.align		4
.L_168:
        /*0114*/ 	.byte	0x04, 0x11
        /*0116*/ 	.short	(.L_170 - .L_169)
	.align		4
.L_169:
        /*0118*/ 	.word	index@(_ZN2at6native13reduce_kernelILi256ELi2ENS0_8ReduceOpIhNS0_9ArgMaxOpsIhEEjlLi4ELi4EEEEEvT1_)
        /*011c*/ 	.word	0x00000000


	//----- nvinfo : EIATTR_REGCOUNT
	.align		4
.L_170:
        /*0120*/ 	.byte	0x04, 0x2f
        /*0122*/ 	.short	(.L_172 - .L_171)
	.align		4
.L_171:
        /*0124*/ 	.word	index@(_ZN2at6native13reduce_kernelILi512ELi1ENS0_8ReduceOpIhNS0_9ArgMaxOpsIhEEjlLi4ELi4EEEEEvT1_)
        /*0128*/ 	.word	0x00000020


	//----- nvinfo : EIATTR_FRAME_SIZE
	.align		4
.L_172:
        /*012c*/ 	.byte	0x04, 0x11
        /*012e*/ 	.short	(.L_174 - .L_173)
	.align		4
.L_173:
        /*0130*/ 	.word	index@($__internal_18_$__cuda_sm20_div_u64)
        /*0134*/ 	.word	0x00000010


	//----- nvinfo : EIATTR_FRAME_SIZE
	.align		4
.L_174:
        /*0138*/ 	.byte	0x04, 0x11
        /*013a*/ 	.short	(.L_176 - .L_175)
	.align		4
.L_175:
        /*013c*/ 	.word	index@(_ZN2at6native13reduce_kernelILi512ELi1ENS0_8ReduceOpIhNS0_9ArgMaxOpsIhEEjlLi4ELi4EEEEEvT1_)
        /*0140*/ 	.word	0x00000010


	//----- nvinfo : EIATTR_REGCOUNT
	.align		4
.L_176:
        /*0144*/ 	.byte	0x04, 0x2f
        /*0146*/ 	.short	(.L_178 - .L_177)
	.align		4
.L_177:
        /*0148*/ 	.word	index@(_ZN2at6native13reduce_kernelILi128ELi4ENS0_8ReduceOpIaNS0_9ArgMaxOpsIaEEjlLi4ELi4EEEEEvT1_)
        /*014c*/ 	.word	0x00000066


	//----- nvinfo : EIATTR_FRAME_SIZE
	.align		4
.L_178:
        /*0150*/ 	.byte	0x04, 0x11
        /*0152*/ 	.short	(.L_180 - .L_179)
	.align		4
.L_179:
        /*0154*/ 	.word	index@($__internal_17_$__cuda_sm20_div_u64)
        /*0158*/ 	.word	0x00000000


	//----- nvinfo : EIATTR_FRAME_SIZE
	.align		4
.L_180:
        /*015c*/ 	.byte	0x04, 0x11
        /*015e*/ 	.short	(.L_182 - .L_181)
	.align		4
.L_181:
        /*0160*/ 	.word	index@(_ZN2at6native13reduce_kernelILi128ELi4ENS0_8ReduceOpIaNS0_9ArgMaxOpsIaEEjlLi4ELi4EEEEEvT1_)
        /*0164*/ 	.word	0x00000000


	//----- nvinfo : EIATTR_REGCOUNT
	.align		4
.L_182:
        /*0168*/ 	.byte	0x04, 0x2f
        /*016a*/ 	.short	(.L_184 - .L_183)
	.align		4
.L_183:
        /*016c*/ 	.word	index@(_ZN2at6native13reduce_kernelILi256ELi2ENS0_8ReduceOpIaNS0_9ArgMaxOpsIaEEjlLi4ELi4EEEEEvT1_)
        /*0170*/ 	.word	0x0000003a


	//----- nvinfo : EIATTR_FRAME_SIZE
	.align		4
.L_184:
        /*0174*/ 	.byte	0x04, 0x11
        /*0176*/ 	.short	(.L_186 - .L_185)
	.align		4
.L_185:
        /*0178*/ 	.word	index@($__internal_16_$__cuda_sm20_div_u64)
        /*017c*/ 	.word	0x00000000


	//----- nvinfo : EIATTR_FRAME_SIZE
	.align		4
.L_186:
        /*0180*/ 	.byte	0x04, 0x11
        /*0182*/ 	.short	(.L_188 - .L_187)
	.align		4
.L_187:
        /*0184*/ 	.word	index@(_ZN2at6native13reduce_kernelILi256ELi2ENS0_8ReduceOpIaNS0_9ArgMaxOpsIaEEjlLi4ELi4EEEEEvT1_)
        /*0188*/ 	.word	0x00000000


	//----- nvinfo : EIATTR_REGCOUNT
	.align		4
.L_188:
        /*018c*/ 	.byte	0x04, 0x2f
        /*018e*/ 	.short	(.L_190 - .L_189)
	.align		4
.L_189:
        /*0190*/ 	.word	index@(_ZN2at6native13reduce_kernelILi512ELi1ENS0_8ReduceOpIaNS0_9ArgMaxOpsIaEEjlLi4ELi4EEEEEvT1_)
        /*0194*/ 	.word	0x00000020


	//----- nvinfo : EIATTR_FRAME_SIZE
	.align		4
.L_190:
        /*0198*/ 	.byte	0x04, 0x11
        /*019a*/ 	.short	(.L_192 - .L_191)
	.align		4
.L_191:
        /*019c*/ 	.word	index@($__internal_15_$__cuda_sm20_div_u64)
        /*01a0*/ 	.word	0x00000010


	//----- nvinfo : EIATTR_FRAME_SIZE
	.align		4
.L_192:
        /*01a4*/ 	.byte	0x04, 0x11
        /*01a6*/ 	.short	(.L_194 - .L_193)
	.align		4
.L_193:
        /*01a8*/ 	.word	index@(_ZN2at6native13reduce_kernelILi512ELi1ENS0_8ReduceOpIaNS0_9ArgMaxOpsIaEEjlLi4ELi4EEEEEvT1_)
        /*01ac*/ 	.word	0x00000010


	//----- nvinfo : EIATTR_REGCOUNT
	.align		4
.L_194:
        /*01b0*/ 	.byte	0x04, 0x2f
        /*01b2*/ 	.short	(.L_196 - .L_195)
	.align		4
.L_195:
        /*01b4*/ 	.word	index@(_ZN2at6native13reduce_kernelILi128ELi4ENS0_8ReduceOpIiNS0_9ArgMaxOpsIiEEjlLi4ELi4EEEEEvT1_)
        /*01b8*/ 	.word	0x00000062


	//----- nvinfo : EIATTR_FRAME_SIZE
	.align		4
.L_196:
        /*01bc*/ 	.byte	0x04, 0x11
        /*01be*/ 	.short	(.L_198 - .L_197)
	.align		4
.L_197:
        /*01c0*/ 	.word	index@($__internal_14_$__cuda_sm20_div_u64)
        /*01c4*/ 	.word	0x00000000


	//----- nvinfo : EIATTR_FRAME_SIZE
	.align		4
.L_198:
        /*01c8*/ 	.byte	0x04, 0x11
        /*01ca*/ 	.short	(.L_200 - .L_199)
	.align		4
.L_199:
        /*01cc*/ 	.word	index@(_ZN2at6native13reduce_kernelILi128ELi4ENS0_8ReduceOpIiNS0_9ArgMaxOpsIiEEjlLi4ELi4EEEEEvT1_)
        /*01d0*/ 	.word	0x00000000


	//----- nvinfo : EIATTR_REGCOUNT
	.align		4
.L_200:
        /*01d4*/ 	.byte	0x04, 0x2f
        /*01d6*/ 	.short	(.L_202 - .L_201)
	.align		4
.L_201:
        /*01d8*/ 	.word	index@(_ZN2at6native13reduce_kernelILi256ELi2ENS0_8ReduceOpIiNS0_9ArgMaxOpsIiEEjlLi4ELi4EEEEEvT1_)
        /*01dc*/ 	.word	0x00000038


	//----- nvinfo : EIATTR_FRAME_SIZE
	.align		4
.L_202:
        /*01e0*/ 	.byte	0x04, 0x11
        /*01e2*/ 	.short	(.L_204 - .L_203)
	.align		4
.L_203:
        /*01e4*/ 	.word	index@($__internal_13_$__cuda_sm20_div_u64)
        /*01e8*/ 	.word	0x00000000


	//----- nvinfo : EIATTR_FRAME_SIZE
	.align		4
.L_204:
        /*01ec*/ 	.byte	0x04, 0x11
        /*01ee*/ 	.short	(.L_206 - .L_205)
	.align		4
.L_205:
        /*01f0*/ 	.word	index@(_ZN2at6native13reduce_kernelILi256ELi2ENS0_8ReduceOpIiNS0_9ArgMaxOpsIiEEjlLi4ELi4EEEEEvT1_)
        /*01f4*/ 	.word	0x00000000


	//----- nvinfo : EIATTR_REGCOUNT
	.align		4
.L_206:
        /*01f8*/ 	.byte	0x04, 0x2f
        /*01fa*/ 	.short	(.L_208 - .L_207)
	.align		4
.L_207:
        /*01fc*/ 	.word	index@(_ZN2at6native13reduce_kernelILi512ELi1ENS0_8ReduceOpIiNS0_9ArgMaxOpsIiEEjlLi4ELi4EEEEEvT1_)
        /*0200*/ 	.word	0x00000020


	//----- nvinfo : EIATTR_FRAME_SIZE
	.align		4
.L_208:
        /*0204*/ 	.byte	0x04, 0x11
        /*0206*/ 	.short	(.L_210 - .L_209)
	.align		4
.L_209:
        /*0208*/ 	.word	index@($__internal_12_$__cuda_sm20_div_u64)
        /*020c*/ 	.word	0x00000010


	//----- nvinfo : EIATTR_FRAME_SIZE
	.align		4
.L_210:
        /*0210*/ 	.byte	0x04, 0x11
        /*0212*/ 	.short	(.L_212 - .L_211)
	.align		4
.L_211:
        /*0214*/ 	.word	index@(_ZN2at6native13reduce_kernelILi512ELi1ENS0_8ReduceOpIiNS0_9ArgMaxOpsIiEEjlLi4ELi4EEEEEvT1_)
        /*0218*/ 	.word	0x00000010


	//----- nvinfo : EIATTR_REGCOUNT
	.align		4
.L_212:
        /*021c*/ 	.byte	0x04, 0x2f
        /*021e*/ 	.short	(.L_214 - .L_213)
	.align		4
.L_213:
        /*0220*/ 	.word	index@(_ZN2at6native13reduce_kernelILi128ELi4ENS0_8ReduceOpIlNS0_9ArgMaxOpsIlEEjlLi4ELi4EEEEEvT1_)
        /*0224*/ 	.word	0x00000080


	//----- nvinfo : EIATTR_FRAME_SIZE
	.align		4
.L_214:
        /*0228*/ 	.byte	0x04, 0x11
        /*022a*/ 	.short	(.L_216 - .L_215)
	.align		4
.L_215:
        /*022c*/ 	.word	index@($__internal_11_$__cuda_sm20_div_u64)
        /*0230*/ 	.word	0x00000000


	//----- nvinfo : EIATTR_FRAME_SIZE
	.align		4
.L_216:
        /*0234*/ 	.byte	0x04, 0x11
        /*0236*/ 	.short	(.L_218 - .L_217)
	.align		4
.L_217:
        /*0238*/ 	.word	index@(_ZN2at6native13reduce_kernelILi128ELi4ENS0_8ReduceOpIlNS0_9ArgMaxOpsIlEEjlLi4ELi4EEEEEvT1_)
        /*023c*/ 	.word	0x00000000


	//----- nvinfo : EIATTR_REGCOUNT
	.align		4
.L_218:
        /*0240*/ 	.byte	0x04, 0x2f
        /*0242*/ 	.short	(.L_220 - .L_219)
	.align		4
.L_219:
        /*0244*/ 	.word	index@(_ZN2at6native13reduce_kernelILi256ELi2ENS0_8ReduceOpIlNS0_9ArgMaxOpsIlEEjlLi4ELi4EEEEEvT1_)
        /*0248*/ 	.word	0x00000040


	//----- nvinfo : EIATTR_FRAME_SIZE
	.align		4
.L_220:
        /*024c*/ 	.byte	0x04, 0x11
        /*024e*/ 	.short	(.L_222 - .L_221)
	.align		4
.L_221:
        /*0250*/ 	.word	index@($__internal_10_$__cuda_sm20_div_u64)
        /*0254*/ 	.word	0x00000028


	//----- nvinfo : EIATTR_FRAME_SIZE
	.align		4
.L_222:
        /*0258*/ 	.byte	0x04, 0x11
        /*025a*/ 	.short	(.L_224 - .L_223)
	.align		4
.L_223:
        /*025c*/ 	.word	index@(_ZN2at6native13reduce_kernelILi256ELi2ENS0_8ReduceOpIlNS0_9ArgMaxOpsIlEEjlLi4ELi4EEEEEvT1_)
        /*0260*/ 	.word	0x00000028


	//----- nvinfo : EIATTR_REGCOUNT
	.align		4
.L_224:
        /*0264*/ 	.byte	0x04, 0x2f
        /*0266*/ 	.short	(.L_226 - .L_225)
	.align		4
.L_225:
        /*0268*/ 	.word	index@(_ZN2at6native13reduce_kernelILi512ELi1ENS0_8ReduceOpIlNS0_9ArgMaxOpsIlEEjlLi4ELi4EEEEEvT1_)
        /*026c*/ 	.word	0x00000020


	//----- nvinfo : EIATTR_FRAME_SIZE
	.align		4
.L_226:
        /*0270*/ 	.byte	0x04, 0x11
        /*0272*/ 	.short	(.L_228 - .L_227)
	.align		4
.L_227:
        /*0274*/ 	.word	index@($__internal_9_$__cuda_sm20_div_u64)
        /*0278*/ 	.word	0x00000040


	//----- nvinfo : EIATTR_FRAME_SIZE
	.align		4
.L_228:
        /*027c*/ 	.byte	0x04, 0x11
        /*027e*/ 	.short	(.L_230 - .L_229)
	.align		4
.L_229:
        /*0280*/ 	.word	index@(_ZN2at6native13reduce_kernelILi512ELi1ENS0_8ReduceOpIlNS0_9ArgMaxOpsIlEEjlLi4ELi4EEEEEvT1_)
        /*0284*/ 	.word	0x00000040


	//----- nvinfo : EIATTR_REGCOUNT
	.align		4
.L_230:
        /*0288*/ 	.byte	0x04, 0x2f
        /*028a*/ 	.short	(.L_232 - .L_231)
	.align		4
.L_231:
        /*028c*/ 	.word	index@(_ZN2at6native13reduce_kernelILi128ELi4ENS0_8ReduceOpIsNS0_9ArgMaxOpsIsEEjlLi4ELi4EEEEEvT1_)
        /*0290*/ 	.word	0x00000063


	//----- nvinfo : EIATTR_FRAME_SIZE
	.align		4
.L_232:
        /*0294*/ 	.byte	0x04, 0x11
        /*0296*/ 	.short	(.L_234 - .L_233)
	.align		4
.L_233:
        /*0298*/ 	.word	index@($__internal_8_$__cuda_sm20_div_u64)
        /*029c*/ 	.word	0x00000000


	//----- nvinfo : EIATTR_FRAME_SIZE
	.align		4
.L_234:
        /*02a0*/ 	.byte	0x04, 0x11
        /*02a2*/ 	.short	(.L_236 - .L_235)
	.align		4
.L_235:
        /*02a4*/ 	.word	index@(_ZN2at6native13reduce_kernelILi128ELi4ENS0_8ReduceOpIsNS0_9ArgMaxOpsIsEEjlLi4ELi4EEEEEvT1_)
        /*02a8*/ 	.word	0x00000000


	//----- nvinfo : EIATTR_REGCOUNT
	.align		4
.L_236:
        /*02ac*/ 	.byte	0x04, 0x2f
        /*02ae*/ 	.short	(.L_238 - .L_237)
	.align		4
.L_237:
        /*02b0*/ 	.word	index@(_ZN2at6native13reduce_kernelILi256ELi2ENS0_8ReduceOpIsNS0_9ArgMaxOpsIsEEjlLi4ELi4EEEEEvT1_)
        /*02b4*/ 	.word	0x0000003a


	//----- nvinfo : EIATTR_FRAME_SIZE
	.align		4
.L_238:
        /*02b8*/ 	.byte	0x04, 0x11
        /*02ba*/ 	.short	(.L_240 - .L_239)
	.align		4
.L_239:
        /*02bc*/ 	.word	index@($__internal_7_$__cuda_sm20_div_u64)
        /*02c0*/ 	.word	0x00000000


	//----- nvinfo : EIATTR_FRAME_SIZE
	.align		4
.L_240:
        /*02c4*/ 	.byte	0x04, 0x11
        /*02c6*/ 	.short	(.L_242 - .L_241)
	.align		4
.L_241:
        /*02c8*/ 	.word	index@(_ZN2at6native13reduce_kernelILi256ELi2ENS0_8ReduceOpIsNS0_9ArgMaxOpsIsEEjlLi4ELi4EEEEEvT1_)
        /*02cc*/ 	.word	0x00000000


	//----- nvinfo : EIATTR_REGCOUNT
	.align		4
.L_242:
        /*02d0*/ 	.byte	0x04, 0x2f
        /*02d2*/ 	.short	(.L_244 - .L_243)
	.align		4
.L_243:
        /*02d4*/ 	.word	index@(_ZN2at6native13reduce_kernelILi512ELi1ENS0_8ReduceOpIsNS0_9ArgMaxOpsIsEEjlLi4ELi4EEEEEvT1_)
        /*02d8*/ 	.word	0x00000020


	//----- nvinfo : EIATTR_FRAME_SIZE
	.align		4
.L_244:
        /*02dc*/ 	.byte	0x04, 0x11
        /*02de*/ 	.short	(.L_246 - .L_245)
	.align		4
.L_245:
        /*02e0*/ 	.word	index@($__internal_6_$__cuda_sm20_div_u64)
        /*02e4*/ 	.word	0x00000010


	//----- nvinfo : EIATTR_FRAME_SIZE
	.align		4
.L_246:
        /*02e8*/ 	.byte	0x04, 0x11
        /*02ea*/ 	.short	(.L_248 - .L_247)
	.align		4
.L_247:
        /*02ec*/ 	.word	index@(_ZN2at6native13reduce_kernelILi512ELi1ENS0_8ReduceOpIsNS0_9ArgMaxOpsIsEEjlLi4ELi4EEEEEvT1_)
        /*02f0*/ 	.word	0x00000010


	//----- nvinfo : EIATTR_REGCOUNT
	.align		4
.L_248:
        /*02f4*/ 	.byte	0x04, 0x2f
        /*02f6*/ 	.short	(.L_250 - .L_249)
	.align		4
.L_249:
        /*02f8*/ 	.word	index@(_ZN2at6native13reduce_kernelILi128ELi4ENS0_8ReduceOpIdNS0_9ArgMaxOpsIdEEjlLi4ELi4EEEEEvT1_)
        /*02fc*/ 	.word	0x0000007d


	//----- nvinfo : EIATTR_FRAME_SIZE
	.align		4
.L_250:
        /*0300*/ 	.byte	0x04, 0x11
        /*0302*/ 	.short	(.L_252 - .L_251)
	.align		4
.L_251:
        /*0304*/ 	.word	index@($__internal_5_$__cuda_sm20_div_u64)
        /*0308*/ 	.word	0x00000000


	//----- nvinfo : EIATTR_FRAME_SIZE
	.align		4
.L_252:
        /*030c*/ 	.byte	0x04, 0x11
        /*030e*/ 	.short	(.L_254 - .L_253)
	.align		4
.L_253:
        /*0310*/ 	.word	index@(_ZN2at6native13reduce_kernelILi128ELi4ENS0_8ReduceOpIdNS0_9ArgMaxOpsIdEEjlLi4ELi4EEEEEvT1_)
        /*0314*/ 	.word	0x00000000


	//----- nvinfo : EIATTR_REGCOUNT
	.align		4
.L_254:
        /*0318*/ 	.byte	0x04, 0x2f
        /*031a*/ 	.short	(.L_256 - .L_255)
	.align		4
.L_255:
        /*031c*/ 	.word	index@(_ZN2at6native13reduce_kernelILi256ELi2ENS0_8ReduceOpIdNS0_9ArgMaxOpsIdEEjlLi4ELi4EEEEEvT1_)
        /*0320*/ 	.word	0x00000040


	//----- nvinfo : EIATTR_FRAME_SIZE
	.align		4
.L_256:
        /*0324*/ 	.byte	0x04, 0x11
        /*0326*/ 	.short	(.L_258 - .L_257)
	.align		4
.L_257:
        /*0328*/ 	.word	index@($__internal_4_$__cuda_sm20_div_u64)
        /*032c*/ 	.word	0x00000018


	//----- nvinfo : EIATTR_FRAME_SIZE
	.align		4
.L_258:
        /*0330*/ 	.byte	0x04, 0x11
        /*0332*/ 	.short	(.L_260 - .L_259)
	.align		4
.L_259:
        /*0334*/ 	.word	index@(_ZN2at6native13reduce_kernelILi256ELi2ENS0_8ReduceOpIdNS0_9ArgMaxOpsIdEEjlLi4ELi4EEEEEvT1_)
        /*0338*/ 	.word	0x00000018


	//----- nvinfo : EIATTR_REGCOUNT
	.align		4
.L_260:
        /*033c*/ 	.byte	0x04, 0x2f
        /*033e*/ 	.short	(.L_262 - .L_261)
	.align		4
.L_261:
        /*0340*/ 	.word	index@(_ZN2at6native13reduce_kernelILi512ELi1ENS0_8ReduceOpIdNS0_9ArgMaxOpsIdEEjlLi4ELi4EEEEEvT1_)
        /*0344*/ 	.word	0x00000020


	//----- nvinfo : EIATTR_FRAME_SIZE
	.align		4
.L_262:
        /*0348*/ 	.byte	0x04, 0x11
        /*034a*/ 	.short	(.L_264 - .L_263)
	.align		4
.L_263:
        /*034c*/ 	.word	index@($__internal_3_$__cuda_sm20_div_u64)
        /*0350*/ 	.word	0x00000040


	//----- nvinfo : EIATTR_FRAME_SIZE
	.align		4
.L_264:
        /*0354*/ 	.byte	0x04, 0x11
        /*0356*/ 	.short	(.L_266 - .L_265)
	.align		4
.L_265:
        /*0358*/ 	.word	index@(_ZN2at6native13reduce_kernelILi512ELi1ENS0_8ReduceOpIdNS0_9ArgMaxOpsIdEEjlLi4ELi4EEEEEvT1_)
        /*035c*/ 	.word	0x00000040


	//----- nvinfo : EIATTR_REGCOUNT
	.align		4
.L_266:
        /*0360*/ 	.byte	0x04, 0x2f
        /*0362*/ 	.short	(.L_268 - .L_267)
	.align		4
.L_267:
        /*0364*/ 	.word	index@(_ZN2at6native13reduce_kernelILi128ELi4ENS0_8ReduceOpIfNS0_9ArgMaxOpsIfEEjlLi4ELi4EEEEEvT1_)
        /*0368*/ 	.word	0x00000058


	//----- nvinfo : EIATTR_FRAME_SIZE
	.align		4
.L_268:
        /*036c*/ 	.byte	0x04, 0x11
        /*036e*/ 	.short	(.L_270 - .L_269)
	.align		4
.L_269:
        /*0370*/ 	.word	index@($__internal_2_$__cuda_sm20_div_u64)
        /*0374*/ 	.word	0x00000000


	//----- nvinfo : EIATTR_FRAME_SIZE
	.align		4
.L_270:
        /*0378*/ 	.byte	0x04, 0x11
        /*037a*/ 	.short	(.L_272 - .L_271)
	.align		4
.L_271:
        /*037c*/ 	.word	index@(_ZN2at6native13reduce_kernelILi128ELi4ENS0_8ReduceOpIfNS0_9ArgMaxOpsIfEEjlLi4ELi4EEEEEvT1_)
        /*0380*/ 	.word	0x00000000


	//----- nvinfo : EIATTR_REGCOUNT
	.align		4
.L_272:
        /*0384*/ 	.byte	0x04, 0x2f
        /*0386*/ 	.short	(.L_274 - .L_273)
	.align		4
.L_273:
        /*0388*/ 	.word	index@(_ZN2at6native13reduce_kernelILi256ELi2ENS0_8ReduceOpIfNS0_9ArgMaxOpsIfEEjlLi4ELi4EEEEEvT1_)
        /*038c*/ 	.word	0x00000038


	//----- nvinfo : EIATTR_FRAME_SIZE
	.align		4
.L_274:
        /*0390*/ 	.byte	0x04, 0x11
        /*0392*/ 	.short	(.L_276 - .L_275)
	.align		4
.L_275:
        /*0394*/ 	.word	index@($__internal_1_$__cuda_sm20_div_u64)
        /*0398*/ 	.word	0x00000000


	//----- nvinfo : EIATTR_FRAME_SIZE
	.align		4
.L_276:
        /*039c*/ 	.byte	0x04, 0x11
        /*039e*/ 	.short	(.L_278 - .L_277)
	.align		4
.L_277:
        /*03a0*/ 	.word	index@(_ZN2at6native13reduce_kernelILi256ELi2ENS0_8ReduceOpIfNS0_9ArgMaxOpsIfEEjlLi4ELi4EEEEEvT1_)
        /*03a4*/ 	.word	0x00000000


	//----- nvinfo : EIATTR_REGCOUNT
	.align		4
.L_278:
        /*03a8*/ 	.byte	0x04, 0x2f
        /*03aa*/ 	.short	(.L_280 - .L_279)
	.align		4
.L_279:
        /*03ac*/ 	.word	index@(_ZN2at6native13reduce_kernelILi512ELi1ENS0_8ReduceOpIfNS0_9ArgMaxOpsIfEEjlLi4ELi4EEEEEvT1_)
        /*03b0*/ 	.word	0x00000020


	//----- nvinfo : EIATTR_FRAME_SIZE
	.align		4
.L_280:
        /*03b4*/ 	.byte	0x04, 0x11
        /*03b6*/ 	.short	(.L_282 - .L_281)
	.align		4
.L_281:
        /*03b8*/ 	.word	index@($__internal_0_$__cuda_sm20_div_u64)
        /*03bc*/ 	.word	0x00000008


	//----- nvinfo : EIATTR_FRAME_SIZE
	.align		4
.L_282:
        /*03c0*/ 	.byte	0x04, 0x11
        /*03c2*/ 	.short	(.L_284 - .L_283)
	.align		4
.L_283:
        /*03c4*/ 	.word	index@(_ZN2at6native13reduce_kernelILi512ELi1ENS0_8ReduceOpIfNS0_9ArgMaxOpsIfEEjlLi4ELi4EEEEEvT1_)
        /*03c8*/ 	.word	0x00000008


	//----- nvinfo : EIATTR_MIN_STACK_SIZE
	.align		4
.L_284:
        /*03cc*/ 	.byte	0x04, 0x12
        /*03ce*/ 	.short	(.L_286 - .L_285)
	.align		4
.L_285:
        /*03d0*/ 	.word	index@(_ZN2at6native13reduce_kernelILi512ELi1ENS0_8ReduceOpIfNS0_9ArgMaxOpsIfEEjlLi4ELi4EEEEEvT1_)
        /*03d4*/ 	.word	0x00000008


	//----- nvinfo : EIATTR_MIN_STACK_SIZE
	.align		4
.L_286:
        /*03d8*/ 	.byte	0x04, 0x12
        /*03da*/ 	.short	(.L_288 - .L_287)
	.align		4
.L_287:
        /*03dc*/ 	.word	index@(_ZN2at6native13reduce_kernelILi256ELi2ENS0_8ReduceOpIfNS0_9ArgMaxOpsIfEEjlLi4ELi4EEEEEvT1_)
        /*03e0*/ 	.word	0x00000000


	//----- nvinfo : EIATTR_MIN_STACK_SIZE
	.align		4
.L_288:
        /*03e4*/ 	.byte	0x04, 0x12
        /*03e6*/ 	.short	(.L_290 - .L_289)
	.align		4
.L_289:
        /*03e8*/ 	.word	index@(_ZN2at6native13reduce_kernelILi128ELi4ENS0_8ReduceOpIfNS0_9ArgMaxOpsIfEEjlLi4ELi4EEEEEvT1_)
        /*03ec*/ 	.word	0x00000000


	//----- nvinfo : EIATTR_MIN_STACK_SIZE
	.align		4
.L_290:
        /*03f0*/ 	.byte	0x04, 0x12
        /*03f2*/ 	.short	(.L_292 - .L_291)
	.align		4
.L_291:
        /*03f4*/ 	.word	index@(_ZN2at6native13reduce_kernelILi512ELi1ENS0_8ReduceOpIdNS0_9ArgMaxOpsIdEEjlLi4ELi4EEEEEvT1_)
        /*03f8*/ 	.word	0x00000040


	//----- nvinfo : EIATTR_MIN_STACK_SIZE
	.align		4
.L_292:
        /*03fc*/ 	.byte	0x04, 0x12
        /*03fe*/ 	.short	(.L_294 - .L_293)
	.align		4
.L_293:
        /*0400*/ 	.word	index@(_ZN2at6native13reduce_kernelILi256ELi2ENS0_8ReduceOpIdNS0_9ArgMaxOpsIdEEjlLi4ELi4EEEEEvT1_)
        /*0404*/ 	.word	0x00000018


	//----- nvinfo : EIATTR_MIN_STACK_SIZE
	.align		4
.L_294:
        /*0408*/ 	.byte	0x04, 0x12
        /*040a*/ 	.short	(.L_296 - .L_295)
	.align		4
.L_295:
        /*040c*/ 	.word	index@(_ZN2at6native13reduce_kernelILi128ELi4ENS0_8ReduceOpIdNS0_9ArgMaxOpsIdEEjlLi4ELi4EEEEEvT1_)
        /*0410*/ 	.word	0x00000000


	//----- nvinfo : EIATTR_MIN_STACK_SIZE
	.align		4
.L_296:
        /*0414*/ 	.byte	0x04, 0x12
        /*0416*/ 	.short	(.L_298 - .L_297)
	.align		4
.L_297:
        /*0418*/ 	.word	index@(_ZN2at6native13reduce_kernelILi512ELi1ENS0_8ReduceOpIsNS0_9ArgMaxOpsIsEEjlLi4ELi4EEEEEvT1_)
        /*041c*/ 	.word	0x00000010


	//----- nvinfo : EIATTR_MIN_STACK_SIZE
	.align		4
.L_298:
        /*0420*/ 	.byte	0x04, 0x12
        /*0422*/ 	.short	(.L_300 - .L_299)
	.align		4
.L_299:
        /*0424*/ 	.word	index@(_ZN2at6native13reduce_kernelILi256ELi2ENS0_8ReduceOpIsNS0_9ArgMaxOpsIsEEjlLi4ELi4EEEEEvT1_)
        /*0428*/ 	.word	0x00000000


	//----- nvinfo : EIATTR_MIN_STACK_SIZE
	.align		4
.L_300:
        /*042c*/ 	.byte	0x04, 0x12
        /*042e*/ 	.short	(.L_302 - .L_301)
	.align		4
.L_301:
        /*0430*/ 	.word	index@(_ZN2at6native13reduce_kernelILi128ELi4ENS0_8ReduceOpIsNS0_9ArgMaxOpsIsEEjlLi4ELi4EEEEEvT1_)
        /*0434*/ 	.word	0x00000000


	//----- nvinfo : EIATTR_MIN_STACK_SIZE
	.align		4
.L_302:
        /*0438*/ 	.byte	0x04, 0x12
        /*043a*/ 	.short	(.L_304 - .L_303)
	.align		4
.L_303:
        /*043c*/ 	.word	index@(_ZN2at6native13reduce_kernelILi512ELi1ENS0_8ReduceOpIlNS0_9ArgMaxOpsIlEEjlLi4ELi4EEEEEvT1_)
        /*0440*/ 	.word	0x00000040


	//----- nvinfo : EIATTR_MIN_STACK_SIZE
	.align		4
.L_304:
        /*0444*/ 	.byte	0x04, 0x12
        /*0446*/ 	.short	(.L_306 - .L_305)
	.align		4
.L_305:
        /*0448*/ 	.word	index@(_ZN2at6native13reduce_kernelILi256ELi2ENS0_8ReduceOpIlNS0_9ArgMaxOpsIlEEjlLi4ELi4EEEEEvT1_)
        /*044c*/ 	.word	0x00000028


	//----- nvinfo : EIATTR_MIN_STACK_SIZE
	.align		4
.L_306:
        /*0450*/ 	.byte	0x04, 0x12
        /*0452*/ 	.short	(.L_308 - .L_307)
	.align		4
.L_307:
        /*0454*/ 	.word	index@(_ZN2at6native13reduce_kernelILi128ELi4ENS0_8ReduceOpIlNS0_9ArgMaxOpsIlEEjlLi4ELi4EEEEEvT1_)
        /*0458*/ 	.word	0x00000000


	//----- nvinfo : EIATTR_MIN_STACK_SIZE
	.align		4
.L_308:
        /*045c*/ 	.byte	0x04, 0x12
        /*045e*/ 	.short	(.L_310 - .L_309)
	.align		4
.L_309:
        /*0460*/ 	.word	index@(_ZN2at6native13reduce_kernelILi512ELi1ENS0_8ReduceOpIiNS0_9ArgMaxOpsIiEEjlLi4ELi4EEEEEvT1_)
        /*0464*/ 	.word	0x00000010


	//----- nvinfo : EIATTR_MIN_STACK_SIZE
	.align		4
.L_310:
        /*0468*/ 	.byte	0x04, 0x12
        /*046a*/ 	.short	(.L_312 - .L_311)
	.align		4
.L_311:
        /*046c*/ 	.word	index@(_ZN2at6native13reduce_kernelILi256ELi2ENS0_8ReduceOpIiNS0_9ArgMaxOpsIiEEjlLi4ELi4EEEEEvT1_)
        /*0470*/ 	.word	0x00000000


	//----- nvinfo : EIATTR_MIN_STACK_SIZE
	.align		4
.L_312:
        /*0474*/ 	.byte	0x04, 0x12
        /*0476*/ 	.short	(.L_314 - .L_313)
	.align		4
.L_313:
        /*0478*/ 	.word	index@(_ZN2at6native13reduce_kernelILi128ELi4ENS0_8ReduceOpIiNS0_9ArgMaxOpsIiEEjlLi4ELi4EEEEEvT1_)
        /*047c*/ 	.word	0x00000000


	//----- nvinfo : EIATTR_MIN_STACK_SIZE
	.align		4
.L_314:
        /*0480*/ 	.byte	0x04, 0x12
        /*0482*/ 	.short	(.L_316 - .L_315)
	.align		4
.L_315:
        /*0484*/ 	.word	index@(_ZN2at6native13reduce_kernelILi512ELi1ENS0_8ReduceOpIaNS0_9ArgMaxOpsIaEEjlLi4ELi4EEEEEvT1_)
        /*0488*/ 	.word	0x00000010


	//----- nvinfo : EIATTR_MIN_STACK_SIZE
	.align		4
.L_316:
        /*048c*/ 	.byte	0x04, 0x12
        /*048e*/ 	.short	(.L_318 - .L_317)
	.align		4
.L_317:
        /*0490*/ 	.word	index@(_ZN2at6native13reduce_kernelILi256ELi2ENS0_8ReduceOpIaNS0_9ArgMaxOpsIaEEjlLi4ELi4EEEEEvT1_)
        /*0494*/ 	.word	0x00000000


	//----- nvinfo : EIATTR_MIN_STACK_SIZE
	.align		4
.L_318:
        /*0498*/ 	.byte	0x04, 0x12
        /*049a*/ 	.short	(.L_320 - .L_319)
	.align		4
.L_319:
        /*049c*/ 	.word	index@(_ZN2at6native13reduce_kernelILi128ELi4ENS0_8ReduceOpIaNS0_9ArgMaxOpsIaEEjlLi4ELi4EEEEEvT1_)
        /*04a0*/ 	.word	0x00000000


	//----- nvinfo : EIATTR_MIN_STACK_SIZE
	.align		4
.L_320:
        /*04a4*/ 	.byte	0x04, 0x12
        /*04a6*/ 	.short	(.L_322 - .L_321)
	.align		4
.L_321:
        /*04a8*/ 	.word	index@(_ZN2at6native13reduce_kernelILi512ELi1ENS0_8ReduceOpIhNS0_9ArgMaxOpsIhEEjlLi4ELi4EEEEEvT1_)
        /*04ac*/ 	.word	0x00000010


	//----- nvinfo : EIATTR_MIN_STACK_SIZE
	.align		4
.L_322:
        /*04b0*/ 	.byte	0x04, 0x12
        /*04b2*/ 	.short	(.L_324 - .L_323)
	.align		4
.L_323:
        /*04b4*/ 	.word	index@(_ZN2at6native13reduce_kernelILi256ELi2ENS0_8ReduceOpIhNS0_9ArgMaxOpsIhEEjlLi4ELi4EEEEEvT1_)
        /*04b8*/ 	.word	0x00000000


	//----- nvinfo : EIATTR_MIN_STACK_SIZE
	.align		4
.L_324:
        /*04bc*/ 	.byte	0x04, 0x12
        /*04be*/ 	.short	(.L_326 - .L_325)
	.align		4
.L_325:
        /*04c0*/ 	.word	index@(_ZN2at6native13reduce_kernelILi128ELi4ENS0_8ReduceOpIhNS0_9ArgMaxOpsIhEEjlLi4ELi4EEEEEvT1_)
        /*04c4*/ 	.word	0x00000000


	//----- nvinfo : EIATTR_MIN_STACK_SIZE
	.align		4
.L_326:
        /*04c8*/ 	.byte	0x04, 0x12
        /*04ca*/ 	.short	(.L_328 - .L_327)
	.align		4
.L_327:
        /*04cc*/ 	.word	index@(_ZN2at6native13reduce_kernelILi512ELi1ENS0_8ReduceOpIN3c108BFloat16ENS0_9ArgMaxOpsIfEEjlLi4ELi4EEEEEvT1_)
        /*04d0*/ 	.word	0x00000010


	//----- nvinfo : EIATTR_MIN_STACK_SIZE
	.align		4
.L_328:
        /*04d4*/ 	.byte	0x04, 0x12
        /*04d6*/ 	.short	(.L_330 - .L_329)
	.align		4
.L_329:
        /*04d8*/ 	.word	index@(_ZN2at6native13reduce_kernelILi256ELi2ENS0_8ReduceOpIN3c108BFloat16ENS0_9ArgMaxOpsIfEEjlLi4ELi4EEEEEvT1_)
        /*04dc*/ 	.word	0x00000000


	//----- nvinfo : EIATTR_MIN_STACK_SIZE
	.align		4
.L_330:
        /*04e0*/ 	.byte	0x04, 0x12
        /*04e2*/ 	.short	(.L_332 - .L_331)
	.align		4
.L_331:
        /*04e4*/ 	.word	index@(_ZN2at6native13reduce_kernelILi128ELi4ENS0_8ReduceOpIN3c108BFloat16ENS0_9ArgMaxOpsIfEEjlLi4ELi4EEEEEvT1_)
        /*04e8*/ 	.word	0x00000000


	//----- nvinfo : EIATTR_MIN_STACK_SIZE
	.align		4
.L_332:
        /*04ec*/ 	.byte	0x04, 0x12
        /*04ee*/ 	.short	(.L_334 - .L_333)
	.align		4
.L_333:
        /*04f0*/ 	.word	index@(_ZN2at6native13reduce_kernelILi512ELi1ENS0_8ReduceOpIN3c104HalfENS0_9ArgMaxOpsIfEEjlLi4ELi4EEEEEvT1_)
        /*04f4*/ 	.word	0x00000010


	//----- nvinfo : EIATTR_MIN_STACK_SIZE
	.align		4
.L_334:
        /*04f8*/ 	.byte	0x04, 0x12
        /*04fa*/ 	.short	(.L_336 - .L_335)
	.align		4
.L_335:
        /*04fc*/ 	.word	index@(_ZN2at6native13reduce_kernelILi256ELi2ENS0_8ReduceOpIN3c104HalfENS0_9ArgMaxOpsIfEEjlLi4ELi4EEEEEvT1_)
        /*0500*/ 	.word	0x00000000


	//----- nvinfo : EIATTR_MIN_STACK_SIZE
	.align		4
.L_336:
        /*0504*/ 	.byte	0x04, 0x12
        /*0506*/ 	.short	(.L_338 - .L_337)
	.align		4
.L_337:
        /*0508*/ 	.word	index@(_ZN2at6native13reduce_kernelILi128ELi4ENS0_8ReduceOpIN3c104HalfENS0_9ArgMaxOpsIfEEjlLi4ELi4EEEEEvT1_)
        /*050c*/ 	.word	0x00000000
.L_338:


//--------------------- .nv.compat                --------------------------
	.section	.nv.compat,"",@"SHT_CUDA_COMPAT_INFO"
	.align	4
        /*0000*/ 	.byte	0x02, 0x09, 0x01, 0x00, 0x02, 0x02, 0x01, 0x00, 0x02, 0x05, 0x05, 0x00, 0x03, 0x07, 0x01, 0x01
        /*0010*/ 	.byte	0x02, 0x03, 0x00, 0x00, 0x02, 0x06, 0x01, 0x00, 0x04, 0x0b, 0x08, 0x00, 0x01, 0x00, 0x00, 0x00
        /*0020*/ 	.byte	0x00, 0x00, 0x00, 0x00


//--------------------- .nv.info._ZN2at6native13reduce_kernelILi512ELi1ENS0_8ReduceOpIfNS0_9ArgMaxOpsIfEEjlLi4ELi4EEEEEvT1_ --------------------------
	.section	.nv.info._ZN2at6native13reduce_kernelILi512ELi1ENS0_8ReduceOpIfNS0_9ArgMaxOpsIfEEjlLi4ELi4EEEEEvT1_,"",@"SHT_CUDA_INFO"
	.sectionflags	@""
	.align	4


	//----- nvinfo : EIATTR_CUDA_API_VERSION
	.align		4
        /*0000*/ 	.byte	0x04, 0x37
        /*0002*/ 	.short	(.L_340 - .L_339)
.L_339:
        /*0004*/ 	.word	0x00000082


	//----- nvinfo : EIATTR_KPARAM_INFO
	.align		4
.L_340:
        /*0008*/ 	.byte	0x04, 0x17
        /*000a*/ 	.short	(.L_342 - .L_341)
.L_341:
        /*000c*/ 	.word	0x00000000
        /*0010*/ 	.short	0x0000
        /*0012*/ 	.short	0x0000
        /*0014*/ 	.byte	0x00, 0xf0, 0xa1, 0x10


	//----- nvinfo : EIATTR_SPARSE_MMA_MASK
	.align		4
.L_342:
        /*0018*/ 	.byte	0x03, 0x50
        /*001a*/ 	.short	0x0000


	//----- nvinfo : EIATTR_MAXREG_COUNT
	.align		4
        /*001c*/ 	.byte	0x03, 0x1b
        /*001e*/ 	.short	0x0020


	//----- nvinfo : EIATTR_NUM_BARRIERS
	.align		4
        /*0020*/ 	.byte	0x02, 0x4c
        /*0022*/ 	.byte	0x01
	.zero		1


	//----- nvinfo : EIATTR_EXTERNS
	.align		4
        /*0024*/ 	.byte	0x04, 0x0f
        /*0026*/ 	.short	(.L_344 - .L_343)


	//   ....[0]....
	.align		4
.L_343:
        /*0028*/ 	.word	index@(__assertfail)


	//----- nvinfo : EIATTR_ANNOTATIONS
	.align		4
.L_344:
        /*002c*/ 	.byte	0x04, 0x55
        /*002e*/ 	.short	(.L_346 - .L_345)


	//   ....[0]....
.L_345:
        /*0030*/ 	.word	0x00000001
        /*0034*/ 	.byte	0x40, 0x01, 0x00, 0x00, 0x01, 0x00, 0x00, 0x00, 0x90, 0x01, 0x00, 0x00, 0x01, 0x00, 0x00, 0x00
        /*0044*/ 	.byte	0x30, 0xde, 0x00, 0x00, 0x01, 0x00, 0x00, 0x00, 0x40, 0x1f, 0x01, 0x00


	//----- nvinfo : EIATTR_MERCURY_ISA_VERSION
	.align		4
.L_346:
        /*0050*/ 	.byte	0x03, 0x5f
        /*0052*/ 	.short	0x0101


	//----- nvinfo : EIATTR_INT_WARP_WIDE_INSTR_OFFSETS
	.align		4
        /*0054*/ 	.byte	0x04, 0x31
        /*0056*/ 	.short	(.L_348 - .L_347)


	//   ....[0]....
.L_347:
        /*0058*/ 	.word	0x00010980


	//   ....[1]....
        /*005c*/ 	.word	0x00010a70


	//----- nvinfo : EIATTR_COOP_GROUP_MASK_REGIDS
	.align		4
.L_348:
        /*0060*/ 	.byte	0x04, 0x29
        /*0062*/ 	.short	(.L_350 - .L_349)


	//   ....[0]....
.L_349:
        /*0064*/ 	.word	0xffffffff


	//   ....[1]....
        /*0068*/ 	.word	0xffffffff


	//   ....[2]....
        /*006c*/ 	.word	0xffffffff


	//   ....[3]....
        /*0070*/ 	.word	0xffffffff


	//   ....[4]....
        /*0074*/ 	.word	0xffffffff


	//   ....[5]....
        /*0078*/ 	.word	0xffffffff


	//----- nvinfo : EIATTR_COOP_GROUP_INSTR_OFFSETS
	.align		4
.L_350:
        /*007c*/ 	.byte	0x04, 0x28
        /*007e*/ 	.short	(.L_352 - .L_351)


	//   ....[0]....
.L_351:
        /*0080*/ 	.word	0x0000dca0


	//   ....[1]....
        /*0084*/ 	.word	0x0000dcd0


	//   ....[2]....
        /*0088*/ 	.word	0x0000dce0


	//   ....[3]....
        /*008c*/ 	.word	0x00011680


	//   ....[4]....
        /*0090*/ 	.word	0x000116b0


	//   ....[5]....
        /*0094*/ 	.word	0x000116c0


	//----- nvinfo : EIATTR_VRC_CTA_INIT_COUNT
	.align		4
.L_352:
        /*0098*/ 	.byte	0x02, 0x4a
	.zero		1
	.zero		1


	//----- nvinfo : EIATTR_SYSCALL_OFFSETS
	.align		4
        /*009c*/ 	.byte	0x04, 0x46
        /*009e*/ 	.short	(.L_354 - .L_353)


	//   ....[0]....
.L_353:
        /*00a0*/ 	.word	0x00011960


	//   ....[1]....
        /*00a4*/ 	.word	0x00011ad0


	//   ....[2]....
        /*00a8*/ 	.word	0x00011c20


	//   ....[3]....
        /*00ac*/ 	.word	0x00011eb0


	//   ....[4]....
        /*00b0*/ 	.word	0x00012180


	//   ....[5]....
        /*00b4*/ 	.word	0x000122f0


	//   ....[6]....
        /*00b8*/ 	.word	0x00012440


	//   ....[7]....
        /*00bc*/ 	.word	0x000126d0


	//----- nvinfo : EIATTR_EXIT_INSTR_OFFSETS
	.align		4
.L_354:
        /*00c0*/ 	.byte	0x04, 0x1c
        /*00c2*/ 	.short	(.L_356 - .L_355)


	//   ....[0]....
.L_355:
        /*00c4*/ 	.word	0x00010b30


	//   ....[1]....
        /*00c8*/ 	.word	0x000117d0


	//   ....[2]....
        /*00cc*/ 	.word	0x00011b20


	//   ....[3]....
        /*00d0*/ 	.word	0x00011c30


	//   ....[4]....
        /*00d4*/ 	.word	0x00011f00


	//   ....[5]....
        /*00d8*/ 	.word	0x00011f30


	//   ....[6]....
        /*00dc*/ 	.word	0x00011f70


	//   ....[7]....
        /*00e0*/ 	.word	0x00011fb0


	//   ....[8]....
        /*00e4*/ 	.word	0x00011ff0


	//   ....[9]....
        /*00e8*/ 	.word	0x00012340


	//   ....[10]....
        /*00ec*/ 	.word	0x00012450


	//   ....[11]....
        /*00f0*/ 	.word	0x00012720


	//   ....[12]....
        /*00f4*/ 	.word	0x00012750


	//----- nvinfo : EIATTR_MAX_THREADS
	.align		4
.L_356:
        /*00f8*/ 	.byte	0x04, 0x05
        /*00fa*/ 	.short	(.L_358 - .L_357)
.L_357:
        /*00fc*/ 	.word	0x00000200
        /*0100*/ 	.word	0x00000001
        /*0104*/ 	.word	0x00000001


	//----- nvinfo : EIATTR_CRS_STACK_SIZE
	.align		4
.L_358:
        /*0108*/ 	.byte	0x04, 0x1e
        /*010a*/ 	.short	(.L_360 - .L_359)
.L_359:
        /*010c*/ 	.word	0x00000000


	//----- nvinfo : EIATTR_CBANK_PARAM_SIZE
	.align		4
.L_360:
        /*0110*/ 	.byte	0x03, 0x19
        /*0112*/ 	.short	0x0428


	//----- nvinfo : EIATTR_PARAM_CBANK
	.align		4
        /*0114*/ 	.byte	0x04, 0x0a
        /*0116*/ 	.short	(.L_362 - .L_361)
	.align		4
.L_361:
        /*0118*/ 	.word	index@(.nv.constant0._ZN2at6native13reduce_kernelILi512ELi1ENS0_8ReduceOpIfNS0_9ArgMaxOpsIfEEjlLi4ELi4EEEEEvT1_)
        /*011c*/ 	.short	0x0380
        /*011e*/ 	.short	0x0428


	//----- nvinfo : EIATTR_SW_WAR
	.align		4
.L_362:
        /*0120*/ 	.byte	0x04, 0x36
        /*0122*/ 	.short	(.L_364 - .L_363)
.L_363:
        /*0124*/ 	.word	0x00000008
.L_364:


//--------------------- .nv.info._ZN2at6native13reduce_kernelILi256ELi2ENS0_8ReduceOpIfNS0_9ArgMaxOpsIfEEjlLi4ELi4EEEEEvT1_ --------------------------
	.section	.nv.info._ZN2at6native13reduce_kernelILi256ELi2ENS0_8ReduceOpIfNS0_9ArgMaxOpsIfEEjlLi4ELi4EEEEEvT1_,"",@"SHT_CUDA_INFO"
	.sectionflags	@""
	.align	4


	//----- nvinfo : EIATTR_CUDA_API_VERSION
	.align		4
        /*0000*/ 	.byte	0x04, 0x37
        /*0002*/ 	.short	(.L_366 - .L_365)
.L_365:
        /*0004*/ 	.word	0x00000082


	//----- nvinfo : EIATTR_KPARAM_INFO
	.align		4
.L_366:
        /*0008*/ 	.byte	0x04, 0x17
        /*000a*/ 	.short	(.L_368 - .L_367)
.L_367:
        /*000c*/ 	.word	0x00000000
        /*0010*/ 	.short	0x0000
        /*0012*/ 	.short	0x0000
        /*0014*/ 	.byte	0x00, 0xf0, 0xa1, 0x10


	//----- nvinfo : EIATTR_SPARSE_MMA_MASK
	.align		4
.L_368:
        /*0018*/ 	.byte	0x03, 0x50
        /*001a*/ 	.short	0x0000


	//----- nvinfo : EIATTR_MAXREG_COUNT
	.align		4
        /*001c*/ 	.byte	0x03, 0x1b
        /*001e*/ 	.short	0x0040


	//----- nvinfo : EIATTR_NUM_BARRIERS
	.align		4
        /*0020*/ 	.byte	0x02, 0x4c
        /*0022*/ 	.byte	0x01
	.zero		1


	//----- nvinfo : EIATTR_EXTERNS
	.align		4
        /*0024*/ 	.byte	0x04, 0x0f
        /*0026*/ 	.short	(.L_370 - .L_369)


	//   ....[0]....
	.align		4
.L_369:
        /*0028*/ 	.word	index@(__assertfail)


	//----- nvinfo : EIATTR_MERCURY_ISA_VERSION
	.align		4
.L_370:
        /*002c*/ 	.byte	0x03, 0x5f
        /*002e*/ 	.short	0x0101


	//----- nvinfo : EIATTR_INT_WARP_WIDE_INSTR_OFFSETS
	.align		4
        /*0030*/ 	.byte	0x04, 0x31
        /*0032*/ 	.short	(.L_372 - .L_371)


	//   ....[0]....
.L_371:
        /*0034*/ 	.word	0x00015640


	//   ....[1]....
        /*0038*/ 	.word	0x00015730


	//----- nvinfo : EIATTR_COOP_GROUP_MASK_REGIDS
	.align		4
.L_372:
        /*003c*/ 	.byte	0x04, 0x29
        /*003e*/ 	.short	(.L_374 - .L_373)


	//   ....[0]....
.L_373:
        /*0040*/ 	.word	0xffffffff


	//   ....[1]....
        /*0044*/ 	.word	0xffffffff


	//   ....[2]....
        /*0048*/ 	.word	0xffffffff


	//   ....[3]....
        /*004c*/ 	.word	0xffffffff


	//   ....[4]....
        /*0050*/ 	.word	0xffffffff


	//   ....[5]....
        /*0054*/ 	.word	0xffffffff


	//   ....[6]....
        /*0058*/ 	.word	0xffffffff


	//   ....[7]....
        /*005c*/ 	.word	0xffffffff


	//   ....[8]....
        /*0060*/ 	.word	0xffffffff


	//   ....[9]....
        /*0064*/ 	.word	0xffffffff


	//   ....[10]....
        /*0068*/ 	.word	0xffffffff


	//   ....[11]....
        /*006c*/ 	.word	0xffffffff


	//----- nvinfo : EIATTR_COOP_GROUP_INSTR_OFFSETS
	.align		4
.L_374:
        /*0070*/ 	.byte	0x04, 0x28
        /*0072*/ 	.short	(.L_376 - .L_375)


	//   ....[0]....
.L_375:
        /*0074*/ 	.word	0x000105d0


	//   ....[1]....
        /*0078*/ 	.word	0x00010600


	//   ....[2]....
        /*007c*/ 	.word	0x00010610


	//   ....[3]....
        /*0080*/ 	.word	0x000106c0


	//   ....[4]....
        /*0084*/ 	.word	0x00010700


	//   ....[5]....
        /*0088*/ 	.word	0x00010730


	//   ....[6]....
        /*008c*/ 	.word	0x00016940


	//   ....[7]....
        /*0090*/ 	.word	0x00016970


	//   ....[8]....
        /*0094*/ 	.word	0x00016980


	//   ....[9]....
        /*0098*/ 	.word	0x00016a30


	//   ....[10]....
        /*009c*/ 	.word	0x00016a70


	//   ....[11]....
        /*00a0*/ 	.word	0x00016aa0


	//----- nvinfo : EIATTR_VRC_CTA_INIT_COUNT
	.align		4
.L_376:
        /*00a4*/ 	.byte	0x02, 0x4a
	.zero		1
	.zero		1


	//----- nvinfo : EIATTR_SYSCALL_OFFSETS
	.align		4
        /*00a8*/ 	.byte	0x04, 0x46
        /*00aa*/ 	.short	(.L_378 - .L_377)


	//   ....[0]....
.L_377:
        /*00ac*/ 	.word	0x00001500


	//   ....[1]....
        /*00b0*/ 	.word	0x00016d40


	//   ....[2]....
        /*00b4*/ 	.word	0x00016f20


	//   ....[3]....
        /*00b8*/ 	.word	0x00017050


	//   ....[4]....
        /*00bc*/ 	.word	0x000171f0


	//   ....[5]....
        /*00c0*/ 	.word	0x000172e0


	//   ....[6]....
        /*00c4*/ 	.word	0x000176b0


	//   ....[7]....
        /*00c8*/ 	.word	0x000177e0


	//   ....[8]....
        /*00cc*/ 	.word	0x00017b10


	//   ....[9]....
        /*00d0*/ 	.word	0x00017cf0


	//   ....[10]....
        /*00d4*/ 	.word	0x00017e20


	//   ....[11]....
        /*00d8*/ 	.word	0x00017fc0


	//   ....[12]....
        /*00dc*/ 	.word	0x000180b0


	//   ....[13]....
        /*00e0*/ 	.word	0x00018480


	//   ....[14]....
        /*00e4*/ 	.word	0x000185b0


	//----- nvinfo : EIATTR_EXIT_INSTR_OFFSETS
	.align		4
.L_378:
        /*00e8*/ 	.byte	0x04, 0x1c
        /*00ea*/ 	.short	(.L_380 - .L_379)


	//   ....[0]....
.L_379:
        /*00ec*/ 	.word	0x000157f0


	//   ....[1]....
        /*00f0*/ 	.word	0x00016bb0


	//   ....[2]....
        /*00f4*/ 	.word	0x000170f0


	//   ....[3]....
        /*00f8*/ 	.word	0x000172f0


	//   ....[4]....
        /*00fc*/ 	.word	0x00017880


	//   ....[5]....
        /*0100*/ 	.word	0x000178d0


	//   ....[6]....
        /*0104*/ 	.word	0x00017900


	//   ....[7]....
        /*0108*/ 	.word	0x00017940


	//   ....[8]....
        /*010c*/ 	.word	0x00017980


	//   ....[9]....
        /*0110*/ 	.word	0x00017ec0


	//   ....[10]....
        /*0114*/ 	.word	0x000180c0


	//   ....[11]....
        /*0118*/ 	.word	0x00018650


	//   ....[12]....
        /*011c*/ 	.word	0x000186a0


	//----- nvinfo : EIATTR_MAX_THREADS
	.align		4
.L_380:
        /*0120*/ 	.byte	0x04, 0x05
        /*0122*/ 	.short	(.L_382 - .L_381)
.L_381:
        /*0124*/ 	.word	0x00000100
        /*0128*/ 	.word	0x00000001
        /*012c*/ 	.word	0x00000001


	//----- nvinfo : EIATTR_CRS_STACK_SIZE
	.align		4
.L_382:
        /*0130*/ 	.byte	0x04, 0x1e
        /*0132*/ 	.short	(.L_384 - .L_383)
.L_383:
        /*0134*/ 	.word	0x00000000


	//----- nvinfo : EIATTR_CBANK_PARAM_SIZE
	.align		4
.L_384:
        /*0138*/ 	.byte	0x03, 0x19
        /*013a*/ 	.short	0x0428


	//----- nvinfo : EIATTR_PARAM_CBANK
	.align		4
        /*013c*/ 	.byte	0x04, 0x0a
        /*013e*/ 	.short	(.L_386 - .L_385)
	.align		4
.L_385:
        /*0140*/ 	.word	index@(.nv.constant0._ZN2at6native13reduce_kernelILi256ELi2ENS0_8ReduceOpIfNS0_9ArgMaxOpsIfEEjlLi4ELi4EEEEEvT1_)
        /*0144*/ 	.short	0x0380
        /*0146*/ 	.short	0x0428


	//----- nvinfo : EIATTR_SW_WAR
	.align		4
.L_386:
        /*0148*/ 	.byte	0x04, 0x36
        /*014a*/ 	.short	(.L_388 - .L_387)
.L_387:
        /*014c*/ 	.word	0x00000008
.L_388:


//--------------------- .nv.info._ZN2at6native13reduce_kernelILi128ELi4ENS0_8ReduceOpIfNS0_9ArgMaxOpsIfEEjlLi4ELi4EEEEEvT1_ --------------------------
	.section	.nv.info._ZN2at6native13reduce_kernelILi128ELi4ENS0_8ReduceOpIfNS0_9ArgMaxOpsIfEEjlLi4ELi4EEEEEvT1_,"",@"SHT_CUDA_INFO"
	.sectionflags	@""
	.align	4


	//----- nvinfo : EIATTR_CUDA_API_VERSION
	.align		4
        /*0000*/ 	.byte	0x04, 0x37
        /*0002*/ 	.short	(.L_390 - .L_389)
.L_389:
        /*0004*/ 	.word	0x00000082


	//----- nvinfo : EIATTR_KPARAM_INFO
	.align		4
.L_390:
        /*0008*/ 	.byte	0x04, 0x17
        /*000a*/ 	.short	(.L_392 - .L_391)
.L_391:
        /*000c*/ 	.word	0x00000000
        /*0010*/ 	.short	0x0000
        /*0012*/ 	.short	0x0000
        /*0014*/ 	.byte	0x00, 0xf0, 0xa1, 0x10


	//----- nvinfo : EIATTR_SPARSE_MMA_MASK
	.align		4
.L_392:
        /*0018*/ 	.byte	0x03, 0x50
        /*001a*/ 	.short	0x0000


	//----- nvinfo : EIATTR_MAXREG_COUNT
	.align		4
        /*001c*/ 	.byte	0x03, 0x1b
        /*001e*/ 	.short	0x0080


	//----- nvinfo : EIATTR_NUM_BARRIERS
	.align		4
        /*0020*/ 	.byte	0x02, 0x4c
        /*0022*/ 	.byte	0x01
	.zero		1


	//----- nvinfo : EIATTR_EXTERNS
	.align		4
        /*0024*/ 	.byte	0x04, 0x0f
        /*0026*/ 	.short	(.L_394 - .L_393)


	//   ....[0]....
	.align		4
.L_393:
        /*0028*/ 	.word	index@(__assertfail)


	//----- nvinfo : EIATTR_MERCURY_ISA_VERSION
	.align		4
.L_394:
        /*002c*/ 	.byte	0x03, 0x5f
        /*002e*/ 	.short	0x0101


	//----- nvinfo : EIATTR_INT_WARP_WIDE_INSTR_OFFSETS
	.align		4
        /*0030*/ 	.byte	0x04, 0x31
        /*0032*/ 	.short	(.L_396 - .L_395)


	//   ....[0]....
.L_395:
        /*0034*/ 	.word	0x0001f170


	//   ....[1]....
        /*0038*/ 	.word	0x0001f260


	//----- nvinfo : EIATTR_COOP_GROUP_MASK_REGIDS
	.align		4
.L_396:
        /*003c*/ 	.byte	0x04, 0x29
        /*003e*/ 	.short	(.L_398 - .L_397)


	//   ....[0]....
.L_397:
        /*0040*/ 	.word	0xffffffff


	//   ....[1]....
        /*0044*/ 	.word	0xffffffff


	//   ....[2]....
        /*0048*/ 	.word	0xffffffff


	//   ....[3]....
        /*004c*/ 	.word	0xffffffff


	//   ....[4]....
        /*0050*/ 	.word	0xffffffff


	//   ....[5]....
        /*0054*/ 	.word	0xffffffff


	//   ....[6]....
        /*0058*/ 	.word	0xffffffff


	//   ....[7]....
        /*005c*/ 	.word	0xffffffff


	//   ....[8]....
        /*0060*/ 	.word	0xffffffff


	//   ....[9]....
        /*0064*/ 	.word	0xffffffff


	//   ....[10]....
        /*0068*/ 	.word	0xffffffff


	//   ....[11]....
        /*006c*/ 	.word	0xffffffff


	//   ....[12]....
        /*0070*/ 	.word	0xffffffff


	//   ....[13]....
        /*0074*/ 	.word	0xffffffff


	//   ....[14]....
        /*0078*/ 	.word	0xffffffff


	//   ....[15]....
        /*007c*/ 	.word	0xffffffff


	//   ....[16]....
        /*0080*/ 	.word	0xffffffff


	//   ....[17]....
        /*0084*/ 	.word	0xffffffff


	//   ....[18]....
        /*0088*/ 	.word	0xffffffff


	//   ....[19]....
        /*008c*/ 	.word	0xffffffff


	//   ....[20]....
        /*0090*/ 	.word	0xffffffff


	//   ....[21]....
        /*0094*/ 	.word	0xffffffff


	//   ....[22]....
        /*0098*/ 	.word	0xffffffff


	//   ....[23]....
        /*009c*/ 	.word	0xffffffff


	//----- nvinfo : EIATTR_COOP_GROUP_INSTR_OFFSETS
	.align		4
.L_398:
        /*00a0*/ 	.byte	0x04, 0x28
        /*00a2*/ 	.short	(.L_400 - .L_399)


	//   ....[0]....
.L_399:
        /*00a4*/ 	.word	0x00015960


	//   ....[1]....
        /*00a8*/ 	.word	0x00015990


	//   ....[2]....
        /*00ac*/ 	.word	0x000159a0


	//   ....[3]....
        /*00b0*/ 	.word	0x00015a50


	//   ....[4]....
        /*00b4*/ 	.word	0x00015a80


	//   ....[5]....
        /*00b8*/ 	.word	0x00015a90


	//   ....[6]....
        /*00bc*/ 	.word	0x00015b40


	//   ....[7]....
        /*00c0*/ 	.word	0x00015b70


	//   ....[8]....
        /*00c4*/ 	.word	0x00015b80


	//   ....[9]....
        /*00c8*/ 	.word	0x00015c30


	//   ....[10]....
        /*00cc*/ 	.word	0x00015c70


	//   ....[11]....
        /*00d0*/ 	.word	0x00015ca0


	//   ....[12]....
        /*00d4*/ 	.word	0x00021070


	//   ....[13]....
        /*00d8*/ 	.word	0x000210a0


	//   ....[14]....
        /*00dc*/ 	.word	0x000210b0


	//   ....[15]....
        /*00e0*/ 	.word	0x00021160


	//   ....[16]....
        /*00e4*/ 	.word	0x00021190


	//   ....[17]....
        /*00e8*/ 	.word	0x000211a0


	//   ....[18]....
        /*00ec*/ 	.word	0x00021250


	//   ....[19]....
        /*00f0*/ 	.word	0x00021280


	//   ....[20]....
        /*00f4*/ 	.word	0x00021290


	//   ....[21]....
        /*00f8*/ 	.word	0x00021340


	//   ....[22]....
        /*00fc*/ 	.word	0x00021380


	//   ....[23]....
        /*0100*/ 	.word	0x000213b0


	//----- nvinfo : EIATTR_VRC_CTA_INIT_COUNT
	.align		4
.L_400:
        /*0104*/ 	.byte	0x02, 0x4a
	.zero		1
	.zero		1


	//----- nvinfo : EIATTR_SYSCALL_OFFSETS
	.align		4
        /*0108*/ 	.byte	0x04, 0x46
        /*010a*/ 	.short	(.L_402 - .L_401)


	//   ....[0]....
.L_401:
        /*010c*/ 	.word	0x00001530


	//   ....[1]....
        /*0110*/ 	.word	0x00021700


	//   ....[2]....
        /*0114*/ 	.word	0x00021940


	//   ....[3]....
        /*0118*/ 	.word	0x00021a70


	//   ....[4]....
        /*011c*/ 	.word	0x00021c30


	//   ....[5]....
        /*0120*/ 	.word	0x00021d60


	//   ....[6]....
        /*0124*/ 	.word	0x00021ef0


	//   ....[7]....
        /*0128*/ 	.word	0x00021fe0


	//   ....[8]....
        /*012c*/ 	.word	0x000220d0


	//   ....[9]....
        /*0130*/ 	.word	0x000221c0


	//   ....[10]....
        /*0134*/ 	.word	0x000227f0


	//   ....[11]....
        /*0138*/ 	.word	0x00022920


	//   ....[12]....
        /*013c*/ 	.word	0x00022ae0


	//   ....[13]....
        /*0140*/ 	.word	0x00022c10


	//   ....[14]....
        /*0144*/ 	.word	0x00022fc0


	//   ....[15]....
        /*0148*/ 	.word	0x000231e0


	//   ....[16]....
        /*014c*/ 	.word	0x00023310


	//   ....[17]....
        /*0150*/ 	.word	0x000234d0


	//   ....[18]....
        /*0154*/ 	.word	0x00023600


	//   ....[19]....
        /*0158*/ 	.word	0x00023790


	//   ....[20]....
        /*015c*/ 	.word	0x00023880


	//   ....[21]....
        /*0160*/ 	.word	0x00023970


	//   ....[22]....
        /*0164*/ 	.word	0x00023a60


	//   ....[23]....
        /*0168*/ 	.word	0x00024080


	//   ....[24]....
        /*016c*/ 	.word	0x000241b0


	//   ....[25]....
        /*0170*/ 	.word	0x00024370


	//   ....[26]....
        /*0174*/ 	.word	0x000244a0


	//----- nvinfo : EIATTR_EXIT_INSTR_OFFSETS
	.align		4
.L_402:
        /*0178*/ 	.byte	0x04, 0x1c
        /*017a*/ 	.short	(.L_404 - .L_403)


	//   ....[0]....
.L_403:
        /*017c*/ 	.word	0x0001f320


	//   ....[1]....
        /*0180*/ 	.word	0x00021520


	//   ....[2]....
        /*0184*/ 	.word	0x00021df0


	//   ....[3]....
        /*0188*/ 	.word	0x000221d0


	//   ....[4]....
        /*018c*/ 	.word	0x00022ca0


	//   ....[5]....
        /*0190*/ 	.word	0x00022d30


	//   ....[6]....
        /*0194*/ 	.word	0x00022d60


	//   ....[7]....
        /*0198*/ 	.word	0x00022da0


	//   ....[8]....
        /*019c*/ 	.word	0x00022de0


	//   ....[9]....
        /*01a0*/ 	.word	0x00023690


	//   ....[10]....
        /*01a4*/ 	.word	0x00023a70


	//   ....[11]....
        /*01a8*/ 	.word	0x00024530


	//   ....[12]....
        /*01ac*/ 	.word	0x000245c0


	//----- nvinfo : EIATTR_MAX_THREADS
	.align		4
.L_404:
        /*01b0*/ 	.byte	0x04, 0x05
        /*01b2*/ 	.short	(.L_406 - .L_405)
.L_405:
        /*01b4*/ 	.word	0x00000080
        /*01b8*/ 	.word	0x00000001
        /*01bc*/ 	.word	0x00000001


	//----- nvinfo : EIATTR_CRS_STACK_SIZE
	.align		4
.L_406:
        /*01c0*/ 	.byte	0x04, 0x1e
        /*01c2*/ 	.short	(.L_408 - .L_407)
.L_407:
        /*01c4*/ 	.word	0x00000000


	//----- nvinfo : EIATTR_CBANK_PARAM_SIZE
	.align		4
.L_408:
        /*01c8*/ 	.byte	0x03, 0x19
        /*01ca*/ 	.short	0x0428


	//----- nvinfo : EIATTR_PARAM_CBANK
	.align		4
        /*01cc*/ 	.byte	0x04, 0x0a
        /*01ce*/ 	.short	(.L_410 - .L_409)
	.align		4
.L_409:
        /*01d0*/ 	.word	index@(.nv.constant0._ZN2at6native13reduce_kernelILi128ELi4ENS0_8ReduceOpIfNS0_9ArgMaxOpsIfEEjlLi4ELi4EEEEEvT1_)
        /*01d4*/ 	.short	0x0380
        /*01d6*/ 	.short	0x0428


	//----- nvinfo : EIATTR_SW_WAR
	.align		4
.L_410:
        /*01d8*/ 	.byte	0x04, 0x36
        /*01da*/ 	.short	(.L_412 - .L_411)
.L_411:
        /*01dc*/ 	.word	0x00000008
.L_412:


//--------------------- .nv.info._ZN2at6native13reduce_kernelILi512ELi1ENS0_8ReduceOpIdNS0_9ArgMaxOpsIdEEjlLi4ELi4EEEEEvT1_ --------------------------
	.section	.nv.info._ZN2at6native13reduce_kernelILi512ELi1ENS0_8ReduceOpIdNS0_9ArgMaxOpsIdEEjlLi4ELi4EEEEEvT1_,"",@"SHT_CUDA_INFO"
	.sectionflags	@""
	.align	4


	//----- nvinfo : EIATTR_CUDA_API_VERSION
	.align		4
        /*0000*/ 	.byte	0x04, 0x37
        /*0002*/ 	.short	(.L_414 - .L_413)
.L_413:
        /*0004*/ 	.word	0x00000082


	//----- nvinfo : EIATTR_KPARAM_INFO
	.align		4
.L_414:
        /*0008*/ 	.byte	0x04, 0x17
        /*000a*/ 	.short	(.L_416 - .L_415)
.L_415:
        /*000c*/ 	.word	0x00000000
        /*0010*/ 	.short	0x0000
        /*0012*/ 	.short	0x0000
        /*0014*/ 	.byte	0x00, 0xf0, 0xa1, 0x10


	//----- nvinfo : EIATTR_SPARSE_MMA_MASK
	.align		4
.L_416:
        /*0018*/ 	.byte	0x03, 0x50
        /*001a*/ 	.short	0x0000


	//----- nvinfo : EIATTR_MAXREG_COUNT
	.align		4
        /*001c*/ 	.byte	0x03, 0x1b
        /*001e*/ 	.short	0x0020


	//----- nvinfo : EIATTR_NUM_BARRIERS
	.align		4
        /*0020*/ 	.byte	0x02, 0x4c
        /*0022*/ 	.byte	0x01
	.zero		1


	//----- nvinfo : EIATTR_EXTERNS
	.align		4
        /*0024*/ 	.byte	0x04, 0x0f
        /*0026*/ 	.short	(.L_418 - .L_417)


	//   ....[0]....
	.align		4
.L_417:
        /*0028*/ 	.word	index@(__assertfail)


	//----- nvinfo : EIATTR_ANNOTATIONS
	.align		4
.L_418:
        /*002c*/ 	.byte	0x04, 0x55
        /*002e*/ 	.short	(.L_420 - .L_419)


	//   ....[0]....
.L_419:
        /*0030*/ 	.word	0x00000001
        /*0034*/ 	.byte	0x10, 0x01, 0x00, 0x00, 0x01, 0x00, 0x00, 0x00, 0x20, 0x01, 0x00, 0x00, 0x01, 0x00, 0x00, 0x00
        /* <DEDUP_REMOVED lines=48> */
        /*0344*/ 	.byte	0xb0, 0xe9, 0x00, 0x00, 0x01, 0x00, 0x00, 0x00, 0x70, 0x2b, 0x01, 0x00


	//----- nvinfo : EIATTR_MERCURY_ISA_VERSION
	.align		4
.L_420:
        /*0350*/ 	.byte	0x03, 0x5f
        /*0352*/ 	.short	0x0101


	//----- nvinfo : EIATTR_INT_WARP_WIDE_INSTR_OFFSETS
	.align		4
        /*0354*/ 	.byte	0x04, 0x31
        /*0356*/ 	.short	(.L_422 - .L_421)


	//   ....[0]....
.L_421:
        /*0358*/ 	.word	0x00011500


	//   ....[1]....
        /*035c*/ 	.word	0x000115f0


	//----- nvinfo : EIATTR_COOP_GROUP_MASK_REGIDS
	.align		4
.L_422:
        /*0360*/ 	.byte	0x04, 0x29
        /*0362*/ 	.short	(.L_424 - .L_423)


	//   ....[0]....
.L_423:
        /*0364*/ 	.word	0xffffffff


	//   ....[1]....
        /*0368*/ 	.word	0xffffffff


	//   ....[2]....
        /*036c*/ 	.word	0xffffffff


	//   ....[3]....
        /*0370*/ 	.word	0xffffffff


	//   ....[4]....
        /*0374*/ 	.word	0xffffffff


	//   ....[5]....
        /*0378*/ 	.word	0xffffffff


	//   ....[6]....
        /*037c*/ 	.word	0xffffffff


	//   ....[7]....
        /*0380*/ 	.word	0xffffffff


	//----- nvinfo : EIATTR_COOP_GROUP_INSTR_OFFSETS
	.align		4
.L_424:
        /*0384*/ 	.byte	0x04, 0x28
        /*0386*/ 	.short	(.L_426 - .L_425)


	//   ....[0]....
.L_425:
        /*0388*/ 	.word	0x0000e800


	//   ....[1]....
        /*038c*/ 	.word	0x0000e830


	//   ....[2]....
        /*0390*/ 	.word	0x0000e840


	//   ....[3]....
        /*0394*/ 	.word	0x0000e850


	//   ....[4]....
        /*0398*/ 	.word	0x00012280


	//   ....[5]....
        /*039c*/ 	.word	0x000122b0


	//   ....[6]....
        /*03a0*/ 	.word	0x000122c0


	//   ....[7]....
        /*03a4*/ 	.word	0x000122d0


	//----- nvinfo : EIATTR_VRC_CTA_INIT_COUNT
	.align		4
.L_426:
        /*03a8*/ 	.byte	0x02, 0x4a
	.zero		1
	.zero		1


	//----- nvinfo : EIATTR_SYSCALL_OFFSETS
	.align		4
        /*03ac*/ 	.byte	0x04, 0x46
        /*03ae*/ 	.short	(.L_428 - .L_427)


	//   ....[0]....
.L_427:
        /*03b0*/ 	.word	0x00012580


	//   ....[1]....
        /*03b4*/ 	.word	0x000126f0


	//   ....[2]....
        /*03b8*/ 	.word	0x00012840


	//   ....[3]....
        /*03bc*/ 	.word	0x00012ae0


	//   ....[4]....
        /*03c0*/ 	.word	0x00012db0


	//   ....[5]....
        /*03c4*/ 	.word	0x00012f20


	//   ....[6]....
        /*03c8*/ 	.word	0x00013070


	//   ....[7]....
        /*03cc*/ 	.word	0x00013310


	//----- nvinfo : EIATTR_EXIT_INSTR_OFFSETS
	.align		4
.L_428:
        /*03d0*/ 	.byte	0x04, 0x1c
        /*03d2*/ 	.short	(.L_430 - .L_429)


	//   ....[0]....
.L_429:
        /*03d4*/ 	.word	0x000116b0


	//   ....[1]....
        /*03d8*/ 	.word	0x000123f0


	//   ....[2]....
        /*03dc*/ 	.word	0x00012740


	//   ....[3]....
        /*03e0*/ 	.word	0x00012850


	//   ....[4]....
        /*03e4*/ 	.word	0x00012b30


	//   ....[5]....
        /*03e8*/ 	.word	0x00012b60


	//   ....[6]....
        /*03ec*/ 	.word	0x00012ba0


	//   ....[7]....
        /*03f0*/ 	.word	0x00012be0


	//   ....[8]....
        /*03f4*/ 	.word	0x00012c20


	//   ....[9]....
        /*03f8*/ 	.word	0x00012f70


	//   ....[10]....
        /*03fc*/ 	.word	0x00013080


	//   ....[11]....
        /*0400*/ 	.word	0x00013360


	//   ....[12]....
        /*0404*/ 	.word	0x00013390


	//----- nvinfo : EIATTR_MAX_THREADS
	.align		4
.L_430:
        /*0408*/ 	.byte	0x04, 0x05
        /*040a*/ 	.short	(.L_432 - .L_431)
.L_431:
        /*040c*/ 	.word	0x00000200
        /*0410*/ 	.word	0x00000001
        /*0414*/ 	.word	0x00000001


	//----- nvinfo : EIATTR_CRS_STACK_SIZE
	.align		4
.L_432:
        /*0418*/ 	.byte	0x04, 0x1e
        /*041a*/ 	.short	(.L_434 - .L_433)
.L_433:
        /*041c*/ 	.word	0x00000000


	//----- nvinfo : EIATTR_CBANK_PARAM_SIZE
	.align		4
.L_434:
        /*0420*/ 	.byte	0x03, 0x19
        /*0422*/ 	.short	0x0428


	//----- nvinfo : EIATTR_PARAM_CBANK
	.align		4
        /*0424*/ 	.byte	0x04, 0x0a
        /*0426*/ 	.short	(.L_436 - .L_435)
	.align		4
.L_435:
        /*0428*/ 	.word	index@(.nv.constant0._ZN2at6native13reduce_kernelILi512ELi1ENS0_8ReduceOpIdNS0_9ArgMaxOpsIdEEjlLi4ELi4EEEEEvT1_)
        /*042c*/ 	.short	0x0380
        /*042e*/ 	.short	0x0428


	//----- nvinfo : EIATTR_SW_WAR
	.align		4
.L_436:
        /*0430*/ 	.byte	0x04, 0x36
        /*0432*/ 	.short	(.L_438 - .L_437)
.L_437:
        /*0434*/ 	.word	0x00000008
.L_438:


//--------------------- .nv.info._ZN2at6native13reduce_kernelILi256ELi2ENS0_8ReduceOpIdNS0_9ArgMaxOpsIdEEjlLi4ELi4EEEEEvT1_ --------------------------
	.section	.nv.info._ZN2at6native13reduce_kernelILi256ELi2ENS0_8ReduceOpIdNS0_9ArgMaxOpsIdEEjlLi4ELi4EEEEEvT1_,"",@"SHT_CUDA_INFO"
	.sectionflags	@""
	.align	4


	//----- nvinfo : EIATTR_CUDA_API_VERSION
	.align		4
        /*0000*/ 	.byte	0x04, 0x37
        /*0002*/ 	.short	(.L_440 - .L_439)
.L_439:
        /*0004*/ 	.word	0x00000082


	//----- nvinfo : EIATTR_KPARAM_INFO
	.align		4
.L_440:
        /*0008*/ 	.byte	0x04, 0x17
        /*000a*/ 	.short	(.L_442 - .L_441)
.L_441:
        /*000c*/ 	.word	0x00000000
        /*0010*/ 	.short	0x0000
        /*0012*/ 	.short	0x0000
        /*0014*/ 	.byte	0x00, 0xf0, 0xa1, 0x10


	//----- nvinfo : EIATTR_SPARSE_MMA_MASK
	.align		4
.L_442:
        /*0018*/ 	.byte	0x03, 0x50
        /*001a*/ 	.short	0x0000


	//----- nvinfo : EIATTR_MAXREG_COUNT
	.align		4
        /*001c*/ 	.byte	0x03, 0x1b
        /*001e*/ 	.short	0x0040


	//----- nvinfo : EIATTR_NUM_BARRIERS
	.align		4
        /*0020*/ 	.byte	0x02, 0x4c
        /*0022*/ 	.byte	0x01
	.zero		1


	//----- nvinfo : EIATTR_EXTERNS
	.align		4
        /*0024*/ 	.byte	0x04, 0x0f
        /*0026*/ 	.short	(.L_444 - .L_443)


	//   ....[0]....
	.align		4
.L_443:
        /*0028*/ 	.word	index@(__assertfail)


	//----- nvinfo : EIATTR_ANNOTATIONS
	.align		4
.L_444:
        /*002c*/ 	.byte	0x04, 0x55
        /*002e*/ 	.short	(.L_446 - .L_445)


	//   ....[0]....
.L_445:
        /*0030*/ 	.word	0x00000001
        /*0034*/ 	.byte	0x30, 0x01, 0x00, 0x00, 0x01, 0x00, 0x00, 0x00, 0x80, 0x01, 0x00, 0x00, 0x01, 0x00, 0x00, 0x00
        /*0044*/ 	.byte	0xb0, 0x12, 0x00, 0x00, 0x01, 0x00, 0x00, 0x00, 0x40, 0xb0, 0x00, 0x00, 0x01, 0x00, 0x00, 0x00
        /*0054*/ 	.byte	0x70, 0xb0, 0x00, 0x00, 0x01, 0x00, 0x00, 0x00, 0xb0, 0xf7, 0x00, 0x00, 0x01, 0x00, 0x00, 0x00
        /*0064*/ 	.byte	0xc0, 0xf7, 0x00, 0x00, 0x01, 0x00, 0x00, 0x00, 0xa0, 0xfe, 0x00, 0x00, 0x01, 0x00, 0x00, 0x00
        /*0074*/ 	.byte	0xa0, 0xff, 0x00, 0x00, 0x01, 0x00, 0x00, 0x00, 0x50, 0x13, 0x01, 0x00, 0x01, 0x00, 0x00, 0x00
        /*0084*/ 	.byte	0xa0, 0x24, 0x01, 0x00, 0x01, 0x00, 0x00, 0x00, 0xd0, 0x83, 0x01, 0x00


	//----- nvinfo : EIATTR_MERCURY_ISA_VERSION
	.align		4
.L_446:
        /*0090*/ 	.byte	0x03, 0x5f
        /*0092*/ 	.short	0x0101


	//----- nvinfo : EIATTR_INT_WARP_WIDE_INSTR_OFFSETS
	.align		4
        /*0094*/ 	.byte	0x04, 0x31
        /*0096*/ 	.short	(.L_448 - .L_447)


	//   ....[0]....
.L_447:
        /*0098*/ 	.word	0x00016100


	//   ....[1]....
        /*009c*/ 	.word	0x000161f0


	//----- nvinfo : EIATTR_COOP_GROUP_MASK_REGIDS
	.align		4
.L_448:
        /*00a0*/ 	.byte	0x04, 0x29
        /*00a2*/ 	.short	(.L_450 - .L_449)


	//   ....[0]....
.L_449:
        /*00a4*/ 	.word	0xffffffff


	//   ....[1]....
        /*00a8*/ 	.word	0xffffffff


	//   ....[2]....
        /*00ac*/ 	.word	0xffffffff


	//   ....[3]....
        /*00b0*/ 	.word	0xffffffff


	//   ....[4]....
        /*00b4*/ 	.word	0xffffffff


	//   ....[5]....
        /*00b8*/ 	.word	0xffffffff


	//   ....[6]....
        /*00bc*/ 	.word	0xffffffff


	//   ....[7]....
        /*00c0*/ 	.word	0xffffffff


	//   ....[8]....
        /*00c4*/ 	.word	0xffffffff


	//   ....[9]....
        /*00c8*/ 	.word	0xffffffff


	//   ....[10]....
        /*00cc*/ 	.word	0xffffffff


	//   ....[11]....
        /*00d0*/ 	.word	0xffffffff


	//   ....[12]....
        /*00d4*/ 	.word	0xffffffff


	//   ....[13]....
        /*00d8*/ 	.word	0xffffffff


	//   ....[14]....
        /*00dc*/ 	.word	0xffffffff


	//   ....[15]....
        /*00e0*/ 	.word	0xffffffff


	//----- nvinfo : EIATTR_COOP_GROUP_INSTR_OFFSETS
	.align		4
.L_450:
        /*00e4*/ 	.byte	0x04, 0x28
        /*00e6*/ 	.short	(.L_452 - .L_451)


	//   ....[0]....
.L_451:
        /*00e8*/ 	.word	0x00011030


	//   ....[1]....
        /*00ec*/ 	.word	0x00011060


	//   ....[2]....
        /*00f0*/ 	.word	0x00011070


	//   ....[3]....
        /*00f4*/ 	.word	0x00011080


	//   ....[4]....
        /*00f8*/ 	.word	0x00011130


	//   ....[5]....
        /*00fc*/ 	.word	0x00011170


	//   ....[6]....
        /*0100*/ 	.word	0x000111a0


	//   ....[7]....
        /*0104*/ 	.word	0x000111c0


	//   ....[8]....
        /*0108*/ 	.word	0x00017420


	//   ....[9]....
        /*010c*/ 	.word	0x00017450


	//   ....[10]....
        /*0110*/ 	.word	0x00017460


	//   ....[11]....
        /*0114*/ 	.word	0x00017470


	//   ....[12]....
        /*0118*/ 	.word	0x00017520


	//   ....[13]....
        /*011c*/ 	.word	0x00017560


	//   ....[14]....
        /*0120*/ 	.word	0x00017590


	//   ....[15]....
        /*0124*/ 	.word	0x000175b0


	//----- nvinfo : EIATTR_VRC_CTA_INIT_COUNT
	.align		4
.L_452:
        /*0128*/ 	.byte	0x02, 0x4a
	.zero		1
	.zero		1


	//----- nvinfo : EIATTR_SYSCALL_OFFSETS
	.align		4
        /*012c*/ 	.byte	0x04, 0x46
        /*012e*/ 	.short	(.L_454 - .L_453)


	//   ....[0]....
.L_453:
        /*0130*/ 	.word	0x00001520


	//   ....[1]....
        /*0134*/ 	.word	0x00017860


	//   ....[2]....
        /*0138*/ 	.word	0x00017a00


	//   ....[3]....
        /*013c*/ 	.word	0x00017b30


	//   ....[4]....
        /*0140*/ 	.word	0x00017cd0


	//   ....[5]....
        /*0144*/ 	.word	0x00017dc0


	//   ....[6]....
        /*0148*/ 	.word	0x000181a0


	//   ....[7]....
        /*014c*/ 	.word	0x000182d0


	//   ....[8]....
        /*0150*/ 	.word	0x00018610


	//   ....[9]....
        /*0154*/ 	.word	0x00018790


	//   ....[10]....
        /*0158*/ 	.word	0x000188c0


	//   ....[11]....
        /*015c*/ 	.word	0x00018a60


	//   ....[12]....
        /*0160*/ 	.word	0x00018b50


	//   ....[13]....
        /*0164*/ 	.word	0x00018f10


	//   ....[14]....
        /*0168*/ 	.word	0x00019040


	//----- nvinfo : EIATTR_EXIT_INSTR_OFFSETS
	.align		4
.L_454:
        /*016c*/ 	.byte	0x04, 0x1c
        /*016e*/ 	.short	(.L_456 - .L_455)


	//   ....[0]....
.L_455:
        /*0170*/ 	.word	0x000162b0


	//   ....[1]....
        /*0174*/ 	.word	0x000176d0


	//   ....[2]....
        /*0178*/ 	.word	0x00017bd0


	//   ....[3]....
        /*017c*/ 	.word	0x00017dd0


	//   ....[4]....
        /*0180*/ 	.word	0x00018370


	//   ....[5]....
        /*0184*/ 	.word	0x000183c0


	//   ....[6]....
        /*0188*/ 	.word	0x00018400


	//   ....[7]....
        /*018c*/ 	.word	0x00018440


	//   ....[8]....
        /*0190*/ 	.word	0x00018480


	//   ....[9]....
        /*0194*/ 	.word	0x00018960


	//   ....[10]....
        /*0198*/ 	.word	0x00018b60


	//   ....[11]....
        /*019c*/ 	.word	0x000190e0


	//   ....[12]....
        /*01a0*/ 	.word	0x00019130


	//----- nvinfo : EIATTR_MAX_THREADS
	.align		4
.L_456:
        /*01a4*/ 	.byte	0x04, 0x05
        /*01a6*/ 	.short	(.L_458 - .L_457)
.L_457:
        /*01a8*/ 	.word	0x00000100
        /*01ac*/ 	.word	0x00000001
        /*01b0*/ 	.word	0x00000001


	//----- nvinfo : EIATTR_CRS_STACK_SIZE
	.align		4
.L_458:
        /*01b4*/ 	.byte	0x04, 0x1e
        /*01b6*/ 	.short	(.L_460 - .L_459)
.L_459:
        /*01b8*/ 	.word	0x00000000


	//----- nvinfo : EIATTR_CBANK_PARAM_SIZE
	.align		4
.L_460:
        /*01bc*/ 	.byte	0x03, 0x19
        /*01be*/ 	.short	0x0428


	//----- nvinfo : EIATTR_PARAM_CBANK
	.align		4
        /*01c0*/ 	.byte	0x04, 0x0a
        /*01c2*/ 	.short	(.L_462 - .L_461)
	.align		4
.L_461:
        /*01c4*/ 	.word	index@(.nv.constant0._ZN2at6native13reduce_kernelILi256ELi2ENS0_8ReduceOpIdNS0_9ArgMaxOpsIdEEjlLi4ELi4EEEEEvT1_)
        /*01c8*/ 	.short	0x0380
        /*01ca*/ 	.short	0x0428


	//----- nvinfo : EIATTR_SW_WAR
	.align		4
.L_462:
        /*01cc*/ 	.byte	0x04, 0x36
        /*01ce*/ 	.short	(.L_464 - .L_463)
.L_463:
        /*01d0*/ 	.word	0x00000008
.L_464:


//--------------------- .nv.info._ZN2at6native13reduce_kernelILi128ELi4ENS0_8ReduceOpIdNS0_9ArgMaxOpsIdEEjlLi4ELi4EEEEEvT1_ --------------------------
	.section	.nv.info._ZN2at6native13reduce_kernelILi128ELi4ENS0_8ReduceOpIdNS0_9ArgMaxOpsIdEEjlLi4ELi4EEEEEvT1_,"",@"SHT_CUDA_INFO"
	.sectionflags	@""
	.align	4


	//----- nvinfo : EIATTR_CUDA_API_VERSION
	.align		4
        /*0000*/ 	.byte	0x04, 0x37
        /*0002*/ 	.short	(.L_466 - .L_465)
.L_465:
        /*0004*/ 	.word	0x00000082


	//----- nvinfo : EIATTR_KPARAM_INFO
	.align		4
.L_466:
        /*0008*/ 	.byte	0x04, 0x17
        /*000a*/ 	.short	(.L_468 - .L_467)
.L_467:
        /*000c*/ 	.word	0x00000000
        /*0010*/ 	.short	0x0000
        /*0012*/ 	.short	0x0000
        /*0014*/ 	.byte	0x00, 0xf0, 0xa1, 0x10


	//----- nvinfo : EIATTR_SPARSE_MMA_MASK
	.align		4
.L_468:
        /*0018*/ 	.byte	0x03, 0x50
        /*001a*/ 	.short	0x0000


	//----- nvinfo : EIATTR_MAXREG_COUNT
	.align		4
        /*001c*/ 	.byte	0x03, 0x1b
        /*001e*/ 	.short	0x0080


	//----- nvinfo : EIATTR_NUM_BARRIERS
	.align		4
        /*0020*/ 	.byte	0x02, 0x4c
        /*0022*/ 	.byte	0x01
	.zero		1


	//----- nvinfo : EIATTR_EXTERNS
	.align		4
        /*0024*/ 	.byte	0x04, 0x0f
        /*0026*/ 	.short	(.L_470 - .L_469)


	//   ....[0]....
	.align		4
.L_469:
        /*0028*/ 	.word	index@(__assertfail)


	//----- nvinfo : EIATTR_MERCURY_ISA_VERSION
	.align		4
.L_470:
        /*002c*/ 	.byte	0x03, 0x5f
        /*002e*/ 	.short	0x0101


	//----- nvinfo : EIATTR_INT_WARP_WIDE_INSTR_OFFSETS
	.align		4
        /*0030*/ 	.byte	0x04, 0x31
        /*0032*/ 	.short	(.L_472 - .L_471)


	//   ....[0]....
.L_471:
        /*0034*/ 	.word	0x0001fdf0


	//   ....[1]....
        /*0038*/ 	.word	0x0001fee0


	//----- nvinfo : EIATTR_COOP_GROUP_MASK_REGIDS
	.align		4
.L_472:
        /*003c*/ 	.byte	0x04, 0x29
        /*003e*/ 	.short	(.L_474 - .L_473)


	//   ....[0]....
.L_473:
        /*0040*/ 	.word	0xffffffff


	//   ....[1]....
        /*0044*/ 	.word	0xffffffff


	//   ....[2]....
        /*0048*/ 	.word	0xffffffff


	//   ....[3]....
        /*004c*/ 	.word	0xffffffff


	//   ....[4]....
        /*0050*/ 	.word	0xffffffff


	//   ....[5]....
        /*0054*/ 	.word	0xffffffff


	//   ....[6]....
        /*0058*/ 	.word	0xffffffff


	//   ....[7]....
        /*005c*/ 	.word	0xffffffff


	//   ....[8]....
        /*0060*/ 	.word	0xffffffff


	//   ....[9]....
        /*0064*/ 	.word	0xffffffff


	//   ....[10]....
        /*0068*/ 	.word	0xffffffff


	//   ....[11]....
        /*006c*/ 	.word	0xffffffff


	//   ....[12]....
        /*0070*/ 	.word	0xffffffff


	//   ....[13]....
        /*0074*/ 	.word	0xffffffff


	//   ....[14]....
        /*0078*/ 	.word	0xffffffff


	//   ....[15]....
        /*007c*/ 	.word	0xffffffff


	//   ....[16]....
        /*0080*/ 	.word	0xffffffff


	//   ....[17]....
        /*0084*/ 	.word	0xffffffff


	//   ....[18]....
        /*0088*/ 	.word	0xffffffff


	//   ....[19]....
        /*008c*/ 	.word	0xffffffff


	//   ....[20]....
        /*0090*/ 	.word	0xffffffff


	//   ....[21]....
        /*0094*/ 	.word	0xffffffff


	//   ....[22]....
        /*0098*/ 	.word	0xffffffff


	//   ....[23]....
        /*009c*/ 	.word	0xffffffff


	//   ....[24]....
        /*00a0*/ 	.word	0xffffffff


	//   ....[25]....
        /*00a4*/ 	.word	0xffffffff


	//   ....[26]....
        /*00a8*/ 	.word	0xffffffff


	//   ....[27]....
        /*00ac*/ 	.word	0xffffffff


	//   ....[28]....
        /*00b0*/ 	.word	0xffffffff


	//   ....[29]....
        /*00b4*/ 	.word	0xffffffff


	//   ....[30]....
        /*00b8*/ 	.word	0xffffffff


	//   ....[31]....
        /*00bc*/ 	.word	0xffffffff


	//----- nvinfo : EIATTR_COOP_GROUP_INSTR_OFFSETS
	.align		4
.L_474:
        /*00c0*/ 	.byte	0x04, 0x28
        /*00c2*/ 	.short	(.L_476 - .L_475)


	//   ....[0]....
.L_475:
        /*00c4*/ 	.word	0x00016580


	//   ....[1]....
        /*00c8*/ 	.word	0x000165b0


	//   ....[2]....
        /*00cc*/ 	.word	0x000165c0


	//   ....[3]....
        /*00d0*/ 	.word	0x000165d0


	//   ....[4]....
        /*00d4*/ 	.word	0x00016680


	//   ....[5]....
        /*00d8*/ 	.word	0x000166b0


	//   ....[6]....
        /*00dc*/ 	.word	0x000166c0


	//   ....[7]....
        /*00e0*/ 	.word	0x000166d0


	//   ....[8]....
        /*00e4*/ 	.word	0x00016780


	//   ....[9]....
        /*00e8*/ 	.word	0x000167b0


	//   ....[10]....
        /*00ec*/ 	.word	0x000167c0


	//   ....[11]....
        /*00f0*/ 	.word	0x000167d0


	//   ....[12]....
        /*00f4*/ 	.word	0x00016880


	//   ....[13]....
        /*00f8*/ 	.word	0x000168c0


	//   ....[14]....
        /*00fc*/ 	.word	0x000168f0


	//   ....[15]....
        /*0100*/ 	.word	0x00016920


	//   ....[16]....
        /*0104*/ 	.word	0x00021cc0


	//   ....[17]....
        /*0108*/ 	.word	0x00021cf0


	//   ....[18]....
        /*010c*/ 	.word	0x00021d00


	//   ....[19]....
        /*0110*/ 	.word	0x00021d10


	//   ....[20]....
        /*0114*/ 	.word	0x00021dc0


	//   ....[21]....
        /*0118*/ 	.word	0x00021df0


	//   ....[22]....
        /*011c*/ 	.word	0x00021e00


	//   ....[23]....
        /*0120*/ 	.word	0x00021e10


	//   ....[24]....
        /*0124*/ 	.word	0x00021ec0


	//   ....[25]....
        /*0128*/ 	.word	0x00021ef0


	//   ....[26]....
        /*012c*/ 	.word	0x00021f00


	//   ....[27]....
        /*0130*/ 	.word	0x00021f10


	//   ....[28]....
        /*0134*/ 	.word	0x00021fc0


	//   ....[29]....
        /*0138*/ 	.word	0x00022000


	//   ....[30]....
        /*013c*/ 	.word	0x00022030


	//   ....[31]....
        /*0140*/ 	.word	0x00022060


	//----- nvinfo : EIATTR_VRC_CTA_INIT_COUNT
	.align		4
.L_476:
        /*0144*/ 	.byte	0x02, 0x4a
	.zero		1
	.zero		1


	//----- nvinfo : EIATTR_SYSCALL_OFFSETS
	.align		4
        /*0148*/ 	.byte	0x04, 0x46
        /*014a*/ 	.short	(.L_478 - .L_477)


	//   ....[0]....
.L_477:
        /*014c*/ 	.word	0x00001520


	//   ....[1]....
        /*0150*/ 	.word	0x000223d0


	//   ....[2]....
        /*0154*/ 	.word	0x000225b0


	//   ....[3]....
        /*0158*/ 	.word	0x000226e0


	//   ....[4]....
        /*015c*/ 	.word	0x000228a0


	//   ....[5]....
        /*0160*/ 	.word	0x000229d0


	//   ....[6]....
        /*0164*/ 	.word	0x00022b60


	//   ....[7]....
        /*0168*/ 	.word	0x00022c50


	//   ....[8]....
        /*016c*/ 	.word	0x00022d40


	//   ....[9]....
        /*0170*/ 	.word	0x00022e30


	//   ....[10]....
        /*0174*/ 	.word	0x00023470


	//   ....[11]....
        /*0178*/ 	.word	0x000235a0


	//   ....[12]....
        /*017c*/ 	.word	0x00023760


	//   ....[13]....
        /*0180*/ 	.word	0x00023890


	//   ....[14]....
        /*0184*/ 	.word	0x00023c40


	//   ....[15]....
        /*0188*/ 	.word	0x00023e40


	//   ....[16]....
        /*018c*/ 	.word	0x00023f70


	//   ....[17]....
        /*0190*/ 	.word	0x00024130


	//   ....[18]....
        /*0194*/ 	.word	0x00024260


	//   ....[19]....
        /*0198*/ 	.word	0x000243f0


	//   ....[20]....
        /*019c*/ 	.word	0x000244e0


	//   ....[21]....
        /*01a0*/ 	.word	0x000245d0


	//   ....[22]....
        /*01a4*/ 	.word	0x000246c0


	//   ....[23]....
        /*01a8*/ 	.word	0x00024d00


	//   ....[24]....
        /*01ac*/ 	.word	0x00024e30


	//   ....[25]....
        /*01b0*/ 	.word	0x00024ff0


	//   ....[26]....
        /*01b4*/ 	.word	0x00025120


	//----- nvinfo : EIATTR_EXIT_INSTR_OFFSETS
	.align		4
.L_478:
        /*01b8*/ 	.byte	0x04, 0x1c
        /*01ba*/ 	.short	(.L_480 - .L_479)


	//   ....[0]....
.L_479:
        /*01bc*/ 	.word	0x0001ffa0


	//   ....[1]....
        /*01c0*/ 	.word	0x000221f0


	//   ....[2]....
        /*01c4*/ 	.word	0x00022a60


	//   ....[3]....
        /*01c8*/ 	.word	0x00022e40


	//   ....[4]....
        /*01cc*/ 	.word	0x00023920


	//   ....[5]....
        /*01d0*/ 	.word	0x000239b0


	//   ....[6]....
        /*01d4*/ 	.word	0x000239e0


	//   ....[7]....
        /*01d8*/ 	.word	0x00023a20


	//   ....[8]....
        /*01dc*/ 	.word	0x00023a60


	//   ....[9]....
        /*01e0*/ 	.word	0x000242f0


	//   ....[10]....
        /*01e4*/ 	.word	0x000246d0


	//   ....[11]....
        /*01e8*/ 	.word	0x000251b0


	//   ....[12]....
        /*01ec*/ 	.word	0x00025240


	//----- nvinfo : EIATTR_MAX_THREADS
	.align		4
.L_480:
        /*01f0*/ 	.byte	0x04, 0x05
        /*01f2*/ 	.short	(.L_482 - .L_481)
.L_481:
        /*01f4*/ 	.word	0x00000080
        /*01f8*/ 	.word	0x00000001
        /*01fc*/ 	.word	0x00000001


	//----- nvinfo : EIATTR_CRS_STACK_SIZE
	.align		4
.L_482:
        /*0200*/ 	.byte	0x04, 0x1e
        /*0202*/ 	.short	(.L_484 - .L_483)
.L_483:
        /*0204*/ 	.word	0x00000000


	//----- nvinfo : EIATTR_CBANK_PARAM_SIZE
	.align		4
.L_484:
        /*0208*/ 	.byte	0x03, 0x19
        /*020a*/ 	.short	0x0428


	//----- nvinfo : EIATTR_PARAM_CBANK
	.align		4
        /*020c*/ 	.byte	0x04, 0x0a
        /*020e*/ 	.short	(.L_486 - .L_485)
	.align		4
.L_485:
        /*0210*/ 	.word	index@(.nv.constant0._ZN2at6native13reduce_kernelILi128ELi4ENS0_8ReduceOpIdNS0_9ArgMaxOpsIdEEjlLi4ELi4EEEEEvT1_)
        /*0214*/ 	.short	0x0380
        /*0216*/ 	.short	0x0428


	//----- nvinfo : EIATTR_SW_WAR
	.align		4
.L_486:
        /*0218*/ 	.byte	0x04, 0x36
        /*021a*/ 	.short	(.L_488 - .L_487)
.L_487:
        /*021c*/ 	.word	0x00000008
.L_488:


//--------------------- .nv.info._ZN2at6native13reduce_kernelILi512ELi1ENS0_8ReduceOpIsNS0_9ArgMaxOpsIsEEjlLi4ELi4EEEEEvT1_ --------------------------
	.section	.nv.info._ZN2at6native13reduce_kernelILi512ELi1ENS0_8ReduceOpIsNS0_9ArgMaxOpsIsEEjlLi4ELi4EEEEEvT1_,"",@"SHT_CUDA_INFO"
	.sectionflags	@""
	.align	4


	//----- nvinfo : EIATTR_CUDA_API_VERSION
	.align		4
        /*0000*/ 	.byte	0x04, 0x37
        /*0002*/ 	.short	(.L_490 - .L_489)
.L_489:
        /*0004*/ 	.word	0x00000082


	//----- nvinfo : EIATTR_KPARAM_INFO
	.align		4
.L_490:
        /*0008*/ 	.byte	0x04, 0x17
        /*000a*/ 	.short	(.L_492 - .L_491)
.L_491:
        /*000c*/ 	.word	0x00000000
        /*0010*/ 	.short	0x0000
        /*0012*/ 	.short	0x0000
        /*0014*/ 	.byte	0x00, 0xf0, 0xa1, 0x10


	//----- nvinfo : EIATTR_SPARSE_MMA_MASK
	.align		4
.L_492:
        /*0018*/ 	.byte	0x03, 0x50
        /*001a*/ 	.short	0x0000


	//----- nvinfo : EIATTR_MAXREG_COUNT
	.align		4
        /*001c*/ 	.byte	0x03, 0x1b
        /*001e*/ 	.short	0x0020


	//----- nvinfo : EIATTR_NUM_BARRIERS
	.align		4
        /*0020*/ 	.byte	0x02, 0x4c
        /*0022*/ 	.byte	0x01
	.zero		1


	//----- nvinfo : EIATTR_EXTERNS
	.align		4
        /*0024*/ 	.byte	0x04, 0x0f
        /*0026*/ 	.short	(.L_494 - .L_493)


	//   ....[0]....
	.align		4
.L_493:
        /*0028*/ 	.word	index@(__assertfail)


	//----- nvinfo : EIATTR_ANNOTATIONS
	.align		4
.L_494:
        /*002c*/ 	.byte	0x04, 0x55
        /*002e*/ 	.short	(.L_496 - .L_495)


	//   ....[0]....
.L_495:
        /*0030*/ 	.word	0x00000001
        /*0034*/ 	.byte	0x00, 0x82, 0x00, 0x00, 0x01, 0x00, 0x00, 0x00, 0x30, 0x82, 0x00, 0x00, 0x01, 0x00, 0x00, 0x00
        /*0044*/ 	.byte	0x40, 0x82, 0x00, 0x00, 0x01, 0x00, 0x00, 0x00, 0x90, 0x94, 0x00, 0x00, 0x01, 0x00, 0x00, 0x00
        /*0054*/ 	.byte	0x60, 0xa6, 0x00, 0x00, 0x01, 0x00, 0x00, 0x00, 0xd0, 0xc9, 0x00, 0x00, 0x01, 0x00, 0x00, 0x00
        /*0064*/ 	.byte	0x20, 0xca, 0x00, 0x00, 0x01, 0x00, 0x00, 0x00, 0x30, 0xcb, 0x00, 0x00, 0x01, 0x00, 0x00, 0x00
        /*0074*/ 	.byte	0x40, 0xcd, 0x00, 0x00


	//----- nvinfo : EIATTR_MERCURY_ISA_VERSION
	.align		4
.L_496:
        /*0078*/ 	.byte	0x03, 0x5f
        /*007a*/ 	.short	0x0101


	//----- nvinfo : EIATTR_INT_WARP_WIDE_INSTR_OFFSETS
	.align		4
        /*007c*/ 	.byte	0x04, 0x31
        /*007e*/ 	.short	(.L_498 - .L_497)


	//   ....[0]....
.L_497:
        /*0080*/ 	.word	0x000103e0


	//   ....[1]....
        /*0084*/ 	.word	0x000104d0


	//----- nvinfo : EIATTR_COOP_GROUP_MASK_REGIDS
	.align		4
.L_498:
        /*0088*/ 	.byte	0x04, 0x29
        /*008a*/ 	.short	(.L_500 - .L_499)


	//   ....[0]....
.L_499:
        /*008c*/ 	.word	0xffffffff


	//   ....[1]....
        /*0090*/ 	.word	0xffffffff


	//   ....[2]....
        /*0094*/ 	.word	0xffffffff


	//   ....[3]....
        /*0098*/ 	.word	0xffffffff


	//   ....[4]....
        /*009c*/ 	.word	0xffffffff


	//   ....[5]....
        /*00a0*/ 	.word	0xffffffff


	//----- nvinfo : EIATTR_COOP_GROUP_INSTR_OFFSETS
	.align		4
.L_500:
        /*00a4*/ 	.byte	0x04, 0x28
        /*00a6*/ 	.short	(.L_502 - .L_501)


	//   ....[0]....
.L_501:
        /*00a8*/ 	.word	0x0000d720


	//   ....[1]....
        /*00ac*/ 	.word	0x0000d730


	//   ....[2]....
        /*00b0*/ 	.word	0x0000d740


	//   ....[3]....
        /*00b4*/ 	.word	0x00011070


	//   ....[4]....
        /*00b8*/ 	.word	0x00011080


	//   ....[5]....
        /*00bc*/ 	.word	0x00011090


	//----- nvinfo : EIATTR_VRC_CTA_INIT_COUNT
	.align		4
.L_502:
        /*00c0*/ 	.byte	0x02, 0x4a
	.zero		1
	.zero		1


	//----- nvinfo : EIATTR_SYSCALL_OFFSETS
	.align		4
        /*00c4*/ 	.byte	0x04, 0x46
        /*00c6*/ 	.short	(.L_504 - .L_503)


	//   ....[0]....
.L_503:
        /*00c8*/ 	.word	0x00011320


	//   ....[1]....
        /*00cc*/ 	.word	0x00011490


	//   ....[2]....
        /*00d0*/ 	.word	0x000115e0


	//   ....[3]....
        /*00d4*/ 	.word	0x00011850


	//   ....[4]....
        /*00d8*/ 	.word	0x00011b10


	//   ....[5]....
        /*00dc*/ 	.word	0x00011c80


	//   ....[6]....
        /*00e0*/ 	.word	0x00011dd0


	//   ....[7]....
        /*00e4*/ 	.word	0x00012040


	//----- nvinfo : EIATTR_EXIT_INSTR_OFFSETS
	.align		4
.L_504:
        /*00e8*/ 	.byte	0x04, 0x1c
        /*00ea*/ 	.short	(.L_506 - .L_505)


	//   ....[0]....
.L_505:
        /*00ec*/ 	.word	0x00010570


	//   ....[1]....
        /*00f0*/ 	.word	0x00011190


	//   ....[2]....
        /*00f4*/ 	.word	0x000114e0


	//   ....[3]....
        /*00f8*/ 	.word	0x000115f0


	//   ....[4]....
        /*00fc*/ 	.word	0x000118a0


	//   ....[5]....
        /*0100*/ 	.word	0x000118d0


	//   ....[6]....
        /*0104*/ 	.word	0x00011900


	//   ....[7]....
        /*0108*/ 	.word	0x00011940


	//   ....[8]....
        /*010c*/ 	.word	0x00011980


	//   ....[9]....
        /*0110*/ 	.word	0x00011cd0


	//   ....[10]....
        /*0114*/ 	.word	0x00011de0


	//   ....[11]....
        /*0118*/ 	.word	0x00012090


	//   ....[12]....
        /*011c*/ 	.word	0x000120c0


	//----- nvinfo : EIATTR_MAX_THREADS
	.align		4
.L_506:
        /*0120*/ 	.byte	0x04, 0x05
        /*0122*/ 	.short	(.L_508 - .L_507)
.L_507:
        /*0124*/ 	.word	0x00000200
        /*0128*/ 	.word	0x00000001
        /*012c*/ 	.word	0x00000001


	//----- nvinfo : EIATTR_CRS_STACK_SIZE
	.align		4
.L_508:
        /*0130*/ 	.byte	0x04, 0x1e
        /*0132*/ 	.short	(.L_510 - .L_509)
.L_509:
        /*0134*/ 	.word	0x00000000


	//----- nvinfo : EIATTR_CBANK_PARAM_SIZE
	.align		4
.L_510:
        /*0138*/ 	.byte	0x03, 0x19
        /*013a*/ 	.short	0x0428


	//----- nvinfo : EIATTR_PARAM_CBANK
	.align		4
        /*013c*/ 	.byte	0x04, 0x0a
        /*013e*/ 	.short	(.L_512 - .L_511)
	.align		4
.L_511:
        /*0140*/ 	.word	index@(.nv.constant0._ZN2at6native13reduce_kernelILi512ELi1ENS0_8ReduceOpIsNS0_9ArgMaxOpsIsEEjlLi4ELi4EEEEEvT1_)
        /*0144*/ 	.short	0x0380
        /*0146*/ 	.short	0x0428


	//----- nvinfo : EIATTR_SW_WAR
	.align		4
.L_512:
        /*0148*/ 	.byte	0x04, 0x36
        /*014a*/ 	.short	(.L_514 - .L_513)
.L_513:
        /*014c*/ 	.word	0x00000008
.L_514:


//--------------------- .nv.info._ZN2at6native13reduce_kernelILi256ELi2ENS0_8ReduceOpIsNS0_9ArgMaxOpsIsEEjlLi4ELi4EEEEEvT1_ --------------------------
	.section	.nv.info._ZN2at6native13reduce_kernelILi256ELi2ENS0_8ReduceOpIsNS0_9ArgMaxOpsIsEEjlLi4ELi4EEEEEvT1_,"",@"SHT_CUDA_INFO"
	.sectionflags	@""
	.align	4


	//----- nvinfo : EIATTR_CUDA_API_VERSION
	.align		4
        /*0000*/ 	.byte	0x04, 0x37
        /*0002*/ 	.short	(.L_516 - .L_515)
.L_515:
        /*0004*/ 	.word	0x00000082


	//----- nvinfo : EIATTR_KPARAM_INFO
	.align		4
.L_516:
        /*0008*/ 	.byte	0x04, 0x17
        /*000a*/ 	.short	(.L_518 - .L_517)
.L_517:
        /*000c*/ 	.word	0x00000000
        /*0010*/ 	.short	0x0000
        /*0012*/ 	.short	0x0000
        /*0014*/ 	.byte	0x00, 0xf0, 0xa1, 0x10


	//----- nvinfo : EIATTR_SPARSE_MMA_MASK
	.align		4
.L_518:
        /*0018*/ 	.byte	0x03, 0x50
        /*001a*/ 	.short	0x0000


	//----- nvinfo : EIATTR_MAXREG_COUNT
	.align		4
        /*001c*/ 	.byte	0x03, 0x1b
        /*001e*/ 	.short	0x0040


	//----- nvinfo : EIATTR_NUM_BARRIERS
	.align		4
        /*0020*/ 	.byte	0x02, 0x4c
        /*0022*/ 	.byte	0x01
	.zero		1


	//----- nvinfo : EIATTR_EXTERNS
	.align		4
        /*0024*/ 	.byte	0x04, 0x0f
        /*0026*/ 	.short	(.L_520 - .L_519)


	//   ....[0]....
	.align		4
.L_519:
        /*0028*/ 	.word	index@(__assertfail)


	//----- nvinfo : EIATTR_MERCURY_ISA_VERSION
	.align		4
.L_520:
        /*002c*/ 	.byte	0x03, 0x5f
        /*002e*/ 	.short	0x0101


	//----- nvinfo : EIATTR_INT_WARP_WIDE_INSTR_OFFSETS
	.align		4
        /*0030*/ 	.byte	0x04, 0x31
        /*0032*/ 	.short	(.L_522 - .L_521)


	//   ....[0]....
.L_521:
        /*0034*/ 	.word	0x00014e60


	//   ....[1]....
        /*0038*/ 	.word	0x00014f50


	//----- nvinfo : EIATTR_COOP_GROUP_MASK_REGIDS
	.align		4
.L_522:
        /*003c*/ 	.byte	0x04, 0x29
        /*003e*/ 	.short	(.L_524 - .L_523)


	//   ....[0]....
.L_523:
        /*0040*/ 	.word	0xffffffff


	//   ....[1]....
        /*0044*/ 	.word	0xffffffff


	//   ....[2]....
        /*0048*/ 	.word	0xffffffff


	//   ....[3]....
        /*004c*/ 	.word	0xffffffff


	//   ....[4]....
        /*0050*/ 	.word	0xffffffff


	//   ....[5]....
        /*0054*/ 	.word	0xffffffff


	//   ....[6]....
        /*0058*/ 	.word	0xffffffff


	//   ....[7]....
        /*005c*/ 	.word	0xffffffff


	//   ....[8]....
        /*0060*/ 	.word	0xffffffff


	//   ....[9]....
        /*0064*/ 	.word	0xffffffff


	//   ....[10]....
        /*0068*/ 	.word	0xffffffff


	//   ....[11]....
        /*006c*/ 	.word	0xffffffff


	//----- nvinfo : EIATTR_COOP_GROUP_INSTR_OFFSETS
	.align		4
.L_524:
        /*0070*/ 	.byte	0x04, 0x28
        /*0072*/ 	.short	(.L_526 - .L_525)


	//   ....[0]....
.L_525:
        /*0074*/ 	.word	0x0000fe40


	//   ....[1]....
        /*0078*/ 	.word	0x0000fe60


	//   ....[2]....
        /*007c*/ 	.word	0x0000fe70


	//   ....[3]....
        /*0080*/ 	.word	0x0000fe80


	//   ....[4]....
        /*0084*/ 	.word	0x0000fe90


	//   ....[5]....
        /*0088*/ 	.word	0x0000fea0


	//   ....[6]....
        /*008c*/ 	.word	0x00016050


	//   ....[7]....
        /*0090*/ 	.word	0x00016070


	//   ....[8]....
        /*0094*/ 	.word	0x00016080


	//   ....[9]....
        /*0098*/ 	.word	0x00016090


	//   ....[10]....
        /*009c*/ 	.word	0x000160a0


	//   ....[11]....
        /*00a0*/ 	.word	0x000160b0


	//----- nvinfo : EIATTR_VRC_CTA_INIT_COUNT
	.align		4
.L_526:
        /*00a4*/ 	.byte	0x02, 0x4a
	.zero		1
	.zero		1


	//----- nvinfo : EIATTR_SYSCALL_OFFSETS
	.align		4
        /*00a8*/ 	.byte	0x04, 0x46
        /*00aa*/ 	.short	(.L_528 - .L_527)


	//   ....[0]....
.L_527:
        /*00ac*/ 	.word	0x000014b0


	//   ....[1]....
        /*00b0*/ 	.word	0x00016400


	//   ....[2]....
        /*00b4*/ 	.word	0x000165d0


	//   ....[3]....
        /*00b8*/ 	.word	0x00016700


	//   ....[4]....
        /*00bc*/ 	.word	0x000168a0


	//   ....[5]....
        /*00c0*/ 	.word	0x00016990


	//   ....[6]....
        /*00c4*/ 	.word	0x00016d30


	//   ....[7]....
        /*00c8*/ 	.word	0x00016e60


	//   ....[8]....
        /*00cc*/ 	.word	0x00017190


	//   ....[9]....
        /*00d0*/ 	.word	0x00017330


	//   ....[10]....
        /*00d4*/ 	.word	0x00017460


	//   ....[11]....
        /*00d8*/ 	.word	0x00017600


	//   ....[12]....
        /*00dc*/ 	.word	0x000176f0


	//   ....[13]....
        /*00e0*/ 	.word	0x00017a70


	//   ....[14]....
        /*00e4*/ 	.word	0x00017ba0


	//----- nvinfo : EIATTR_EXIT_INSTR_OFFSETS
	.align		4
.L_528:
        /*00e8*/ 	.byte	0x04, 0x1c
        /*00ea*/ 	.short	(.L_530 - .L_529)


	//   ....[0]....
.L_529:
        /*00ec*/ 	.word	0x00015010


	//   ....[1]....
        /*00f0*/ 	.word	0x00016270


	//   ....[2]....
        /*00f4*/ 	.word	0x000167a0


	//   ....[3]....
        /*00f8*/ 	.word	0x000169a0


	//   ....[4]....
        /*00fc*/ 	.word	0x00016f00


	//   ....[5]....
        /*0100*/ 	.word	0x00016f50


	//   ....[6]....
        /*0104*/ 	.word	0x00016f80


	//   ....[7]....
        /*0108*/ 	.word	0x00016fc0


	//   ....[8]....
        /*010c*/ 	.word	0x00017000


	//   ....[9]....
        /*0110*/ 	.word	0x00017500


	//   ....[10]....
        /*0114*/ 	.word	0x00017700


	//   ....[11]....
        /*0118*/ 	.word	0x00017c40


	//   ....[12]....
        /*011c*/ 	.word	0x00017c90


	//----- nvinfo : EIATTR_MAX_THREADS
	.align		4
.L_530:
        /*0120*/ 	.byte	0x04, 0x05
        /*0122*/ 	.short	(.L_532 - .L_531)
.L_531:
        /*0124*/ 	.word	0x00000100
        /*0128*/ 	.word	0x00000001
        /*012c*/ 	.word	0x00000001


	//----- nvinfo : EIATTR_CRS_STACK_SIZE
	.align		4
.L_532:
        /*0130*/ 	.byte	0x04, 0x1e
        /*0132*/ 	.short	(.L_534 - .L_533)
.L_533:
        /*0134*/ 	.word	0x00000000


	//----- nvinfo : EIATTR_CBANK_PARAM_SIZE
	.align		4
.L_534:
        /*0138*/ 	.byte	0x03, 0x19
        /*013a*/ 	.short	0x0428


	//----- nvinfo : EIATTR_PARAM_CBANK
	.align		4
        /*013c*/ 	.byte	0x04, 0x0a
        /*013e*/ 	.short	(.L_536 - .L_535)
	.align		4
.L_535:
        /*0140*/ 	.word	index@(.nv.constant0._ZN2at6native13reduce_kernelILi256ELi2ENS0_8ReduceOpIsNS0_9ArgMaxOpsIsEEjlLi4ELi4EEEEEvT1_)
        /*0144*/ 	.short	0x0380
        /*0146*/ 	.short	0x0428


	//----- nvinfo : EIATTR_SW_WAR
	.align		4
.L_536:
        /*0148*/ 	.byte	0x04, 0x36
        /*014a*/ 	.short	(.L_538 - .L_537)
.L_537:
        /*014c*/ 	.word	0x00000008
.L_538:


//--------------------- .nv.info._ZN2at6native13reduce_kernelILi128ELi4ENS0_8ReduceOpIsNS0_9ArgMaxOpsIsEEjlLi4ELi4EEEEEvT1_ --------------------------
	.section	.nv.info._ZN2at6native13reduce_kernelILi128ELi4ENS0_8ReduceOpIsNS0_9ArgMaxOpsIsEEjlLi4ELi4EEEEEvT1_,"",@"SHT_CUDA_INFO"
	.sectionflags	@""
	.align	4


	//----- nvinfo : EIATTR_CUDA_API_VERSION
	.align		4
        /*0000*/ 	.byte	0x04, 0x37
        /*0002*/ 	.short	(.L_540 - .L_539)
.L_539:
        /*0004*/ 	.word	0x00000082


	//----- nvinfo : EIATTR_KPARAM_INFO
	.align		4
.L_540:
        /*0008*/ 	.byte	0x04, 0x17
        /*000a*/ 	.short	(.L_542 - .L_541)
.L_541:
        /*000c*/ 	.word	0x00000000
        /*0010*/ 	.short	0x0000
        /*0012*/ 	.short	0x0000
        /*0014*/ 	.byte	0x00, 0xf0, 0xa1, 0x10


	//----- nvinfo : EIATTR_SPARSE_MMA_MASK
	.align		4
.L_542:
        /*0018*/ 	.byte	0x03, 0x50
        /*001a*/ 	.short	0x0000


	//----- nvinfo : EIATTR_MAXREG_COUNT
	.align		4
        /*001c*/ 	.byte	0x03, 0x1b
        /*001e*/ 	.short	0x0080


	//----- nvinfo : EIATTR_NUM_BARRIERS
	.align		4
        /*0020*/ 	.byte	0x02, 0x4c
        /*0022*/ 	.byte	0x01
	.zero		1


	//----- nvinfo : EIATTR_EXTERNS
	.align		4
        /*0024*/ 	.byte	0x04, 0x0f
        /*0026*/ 	.short	(.L_544 - .L_543)


	//   ....[0]....
	.align		4
.L_543:
        /*0028*/ 	.word	index@(__assertfail)


	//----- nvinfo : EIATTR_MERCURY_ISA_VERSION
	.align		4
.L_544:
        /*002c*/ 	.byte	0x03, 0x5f
        /*002e*/ 	.short	0x0101


	//----- nvinfo : EIATTR_INT_WARP_WIDE_INSTR_OFFSETS
	.align		4
        /*0030*/ 	.byte	0x04, 0x31
        /*0032*/ 	.short	(.L_546 - .L_545)


	//   ....[0]....
.L_545:
        /*0034*/ 	.word	0x0001e020


	//   ....[1]....
        /*0038*/ 	.word	0x0001e110


	//----- nvinfo : EIATTR_COOP_GROUP_MASK_REGIDS
	.align		4
.L_546:
        /*003c*/ 	.byte	0x04, 0x29
        /*003e*/ 	.short	(.L_548 - .L_547)


	//   ....[0]....
.L_547:
        /*0040*/ 	.word	0xffffffff


	//   ....[1]....
        /*0044*/ 	.word	0xffffffff


	//   ....[2]....
        /*0048*/ 	.word	0xffffffff


	//   ....[3]....
        /*004c*/ 	.word	0xffffffff


	//   ....[4]....
        /*0050*/ 	.word	0xffffffff


	//   ....[5]....
        /*0054*/ 	.word	0xffffffff


	//   ....[6]....
        /*0058*/ 	.word	0xffffffff


	//   ....[7]....
        /*005c*/ 	.word	0xffffffff


	//   ....[8]....
        /*0060*/ 	.word	0xffffffff


	//   ....[9]....
        /*0064*/ 	.word	0xffffffff


	//   ....[10]....
        /*0068*/ 	.word	0xffffffff


	//   ....[11]....
        /*006c*/ 	.word	0xffffffff


	//   ....[12]....
        /*0070*/ 	.word	0xffffffff


	//   ....[13]....
        /*0074*/ 	.word	0xffffffff


	//   ....[14]....
        /*0078*/ 	.word	0xffffffff


	//   ....[15]....
        /*007c*/ 	.word	0xffffffff


	//   ....[16]....
        /*0080*/ 	.word	0xffffffff


	//   ....[17]....
        /*0084*/ 	.word	0xffffffff


	//   ....[18]....
        /*0088*/ 	.word	0xffffffff


	//   ....[19]....
        /*008c*/ 	.word	0xffffffff


	//   ....[20]....
        /*0090*/ 	.word	0xffffffff


	//   ....[21]....
        /*0094*/ 	.word	0xffffffff


	//   ....[22]....
        /*0098*/ 	.word	0xffffffff


	//   ....[23]....
        /*009c*/ 	.word	0xffffffff


	//----- nvinfo : EIATTR_COOP_GROUP_INSTR_OFFSETS
	.align		4
.L_548:
        /*00a0*/ 	.byte	0x04, 0x28
        /*00a2*/ 	.short	(.L_550 - .L_549)


	//   ....[0]....
.L_549:
        /*00a4*/ 	.word	0x00014880


	//   ....[1]....
        /*00a8*/ 	.word	0x000148b0


	//   ....[2]....
        /*00ac*/ 	.word	0x000148d0


	//   ....[3]....
        /*00b0*/ 	.word	0x000148e0


	//   ....[4]....
        /*00b4*/ 	.word	0x000148f0


	//   ....[5]....
        /*00b8*/ 	.word	0x00014900


	//   ....[6]....
        /*00bc*/ 	.word	0x00014910


	//   ....[7]....
        /*00c0*/ 	.word	0x00014930


	//   ....[8]....
        /*00c4*/ 	.word	0x00014950


	//   ....[9]....
        /*00c8*/ 	.word	0x00014980


	//   ....[10]....
        /*00cc*/ 	.word	0x000149b0


	//   ....[11]....
        /*00d0*/ 	.word	0x000149e0


	//   ....[12]....
        /*00d4*/ 	.word	0x0001fc70


	//   ....[13]....
        /*00d8*/ 	.word	0x0001fca0


	//   ....[14]....
        /*00dc*/ 	.word	0x0001fcc0


	//   ....[15]....
        /*00e0*/ 	.word	0x0001fcd0


	//   ....[16]....
        /*00e4*/ 	.word	0x0001fce0


	//   ....[17]....
        /*00e8*/ 	.word	0x0001fcf0


	//   ....[18]....
        /*00ec*/ 	.word	0x0001fd00


	//   ....[19]....
        /*00f0*/ 	.word	0x0001fd20


	//   ....[20]....
        /*00f4*/ 	.word	0x0001fd40


	//   ....[21]....
        /*00f8*/ 	.word	0x0001fd70


	//   ....[22]....
        /*00fc*/ 	.word	0x0001fda0


	//   ....[23]....
        /*0100*/ 	.word	0x0001fdd0


	//----- nvinfo : EIATTR_VRC_CTA_INIT_COUNT
	.align		4
.L_550:
        /*0104*/ 	.byte	0x02, 0x4a
	.zero		1
	.zero		1


	//----- nvinfo : EIATTR_SYSCALL_OFFSETS
	.align		4
        /*0108*/ 	.byte	0x04, 0x46
        /*010a*/ 	.short	(.L_552 - .L_551)


	//   ....[0]....
.L_551:
        /*010c*/ 	.word	0x00001530


	//   ....[1]....
        /*0110*/ 	.word	0x00020280


	//   ....[2]....
        /*0114*/ 	.word	0x00020490


	//   ....[3]....
        /*0118*/ 	.word	0x000205c0


	//   ....[4]....
        /*011c*/ 	.word	0x00020780


	//   ....[5]....
        /*0120*/ 	.word	0x000208b0


	//   ....[6]....
        /*0124*/ 	.word	0x00020a40


	//   ....[7]....
        /*0128*/ 	.word	0x00020b30


	//   ....[8]....
        /*012c*/ 	.word	0x00020c20


	//   ....[9]....
        /*0130*/ 	.word	0x00020d10


	//   ....[10]....
        /*0134*/ 	.word	0x000212b0


	//   ....[11]....
        /*0138*/ 	.word	0x000213e0


	//   ....[12]....
        /*013c*/ 	.word	0x000215a0


	//   ....[13]....
        /*0140*/ 	.word	0x000216d0


	//   ....[14]....
        /*0144*/ 	.word	0x00021a80


	//   ....[15]....
        /*0148*/ 	.word	0x00021cb0


	//   ....[16]....
        /*014c*/ 	.word	0x00021de0


	//   ....[17]....
        /*0150*/ 	.word	0x00021fa0


	//   ....[18]....
        /*0154*/ 	.word	0x000220d0


	//   ....[19]....
        /*0158*/ 	.word	0x00022260


	//   ....[20]....
        /*015c*/ 	.word	0x00022350


	//   ....[21]....
        /*0160*/ 	.word	0x00022440


	//   ....[22]....
        /*0164*/ 	.word	0x00022530


	//   ....[23]....
        /*0168*/ 	.word	0x00022af0


	//   ....[24]....
        /*016c*/ 	.word	0x00022c20


	//   ....[25]....
        /*0170*/ 	.word	0x00022de0


	//   ....[26]....
        /*0174*/ 	.word	0x00022f10


	//----- nvinfo : EIATTR_EXIT_INSTR_OFFSETS
	.align		4
.L_552:
        /*0178*/ 	.byte	0x04, 0x1c
        /*017a*/ 	.short	(.L_554 - .L_553)


	//   ....[0]....
.L_553:
        /*017c*/ 	.word	0x0001e1d0


	//   ....[1]....
        /*0180*/ 	.word	0x000200a0


	//   ....[2]....
        /*0184*/ 	.word	0x00020940


	//   ....[3]....
        /*0188*/ 	.word	0x00020d20


	//   ....[4]....
        /*018c*/ 	.word	0x00021760


	//   ....[5]....
        /*0190*/ 	.word	0x000217f0


	//   ....[6]....
        /*0194*/ 	.word	0x00021820


	//   ....[7]....
        /*0198*/ 	.word	0x00021860


	//   ....[8]....
        /*019c*/ 	.word	0x000218a0


	//   ....[9]....
        /*01a0*/ 	.word	0x00022160


	//   ....[10]....
        /*01a4*/ 	.word	0x00022540


	//   ....[11]....
        /*01a8*/ 	.word	0x00022fa0


	//   ....[12]....
        /*01ac*/ 	.word	0x00023030


	//----- nvinfo : EIATTR_MAX_THREADS
	.align		4
.L_554:
        /*01b0*/ 	.byte	0x04, 0x05
        /*01b2*/ 	.short	(.L_556 - .L_555)
.L_555:
        /*01b4*/ 	.word	0x00000080
        /*01b8*/ 	.word	0x00000001
        /*01bc*/ 	.word	0x00000001


	//----- nvinfo : EIATTR_CRS_STACK_SIZE
	.align		4
.L_556:
        /*01c0*/ 	.byte	0x04, 0x1e
        /*01c2*/ 	.short	(.L_558 - .L_557)
.L_557:
        /*01c4*/ 	.word	0x00000000


	//----- nvinfo : EIATTR_CBANK_PARAM_SIZE
	.align		4
.L_558:
        /*01c8*/ 	.byte	0x03, 0x19
        /*01ca*/ 	.short	0x0428


	//----- nvinfo : EIATTR_PARAM_CBANK
	.align		4
        /*01cc*/ 	.byte	0x04, 0x0a
        /*01ce*/ 	.short	(.L_560 - .L_559)
	.align		4
.L_559:
        /*01d0*/ 	.word	index@(.nv.constant0._ZN2at6native13reduce_kernelILi128ELi4ENS0_8ReduceOpIsNS0_9ArgMaxOpsIsEEjlLi4ELi4EEEEEvT1_)
        /*01d4*/ 	.short	0x0380
        /*01d6*/ 	.short	0x0428


	//----- nvinfo : EIATTR_SW_WAR
	.align		4
.L_560:
        /*01d8*/ 	.byte	0x04, 0x36
        /*01da*/ 	.short	(.L_562 - .L_561)
.L_561:
        /*01dc*/ 	.word	0x00000008
.L_562:


//--------------------- .nv.info._ZN2at6native13reduce_kernelILi512ELi1ENS0_8ReduceOpIlNS0_9ArgMaxOpsIlEEjlLi4ELi4EEEEEvT1_ --------------------------
	.section	.nv.info._ZN2at6native13reduce_kernelILi512ELi1ENS0_8ReduceOpIlNS0_9ArgMaxOpsIlEEjlLi4ELi4EEEEEvT1_,"",@"SHT_CUDA_INFO"
	.sectionflags	@""
	.align	4


	//----- nvinfo : EIATTR_CUDA_API_VERSION
	.align		4
        /*0000*/ 	.byte	0x04, 0x37
        /*0002*/ 	.short	(.L_564 - .L_563)
.L_563:
        /*0004*/ 	.word	0x00000082


	//----- nvinfo : EIATTR_KPARAM_INFO
	.align		4
.L_564:
        /*0008*/ 	.byte	0x04, 0x17
        /*000a*/ 	.short	(.L_566 - .L_565)
.L_565:
        /*000c*/ 	.word	0x00000000
        /*0010*/ 	.short	0x0000
        /*0012*/ 	.short	0x0000
        /*0014*/ 	.byte	0x00, 0xf0, 0xa1, 0x10


	//----- nvinfo : EIATTR_SPARSE_MMA_MASK
	.align		4
.L_566:
        /*0018*/ 	.byte	0x03, 0x50
        /*001a*/ 	.short	0x0000


	//----- nvinfo : EIATTR_MAXREG_COUNT
	.align		4
        /*001c*/ 	.byte	0x03, 0x1b
        /*001e*/ 	.short	0x0020


	//----- nvinfo : EIATTR_NUM_BARRIERS
	.align		4
        /*0020*/ 	.byte	0x02, 0x4c
        /*0022*/ 	.byte	0x01
	.zero		1


	//----- nvinfo : EIATTR_EXTERNS
	.align		4
        /*0024*/ 	.byte	0x04, 0x0f
        /*0026*/ 	.short	(.L_568 - .L_567)


	//   ....[0]....
	.align		4
.L_567:
        /*0028*/ 	.word	index@(__assertfail)


	//----- nvinfo : EIATTR_ANNOTATIONS
	.align		4
.L_568:
        /*002c*/ 	.byte	0x04, 0x55
        /*002e*/ 	.short	(.L_570 - .L_569)


	//   ....[0]....
.L_569:
        /* <DEDUP_REMOVED lines=57> */
        /*03b4*/ 	.byte	0xe0, 0x25, 0x01, 0x00


	//----- nvinfo : EIATTR_MERCURY_ISA_VERSION
	.align		4
.L_570:
        /*03b8*/ 	.byte	0x03, 0x5f
        /*03ba*/ 	.short	0x0101


	//----- nvinfo : EIATTR_INT_WARP_WIDE_INSTR_OFFSETS
	.align		4
        /*03bc*/ 	.byte	0x04, 0x31
        /*03be*/ 	.short	(.L_572 - .L_571)


	//   ....[0]....
.L_571:
        /*03c0*/ 	.word	0x00011010


	//   ....[1]....
        /*03c4*/ 	.word	0x00011100


	//----- nvinfo : EIATTR_COOP_GROUP_MASK_REGIDS
	.align		4
.L_572:
        /*03c8*/ 	.byte	0x04, 0x29
        /*03ca*/ 	.short	(.L_574 - .L_573)


	//   ....[0]....
.L_573:
        /*03cc*/ 	.word	0xffffffff


	//   ....[1]....
        /*03d0*/ 	.word	0xffffffff


	//   ....[2]....
        /*03d4*/ 	.word	0xffffffff


	//   ....[3]....
        /*03d8*/ 	.word	0xffffffff


	//   ....[4]....
        /*03dc*/ 	.word	0xffffffff


	//   ....[5]....
        /*03e0*/ 	.word	0xffffffff


	//   ....[6]....
        /*03e4*/ 	.word	0xffffffff


	//   ....[7]....
        /*03e8*/ 	.word	0xffffffff


	//----- nvinfo : EIATTR_COOP_GROUP_INSTR_OFFSETS
	.align		4
.L_574:
        /*03ec*/ 	.byte	0x04, 0x28
        /*03ee*/ 	.short	(.L_576 - .L_575)


	//   ....[0]....
.L_575:
        /*03f0*/ 	.word	0x0000e2e0


	//   ....[1]....
        /*03f4*/ 	.word	0x0000e2f0


	//   ....[2]....
        /*03f8*/ 	.word	0x0000e300


	//   ....[3]....
        /*03fc*/ 	.word	0x0000e310


	//   ....[4]....
        /*0400*/ 	.word	0x00011d30


	//   ....[5]....
        /*0404*/ 	.word	0x00011d40


	//   ....[6]....
        /*0408*/ 	.word	0x00011d50


	//   ....[7]....
        /*040c*/ 	.word	0x00011d60


	//----- nvinfo : EIATTR_VRC_CTA_INIT_COUNT
	.align		4
.L_576:
        /*0410*/ 	.byte	0x02, 0x4a
	.zero		1
	.zero		1


	//----- nvinfo : EIATTR_SYSCALL_OFFSETS
	.align		4
        /*0414*/ 	.byte	0x04, 0x46
        /*0416*/ 	.short	(.L_578 - .L_577)


	//   ....[0]....
.L_577:
        /*0418*/ 	.word	0x00012010


	//   ....[1]....
        /*041c*/ 	.word	0x00012180


	//   ....[2]....
        /*0420*/ 	.word	0x000122d0


	//   ....[3]....
        /*0424*/ 	.word	0x00012550


	//   ....[4]....
        /*0428*/ 	.word	0x00012820


	//   ....[5]....
        /*042c*/ 	.word	0x000129b0


	//   ....[6]....
        /*0430*/ 	.word	0x00012b00


	//   ....[7]....
        /*0434*/ 	.word	0x00012da0


	//----- nvinfo : EIATTR_EXIT_INSTR_OFFSETS
	.align		4
.L_578:
        /*0438*/ 	.byte	0x04, 0x1c
        /*043a*/ 	.short	(.L_580 - .L_579)


	//   ....[0]....
.L_579:
        /*043c*/ 	.word	0x000111a0


	//   ....[1]....
        /*0440*/ 	.word	0x00011e80


	//   ....[2]....
        /*0444*/ 	.word	0x000121d0


	//   ....[3]....
        /*0448*/ 	.word	0x000122e0


	//   ....[4]....
        /*044c*/ 	.word	0x000125a0


	//   ....[5]....
        /*0450*/ 	.word	0x000125d0


	//   ....[6]....
        /*0454*/ 	.word	0x00012610


	//   ....[7]....
        /*0458*/ 	.word	0x00012650


	//   ....[8]....
        /*045c*/ 	.word	0x00012690


	//   ....[9]....
        /*0460*/ 	.word	0x00012a00


	//   ....[10]....
        /*0464*/ 	.word	0x00012b10


	//   ....[11]....
        /*0468*/ 	.word	0x00012df0


	//   ....[12]....
        /*046c*/ 	.word	0x00012e20


	//----- nvinfo : EIATTR_MAX_THREADS
	.align		4
.L_580:
        /*0470*/ 	.byte	0x04, 0x05
        /*0472*/ 	.short	(.L_582 - .L_581)
.L_581:
        /*0474*/ 	.word	0x00000200
        /*0478*/ 	.word	0x00000001
        /*047c*/ 	.word	0x00000001


	//----- nvinfo : EIATTR_CRS_STACK_SIZE
	.align		4
.L_582:
        /*0480*/ 	.byte	0x04, 0x1e
        /*0482*/ 	.short	(.L_584 - .L_583)
.L_583:
        /*0484*/ 	.word	0x00000000


	//----- nvinfo : EIATTR_CBANK_PARAM_SIZE
	.align		4
.L_584:
        /*0488*/ 	.byte	0x03, 0x19
        /*048a*/ 	.short	0x0428


	//----- nvinfo : EIATTR_PARAM_CBANK
	.align		4
        /*048c*/ 	.byte	0x04, 0x0a
        /*048e*/ 	.short	(.L_586 - .L_585)
	.align		4
.L_585:
        /*0490*/ 	.word	index@(.nv.constant0._ZN2at6native13reduce_kernelILi512ELi1ENS0_8ReduceOpIlNS0_9ArgMaxOpsIlEEjlLi4ELi4EEEEEvT1_)
        /*0494*/ 	.short	0x0380
        /*0496*/ 	.short	0x0428


	//----- nvinfo : EIATTR_SW_WAR
	.align		4
.L_586:
        /*0498*/ 	.byte	0x04, 0x36
        /*049a*/ 	.short	(.L_588 - .L_587)
.L_587:
        /*049c*/ 	.word	0x00000008
.L_588:


//--------------------- .nv.info._ZN2at6native13reduce_kernelILi256ELi2ENS0_8ReduceOpIlNS0_9ArgMaxOpsIlEEjlLi4ELi4EEEEEvT1_ --------------------------
	.section	.nv.info._ZN2at6native13reduce_kernelILi256ELi2ENS0_8ReduceOpIlNS0_9ArgMaxOpsIlEEjlLi4ELi4EEEEEvT1_,"",@"SHT_CUDA_INFO"
	.sectionflags	@""
	.align	4


	//----- nvinfo : EIATTR_CUDA_API_VERSION
	.align		4
        /*0000*/ 	.byte	0x04, 0x37
        /*0002*/ 	.short	(.L_590 - .L_589)
.L_589:
        /*0004*/ 	.word	0x00000082


	//----- nvinfo : EIATTR_KPARAM_INFO
	.align		4
.L_590:
        /*0008*/ 	.byte	0x04, 0x17
        /*000a*/ 	.short	(.L_592 - .L_591)
.L_591:
        /*000c*/ 	.word	0x00000000
        /*0010*/ 	.short	0x0000
        /*0012*/ 	.short	0x0000
        /*0014*/ 	.byte	0x00, 0xf0, 0xa1, 0x10


	//----- nvinfo : EIATTR_SPARSE_MMA_MASK
	.align		4
.L_592:
        /*0018*/ 	.byte	0x03, 0x50
        /*001a*/ 	.short	0x0000


	//----- nvinfo : EIATTR_MAXREG_COUNT
	.align		4
        /*001c*/ 	.byte	0x03, 0x1b
        /*001e*/ 	.short	0x0040


	//----- nvinfo : EIATTR_NUM_BARRIERS
	.align		4
        /*0020*/ 	.byte	0x02, 0x4c
        /*0022*/ 	.byte	0x01
	.zero		1


	//----- nvinfo : EIATTR_EXTERNS
	.align		4
        /*0024*/ 	.byte	0x04, 0x0f
        /*0026*/ 	.short	(.L_594 - .L_593)


	//   ....[0]....
	.align		4
.L_593:
        /*0028*/ 	.word	index@(__assertfail)


	//----- nvinfo : EIATTR_ANNOTATIONS
	.align		4
.L_594:
        /*002c*/ 	.byte	0x04, 0x55
        /*002e*/ 	.short	(.L_596 - .L_595)


	//   ....[0]....
.L_595:
        /* <DEDUP_REMOVED lines=14> */


	//----- nvinfo : EIATTR_MERCURY_ISA_VERSION
	.align		4
.L_596:
        /*0100*/ 	.byte	0x03, 0x5f
        /*0102*/ 	.short	0x0101


	//----- nvinfo : EIATTR_INT_WARP_WIDE_INSTR_OFFSETS
	.align		4
        /*0104*/ 	.byte	0x04, 0x31
        /*0106*/ 	.short	(.L_598 - .L_597)


	//   ....[0]....
.L_597:
        /*0108*/ 	.word	0x00015900


	//   ....[1]....
        /*010c*/ 	.word	0x000159f0


	//----- nvinfo : EIATTR_COOP_GROUP_MASK_REGIDS
	.align		4
.L_598:
        /*0110*/ 	.byte	0x04, 0x29
        /*0112*/ 	.short	(.L_600 - .L_599)


	//   ....[0]....
.L_599:
        /*0114*/ 	.word	0xffffffff


	//   ....[1]....
        /*0118*/ 	.word	0xffffffff


	//   ....[2]....
        /*011c*/ 	.word	0xffffffff


	//   ....[3]....
        /*0120*/ 	.word	0xffffffff


	//   ....[4]....
        /*0124*/ 	.word	0xffffffff


	//   ....[5]....
        /*0128*/ 	.word	0xffffffff


	//   ....[6]....
        /*012c*/ 	.word	0xffffffff


	//   ....[7]....
        /*0130*/ 	.word	0xffffffff


	//   ....[8]....
        /*0134*/ 	.word	0xffffffff


	//   ....[9]....
        /*0138*/ 	.word	0xffffffff


	//   ....[10]....
        /*013c*/ 	.word	0xffffffff


	//   ....[11]....
        /*0140*/ 	.word	0xffffffff


	//   ....[12]....
        /*0144*/ 	.word	0xffffffff


	//   ....[13]....
        /*0148*/ 	.word	0xffffffff


	//   ....[14]....
        /*014c*/ 	.word	0xffffffff


	//   ....[15]....
        /*0150*/ 	.word	0xffffffff


	//----- nvinfo : EIATTR_COOP_GROUP_INSTR_OFFSETS
	.align		4
.L_600:
        /*0154*/ 	.byte	0x04, 0x28
        /*0156*/ 	.short	(.L_602 - .L_601)


	//   ....[0]....
.L_601:
        /*0158*/ 	.word	0x00010820


	//   ....[1]....
        /*015c*/ 	.word	0x00010830


	//   ....[2]....
        /*0160*/ 	.word	0x00010840


	//   ....[3]....
        /*0164*/ 	.word	0x00010850


	//   ....[4]....
        /*0168*/ 	.word	0x00010860


	//   ....[5]....
        /*016c*/ 	.word	0x00010870


	//   ....[6]....
        /*0170*/ 	.word	0x00010880


	//   ....[7]....
        /*0174*/ 	.word	0x000108b0


	//   ....[8]....
        /*0178*/ 	.word	0x00016c50


	//   ....[9]....
        /*017c*/ 	.word	0x00016c60


	//   ....[10]....
        /*0180*/ 	.word	0x00016c70


	//   ....[11]....
        /*0184*/ 	.word	0x00016c80


	//   ....[12]....
        /*0188*/ 	.word	0x00016c90


	//   ....[13]....
        /*018c*/ 	.word	0x00016ca0


	//   ....[14]....
        /*0190*/ 	.word	0x00016cb0


	//   ....[15]....
        /*0194*/ 	.word	0x00016ce0


	//----- nvinfo : EIATTR_VRC_CTA_INIT_COUNT
	.align		4
.L_602:
        /*0198*/ 	.byte	0x02, 0x4a
	.zero		1
	.zero		1


	//----- nvinfo : EIATTR_SYSCALL_OFFSETS
	.align		4
        /*019c*/ 	.byte	0x04, 0x46
        /*019e*/ 	.short	(.L_604 - .L_603)


	//   ....[0]....
.L_603:
        /*01a0*/ 	.word	0x00001520


	//   ....[1]....
        /*01a4*/ 	.word	0x00017050


	//   ....[2]....
        /*01a8*/ 	.word	0x00017220


	//   ....[3]....
        /*01ac*/ 	.word	0x00017350


	//   ....[4]....
        /*01b0*/ 	.word	0x000174f0


	//   ....[5]....
        /*01b4*/ 	.word	0x000175e0


	//   ....[6]....
        /*01b8*/ 	.word	0x000179a0


	//   ....[7]....
        /*01bc*/ 	.word	0x00017ad0


	//   ....[8]....
        /*01c0*/ 	.word	0x00017e10


	//   ....[9]....
        /*01c4*/ 	.word	0x00017fe0


	//   ....[10]....
        /*01c8*/ 	.word	0x00018110


	//   ....[11]....
        /*01cc*/ 	.word	0x000182b0


	//   ....[12]....
        /*01d0*/ 	.word	0x000183a0


	//   ....[13]....
        /*01d4*/ 	.word	0x00018760


	//   ....[14]....
        /*01d8*/ 	.word	0x00018890


	//----- nvinfo : EIATTR_EXIT_INSTR_OFFSETS
	.align		4
.L_604:
        /*01dc*/ 	.byte	0x04, 0x1c
        /*01de*/ 	.short	(.L_606 - .L_605)


	//   ....[0]....
.L_605:
        /*01e0*/ 	.word	0x00015ab0


	//   ....[1]....
        /*01e4*/ 	.word	0x00016ec0


	//   ....[2]....
        /*01e8*/ 	.word	0x000173f0


	//   ....[3]....
        /*01ec*/ 	.word	0x000175f0


	//   ....[4]....
        /*01f0*/ 	.word	0x00017b70


	//   ....[5]....
        /*01f4*/ 	.word	0x00017bc0


	//   ....[6]....
        /*01f8*/ 	.word	0x00017c00


	//   ....[7]....
        /*01fc*/ 	.word	0x00017c40


	//   ....[8]....
        /*0200*/ 	.word	0x00017c80


	//   ....[9]....
        /*0204*/ 	.word	0x000181b0


	//   ....[10]....
        /*0208*/ 	.word	0x000183b0


	//   ....[11]....
        /*020c*/ 	.word	0x00018930


	//   ....[12]....
        /*0210*/ 	.word	0x00018980


	//----- nvinfo : EIATTR_MAX_THREADS
	.align		4
.L_606:
        /*0214*/ 	.byte	0x04, 0x05
        /*0216*/ 	.short	(.L_608 - .L_607)
.L_607:
        /*0218*/ 	.word	0x00000100
        /*021c*/ 	.word	0x00000001
        /*0220*/ 	.word	0x00000001


	//----- nvinfo : EIATTR_CRS_STACK_SIZE
	.align		4
.L_608:
        /*0224*/ 	.byte	0x04, 0x1e
        /*0226*/ 	.short	(.L_610 - .L_609)
.L_609:
        /*0228*/ 	.word	0x00000000


	//----- nvinfo : EIATTR_CBANK_PARAM_SIZE
	.align		4
.L_610:
        /*022c*/ 	.byte	0x03, 0x19
        /*022e*/ 	.short	0x0428


	//----- nvinfo : EIATTR_PARAM_CBANK
	.align		4
        /*0230*/ 	.byte	0x04, 0x0a
        /*0232*/ 	.short	(.L_612 - .L_611)
	.align		4
.L_611:
        /*0234*/ 	.word	index@(.nv.constant0._ZN2at6native13reduce_kernelILi256ELi2ENS0_8ReduceOpIlNS0_9ArgMaxOpsIlEEjlLi4ELi4EEEEEvT1_)
        /*0238*/ 	.short	0x0380
        /*023a*/ 	.short	0x0428


	//----- nvinfo : EIATTR_SW_WAR
	.align		4
.L_612:
        /*023c*/ 	.byte	0x04, 0x36
        /*023e*/ 	.short	(.L_614 - .L_613)
.L_613:
        /*0240*/ 	.word	0x00000008
.L_614:


//--------------------- .nv.info._ZN2at6native13reduce_kernelILi128ELi4ENS0_8ReduceOpIlNS0_9ArgMaxOpsIlEEjlLi4ELi4EEEEEvT1_ --------------------------
	.section	.nv.info._ZN2at6native13reduce_kernelILi128ELi4ENS0_8ReduceOpIlNS0_9ArgMaxOpsIlEEjlLi4ELi4EEEEEvT1_,"",@"SHT_CUDA_INFO"
	.sectionflags	@""
	.align	4


	//----- nvinfo : EIATTR_CUDA_API_VERSION
	.align		4
        /*0000*/ 	.byte	0x04, 0x37
        /*0002*/ 	.short	(.L_616 - .L_615)
.L_615:
        /*0004*/ 	.word	0x00000082


	//----- nvinfo : EIATTR_KPARAM_INFO
	.align		4
.L_616:
        /*0008*/ 	.byte	0x04, 0x17
        /*000a*/ 	.short	(.L_618 - .L_617)
.L_617:
        /*000c*/ 	.word	0x00000000
        /*0010*/ 	.short	0x0000
        /*0012*/ 	.short	0x0000
        /*0014*/ 	.byte	0x00, 0xf0, 0xa1, 0x10


	//----- nvinfo : EIATTR_SPARSE_MMA_MASK
	.align		4
.L_618:
        /*0018*/ 	.byte	0x03, 0x50
        /*001a*/ 	.short	0x0000


	//----- nvinfo : EIATTR_MAXREG_COUNT
	.align		4
        /*001c*/ 	.byte	0x03, 0x1b
        /*001e*/ 	.short	0x0080


	//----- nvinfo : EIATTR_NUM_BARRIERS
	.align		4
        /*0020*/ 	.byte	0x02, 0x4c
        /*0022*/ 	.byte	0x01
	.zero		1


	//----- nvinfo : EIATTR_EXTERNS
	.align		4
        /*0024*/ 	.byte	0x04, 0x0f
        /*0026*/ 	.short	(.L_620 - .L_619)


	//   ....[0]....
	.align		4
.L_619:
        /*0028*/ 	.word	index@(__assertfail)


	//----- nvinfo : EIATTR_MERCURY_ISA_VERSION
	.align		4
.L_620:
        /*002c*/ 	.byte	0x03, 0x5f
        /*002e*/ 	.short	0x0101


	//----- nvinfo : EIATTR_INT_WARP_WIDE_INSTR_OFFSETS
	.align		4
        /*0030*/ 	.byte	0x04, 0x31
        /*0032*/ 	.short	(.L_622 - .L_621)


	//   ....[0]....
.L_621:
        /*0034*/ 	.word	0x0001ec30


	//   ....[1]....
        /*0038*/ 	.word	0x0001ed20


	//----- nvinfo : EIATTR_COOP_GROUP_MASK_REGIDS
	.align		4
.L_622:
        /*003c*/ 	.byte	0x04, 0x29
        /*003e*/ 	.short	(.L_624 - .L_623)


	//   ....[0]....
.L_623:
        /*0040*/ 	.word	0xffffffff


	//   ....[1]....
        /*0044*/ 	.word	0xffffffff


	//   ....[2]....
        /*0048*/ 	.word	0xffffffff


	//   ....[3]....
        /*004c*/ 	.word	0xffffffff


	//   ....[4]....
        /*0050*/ 	.word	0xffffffff


	//   ....[5]....
        /*0054*/ 	.word	0xffffffff


	//   ....[6]....
        /*0058*/ 	.word	0xffffffff


	//   ....[7]....
        /*005c*/ 	.word	0xffffffff


	//   ....[8]....
        /*0060*/ 	.word	0xffffffff


	//   ....[9]....
        /*0064*/ 	.word	0xffffffff


	//   ....[10]....
        /*0068*/ 	.word	0xffffffff


	//   ....[11]....
        /*006c*/ 	.word	0xffffffff


	//   ....[12]....
        /*0070*/ 	.word	0xffffffff


	//   ....[13]....
        /*0074*/ 	.word	0xffffffff


	//   ....[14]....
        /*0078*/ 	.word	0xffffffff


	//   ....[15]....
        /*007c*/ 	.word	0xffffffff


	//   ....[16]....
        /*0080*/ 	.word	0xffffffff


	//   ....[17]....
        /*0084*/ 	.word	0xffffffff


	//   ....[18]....
        /*0088*/ 	.word	0xffffffff


	//   ....[19]....
        /*008c*/ 	.word	0xffffffff


	//   ....[20]....
        /*0090*/ 	.word	0xffffffff


	//   ....[21]....
        /*0094*/ 	.word	0xffffffff


	//   ....[22]....
        /*0098*/ 	.word	0xffffffff


	//   ....[23]....
        /*009c*/ 	.word	0xffffffff


	//   ....[24]....
        /*00a0*/ 	.word	0xffffffff


	//   ....[25]....
        /*00a4*/ 	.word	0xffffffff


	//   ....[26]....
        /*00a8*/ 	.word	0xffffffff


	//   ....[27]....
        /*00ac*/ 	.word	0xffffffff


	//   ....[28]....
        /*00b0*/ 	.word	0xffffffff


	//   ....[29]....
        /*00b4*/ 	.word	0xffffffff


	//   ....[30]....
        /*00b8*/ 	.word	0xffffffff


	//   ....[31]....
        /*00bc*/ 	.word	0xffffffff


	//----- nvinfo : EIATTR_COOP_GROUP_INSTR_OFFSETS
	.align		4
.L_624:
        /*00c0*/ 	.byte	0x04, 0x28
        /*00c2*/ 	.short	(.L_626 - .L_625)


	//   ....[0]....
.L_625:
        /*00c4*/ 	.word	0x000153d0


	//   ....[1]....
        /*00c8*/ 	.word	0x000153e0


	//   ....[2]....
        /*00cc*/ 	.word	0x000153f0


	//   ....[3]....
        /*00d0*/ 	.word	0x00015400


	//   ....[4]....
        /*00d4*/ 	.word	0x00015410


	//   ....[5]....
        /*00d8*/ 	.word	0x00015420


	//   ....[6]....
        /*00dc*/ 	.word	0x00015430


	//   ....[7]....
        /*00e0*/ 	.word	0x00015460


	//   ....[8]....
        /*00e4*/ 	.word	0x00015490


	//   ....[9]....
        /*00e8*/ 	.word	0x000154c0


	//   ....[10]....
        /*00ec*/ 	.word	0x000154f0


	//   ....[11]....
        /*00f0*/ 	.word	0x00015510


	//   ....[12]....
        /*00f4*/ 	.word	0x00015540


	//   ....[13]....
        /*00f8*/ 	.word	0x00015570


	//   ....[14]....
        /*00fc*/ 	.word	0x000155a0


	//   ....[15]....
        /*0100*/ 	.word	0x000155d0


	//   ....[16]....
        /*0104*/ 	.word	0x00020bc0


	//   ....[17]....
        /*0108*/ 	.word	0x00020bd0


	//   ....[18]....
        /*010c*/ 	.word	0x00020be0


	//   ....[19]....
        /*0110*/ 	.word	0x00020bf0


	//   ....[20]....
        /*0114*/ 	.word	0x00020c00


	//   ....[21]....
        /*0118*/ 	.word	0x00020c10


	//   ....[22]....
        /*011c*/ 	.word	0x00020c20


	//   ....[23]....
        /*0120*/ 	.word	0x00020c50


	//   ....[24]....
        /*0124*/ 	.word	0x00020c80


	//   ....[25]....
        /*0128*/ 	.word	0x00020cb0


	//   ....[26]....
        /*012c*/ 	.word	0x00020ce0


	//   ....[27]....
        /*0130*/ 	.word	0x00020d10


	//   ....[28]....
        /*0134*/ 	.word	0x00020d40


	//   ....[29]....
        /*0138*/ 	.word	0x00020d70


	//   ....[30]....
        /*013c*/ 	.word	0x00020da0


	//   ....[31]....
        /*0140*/ 	.word	0x00020dd0


	//----- nvinfo : EIATTR_VRC_CTA_INIT_COUNT
	.align		4
.L_626:
        /*0144*/ 	.byte	0x02, 0x4a
	.zero		1
	.zero		1


	//----- nvinfo : EIATTR_SYSCALL_OFFSETS
	.align		4
        /*0148*/ 	.byte	0x04, 0x46
        /*014a*/ 	.short	(.L_628 - .L_627)


	//   ....[0]....
.L_627:
        /*014c*/ 	.word	0x00001540


	//   ....[1]....
        /*0150*/ 	.word	0x00021250


	//   ....[2]....
        /*0154*/ 	.word	0x00021460


	//   ....[3]....
        /*0158*/ 	.word	0x00021590


	//   ....[4]....
        /*015c*/ 	.word	0x00021750


	//   ....[5]....
        /*0160*/ 	.word	0x00021880


	//   ....[6]....
        /*0164*/ 	.word	0x00021a10


	//   ....[7]....
        /*0168*/ 	.word	0x00021b00


	//   ....[8]....
        /*016c*/ 	.word	0x00021bf0


	//   ....[9]....
        /*0170*/ 	.word	0x00021ce0


	//   ....[10]....
        /*0174*/ 	.word	0x00022300


	//   ....[11]....
        /*0178*/ 	.word	0x00022430


	//   ....[12]....
        /*017c*/ 	.word	0x000225f0


	//   ....[13]....
        /*0180*/ 	.word	0x00022720


	//   ....[14]....
        /*0184*/ 	.word	0x00022ad0


	//   ....[15]....
        /*0188*/ 	.word	0x00022c90


	//   ....[16]....
        /*018c*/ 	.word	0x00022dc0


	//   ....[17]....
        /*0190*/ 	.word	0x00022f80


	//   ....[18]....
        /*0194*/ 	.word	0x000230b0


	//   ....[19]....
        /*0198*/ 	.word	0x00023240


	//   ....[20]....
        /*019c*/ 	.word	0x00023330


	//   ....[21]....
        /*01a0*/ 	.word	0x00023420


	//   ....[22]....
        /*01a4*/ 	.word	0x00023510


	//   ....[23]....
        /*01a8*/ 	.word	0x00023ad0


	//   ....[24]....
        /*01ac*/ 	.word	0x00023c00


	//   ....[25]....
        /*01b0*/ 	.word	0x00023dc0


	//   ....[26]....
        /*01b4*/ 	.word	0x00023ef0


	//----- nvinfo : EIATTR_EXIT_INSTR_OFFSETS
	.align		4
.L_628:
        /*01b8*/ 	.byte	0x04, 0x1c
        /*01ba*/ 	.short	(.L_630 - .L_629)


	//   ....[0]....
.L_629:
        /*01bc*/ 	.word	0x0001ede0


	//   ....[1]....
        /*01c0*/ 	.word	0x00021070


	//   ....[2]....
        /*01c4*/ 	.word	0x00021910


	//   ....[3]....
        /*01c8*/ 	.word	0x00021cf0


	//   ....[4]....
        /*01cc*/ 	.word	0x000227b0


	//   ....[5]....
        /*01d0*/ 	.word	0x00022840


	//   ....[6]....
        /*01d4*/ 	.word	0x00022870


	//   ....[7]....
        /*01d8*/ 	.word	0x000228b0


	//   ....[8]....
        /*01dc*/ 	.word	0x000228f0


	//   ....[9]....
        /*01e0*/ 	.word	0x00023140


	//   ....[10]....
        /*01e4*/ 	.word	0x00023520


	//   ....[11]....
        /*01e8*/ 	.word	0x00023f80


	//   ....[12]....
        /*01ec*/ 	.word	0x00024010


	//----- nvinfo : EIATTR_MAX_THREADS
	.align		4
.L_630:
        /*01f0*/ 	.byte	0x04, 0x05
        /*01f2*/ 	.short	(.L_632 - .L_631)
.L_631:
        /*01f4*/ 	.word	0x00000080
        /*01f8*/ 	.word	0x00000001
        /*01fc*/ 	.word	0x00000001


	//----- nvinfo : EIATTR_CRS_STACK_SIZE
	.align		4
.L_632:
        /*0200*/ 	.byte	0x04, 0x1e
        /*0202*/ 	.short	(.L_634 - .L_633)
.L_633:
        /*0204*/ 	.word	0x00000000


	//----- nvinfo : EIATTR_CBANK_PARAM_SIZE
	.align		4
.L_634:
        /*0208*/ 	.byte	0x03, 0x19
        /*020a*/ 	.short	0x0428


	//----- nvinfo : EIATTR_PARAM_CBANK
	.align		4
        /*020c*/ 	.byte	0x04, 0x0a
        /*020e*/ 	.short	(.L_636 - .L_635)
	.align		4
.L_635:
        /*0210*/ 	.word	index@(.nv.constant0._ZN2at6native13reduce_kernelILi128ELi4ENS0_8ReduceOpIlNS0_9ArgMaxOpsIlEEjlLi4ELi4EEEEEvT1_)
        /*0214*/ 	.short	0x0380
        /*0216*/ 	.short	0x0428


	//----- nvinfo : EIATTR_SW_WAR
	.align		4
.L_636:
        /*0218*/ 	.byte	0x04, 0x36
        /*021a*/ 	.short	(.L_638 - .L_637)
.L_637:
        /*021c*/ 	.word	0x00000008
.L_638:


//--------------------- .nv.info._ZN2at6native13reduce_kernelILi512ELi1ENS0_8ReduceOpIiNS0_9ArgMaxOpsIiEEjlLi4ELi4EEEEEvT1_ --------------------------
	.section	.nv.info._ZN2at6native13reduce_kernelILi512ELi1ENS0_8ReduceOpIiNS0_9ArgMaxOpsIiEEjlLi4ELi4EEEEEvT1_,"",@"SHT_CUDA_INFO"
	.sectionflags	@""
	.align	4


	//----- nvinfo : EIATTR_CUDA_API_VERSION
	.align		4
        /*0000*/ 	.byte	0x04, 0x37
        /*0002*/ 	.short	(.L_640 - .L_639)
.L_639:
        /*0004*/ 	.word	0x00000082


	//----- nvinfo : EIATTR_KPARAM_INFO
	.align		4
.L_640:
        /*0008*/ 	.byte	0x04, 0x17
        /*000a*/ 	.short	(.L_642 - .L_641)
.L_641:
        /*000c*/ 	.word	0x00000000
        /*0010*/ 	.short	0x0000
        /*0012*/ 	.short	0x0000
        /*0014*/ 	.byte	0x00, 0xf0, 0xa1, 0x10


	//----- nvinfo : EIATTR_SPARSE_MMA_MASK
	.align		4
.L_642:
        /*0018*/ 	.byte	0x03, 0x50
        /*001a*/ 	.short	0x0000


	//----- nvinfo : EIATTR_MAXREG_COUNT
	.align		4
        /*001c*/ 	.byte	0x03, 0x1b
        /*001e*/ 	.short	0x0020


	//----- nvinfo : EIATTR_NUM_BARRIERS
	.align		4
        /*0020*/ 	.byte	0x02, 0x4c
        /*0022*/ 	.byte	0x01
	.zero		1


	//----- nvinfo : EIATTR_EXTERNS
	.align		4
        /*0024*/ 	.byte	0x04, 0x0f
        /*0026*/ 	.short	(.L_644 - .L_643)


	//   ....[0]....
	.align		4
.L_643:
        /*0028*/ 	.word	index@(__assertfail)


	//----- nvinfo : EIATTR_ANNOTATIONS
	.align		4
.L_644:
        /*002c*/ 	.byte	0x04, 0x55
        /*002e*/ 	.short	(.L_646 - .L_645)


	//   ....[0]....
.L_645:
        /*0030*/ 	.word	0x00000001
        /*0034*/ 	.byte	0x40, 0x7d, 0x00, 0x00, 0x01, 0x00, 0x00, 0x00, 0x80, 0x7d, 0x00, 0x00, 0x01, 0x00, 0x00, 0x00
        /*0044*/ 	.byte	0xb0, 0x8f, 0x00, 0x00, 0x01, 0x00, 0x00, 0x00, 0x60, 0xa1, 0x00, 0x00, 0x01, 0x00, 0x00, 0x00
        /*0054*/ 	.byte	0xc0, 0xa1, 0x00, 0x00, 0x01, 0x00, 0x00, 0x00, 0x40, 0xb3, 0x00, 0x00, 0x01, 0x00, 0x00, 0x00
        /*0064*/ 	.byte	0x40, 0xc5, 0x00, 0x00, 0x01, 0x00, 0x00, 0x00, 0x70, 0xc6, 0x00, 0x00, 0x01, 0x00, 0x00, 0x00
        /*0074*/ 	.byte	0x40, 0xc8, 0x00, 0x00


	//----- nvinfo : EIATTR_MERCURY_ISA_VERSION
	.align		4
.L_646:
        /*0078*/ 	.byte	0x03, 0x5f
        /*007a*/ 	.short	0x0101


	//----- nvinfo : EIATTR_INT_WARP_WIDE_INSTR_OFFSETS
	.align		4
        /*007c*/ 	.byte	0x04, 0x31
        /*007e*/ 	.short	(.L_648 - .L_647)


	//   ....[0]....
.L_647:
        /*0080*/ 	.word	0x0000fe40


	//   ....[1]....
        /*0084*/ 	.word	0x0000ff30


	//----- nvinfo : EIATTR_COOP_GROUP_MASK_REGIDS
	.align		4
.L_648:
        /*0088*/ 	.byte	0x04, 0x29
        /*008a*/ 	.short	(.L_650 - .L_649)


	//   ....[0]....
.L_649:
        /*008c*/ 	.word	0xffffffff


	//   ....[1]....
        /*0090*/ 	.word	0xffffffff


	//   ....[2]....
        /*0094*/ 	.word	0xffffffff


	//   ....[3]....
        /*0098*/ 	.word	0xffffffff


	//   ....[4]....
        /*009c*/ 	.word	0xffffffff


	//   ....[5]....
        /*00a0*/ 	.word	0xffffffff


	//----- nvinfo : EIATTR_COOP_GROUP_INSTR_OFFSETS
	.align		4
.L_650:
        /*00a4*/ 	.byte	0x04, 0x28
        /*00a6*/ 	.short	(.L_652 - .L_651)


	//   ....[0]....
.L_651:
        /*00a8*/ 	.word	0x0000d170


	//   ....[1]....
        /*00ac*/ 	.word	0x0000d180


	//   ....[2]....
        /*00b0*/ 	.word	0x0000d190


	//   ....[3]....
        /*00b4*/ 	.word	0x00010a20


	//   ....[4]....
        /*00b8*/ 	.word	0x00010a30


	//   ....[5]....
        /*00bc*/ 	.word	0x00010a40


	//----- nvinfo : EIATTR_VRC_CTA_INIT_COUNT
	.align		4
.L_652:
        /*00c0*/ 	.byte	0x02, 0x4a
	.zero		1
	.zero		1


	//----- nvinfo : EIATTR_SYSCALL_OFFSETS
	.align		4
        /*00c4*/ 	.byte	0x04, 0x46
        /*00c6*/ 	.short	(.L_654 - .L_653)


	//   ....[0]....
.L_653:
        /*00c8*/ 	.word	0x00010cc0


	//   ....[1]....
        /*00cc*/ 	.word	0x00010e30


	//   ....[2]....
        /*00d0*/ 	.word	0x00010f80


	//   ....[3]....
        /*00d4*/ 	.word	0x000111d0


	//   ....[4]....
        /*00d8*/ 	.word	0x00011490


	//   ....[5]....
        /*00dc*/ 	.word	0x00011600


	//   ....[6]....
        /*00e0*/ 	.word	0x00011750


	//   ....[7]....
        /*00e4*/ 	.word	0x000119a0


	//----- nvinfo : EIATTR_EXIT_INSTR_OFFSETS
	.align		4
.L_654:
        /*00e8*/ 	.byte	0x04, 0x1c
        /*00ea*/ 	.short	(.L_656 - .L_655)


	//   ....[0]....
.L_655:
        /*00ec*/ 	.word	0x0000ffd0


	//   ....[1]....
        /*00f0*/ 	.word	0x00010b30


	//   ....[2]....
        /*00f4*/ 	.word	0x00010e80


	//   ....[3]....
        /*00f8*/ 	.word	0x00010f90


	//   ....[4]....
        /*00fc*/ 	.word	0x00011220


	//   ....[5]....
        /*0100*/ 	.word	0x00011250


	//   ....[6]....
        /*0104*/ 	.word	0x00011280


	//   ....[7]....
        /*0108*/ 	.word	0x000112c0


	//   ....[8]....
        /*010c*/ 	.word	0x00011300


	//   ....[9]....
        /*0110*/ 	.word	0x00011650


	//   ....[10]....
        /*0114*/ 	.word	0x00011760


	//   ....[11]....
        /*0118*/ 	.word	0x000119f0


	//   ....[12]....
        /*011c*/ 	.word	0x00011a20


	//----- nvinfo : EIATTR_MAX_THREADS
	.align		4
.L_656:
        /*0120*/ 	.byte	0x04, 0x05
        /*0122*/ 	.short	(.L_658 - .L_657)
.L_657:
        /*0124*/ 	.word	0x00000200
        /*0128*/ 	.word	0x00000001
        /*012c*/ 	.word	0x00000001


	//----- nvinfo : EIATTR_CRS_STACK_SIZE
	.align		4
.L_658:
        /*0130*/ 	.byte	0x04, 0x1e
        /*0132*/ 	.short	(.L_660 - .L_659)
.L_659:
        /*0134*/ 	.word	0x00000000


	//----- nvinfo : EIATTR_CBANK_PARAM_SIZE
	.align		4
.L_660:
        /*0138*/ 	.byte	0x03, 0x19
        /*013a*/ 	.short	0x0428


	//----- nvinfo : EIATTR_PARAM_CBANK
	.align		4
        /*013c*/ 	.byte	0x04, 0x0a
        /*013e*/ 	.short	(.L_662 - .L_661)
	.align		4
.L_661:
        /*0140*/ 	.word	index@(.nv.constant0._ZN2at6native13reduce_kernelILi512ELi1ENS0_8ReduceOpIiNS0_9ArgMaxOpsIiEEjlLi4ELi4EEEEEvT1_)
        /*0144*/ 	.short	0x0380
        /*0146*/ 	.short	0x0428


	//----- nvinfo : EIATTR_SW_WAR
	.align		4
.L_662:
        /*0148*/ 	.byte	0x04, 0x36
        /*014a*/ 	.short	(.L_664 - .L_663)
.L_663:
        /*014c*/ 	.word	0x00000008
.L_664:


//--------------------- .nv.info._ZN2at6native13reduce_kernelILi256ELi2ENS0_8ReduceOpIiNS0_9ArgMaxOpsIiEEjlLi4ELi4EEEEEvT1_ --------------------------
	.section	.nv.info._ZN2at6native13reduce_kernelILi256ELi2ENS0_8ReduceOpIiNS0_9ArgMaxOpsIiEEjlLi4ELi4EEEEEvT1_,"",@"SHT_CUDA_INFO"
	.sectionflags	@""
	.align	4


	//----- nvinfo : EIATTR_CUDA_API_VERSION
	.align		4
        /*0000*/ 	.byte	0x04, 0x37
        /*0002*/ 	.short	(.L_666 - .L_665)
.L_665:
        /*0004*/ 	.word	0x00000082


	//----- nvinfo : EIATTR_KPARAM_INFO
	.align		4
.L_666:
        /*0008*/ 	.byte	0x04, 0x17
        /*000a*/ 	.short	(.L_668 - .L_667)
.L_667:
        /*000c*/ 	.word	0x00000000
        /*0010*/ 	.short	0x0000
        /*0012*/ 	.short	0x0000
        /*0014*/ 	.byte	0x00, 0xf0, 0xa1, 0x10


	//----- nvinfo : EIATTR_SPARSE_MMA_MASK
	.align		4
.L_668:
        /*0018*/ 	.byte	0x03, 0x50
        /*001a*/ 	.short	0x0000


	//----- nvinfo : EIATTR_MAXREG_COUNT
	.align		4
        /*001c*/ 	.byte	0x03, 0x1b
        /*001e*/ 	.short	0x0040


	//----- nvinfo : EIATTR_NUM_BARRIERS
	.align		4
        /*0020*/ 	.byte	0x02, 0x4c
        /*0022*/ 	.byte	0x01
	.zero		1


	//----- nvinfo : EIATTR_EXTERNS
	.align		4
        /*0024*/ 	.byte	0x04, 0x0f
        /*0026*/ 	.short	(.L_670 - .L_669)


	//   ....[0]....
	.align		4
.L_669:
        /*0028*/ 	.word	index@(__assertfail)


	//----- nvinfo : EIATTR_MERCURY_ISA_VERSION
	.align		4
.L_670:
        /*002c*/ 	.byte	0x03, 0x5f
        /*002e*/ 	.short	0x0101


	//----- nvinfo : EIATTR_INT_WARP_WIDE_INSTR_OFFSETS
	.align		4
        /*0030*/ 	.byte	0x04, 0x31
        /*0032*/ 	.short	(.L_672 - .L_671)


	//   ....[0]....
.L_671:
        /*0034*/ 	.word	0x000142a0


	//   ....[1]....
        /*0038*/ 	.word	0x00014390


	//----- nvinfo : EIATTR_COOP_GROUP_MASK_REGIDS
	.align		4
.L_672:
        /*003c*/ 	.byte	0x04, 0x29
        /*003e*/ 	.short	(.L_674 - .L_673)


	//   ....[0]....
.L_673:
        /*0040*/ 	.word	0xffffffff


	//   ....[1]....
        /*0044*/ 	.word	0xffffffff


	//   ....[2]....
        /*0048*/ 	.word	0xffffffff


	//   ....[3]....
        /*004c*/ 	.word	0xffffffff


	//   ....[4]....
        /*0050*/ 	.word	0xffffffff


	//   ....[5]....
        /*0054*/ 	.word	0xffffffff


	//   ....[6]....
        /*0058*/ 	.word	0xffffffff


	//   ....[7]....
        /*005c*/ 	.word	0xffffffff


	//   ....[8]....
        /*0060*/ 	.word	0xffffffff


	//   ....[9]....
        /*0064*/ 	.word	0xffffffff


	//   ....[10]....
        /*0068*/ 	.word	0xffffffff


	//   ....[11]....
        /*006c*/ 	.word	0xffffffff


	//----- nvinfo : EIATTR_COOP_GROUP_INSTR_OFFSETS
	.align		4
.L_674:
        /*0070*/ 	.byte	0x04, 0x28
        /*0072*/ 	.short	(.L_676 - .L_675)


	//   ....[0]....
.L_675:
        /*0074*/ 	.word	0x0000f2a0


	//   ....[1]....
        /*0078*/ 	.word	0x0000f2b0


	//   ....[2]....
        /*007c*/ 	.word	0x0000f2c0


	//   ....[3]....
        /*0080*/ 	.word	0x0000f2d0


	//   ....[4]....
        /*0084*/ 	.word	0x0000f2e0


	//   ....[5]....
        /*0088*/ 	.word	0x0000f2f0


	//   ....[6]....
        /*008c*/ 	.word	0x00015320


	//   ....[7]....
        /*0090*/ 	.word	0x00015330


	//   ....[8]....
        /*0094*/ 	.word	0x00015340


	//   ....[9]....
        /*0098*/ 	.word	0x00015350


	//   ....[10]....
        /*009c*/ 	.word	0x00015360


	//   ....[11]....
        /*00a0*/ 	.word	0x00015370


	//----- nvinfo : EIATTR_VRC_CTA_INIT_COUNT
	.align		4
.L_676:
        /*00a4*/ 	.byte	0x02, 0x4a
	.zero		1
	.zero		1


	//----- nvinfo : EIATTR_SYSCALL_OFFSETS
	.align		4
        /*00a8*/ 	.byte	0x04, 0x46
        /*00aa*/ 	.short	(.L_678 - .L_677)


	//   ....[0]....
.L_677:
        /*00ac*/ 	.word	0x000014e0


	//   ....[1]....
        /*00b0*/ 	.word	0x000156a0


	//   ....[2]....
        /*00b4*/ 	.word	0x00015860


	//   ....[3]....
        /*00b8*/ 	.word	0x00015990


	//   ....[4]....
        /*00bc*/ 	.word	0x00015b30


	//   ....[5]....
        /*00c0*/ 	.word	0x00015c20


	//   ....[6]....
        /*00c4*/ 	.word	0x00015f50


	//   ....[7]....
        /*00c8*/ 	.word	0x00016080


	//   ....[8]....
        /*00cc*/ 	.word	0x000163b0


	//   ....[9]....
        /*00d0*/ 	.word	0x00016560


	//   ....[10]....
        /*00d4*/ 	.word	0x00016690


	//   ....[11]....
        /*00d8*/ 	.word	0x00016830


	//   ....[12]....
        /*00dc*/ 	.word	0x00016920


	//   ....[13]....
        /*00e0*/ 	.word	0x00016c80


	//   ....[14]....
        /*00e4*/ 	.word	0x00016db0


	//----- nvinfo : EIATTR_EXIT_INSTR_OFFSETS
	.align		4
.L_678:
        /*00e8*/ 	.byte	0x04, 0x1c
        /*00ea*/ 	.short	(.L_680 - .L_679)


	//   ....[0]....
.L_679:
        /*00ec*/ 	.word	0x00014450


	//   ....[1]....
        /*00f0*/ 	.word	0x00015510


	//   ....[2]....
        /*00f4*/ 	.word	0x00015a30


	//   ....[3]....
        /*00f8*/ 	.word	0x00015c30


	//   ....[4]....
        /*00fc*/ 	.word	0x00016120


	//   ....[5]....
        /*0100*/ 	.word	0x00016170


	//   ....[6]....
        /*0104*/ 	.word	0x000161a0


	//   ....[7]....
        /*0108*/ 	.word	0x000161e0


	//   ....[8]....
        /*010c*/ 	.word	0x00016220


	//   ....[9]....
        /*0110*/ 	.word	0x00016730


	//   ....[10]....
        /*0114*/ 	.word	0x00016930


	//   ....[11]....
        /*0118*/ 	.word	0x00016e50


	//   ....[12]....
        /*011c*/ 	.word	0x00016ea0


	//----- nvinfo : EIATTR_MAX_THREADS
	.align		4
.L_680:
        /*0120*/ 	.byte	0x04, 0x05
        /*0122*/ 	.short	(.L_682 - .L_681)
.L_681:
        /*0124*/ 	.word	0x00000100
        /*0128*/ 	.word	0x00000001
        /*012c*/ 	.word	0x00000001


	//----- nvinfo : EIATTR_CRS_STACK_SIZE
	.align		4
.L_682:
        /*0130*/ 	.byte	0x04, 0x1e
        /*0132*/ 	.short	(.L_684 - .L_683)
.L_683:
        /*0134*/ 	.word	0x00000000


	//----- nvinfo : EIATTR_CBANK_PARAM_SIZE
	.align		4
.L_684:
        /*0138*/ 	.byte	0x03, 0x19
        /*013a*/ 	.short	0x0428


	//----- nvinfo : EIATTR_PARAM_CBANK
	.align		4
        /*013c*/ 	.byte	0x04, 0x0a
        /*013e*/ 	.short	(.L_686 - .L_685)
	.align		4
.L_685:
        /*0140*/ 	.word	index@(.nv.constant0._ZN2at6native13reduce_kernelILi256ELi2ENS0_8ReduceOpIiNS0_9ArgMaxOpsIiEEjlLi4ELi4EEEEEvT1_)
        /*0144*/ 	.short	0x0380
        /*0146*/ 	.short	0x0428


	//----- nvinfo : EIATTR_SW_WAR
	.align		4
.L_686:
        /*0148*/ 	.byte	0x04, 0x36
        /*014a*/ 	.short	(.L_688 - .L_687)
.L_687:
        /*014c*/ 	.word	0x00000008
.L_688:


//--------------------- .nv.info._ZN2at6native13reduce_kernelILi128ELi4ENS0_8ReduceOpIiNS0_9ArgMaxOpsIiEEjlLi4ELi4EEEEEvT1_ --------------------------
	.section	.nv.info._ZN2at6native13reduce_kernelILi128ELi4ENS0_8ReduceOpIiNS0_9ArgMaxOpsIiEEjlLi4ELi4EEEEEvT1_,"",@"SHT_CUDA_INFO"
	.sectionflags	@""
	.align	4


	//----- nvinfo : EIATTR_CUDA_API_VERSION
	.align		4
        /*0000*/ 	.byte	0x04, 0x37
        /*0002*/ 	.short	(.L_690 - .L_689)
.L_689:
        /*0004*/ 	.word	0x00000082


	//----- nvinfo : EIATTR_KPARAM_INFO
	.align		4
.L_690:
        /*0008*/ 	.byte	0x04, 0x17
        /*000a*/ 	.short	(.L_692 - .L_691)
.L_691:
        /*000c*/ 	.word	0x00000000
        /*0010*/ 	.short	0x0000
        /*0012*/ 	.short	0x0000
        /*0014*/ 	.byte	0x00, 0xf0, 0xa1, 0x10


	//----- nvinfo : EIATTR_SPARSE_MMA_MASK
	.align		4
.L_692:
        /*0018*/ 	.byte	0x03, 0x50
        /*001a*/ 	.short	0x0000


	//----- nvinfo : EIATTR_MAXREG_COUNT
	.align		4
        /*001c*/ 	.byte	0x03, 0x1b
        /*001e*/ 	.short	0x0080


	//----- nvinfo : EIATTR_NUM_BARRIERS
	.align		4
        /*0020*/ 	.byte	0x02, 0x4c
        /*0022*/ 	.byte	0x01
	.zero		1


	//----- nvinfo : EIATTR_EXTERNS
	.align		4
        /*0024*/ 	.byte	0x04, 0x0f
        /*0026*/ 	.short	(.L_694 - .L_693)


	//   ....[0]....
	.align		4
.L_693:
        /*0028*/ 	.word	index@(__assertfail)


	//----- nvinfo : EIATTR_MERCURY_ISA_VERSION
	.align		4
.L_694:
        /*002c*/ 	.byte	0x03, 0x5f
        /*002e*/ 	.short	0x0101


	//----- nvinfo : EIATTR_INT_WARP_WIDE_INSTR_OFFSETS
	.align		4
        /*0030*/ 	.byte	0x04, 0x31
        /*0032*/ 	.short	(.L_696 - .L_695)


	//   ....[0]....
.L_695:
        /*0034*/ 	.word	0x0001c500


	//   ....[1]....
        /*0038*/ 	.word	0x0001c5f0


	//----- nvinfo : EIATTR_COOP_GROUP_MASK_REGIDS
	.align		4
.L_696:
        /*003c*/ 	.byte	0x04, 0x29
        /*003e*/ 	.short	(.L_698 - .L_697)


	//   ....[0]....
.L_697:
        /*0040*/ 	.word	0xffffffff


	//   ....[1]....
        /*0044*/ 	.word	0xffffffff


	//   ....[2]....
        /*0048*/ 	.word	0xffffffff


	//   ....[3]....
        /*004c*/ 	.word	0xffffffff


	//   ....[4]....
        /*0050*/ 	.word	0xffffffff


	//   ....[5]....
        /*0054*/ 	.word	0xffffffff


	//   ....[6]....
        /*0058*/ 	.word	0xffffffff


	//   ....[7]....
        /*005c*/ 	.word	0xffffffff


	//   ....[8]....
        /*0060*/ 	.word	0xffffffff


	//   ....[9]....
        /*0064*/ 	.word	0xffffffff


	//   ....[10]....
        /*0068*/ 	.word	0xffffffff


	//   ....[11]....
        /*006c*/ 	.word	0xffffffff


	//   ....[12]....
        /*0070*/ 	.word	0xffffffff


	//   ....[13]....
        /*0074*/ 	.word	0xffffffff


	//   ....[14]....
        /*0078*/ 	.word	0xffffffff


	//   ....[15]....
        /*007c*/ 	.word	0xffffffff


	//   ....[16]....
        /*0080*/ 	.word	0xffffffff


	//   ....[17]....
        /*0084*/ 	.word	0xffffffff


	//   ....[18]....
        /*0088*/ 	.word	0xffffffff


	//   ....[19]....
        /*008c*/ 	.word	0xffffffff


	//   ....[20]....
        /*0090*/ 	.word	0xffffffff


	//   ....[21]....
        /*0094*/ 	.word	0xffffffff


	//   ....[22]....
        /*0098*/ 	.word	0xffffffff


	//   ....[23]....
        /*009c*/ 	.word	0xffffffff


	//----- nvinfo : EIATTR_COOP_GROUP_INSTR_OFFSETS
	.align		4
.L_698:
        /*00a0*/ 	.byte	0x04, 0x28
        /*00a2*/ 	.short	(.L_700 - .L_699)


	//   ....[0]....
.L_699:
        /*00a4*/ 	.word	0x00012dd0


	//   ....[1]....
        /*00a8*/ 	.word	0x00012de0


	//   ....[2]....
        /*00ac*/ 	.word	0x00012df0


	//   ....[3]....
        /*00b0*/ 	.word	0x00012e00


	//   ....[4]....
        /*00b4*/ 	.word	0x00012e10


	//   ....[5]....
        /*00b8*/ 	.word	0x00012e20


	//   ....[6]....
        /*00bc*/ 	.word	0x00012e30


	//   ....[7]....
        /*00c0*/ 	.word	0x00012e60


	//   ....[8]....
        /*00c4*/ 	.word	0x00012e80


	//   ....[9]....
        /*00c8*/ 	.word	0x00012ea0


	//   ....[10]....
        /*00cc*/ 	.word	0x00012ec0


	//   ....[11]....
        /*00d0*/ 	.word	0x00012ee0


	//   ....[12]....
        /*00d4*/ 	.word	0x0001dee0


	//   ....[13]....
        /*00d8*/ 	.word	0x0001def0


	//   ....[14]....
        /*00dc*/ 	.word	0x0001df00


	//   ....[15]....
        /*00e0*/ 	.word	0x0001df10


	//   ....[16]....
        /*00e4*/ 	.word	0x0001df20


	//   ....[17]....
        /*00e8*/ 	.word	0x0001df30


	//   ....[18]....
        /*00ec*/ 	.word	0x0001df40


	//   ....[19]....
        /*00f0*/ 	.word	0x0001df70


	//   ....[20]....
        /*00f4*/ 	.word	0x0001df90


	//   ....[21]....
        /*00f8*/ 	.word	0x0001dfb0


	//   ....[22]....
        /*00fc*/ 	.word	0x0001dfd0


	//   ....[23]....
        /*0100*/ 	.word	0x0001dff0


	//----- nvinfo : EIATTR_VRC_CTA_INIT_COUNT
	.align		4
.L_700:
        /*0104*/ 	.byte	0x02, 0x4a
	.zero		1
	.zero		1


	//----- nvinfo : EIATTR_SYSCALL_OFFSETS
	.align		4
        /*0108*/ 	.byte	0x04, 0x46
        /*010a*/ 	.short	(.L_702 - .L_701)


	//   ....[0]....
.L_701:
        /*010c*/ 	.word	0x00001530


	//   ....[1]....
        /*0110*/ 	.word	0x0001e470


	//   ....[2]....
        /*0114*/ 	.word	0x0001e690


	//   ....[3]....
        /*0118*/ 	.word	0x0001e7c0


	//   ....[4]....
        /*011c*/ 	.word	0x0001e980


	//   ....[5]....
        /*0120*/ 	.word	0x0001eab0


	//   ....[6]....
        /*0124*/ 	.word	0x0001ec40


	//   ....[7]....
        /*0128*/ 	.word	0x0001ed30


	//   ....[8]....
        /*012c*/ 	.word	0x0001ee20


	//   ....[9]....
        /*0130*/ 	.word	0x0001ef10


	//   ....[10]....
        /*0134*/ 	.word	0x0001f430


	//   ....[11]....
        /*0138*/ 	.word	0x0001f560


	//   ....[12]....
        /*013c*/ 	.word	0x0001f720


	//   ....[13]....
        /*0140*/ 	.word	0x0001f850


	//   ....[14]....
        /*0144*/ 	.word	0x0001fc00


	//   ....[15]....
        /*0148*/ 	.word	0x0001fe30


	//   ....[16]....
        /*014c*/ 	.word	0x0001ff60


	//   ....[17]....
        /*0150*/ 	.word	0x00020120


	//   ....[18]....
        /*0154*/ 	.word	0x00020250


	//   ....[19]....
        /*0158*/ 	.word	0x000203e0


	//   ....[20]....
        /*015c*/ 	.word	0x000204d0


	//   ....[21]....
        /*0160*/ 	.word	0x000205c0


	//   ....[22]....
        /*0164*/ 	.word	0x000206b0


	//   ....[23]....
        /*0168*/ 	.word	0x00020bd0


	//   ....[24]....
        /*016c*/ 	.word	0x00020d00


	//   ....[25]....
        /*0170*/ 	.word	0x00020ec0


	//   ....[26]....
        /*0174*/ 	.word	0x00020ff0


	//----- nvinfo : EIATTR_EXIT_INSTR_OFFSETS
	.align		4
.L_702:
        /*0178*/ 	.byte	0x04, 0x1c
        /*017a*/ 	.short	(.L_704 - .L_703)


	//   ....[0]....
.L_703:
        /*017c*/ 	.word	0x0001c6b0


	//   ....[1]....
        /*0180*/ 	.word	0x0001e290


	//   ....[2]....
        /*0184*/ 	.word	0x0001eb40


	//   ....[3]....
        /*0188*/ 	.word	0x0001ef20


	//   ....[4]....
        /*018c*/ 	.word	0x0001f8e0


	//   ....[5]....
        /*0190*/ 	.word	0x0001f970


	//   ....[6]....
        /*0194*/ 	.word	0x0001f9a0


	//   ....[7]....
        /*0198*/ 	.word	0x0001f9e0


	//   ....[8]....
        /*019c*/ 	.word	0x0001fa20


	//   ....[9]....
        /*01a0*/ 	.word	0x000202e0


	//   ....[10]....
        /*01a4*/ 	.word	0x000206c0


	//   ....[11]....
        /*01a8*/ 	.word	0x00021080


	//   ....[12]....
        /*01ac*/ 	.word	0x00021110


	//----- nvinfo : EIATTR_MAX_THREADS
	.align		4
.L_704:
        /*01b0*/ 	.byte	0x04, 0x05
        /*01b2*/ 	.short	(.L_706 - .L_705)
.L_705:
        /*01b4*/ 	.word	0x00000080
        /*01b8*/ 	.word	0x00000001
        /*01bc*/ 	.word	0x00000001


	//----- nvinfo : EIATTR_CRS_STACK_SIZE
	.align		4
.L_706:
        /*01c0*/ 	.byte	0x04, 0x1e
        /*01c2*/ 	.short	(.L_708 - .L_707)
.L_707:
        /*01c4*/ 	.word	0x00000000


	//----- nvinfo : EIATTR_CBANK_PARAM_SIZE
	.align		4
.L_708:
        /*01c8*/ 	.byte	0x03, 0x19
        /*01ca*/ 	.short	0x0428


	//----- nvinfo : EIATTR_PARAM_CBANK
	.align		4
        /*01cc*/ 	.byte	0x04, 0x0a
        /*01ce*/ 	.short	(.L_710 - .L_709)
	.align		4
.L_709:
        /*01d0*/ 	.word	index@(.nv.constant0._ZN2at6native13reduce_kernelILi128ELi4ENS0_8ReduceOpIiNS0_9ArgMaxOpsIiEEjlLi4ELi4EEEEEvT1_)
        /*01d4*/ 	.short	0x0380
        /*01d6*/ 	.short	0x0428


	//----- nvinfo : EIATTR_SW_WAR
	.align		4
.L_710:
        /*01d8*/ 	.byte	0x04, 0x36
        /*01da*/ 	.short	(.L_712 - .L_711)
.L_711:
        /*01dc*/ 	.word	0x00000008
.L_712:


//--------------------- .nv.info._ZN2at6native13reduce_kernelILi512ELi1ENS0_8ReduceOpIaNS0_9ArgMaxOpsIaEEjlLi4ELi4EEEEEvT1_ --------------------------
	.section	.nv.info._ZN2at6native13reduce_kernelILi512ELi1ENS0_8ReduceOpIaNS0_9ArgMaxOpsIaEEjlLi4ELi4EEEEEvT1_,"",@"SHT_CUDA_INFO"
	.sectionflags	@""
	.align	4


	//----- nvinfo : EIATTR_CUDA_API_VERSION
	.align		4
        /*0000*/ 	.byte	0x04, 0x37
        /*0002*/ 	.short	(.L_714 - .L_713)
.L_713:
        /*0004*/ 	.word	0x00000082


	//----- nvinfo : EIATTR_KPARAM_INFO
	.align		4
.L_714:
        /*0008*/ 	.byte	0x04, 0x17
        /*000a*/ 	.short	(.L_716 - .L_715)
.L_715:
        /*000c*/ 	.word	0x00000000
        /*0010*/ 	.short	0x0000
        /*0012*/ 	.short	0x0000
        /*0014*/ 	.byte	0x00, 0xf0, 0xa1, 0x10


	//----- nvinfo : EIATTR_SPARSE_MMA_MASK
	.align		4
.L_716:
        /*0018*/ 	.byte	0x03, 0x50
        /*001a*/ 	.short	0x0000


	//----- nvinfo : EIATTR_MAXREG_COUNT
	.align		4
        /*001c*/ 	.byte	0x03, 0x1b
        /*001e*/ 	.short	0x0020


	//----- nvinfo : EIATTR_NUM_BARRIERS
	.align		4
        /*0020*/ 	.byte	0x02, 0x4c
        /*0022*/ 	.byte	0x01
	.zero		1


	//----- nvinfo : EIATTR_EXTERNS
	.align		4
        /*0024*/ 	.byte	0x04, 0x0f
        /*0026*/ 	.short	(.L_718 - .L_717)


	//   ....[0]....
	.align		4
.L_717:
        /*0028*/ 	.word	index@(__assertfail)


	//----- nvinfo : EIATTR_ANNOTATIONS
	.align		4
.L_718:
        /*002c*/ 	.byte	0x04, 0x55
        /*002e*/ 	.short	(.L_720 - .L_719)


	//   ....[0]....
.L_719:
        /*0030*/ 	.word	0x00000001
        /*0034*/ 	.byte	0x30, 0x01, 0x00, 0x00, 0x01, 0x00, 0x00, 0x00, 0x90, 0x01, 0x00, 0x00, 0x01, 0x00, 0x00, 0x00
        /*0044*/ 	.byte	0xc0, 0x89, 0x00, 0x00, 0x01, 0x00, 0x00, 0x00, 0xe0, 0x89, 0x00, 0x00, 0x01, 0x00, 0x00, 0x00
        /*0054*/ 	.byte	0x10, 0x9c, 0x00, 0x00, 0x01, 0x00, 0x00, 0x00, 0x40, 0xd1, 0x00, 0x00, 0x01, 0x00, 0x00, 0x00
        /*0064*/ 	.byte	0x90, 0xd1, 0x00, 0x00, 0x01, 0x00, 0x00, 0x00, 0x60, 0xd5, 0x00, 0x00, 0x01, 0x00, 0x00, 0x00
        /*0074*/ 	.byte	0x00, 0xe2, 0x00, 0x00, 0x01, 0x00, 0x00, 0x00, 0x10, 0x23, 0x01, 0x00


	//----- nvinfo : EIATTR_MERCURY_ISA_VERSION
	.align		4
.L_720:
        /*0080*/ 	.byte	0x03, 0x5f
        /*0082*/ 	.short	0x0101


	//----- nvinfo : EIATTR_INT_WARP_WIDE_INSTR_OFFSETS
	.align		4
        /*0084*/ 	.byte	0x04, 0x31
        /*0086*/ 	.short	(.L_722 - .L_721)


	//   ....[0]....
.L_721:
        /*0088*/ 	.word	0x00010d70


	//   ....[1]....
        /*008c*/ 	.word	0x00010e60


	//----- nvinfo : EIATTR_COOP_GROUP_MASK_REGIDS
	.align		4
.L_722:
        /*0090*/ 	.byte	0x04, 0x29
        /*0092*/ 	.short	(.L_724 - .L_723)


	//   ....[0]....
.L_723:
        /*0094*/ 	.word	0xffffffff


	//   ....[1]....
        /*0098*/ 	.word	0xffffffff


	//   ....[2]....
        /*009c*/ 	.word	0xffffffff


	//   ....[3]....
        /*00a0*/ 	.word	0xffffffff


	//   ....[4]....
        /*00a4*/ 	.word	0xffffffff


	//   ....[5]....
        /*00a8*/ 	.word	0xffffffff


	//----- nvinfo : EIATTR_COOP_GROUP_INSTR_OFFSETS
	.align		4
.L_724:
        /*00ac*/ 	.byte	0x04, 0x28
        /*00ae*/ 	.short	(.L_726 - .L_725)


	//   ....[0]....
.L_725:
        /*00b0*/ 	.word	0x0000e060


	//   ....[1]....
        /*00b4*/ 	.word	0x0000e090


	//   ....[2]....
        /*00b8*/ 	.word	0x0000e0b0


	//   ....[3]....
        /*00bc*/ 	.word	0x00011a40


	//   ....[4]....
        /*00c0*/ 	.word	0x00011a70


	//   ....[5]....
        /*00c4*/ 	.word	0x00011a80


	//----- nvinfo : EIATTR_VRC_CTA_INIT_COUNT
	.align		4
.L_726:
        /*00c8*/ 	.byte	0x02, 0x4a
	.zero		1
	.zero		1


	//----- nvinfo : EIATTR_SYSCALL_OFFSETS
	.align		4
        /*00cc*/ 	.byte	0x04, 0x46
        /*00ce*/ 	.short	(.L_728 - .L_727)


	//   ....[0]....
.L_727:
        /*00d0*/ 	.word	0x00011d30


	//   ....[1]....
        /*00d4*/ 	.word	0x00011ea0


	//   ....[2]....
        /*00d8*/ 	.word	0x00011ff0


	//   ....[3]....
        /*00dc*/ 	.word	0x00012280


	//   ....[4]....
        /*00e0*/ 	.word	0x00012550


	//   ....[5]....
        /*00e4*/ 	.word	0x000126c0


	//   ....[6]....
        /*00e8*/ 	.word	0x00012810


	//   ....[7]....
        /*00ec*/ 	.word	0x00012aa0


	//----- nvinfo : EIATTR_EXIT_INSTR_OFFSETS
	.align		4
.L_728:
        /*00f0*/ 	.byte	0x04, 0x1c
        /*00f2*/ 	.short	(.L_730 - .L_729)


	//   ....[0]....
.L_729:
        /*00f4*/ 	.word	0x00010f00


	//   ....[1]....
        /*00f8*/ 	.word	0x00011ba0


	//   ....[2]....
        /*00fc*/ 	.word	0x00011ef0


	//   ....[3]....
        /*0100*/ 	.word	0x00012000


	//   ....[4]....
        /*0104*/ 	.word	0x000122d0


	//   ....[5]....
        /*0108*/ 	.word	0x00012300


	//   ....[6]....
        /*010c*/ 	.word	0x00012340


	//   ....[7]....
        /*0110*/ 	.word	0x00012380


	//   ....[8]....
        /*0114*/ 	.word	0x000123c0


	//   ....[9]....
        /*0118*/ 	.word	0x00012710


	//   ....[10]....
        /*011c*/ 	.word	0x00012820


	//   ....[11]....
        /*0120*/ 	.word	0x00012af0


	//   ....[12]....
        /*0124*/ 	.word	0x00012b20


	//----- nvinfo : EIATTR_MAX_THREADS
	.align		4
.L_730:
        /*0128*/ 	.byte	0x04, 0x05
        /*012a*/ 	.short	(.L_732 - .L_731)
.L_731:
        /*012c*/ 	.word	0x00000200
        /*0130*/ 	.word	0x00000001
        /*0134*/ 	.word	0x00000001


	//----- nvinfo : EIATTR_CRS_STACK_SIZE
	.align		4
.L_732:
        /*0138*/ 	.byte	0x04, 0x1e
        /*013a*/ 	.short	(.L_734 - .L_733)
.L_733:
        /*013c*/ 	.word	0x00000000


	//----- nvinfo : EIATTR_CBANK_PARAM_SIZE
	.align		4
.L_734:
        /*0140*/ 	.byte	0x03, 0x19
        /*0142*/ 	.short	0x0428


	//----- nvinfo : EIATTR_PARAM_CBANK
	.align		4
        /*0144*/ 	.byte	0x04, 0x0a
        /*0146*/ 	.short	(.L_736 - .L_735)
	.align		4
.L_735:
        /*0148*/ 	.word	index@(.nv.constant0._ZN2at6native13reduce_kernelILi512ELi1ENS0_8ReduceOpIaNS0_9ArgMaxOpsIaEEjlLi4ELi4EEEEEvT1_)
        /*014c*/ 	.short	0x0380
        /*014e*/ 	.short	0x0428


	//----- nvinfo : EIATTR_SW_WAR
	.align		4
.L_736:
        /*0150*/ 	.byte	0x04, 0x36
        /*0152*/ 	.short	(.L_738 - .L_737)
.L_737:
        /*0154*/ 	.word	0x00000008
.L_738:


//--------------------- .nv.info._ZN2at6native13reduce_kernelILi256ELi2ENS0_8ReduceOpIaNS0_9ArgMaxOpsIaEEjlLi4ELi4EEEEEvT1_ --------------------------
	.section	.nv.info._ZN2at6native13reduce_kernelILi256ELi2ENS0_8ReduceOpIaNS0_9ArgMaxOpsIaEEjlLi4ELi4EEEEEvT1_,"",@"SHT_CUDA_INFO"
	.sectionflags	@""
	.align	4


	//----- nvinfo : EIATTR_CUDA_API_VERSION
	.align		4
        /*0000*/ 	.byte	0x04, 0x37
        /*0002*/ 	.short	(.L_740 - .L_739)
.L_739:
        /*0004*/ 	.word	0x00000082


	//----- nvinfo : EIATTR_KPARAM_INFO
	.align		4
.L_740:
        /*0008*/ 	.byte	0x04, 0x17
        /*000a*/ 	.short	(.L_742 - .L_741)
.L_741:
        /*000c*/ 	.word	0x00000000
        /*0010*/ 	.short	0x0000
        /*0012*/ 	.short	0x0000
        /*0014*/ 	.byte	0x00, 0xf0, 0xa1, 0x10


	//----- nvinfo : EIATTR_SPARSE_MMA_MASK
	.align		4
.L_742:
        /*0018*/ 	.byte	0x03, 0x50
        /*001a*/ 	.short	0x0000


	//----- nvinfo : EIATTR_MAXREG_COUNT
	.align		4
        /*001c*/ 	.byte	0x03, 0x1b
        /*001e*/ 	.short	0x0040


	//----- nvinfo : EIATTR_NUM_BARRIERS
	.align		4
        /*0020*/ 	.byte	0x02, 0x4c
        /*0022*/ 	.byte	0x01
	.zero		1


	//----- nvinfo : EIATTR_EXTERNS
	.align		4
        /*0024*/ 	.byte	0x04, 0x0f
        /*0026*/ 	.short	(.L_744 - .L_743)


	//   ....[0]....
	.align		4
.L_743:
        /*0028*/ 	.word	index@(__assertfail)


	//----- nvinfo : EIATTR_MERCURY_ISA_VERSION
	.align		4
.L_744:
        /*002c*/ 	.byte	0x03, 0x5f
        /*002e*/ 	.short	0x0101


	//----- nvinfo : EIATTR_INT_WARP_WIDE_INSTR_OFFSETS
	.align		4
        /*0030*/ 	.byte	0x04, 0x31
        /*0032*/ 	.short	(.L_746 - .L_745)


	//   ....[0]....
.L_745:
        /*0034*/ 	.word	0x00015cb0


	//   ....[1]....
        /*0038*/ 	.word	0x00015da0


	//----- nvinfo : EIATTR_COOP_GROUP_MASK_REGIDS
	.align		4
.L_746:
        /*003c*/ 	.byte	0x04, 0x29
        /*003e*/ 	.short	(.L_748 - .L_747)


	//   ....[0]....
.L_747:
        /*0040*/ 	.word	0xffffffff


	//   ....[1]....
        /*0044*/ 	.word	0xffffffff


	//   ....[2]....
        /*0048*/ 	.word	0xffffffff


	//   ....[3]....
        /*004c*/ 	.word	0xffffffff


	//   ....[4]....
        /*0050*/ 	.word	0xffffffff


	//   ....[5]....
        /*0054*/ 	.word	0xffffffff


	//   ....[6]....
        /*0058*/ 	.word	0xffffffff


	//   ....[7]....
        /*005c*/ 	.word	0xffffffff


	//   ....[8]....
        /*0060*/ 	.word	0xffffffff


	//   ....[9]....
        /*0064*/ 	.word	0xffffffff


	//   ....[10]....
        /*0068*/ 	.word	0xffffffff


	//   ....[11]....
        /*006c*/ 	.word	0xffffffff


	//----- nvinfo : EIATTR_COOP_GROUP_INSTR_OFFSETS
	.align		4
.L_748:
        /*0070*/ 	.byte	0x04, 0x28
        /*0072*/ 	.short	(.L_750 - .L_749)


	//   ....[0]....
.L_749:
        /*0074*/ 	.word	0x00010bc0


	//   ....[1]....
        /*0078*/ 	.word	0x00010bf0


	//   ....[2]....
        /*007c*/ 	.word	0x00010c30


	//   ....[3]....
        /*0080*/ 	.word	0x00010c60


	//   ....[4]....
        /*0084*/ 	.word	0x00010c70


	//   ....[5]....
        /*0088*/ 	.word	0x00010c80


	//   ....[6]....
        /*008c*/ 	.word	0x00016fd0


	//   ....[7]....
        /*0090*/ 	.word	0x00017000


	//   ....[8]....
        /*0094*/ 	.word	0x00017030


	//   ....[9]....
        /*0098*/ 	.word	0x00017060


	//   ....[10]....
        /*009c*/ 	.word	0x00017070


	//   ....[11]....
        /*00a0*/ 	.word	0x00017080


	//----- nvinfo : EIATTR_VRC_CTA_INIT_COUNT
	.align		4
.L_750:
        /*00a4*/ 	.byte	0x02, 0x4a
	.zero		1
	.zero		1


	//----- nvinfo : EIATTR_SYSCALL_OFFSETS
	.align		4
        /*00a8*/ 	.byte	0x04, 0x46
        /*00aa*/ 	.short	(.L_752 - .L_751)


	//   ....[0]....
.L_751:
        /*00ac*/ 	.word	0x000014e0


	//   ....[1]....
        /*00b0*/ 	.word	0x00017410


	//   ....[2]....
        /*00b4*/ 	.word	0x000175e0


	//   ....[3]....
        /*00b8*/ 	.word	0x00017710


	//   ....[4]....
        /*00bc*/ 	.word	0x000178b0


	//   ....[5]....
        /*00c0*/ 	.word	0x000179a0


	//   ....[6]....
        /*00c4*/ 	.word	0x00017d60


	//   ....[7]....
        /*00c8*/ 	.word	0x00017e90


	//   ....[8]....
        /*00cc*/ 	.word	0x000181c0


	//   ....[9]....
        /*00d0*/ 	.word	0x00018370


	//   ....[10]....
        /*00d4*/ 	.word	0x000184a0


	//   ....[11]....
        /*00d8*/ 	.word	0x00018640


	//   ....[12]....
        /*00dc*/ 	.word	0x00018730


	//   ....[13]....
        /*00e0*/ 	.word	0x00018af0


	//   ....[14]....
        /*00e4*/ 	.word	0x00018c20


	//----- nvinfo : EIATTR_EXIT_INSTR_OFFSETS
	.align		4
.L_752:
        /*00e8*/ 	.byte	0x04, 0x1c
        /*00ea*/ 	.short	(.L_754 - .L_753)


	//   ....[0]....
.L_753:
        /*00ec*/ 	.word	0x00015e60


	//   ....[1]....
        /*00f0*/ 	.word	0x00017280


	//   ....[2]....
        /*00f4*/ 	.word	0x000177b0


	//   ....[3]....
        /*00f8*/ 	.word	0x000179b0


	//   ....[4]....
        /*00fc*/ 	.word	0x00017f30


	//   ....[5]....
        /*0100*/ 	.word	0x00017f80


	//   ....[6]....
        /*0104*/ 	.word	0x00017fb0


	//   ....[7]....
        /*0108*/ 	.word	0x00017ff0


	//   ....[8]....
        /*010c*/ 	.word	0x00018030


	//   ....[9]....
        /*0110*/ 	.word	0x00018540


	//   ....[10]....
        /*0114*/ 	.word	0x00018740


	//   ....[11]....
        /*0118*/ 	.word	0x00018cc0


	//   ....[12]....
        /*011c*/ 	.word	0x00018d10


	//----- nvinfo : EIATTR_MAX_THREADS
	.align		4
.L_754:
        /*0120*/ 	.byte	0x04, 0x05
        /*0122*/ 	.short	(.L_756 - .L_755)
.L_755:
        /*0124*/ 	.word	0x00000100
        /*0128*/ 	.word	0x00000001
        /*012c*/ 	.word	0x00000001


	//----- nvinfo : EIATTR_CRS_STACK_SIZE
	.align		4
.L_756:
        /*0130*/ 	.byte	0x04, 0x1e
        /*0132*/ 	.short	(.L_758 - .L_757)
.L_757:
        /*0134*/ 	.word	0x00000000


	//----- nvinfo : EIATTR_CBANK_PARAM_SIZE
	.align		4
.L_758:
        /*0138*/ 	.byte	0x03, 0x19
        /*013a*/ 	.short	0x0428


	//----- nvinfo : EIATTR_PARAM_CBANK
	.align		4
        /*013c*/ 	.byte	0x04, 0x0a
        /*013e*/ 	.short	(.L_760 - .L_759)
	.align		4
.L_759:
        /*0140*/ 	.word	index@(.nv.constant0._ZN2at6native13reduce_kernelILi256ELi2ENS0_8ReduceOpIaNS0_9ArgMaxOpsIaEEjlLi4ELi4EEEEEvT1_)
        /*0144*/ 	.short	0x0380
        /*0146*/ 	.short	0x0428


	//----- nvinfo : EIATTR_SW_WAR
	.align		4
.L_760:
        /*0148*/ 	.byte	0x04, 0x36
        /*014a*/ 	.short	(.L_762 - .L_761)
.L_761:
        /*014c*/ 	.word	0x00000008
.L_762:


//--------------------- .nv.info._ZN2at6native13reduce_kernelILi128ELi4ENS0_8ReduceOpIaNS0_9ArgMaxOpsIaEEjlLi4ELi4EEEEEvT1_ --------------------------
	.section	.nv.info._ZN2at6native13reduce_kernelILi128ELi4ENS0_8ReduceOpIaNS0_9ArgMaxOpsIaEEjlLi4ELi4EEEEEvT1_,"",@"SHT_CUDA_INFO"
	.sectionflags	@""
	.align	4


	//----- nvinfo : EIATTR_CUDA_API_VERSION
	.align		4
        /*0000*/ 	.byte	0x04, 0x37
        /*0002*/ 	.short	(.L_764 - .L_763)
.L_763:
        /*0004*/ 	.word	0x00000082


	//----- nvinfo : EIATTR_KPARAM_INFO
	.align		4
.L_764:
        /*0008*/ 	.byte	0x04, 0x17
        /*000a*/ 	.short	(.L_766 - .L_765)
.L_765:
        /*000c*/ 	.word	0x00000000
        /*0010*/ 	.short	0x0000
        /*0012*/ 	.short	0x0000
        /*0014*/ 	.byte	0x00, 0xf0, 0xa1, 0x10


	//----- nvinfo : EIATTR_SPARSE_MMA_MASK
	.align		4
.L_766:
        /*0018*/ 	.byte	0x03, 0x50
        /*001a*/ 	.short	0x0000


	//----- nvinfo : EIATTR_MAXREG_COUNT
	.align		4
        /*001c*/ 	.byte	0x03, 0x1b
        /*001e*/ 	.short	0x0080


	//----- nvinfo : EIATTR_NUM_BARRIERS
	.align		4
        /*0020*/ 	.byte	0x02, 0x4c
        /*0022*/ 	.byte	0x01
	.zero		1


	//----- nvinfo : EIATTR_EXTERNS
	.align		4
        /*0024*/ 	.byte	0x04, 0x0f
        /*0026*/ 	.short	(.L_768 - .L_767)


	//   ....[0]....
	.align		4
.L_767:
        /*0028*/ 	.word	index@(__assertfail)


	//----- nvinfo : EIATTR_MERCURY_ISA_VERSION
	.align		4
.L_768:
        /*002c*/ 	.byte	0x03, 0x5f
        /*002e*/ 	.short	0x0101


	//----- nvinfo : EIATTR_INT_WARP_WIDE_INSTR_OFFSETS
	.align		4
        /*0030*/ 	.byte	0x04, 0x31
        /*0032*/ 	.short	(.L_770 - .L_769)


	//   ....[0]....
.L_769:
        /*0034*/ 	.word	0x0001fa90


	//   ....[1]....
        /*0038*/ 	.word	0x0001fb80


	//----- nvinfo : EIATTR_COOP_GROUP_MASK_REGIDS
	.align		4
.L_770:
        /*003c*/ 	.byte	0x04, 0x29
        /*003e*/ 	.short	(.L_772 - .L_771)


	//   ....[0]....
.L_771:
        /*0040*/ 	.word	0xffffffff


	//   ....[1]....
        /*0044*/ 	.word	0xffffffff


	//   ....[2]....
        /*0048*/ 	.word	0xffffffff


	//   ....[3]....
        /*004c*/ 	.word	0xffffffff


	//   ....[4]....
        /*0050*/ 	.word	0xffffffff


	//   ....[5]....
        /*0054*/ 	.word	0xffffffff


	//   ....[6]....
        /*0058*/ 	.word	0xffffffff


	//   ....[7]....
        /*005c*/ 	.word	0xffffffff


	//   ....[8]....
        /*0060*/ 	.word	0xffffffff


	//   ....[9]....
        /*0064*/ 	.word	0xffffffff


	//   ....[10]....
        /*0068*/ 	.word	0xffffffff


	//   ....[11]....
        /*006c*/ 	.word	0xffffffff


	//   ....[12]....
        /*0070*/ 	.word	0xffffffff


	//   ....[13]....
        /*0074*/ 	.word	0xffffffff


	//   ....[14]....
        /*0078*/ 	.word	0xffffffff


	//   ....[15]....
        /*007c*/ 	.word	0xffffffff


	//   ....[16]....
        /*0080*/ 	.word	0xffffffff


	//   ....[17]....
        /*0084*/ 	.word	0xffffffff


	//   ....[18]....
        /*0088*/ 	.word	0xffffffff


	//   ....[19]....
        /*008c*/ 	.word	0xffffffff


	//   ....[20]....
        /*0090*/ 	.word	0xffffffff


	//   ....[21]....
        /*0094*/ 	.word	0xffffffff


	//   ....[22]....
        /*0098*/ 	.word	0xffffffff


	//   ....[23]....
        /*009c*/ 	.word	0xffffffff


	//----- nvinfo : EIATTR_COOP_GROUP_INSTR_OFFSETS
	.align		4
.L_772:
        /*00a0*/ 	.byte	0x04, 0x28
        /*00a2*/ 	.short	(.L_774 - .L_773)


	//   ....[0]....
.L_773:
        /*00a4*/ 	.word	0x00016200


	//   ....[1]....
        /*00a8*/ 	.word	0x00016230


	//   ....[2]....
        /*00ac*/ 	.word	0x00016280


	//   ....[3]....
        /*00b0*/ 	.word	0x000162b0


	//   ....[4]....
        /*00b4*/ 	.word	0x000162e0


	//   ....[5]....
        /*00b8*/ 	.word	0x00016310


	//   ....[6]....
        /*00bc*/ 	.word	0x00016340


	//   ....[7]....
        /*00c0*/ 	.word	0x00016370


	//   ....[8]....
        /*00c4*/ 	.word	0x00016380


	//   ....[9]....
        /*00c8*/ 	.word	0x000163c0


	//   ....[10]....
        /*00cc*/ 	.word	0x000163f0


	//   ....[11]....
        /*00d0*/ 	.word	0x00016420


	//   ....[12]....
        /*00d4*/ 	.word	0x00021830


	//   ....[13]....
        /*00d8*/ 	.word	0x00021860


	//   ....[14]....
        /*00dc*/ 	.word	0x00021890


	//   ....[15]....
        /*00e0*/ 	.word	0x000218c0


	//   ....[16]....
        /*00e4*/ 	.word	0x000218f0


	//   ....[17]....
        /*00e8*/ 	.word	0x00021920


	//   ....[18]....
        /*00ec*/ 	.word	0x00021950


	//   ....[19]....
        /*00f0*/ 	.word	0x00021970


	//   ....[20]....
        /*00f4*/ 	.word	0x00021990


	//   ....[21]....
        /*00f8*/ 	.word	0x000219c0


	//   ....[22]....
        /*00fc*/ 	.word	0x000219f0


	//   ....[23]....
        /*0100*/ 	.word	0x00021a20


	//----- nvinfo : EIATTR_VRC_CTA_INIT_COUNT
	.align		4
.L_774:
        /*0104*/ 	.byte	0x02, 0x4a
	.zero		1
	.zero		1


	//----- nvinfo : EIATTR_SYSCALL_OFFSETS
	.align		4
        /*0108*/ 	.byte	0x04, 0x46
        /*010a*/ 	.short	(.L_776 - .L_775)


	//   ....[0]....
.L_775:
        /*010c*/ 	.word	0x00001520


	//   ....[1]....
        /*0110*/ 	.word	0x00021f30


	//   ....[2]....
        /*0114*/ 	.word	0x00022140


	//   ....[3]....
        /*0118*/ 	.word	0x00022270


	//   ....[4]....
        /*011c*/ 	.word	0x00022430


	//   ....[5]....
        /*0120*/ 	.word	0x00022560


	//   ....[6]....
        /*0124*/ 	.word	0x000226f0


	//   ....[7]....
        /*0128*/ 	.word	0x000227e0


	//   ....[8]....
        /*012c*/ 	.word	0x000228d0


	//   ....[9]....
        /*0130*/ 	.word	0x000229c0


	//   ....[10]....
        /*0134*/ 	.word	0x00022fa0


	//   ....[11]....
        /*0138*/ 	.word	0x000230d0


	//   ....[12]....
        /*013c*/ 	.word	0x00023290


	//   ....[13]....
        /*0140*/ 	.word	0x000233c0


	//   ....[14]....
        /*0144*/ 	.word	0x00023770


	//   ....[15]....
        /*0148*/ 	.word	0x00023990


	//   ....[16]....
        /*014c*/ 	.word	0x00023ac0


	//   ....[17]....
        /*0150*/ 	.word	0x00023c80


	//   ....[18]....
        /*0154*/ 	.word	0x00023db0


	//   ....[19]....
        /*0158*/ 	.word	0x00023f40


	//   ....[20]....
        /*015c*/ 	.word	0x00024030


	//   ....[21]....
        /*0160*/ 	.word	0x00024120


	//   ....[22]....
        /*0164*/ 	.word	0x00024210


	//   ....[23]....
        /*0168*/ 	.word	0x00024810


	//   ....[24]....
        /*016c*/ 	.word	0x00024940


	//   ....[25]....
        /*0170*/ 	.word	0x00024b00


	//   ....[26]....
        /*0174*/ 	.word	0x00024c30


	//----- nvinfo : EIATTR_EXIT_INSTR_OFFSETS
	.align		4
.L_776:
        /*0178*/ 	.byte	0x04, 0x1c
        /*017a*/ 	.short	(.L_778 - .L_777)


	//   ....[0]....
.L_777:
        /*017c*/ 	.word	0x0001fc40


	//   ....[1]....
        /*0180*/ 	.word	0x00021d50


	//   ....[2]....
        /*0184*/ 	.word	0x000225f0


	//   ....[3]....
        /*0188*/ 	.word	0x000229d0


	//   ....[4]....
        /*018c*/ 	.word	0x00023450


	//   ....[5]....
        /*0190*/ 	.word	0x000234e0


	//   ....[6]....
        /*0194*/ 	.word	0x00023510


	//   ....[7]....
        /*0198*/ 	.word	0x00023550


	//   ....[8]....
        /*019c*/ 	.word	0x00023590


	//   ....[9]....
        /*01a0*/ 	.word	0x00023e40


	//   ....[10]....
        /*01a4*/ 	.word	0x00024220


	//   ....[11]....
        /*01a8*/ 	.word	0x00024cc0


	//   ....[12]....
        /*01ac*/ 	.word	0x00024d50


	//----- nvinfo : EIATTR_MAX_THREADS
	.align		4
.L_778:
        /*01b0*/ 	.byte	0x04, 0x05
        /*01b2*/ 	.short	(.L_780 - .L_779)
.L_779:
        /*01b4*/ 	.word	0x00000080
        /*01b8*/ 	.word	0x00000001
        /*01bc*/ 	.word	0x00000001


	//----- nvinfo : EIATTR_CRS_STACK_SIZE
	.align		4
.L_780:
        /*01c0*/ 	.byte	0x04, 0x1e
        /*01c2*/ 	.short	(.L_782 - .L_781)
.L_781:
        /*01c4*/ 	.word	0x00000000


	//----- nvinfo : EIATTR_CBANK_PARAM_SIZE
	.align		4
.L_782:
        /*01c8*/ 	.byte	0x03, 0x19
        /*01ca*/ 	.short	0x0428


	//----- nvinfo : EIATTR_PARAM_CBANK
	.align		4
        /*01cc*/ 	.byte	0x04, 0x0a
        /*01ce*/ 	.short	(.L_784 - .L_783)
	.align		4
.L_783:
        /*01d0*/ 	.word	index@(.nv.constant0._ZN2at6native13reduce_kernelILi128ELi4ENS0_8ReduceOpIaNS0_9ArgMaxOpsIaEEjlLi4ELi4EEEEEvT1_)
        /*01d4*/ 	.short	0x0380
        /*01d6*/ 	.short	0x0428


	//----- nvinfo : EIATTR_SW_WAR
	.align		4
.L_784:
        /*01d8*/ 	.byte	0x04, 0x36
        /*01da*/ 	.short	(.L_786 - .L_785)
.L_785:
        /*01dc*/ 	.word	0x00000008
.L_786:


//--------------------- .nv.info._ZN2at6native13reduce_kernelILi512ELi1ENS0_8ReduceOpIhNS0_9ArgMaxOpsIhEEjlLi4ELi4EEEEEvT1_ --------------------------
	.section	.nv.info._ZN2at6native13reduce_kernelILi512ELi1ENS0_8ReduceOpIhNS0_9ArgMaxOpsIhEEjlLi4ELi4EEEEEvT1_,"",@"SHT_CUDA_INFO"
	.sectionflags	@""
	.align	4


	//----- nvinfo : EIATTR_CUDA_API_VERSION
	.align		4
        /*0000*/ 	.byte	0x04, 0x37
        /*0002*/ 	.short	(.L_788 - .L_787)
.L_787:
        /*0004*/ 	.word	0x00000082


	//----- nvinfo : EIATTR_KPARAM_INFO
	.align		4
.L_788:
        /*0008*/ 	.byte	0x04, 0x17
        /*000a*/ 	.short	(.L_790 - .L_789)
.L_789:
        /*000c*/ 	.word	0x00000000
        /*0010*/ 	.short	0x0000
        /*0012*/ 	.short	0x0000
        /*0014*/ 	.byte	0x00, 0xf0, 0xa1, 0x10


	//----- nvinfo : EIATTR_SPARSE_MMA_MASK
	.align		4
.L_790:
        /*0018*/ 	.byte	0x03, 0x50
        /*001a*/ 	.short	0x0000


	//----- nvinfo : EIATTR_MAXREG_COUNT
	.align		4
        /*001c*/ 	.byte	0x03, 0x1b
        /*001e*/ 	.short	0x0020


	//----- nvinfo : EIATTR_NUM_BARRIERS
	.align		4
        /*0020*/ 	.byte	0x02, 0x4c
        /*0022*/ 	.byte	0x01
	.zero		1


	//----- nvinfo : EIATTR_EXTERNS
	.align		4
        /*0024*/ 	.byte	0x04, 0x0f
        /*0026*/ 	.short	(.L_792 - .L_791)


	//   ....[0]....
	.align		4
.L_791:
        /*0028*/ 	.word	index@(__assertfail)


	//----- nvinfo : EIATTR_ANNOTATIONS
	.align		4
.L_792:
        /*002c*/ 	.byte	0x04, 0x55
        /*002e*/ 	.short	(.L_794 - .L_793)


	//   ....[0]....
.L_793:
        /*0030*/ 	.word	0x00000001
        /*0034*/ 	.byte	0xd0, 0x82, 0x00, 0x00, 0x01, 0x00, 0x00, 0x00, 0x00, 0x83, 0x00, 0x00, 0x01, 0x00, 0x00, 0x00
        /*0044*/ 	.byte	0x10, 0x83, 0x00, 0x00, 0x01, 0x00, 0x00, 0x00, 0x20, 0x83, 0x00, 0x00, 0x01, 0x00, 0x00, 0x00
        /*0054*/ 	.byte	0x50, 0x95, 0x00, 0x00, 0x01, 0x00, 0x00, 0x00, 0x20, 0xa7, 0x00, 0x00, 0x01, 0x00, 0x00, 0x00
        /*0064*/ 	.byte	0xf0, 0xb8, 0x00, 0x00, 0x01, 0x00, 0x00, 0x00, 0xa0, 0xca, 0x00, 0x00, 0x01, 0x00, 0x00, 0x00
        /*0074*/ 	.byte	0xf0, 0xca, 0x00, 0x00, 0x01, 0x00, 0x00, 0x00, 0x00, 0xcc, 0x00, 0x00, 0x01, 0x00, 0x00, 0x00
        /*0084*/ 	.byte	0x10, 0xcd, 0x00, 0x00, 0x01, 0x00, 0x00, 0x00, 0x20, 0xce, 0x00, 0x00


	//----- nvinfo : EIATTR_MERCURY_ISA_VERSION
	.align		4
.L_794:
        /*0090*/ 	.byte	0x03, 0x5f
        /*0092*/ 	.short	0x0101


	//----- nvinfo : EIATTR_INT_WARP_WIDE_INSTR_OFFSETS
	.align		4
        /*0094*/ 	.byte	0x04, 0x31
        /*0096*/ 	.short	(.L_796 - .L_795)


	//   ....[0]....
.L_795:
        /*0098*/ 	.word	0x00010510


	//   ....[1]....
        /*009c*/ 	.word	0x00010600


	//----- nvinfo : EIATTR_COOP_GROUP_MASK_REGIDS
	.align		4
.L_796:
        /*00a0*/ 	.byte	0x04, 0x29
        /*00a2*/ 	.short	(.L_798 - .L_797)


	//   ....[0]....
.L_797:
        /*00a4*/ 	.word	0xffffffff


	//   ....[1]....
        /*00a8*/ 	.word	0xffffffff


	//   ....[2]....
        /*00ac*/ 	.word	0xffffffff


	//   ....[3]....
        /*00b0*/ 	.word	0xffffffff


	//   ....[4]....
        /*00b4*/ 	.word	0xffffffff


	//   ....[5]....
        /*00b8*/ 	.word	0xffffffff


	//----- nvinfo : EIATTR_COOP_GROUP_INSTR_OFFSETS
	.align		4
.L_798:
        /*00bc*/ 	.byte	0x04, 0x28
        /*00be*/ 	.short	(.L_800 - .L_799)


	//   ....[0]....
.L_799:
        /*00c0*/ 	.word	0x0000d830


	//   ....[1]....
        /*00c4*/ 	.word	0x0000d850


	//   ....[2]....
        /*00c8*/ 	.word	0x0000d860


	//   ....[3]....
        /*00cc*/ 	.word	0x00011160


	//   ....[4]....
        /*00d0*/ 	.word	0x00011180


	//   ....[5]....
        /*00d4*/ 	.word	0x00011190


	//----- nvinfo : EIATTR_VRC_CTA_INIT_COUNT
	.align		4
.L_800:
        /*00d8*/ 	.byte	0x02, 0x4a
	.zero		1
	.zero		1


	//----- nvinfo : EIATTR_SYSCALL_OFFSETS
	.align		4
        /*00dc*/ 	.byte	0x04, 0x46
        /*00de*/ 	.short	(.L_802 - .L_801)


	//   ....[0]....
.L_801:
        /*00e0*/ 	.word	0x00011420


	//   ....[1]....
        /*00e4*/ 	.word	0x00011590


	//   ....[2]....
        /*00e8*/ 	.word	0x000116e0


	//   ....[3]....
        /*00ec*/ 	.word	0x00011940


	//   ....[4]....
        /*00f0*/ 	.word	0x00011c00


	//   ....[5]....
        /*00f4*/ 	.word	0x00011d70


	//   ....[6]....
        /*00f8*/ 	.word	0x00011ec0


	//   ....[7]....
        /*00fc*/ 	.word	0x00012120


	//----- nvinfo : EIATTR_EXIT_INSTR_OFFSETS
	.align		4
.L_802:
        /*0100*/ 	.byte	0x04, 0x1c
        /*0102*/ 	.short	(.L_804 - .L_803)


	//   ....[0]....
.L_803:
        /*0104*/ 	.word	0x000106a0


	//   ....[1]....
        /*0108*/ 	.word	0x00011290


	//   ....[2]....
        /*010c*/ 	.word	0x000115e0


	//   ....[3]....
        /*0110*/ 	.word	0x000116f0


	//   ....[4]....
        /*0114*/ 	.word	0x00011990


	//   ....[5]....
        /*0118*/ 	.word	0x000119c0


	//   ....[6]....
        /*011c*/ 	.word	0x000119f0


	//   ....[7]....
        /*0120*/ 	.word	0x00011a30


	//   ....[8]....
        /*0124*/ 	.word	0x00011a70


	//   ....[9]....
        /*0128*/ 	.word	0x00011dc0


	//   ....[10]....
        /*012c*/ 	.word	0x00011ed0


	//   ....[11]....
        /*0130*/ 	.word	0x00012170


	//   ....[12]....
        /*0134*/ 	.word	0x000121a0


	//----- nvinfo : EIATTR_MAX_THREADS
	.align		4
.L_804:
        /*0138*/ 	.byte	0x04, 0x05
        /*013a*/ 	.short	(.L_806 - .L_805)
.L_805:
        /*013c*/ 	.word	0x00000200
        /*0140*/ 	.word	0x00000001
        /*0144*/ 	.word	0x00000001


	//----- nvinfo : EIATTR_CRS_STACK_SIZE
	.align		4
.L_806:
        /*0148*/ 	.byte	0x04, 0x1e
        /*014a*/ 	.short	(.L_808 - .L_807)
.L_807:
        /*014c*/ 	.word	0x00000000


	//----- nvinfo : EIATTR_CBANK_PARAM_SIZE
	.align		4
.L_808:
        /*0150*/ 	.byte	0x03, 0x19
        /*0152*/ 	.short	0x0428


	//----- nvinfo : EIATTR_PARAM_CBANK
	.align		4
        /*0154*/ 	.byte	0x04, 0x0a
        /*0156*/ 	.short	(.L_810 - .L_809)
	.align		4
.L_809:
        /*0158*/ 	.word	index@(.nv.constant0._ZN2at6native13reduce_kernelILi512ELi1ENS0_8ReduceOpIhNS0_9ArgMaxOpsIhEEjlLi4ELi4EEEEEvT1_)
        /*015c*/ 	.short	0x0380
        /*015e*/ 	.short	0x0428


	//----- nvinfo : EIATTR_SW_WAR
	.align		4
.L_810:
        /*0160*/ 	.byte	0x04, 0x36
        /*0162*/ 	.short	(.L_812 - .L_811)
.L_811:
        /*0164*/ 	.word	0x00000008
.L_812:


//--------------------- .nv.info._ZN2at6native13reduce_kernelILi256ELi2ENS0_8ReduceOpIhNS0_9ArgMaxOpsIhEEjlLi4ELi4EEEEEvT1_ --------------------------
	.section	.nv.info._ZN2at6native13reduce_kernelILi256ELi2ENS0_8ReduceOpIhNS0_9ArgMaxOpsIhEEjlLi4ELi4EEEEEvT1_,"",@"SHT_CUDA_INFO"
	.sectionflags	@""
	.align	4


	//----- nvinfo : EIATTR_CUDA_API_VERSION
	.align		4
        /*0000*/ 	.byte	0x04, 0x37
        /*0002*/ 	.short	(.L_814 - .L_813)
.L_813:
        /*0004*/ 	.word	0x00000082


	//----- nvinfo : EIATTR_KPARAM_INFO
	.align		4
.L_814:
        /*0008*/ 	.byte	0x04, 0x17
        /*000a*/ 	.short	(.L_816 - .L_815)
.L_815:
        /*000c*/ 	.word	0x00000000
        /*0010*/ 	.short	0x0000
        /*0012*/ 	.short	0x0000
        /*0014*/ 	.byte	0x00, 0xf0, 0xa1, 0x10


	//----- nvinfo : EIATTR_SPARSE_MMA_MASK
	.align		4
.L_816:
        /*0018*/ 	.byte	0x03, 0x50
        /*001a*/ 	.short	0x0000


	//----- nvinfo : EIATTR_MAXREG_COUNT
	.align		4
        /*001c*/ 	.byte	0x03, 0x1b
        /*001e*/ 	.short	0x0040


	//----- nvinfo : EIATTR_NUM_BARRIERS
	.align		4
        /*0020*/ 	.byte	0x02, 0x4c
        /*0022*/ 	.byte	0x01
	.zero		1


	//----- nvinfo : EIATTR_EXTERNS
	.align		4
        /*0024*/ 	.byte	0x04, 0x0f
        /*0026*/ 	.short	(.L_818 - .L_817)


	//   ....[0]....
	.align		4
.L_817:
        /*0028*/ 	.word	index@(__assertfail)


	//----- nvinfo : EIATTR_MERCURY_ISA_VERSION
	.align		4
.L_818:
        /*002c*/ 	.byte	0x03, 0x5f
        /*002e*/ 	.short	0x0101


	//----- nvinfo : EIATTR_INT_WARP_WIDE_INSTR_OFFSETS
	.align		4
        /*0030*/ 	.byte	0x04, 0x31
        /*0032*/ 	.short	(.L_820 - .L_819)


	//   ....[0]....
.L_819:
        /*0034*/ 	.word	0x00014f80


	//   ....[1]....
        /*0038*/ 	.word	0x00015070


	//----- nvinfo : EIATTR_COOP_GROUP_MASK_REGIDS
	.align		4
.L_820:
        /*003c*/ 	.byte	0x04, 0x29
        /*003e*/ 	.short	(.L_822 - .L_821)


	//   ....[0]....
.L_821:
        /*0040*/ 	.word	0xffffffff


	//   ....[1]....
        /*0044*/ 	.word	0xffffffff


	//   ....[2]....
        /*0048*/ 	.word	0xffffffff


	//   ....[3]....
        /*004c*/ 	.word	0xffffffff


	//   ....[4]....
        /*0050*/ 	.word	0xffffffff


	//   ....[5]....
        /*0054*/ 	.word	0xffffffff


	//   ....[6]....
        /*0058*/ 	.word	0xffffffff


	//   ....[7]....
        /*005c*/ 	.word	0xffffffff


	//   ....[8]....
        /*0060*/ 	.word	0xffffffff


	//   ....[9]....
        /*0064*/ 	.word	0xffffffff


	//   ....[10]....
        /*0068*/ 	.word	0xffffffff


	//   ....[11]....
        /*006c*/ 	.word	0xffffffff


	//----- nvinfo : EIATTR_COOP_GROUP_INSTR_OFFSETS
	.align		4
.L_822:
        /*0070*/ 	.byte	0x04, 0x28
        /*0072*/ 	.short	(.L_824 - .L_823)


	//   ....[0]....
.L_823:
        /*0074*/ 	.word	0x0000ff30


	//   ....[1]....
        /*0078*/ 	.word	0x0000ff60


	//   ....[2]....
        /*007c*/ 	.word	0x0000ff80


	//   ....[3]....
        /*0080*/ 	.word	0x0000ff90


	//   ....[4]....
        /*0084*/ 	.word	0x0000ffa0


	//   ....[5]....
        /*0088*/ 	.word	0x0000ffb0


	//   ....[6]....
        /*008c*/ 	.word	0x00016170


	//   ....[7]....
        /*0090*/ 	.word	0x000161a0


	//   ....[8]....
        /*0094*/ 	.word	0x000161c0


	//   ....[9]....
        /*0098*/ 	.word	0x000161d0


	//   ....[10]....
        /*009c*/ 	.word	0x000161e0


	//   ....[11]....
        /*00a0*/ 	.word	0x000161f0


	//----- nvinfo : EIATTR_VRC_CTA_INIT_COUNT
	.align		4
.L_824:
        /*00a4*/ 	.byte	0x02, 0x4a
	.zero		1
	.zero		1


	//----- nvinfo : EIATTR_SYSCALL_OFFSETS
	.align		4
        /*00a8*/ 	.byte	0x04, 0x46
        /*00aa*/ 	.short	(.L_826 - .L_825)


	//   ....[0]....
.L_825:
        /*00ac*/ 	.word	0x000014e0


	//   ....[1]....
        /*00b0*/ 	.word	0x00016540


	//   ....[2]....
        /*00b4*/ 	.word	0x00016710


	//   ....[3]....
        /*00b8*/ 	.word	0x00016840


	//   ....[4]....
        /*00bc*/ 	.word	0x000169e0


	//   ....[5]....
        /*00c0*/ 	.word	0x00016ad0


	//   ....[6]....
        /*00c4*/ 	.word	0x00016e40


	//   ....[7]....
        /*00c8*/ 	.word	0x00016f70


	//   ....[8]....
        /*00cc*/ 	.word	0x000172a0


	//   ....[9]....
        /*00d0*/ 	.word	0x00017450


	//   ....[10]....
        /*00d4*/ 	.word	0x00017580


	//   ....[11]....
        /*00d8*/ 	.word	0x00017720


	//   ....[12]....
        /*00dc*/ 	.word	0x00017810


	//   ....[13]....
        /*00e0*/ 	.word	0x00017b70


	//   ....[14]....
        /*00e4*/ 	.word	0x00017ca0


	//----- nvinfo : EIATTR_EXIT_INSTR_OFFSETS
	.align		4
.L_826:
        /*00e8*/ 	.byte	0x04, 0x1c
        /*00ea*/ 	.short	(.L_828 - .L_827)


	//   ....[0]....
.L_827:
        /*00ec*/ 	.word	0x00015130


	//   ....[1]....
        /*00f0*/ 	.word	0x000163b0


	//   ....[2]....
        /*00f4*/ 	.word	0x000168e0


	//   ....[3]....
        /*00f8*/ 	.word	0x00016ae0


	//   ....[4]....
        /*00fc*/ 	.word	0x00017010


	//   ....[5]....
        /*0100*/ 	.word	0x00017060


	//   ....[6]....
        /*0104*/ 	.word	0x00017090


	//   ....[7]....
        /*0108*/ 	.word	0x000170d0


	//   ....[8]....
        /*010c*/ 	.word	0x00017110


	//   ....[9]....
        /*0110*/ 	.word	0x00017620


	//   ....[10]....
        /*0114*/ 	.word	0x00017820


	//   ....[11]....
        /*0118*/ 	.word	0x00017d40


	//   ....[12]....
        /*011c*/ 	.word	0x00017d90


	//----- nvinfo : EIATTR_MAX_THREADS
	.align		4
.L_828:
        /*0120*/ 	.byte	0x04, 0x05
        /*0122*/ 	.short	(.L_830 - .L_829)
.L_829:
        /*0124*/ 	.word	0x00000100
        /*0128*/ 	.word	0x00000001
        /*012c*/ 	.word	0x00000001


	//----- nvinfo : EIATTR_CRS_STACK_SIZE
	.align		4
.L_830:
        /*0130*/ 	.byte	0x04, 0x1e
        /*0132*/ 	.short	(.L_832 - .L_831)
.L_831:
        /*0134*/ 	.word	0x00000000


	//----- nvinfo : EIATTR_CBANK_PARAM_SIZE
	.align		4
.L_832:
        /*0138*/ 	.byte	0x03, 0x19
        /*013a*/ 	.short	0x0428


	//----- nvinfo : EIATTR_PARAM_CBANK
	.align		4
        /*013c*/ 	.byte	0x04, 0x0a
        /*013e*/ 	.short	(.L_834 - .L_833)
	.align		4
.L_833:
        /*0140*/ 	.word	index@(.nv.constant0._ZN2at6native13reduce_kernelILi256ELi2ENS0_8ReduceOpIhNS0_9ArgMaxOpsIhEEjlLi4ELi4EEEEEvT1_)
        /*0144*/ 	.short	0x0380
        /*0146*/ 	.short	0x0428


	//----- nvinfo : EIATTR_SW_WAR
	.align		4
.L_834:
        /*0148*/ 	.byte	0x04, 0x36
        /*014a*/ 	.short	(.L_836 - .L_835)
.L_835:
        /*014c*/ 	.word	0x00000008
.L_836:


//--------------------- .nv.info._ZN2at6native13reduce_kernelILi128ELi4ENS0_8ReduceOpIhNS0_9ArgMaxOpsIhEEjlLi4ELi4EEEEEvT1_ --------------------------
	.section	.nv.info._ZN2at6native13reduce_kernelILi128ELi4ENS0_8ReduceOpIhNS0_9ArgMaxOpsIhEEjlLi4ELi4EEEEEvT1_,"",@"SHT_CUDA_INFO"
	.sectionflags	@""
	.align	4


	//----- nvinfo : EIATTR_CUDA_API_VERSION
	.align		4
        /*0000*/ 	.byte	0x04, 0x37
        /*0002*/ 	.short	(.L_838 - .L_837)
.L_837:
        /*0004*/ 	.word	0x00000082


	//----- nvinfo : EIATTR_KPARAM_INFO
	.align		4
.L_838:
        /*0008*/ 	.byte	0x04, 0x17
        /*000a*/ 	.short	(.L_840 - .L_839)
.L_839:
        /*000c*/ 	.word	0x00000000
        /*0010*/ 	.short	0x0000
        /*0012*/ 	.short	0x0000
        /*0014*/ 	.byte	0x00, 0xf0, 0xa1, 0x10


	//----- nvinfo : EIATTR_SPARSE_MMA_MASK
	.align		4
.L_840:
        /*0018*/ 	.byte	0x03, 0x50
        /*001a*/ 	.short	0x0000


	//----- nvinfo : EIATTR_MAXREG_COUNT
	.align		4
        /*001c*/ 	.byte	0x03, 0x1b
        /*001e*/ 	.short	0x0080


	//----- nvinfo : EIATTR_NUM_BARRIERS
	.align		4
        /*0020*/ 	.byte	0x02, 0x4c
        /*0022*/ 	.byte	0x01
	.zero		1


	//----- nvinfo : EIATTR_EXTERNS
	.align		4
        /*0024*/ 	.byte	0x04, 0x0f
        /*0026*/ 	.short	(.L_842 - .L_841)


	//   ....[0]....
	.align		4
.L_841:
        /*0028*/ 	.word	index@(__assertfail)


	//----- nvinfo : EIATTR_MERCURY_ISA_VERSION
	.align		4
.L_842:
        /*002c*/ 	.byte	0x03, 0x5f
        /*002e*/ 	.short	0x0101


	//----- nvinfo : EIATTR_INT_WARP_WIDE_INSTR_OFFSETS
	.align		4
        /*0030*/ 	.byte	0x04, 0x31
        /*0032*/ 	.short	(.L_844 - .L_843)


	//   ....[0]....
.L_843:
        /*0034*/ 	.word	0x0001e270


	//   ....[1]....
        /*0038*/ 	.word	0x0001e360


	//----- nvinfo : EIATTR_COOP_GROUP_MASK_REGIDS
	.align		4
.L_844:
        /*003c*/ 	.byte	0x04, 0x29
        /*003e*/ 	.short	(.L_846 - .L_845)


	//   ....[0]....
.L_845:
        /*0040*/ 	.word	0xffffffff


	//   ....[1]....
        /*0044*/ 	.word	0xffffffff


	//   ....[2]....
        /*0048*/ 	.word	0xffffffff


	//   ....[3]....
        /*004c*/ 	.word	0xffffffff


	//   ....[4]....
        /*0050*/ 	.word	0xffffffff


	//   ....[5]....
        /*0054*/ 	.word	0xffffffff


	//   ....[6]....
        /*0058*/ 	.word	0xffffffff


	//   ....[7]....
        /*005c*/ 	.word	0xffffffff


	//   ....[8]....
        /*0060*/ 	.word	0xffffffff


	//   ....[9]....
        /*0064*/ 	.word	0xffffffff


	//   ....[10]....
        /*0068*/ 	.word	0xffffffff


	//   ....[11]....
        /*006c*/ 	.word	0xffffffff


	//   ....[12]....
        /*0070*/ 	.word	0xffffffff


	//   ....[13]....
        /*0074*/ 	.word	0xffffffff


	//   ....[14]....
        /*0078*/ 	.word	0xffffffff


	//   ....[15]....
        /*007c*/ 	.word	0xffffffff


	//   ....[16]....
        /*0080*/ 	.word	0xffffffff


	//   ....[17]....
        /*0084*/ 	.word	0xffffffff


	//   ....[18]....
        /*0088*/ 	.word	0xffffffff


	//   ....[19]....
        /*008c*/ 	.word	0xffffffff


	//   ....[20]....
        /*0090*/ 	.word	0xffffffff


	//   ....[21]....
        /*0094*/ 	.word	0xffffffff


	//   ....[22]....
        /*0098*/ 	.word	0xffffffff


	//   ....[23]....
        /*009c*/ 	.word	0xffffffff


	//----- nvinfo : EIATTR_COOP_GROUP_INSTR_OFFSETS
	.align		4
.L_846:
        /*00a0*/ 	.byte	0x04, 0x28
        /*00a2*/ 	.short	(.L_848 - .L_847)


	//   ....[0]....
.L_847:
        /*00a4*/ 	.word	0x00014a90


	//   ....[1]....
        /*00a8*/ 	.word	0x00014ac0


	//   ....[2]....
        /*00ac*/ 	.word	0x00014af0


	//   ....[3]....
        /*00b0*/ 	.word	0x00014b10


	//   ....[4]....
        /*00b4*/ 	.word	0x00014b20


	//   ....[5]....
        /*00b8*/ 	.word	0x00014b30


	//   ....[6]....
        /*00bc*/ 	.word	0x00014b40


	//   ....[7]....
        /*00c0*/ 	.word	0x00014b60


	//   ....[8]....
        /*00c4*/ 	.word	0x00014b80


	//   ....[9]....
        /*00c8*/ 	.word	0x00014bb0


	//   ....[10]....
        /*00cc*/ 	.word	0x00014be0


	//   ....[11]....
        /*00d0*/ 	.word	0x00014c10


	//   ....[12]....
        /*00d4*/ 	.word	0x0001fde0


	//   ....[13]....
        /*00d8*/ 	.word	0x0001fe10


	//   ....[14]....
        /*00dc*/ 	.word	0x0001fe40


	//   ....[15]....
        /*00e0*/ 	.word	0x0001fe70


	//   ....[16]....
        /*00e4*/ 	.word	0x0001fe80


	//   ....[17]....
        /*00e8*/ 	.word	0x0001fe90


	//   ....[18]....
        /*00ec*/ 	.word	0x0001fea0


	//   ....[19]....
        /*00f0*/ 	.word	0x0001fec0


	//   ....[20]....
        /*00f4*/ 	.word	0x0001fee0


	//   ....[21]....
        /*00f8*/ 	.word	0x0001ff10


	//   ....[22]....
        /*00fc*/ 	.word	0x0001ff40


	//   ....[23]....
        /*0100*/ 	.word	0x0001ff70


	//----- nvinfo : EIATTR_VRC_CTA_INIT_COUNT
	.align		4
.L_848:
        /*0104*/ 	.byte	0x02, 0x4a
	.zero		1
	.zero		1


	//----- nvinfo : EIATTR_SYSCALL_OFFSETS
	.align		4
        /*0108*/ 	.byte	0x04, 0x46
        /*010a*/ 	.short	(.L_850 - .L_849)


	//   ....[0]....
.L_849:
        /*010c*/ 	.word	0x00001530


	//   ....[1]....
        /*0110*/ 	.word	0x00020410


	//   ....[2]....
        /*0114*/ 	.word	0x00020620


	//   ....[3]....
        /*0118*/ 	.word	0x00020750


	//   ....[4]....
        /*011c*/ 	.word	0x00020910


	//   ....[5]....
        /*0120*/ 	.word	0x00020a40


	//   ....[6]....
        /*0124*/ 	.word	0x00020bd0


	//   ....[7]....
        /*0128*/ 	.word	0x00020cc0


	//   ....[8]....
        /*012c*/ 	.word	0x00020db0


	//   ....[9]....
        /*0130*/ 	.word	0x00020ea0


	//   ....[10]....
        /*0134*/ 	.word	0x000213f0


	//   ....[11]....
        /*0138*/ 	.word	0x00021520


	//   ....[12]....
        /*013c*/ 	.word	0x000216e0


	//   ....[13]....
        /*0140*/ 	.word	0x00021810


	//   ....[14]....
        /*0144*/ 	.word	0x00021bc0


	//   ....[15]....
        /*0148*/ 	.word	0x00021df0


	//   ....[16]....
        /*014c*/ 	.word	0x00021f20


	//   ....[17]....
        /*0150*/ 	.word	0x000220e0


	//   ....[18]....
        /*0154*/ 	.word	0x00022210


	//   ....[19]....
        /*0158*/ 	.word	0x000223a0


	//   ....[20]....
        /*015c*/ 	.word	0x00022490


	//   ....[21]....
        /*0160*/ 	.word	0x00022580


	//   ....[22]....
        /*0164*/ 	.word	0x00022670


	//   ....[23]....
        /*0168*/ 	.word	0x00022be0


	//   ....[24]....
        /*016c*/ 	.word	0x00022d10


	//   ....[25]....
        /*0170*/ 	.word	0x00022ed0


	//   ....[26]....
        /*0174*/ 	.word	0x00023000


	//----- nvinfo : EIATTR_EXIT_INSTR_OFFSETS
	.align		4
.L_850:
        /*0178*/ 	.byte	0x04, 0x1c
        /*017a*/ 	.short	(.L_852 - .L_851)


	//   ....[0]....
.L_851:
        /*017c*/ 	.word	0x0001e420


	//   ....[1]....
        /*0180*/ 	.word	0x00020230


	//   ....[2]....
        /*0184*/ 	.word	0x00020ad0


	//   ....[3]....
        /*0188*/ 	.word	0x00020eb0


	//   ....[4]....
        /*018c*/ 	.word	0x000218a0


	//   ....[5]....
        /*0190*/ 	.word	0x00021930


	//   ....[6]....
        /*0194*/ 	.word	0x00021960


	//   ....[7]....
        /*0198*/ 	.word	0x000219a0


	//   ....[8]....
        /*019c*/ 	.word	0x000219e0


	//   ....[9]....
        /*01a0*/ 	.word	0x000222a0


	//   ....[10]....
        /*01a4*/ 	.word	0x00022680


	//   ....[11]....
        /*01a8*/ 	.word	0x00023090


	//   ....[12]....
        /*01ac*/ 	.word	0x00023120


	//----- nvinfo : EIATTR_MAX_THREADS
	.align		4
.L_852:
        /*01b0*/ 	.byte	0x04, 0x05
        /*01b2*/ 	.short	(.L_854 - .L_853)
.L_853:
        /*01b4*/ 	.word	0x00000080
        /*01b8*/ 	.word	0x00000001
        /*01bc*/ 	.word	0x00000001


	//----- nvinfo : EIATTR_CRS_STACK_SIZE
	.align		4
.L_854:
        /*01c0*/ 	.byte	0x04, 0x1e
        /*01c2*/ 	.short	(.L_856 - .L_855)
.L_855:
        /*01c4*/ 	.word	0x00000000


	//----- nvinfo : EIATTR_CBANK_PARAM_SIZE
	.align		4
.L_856:
        /*01c8*/ 	.byte	0x03, 0x19
        /*01ca*/ 	.short	0x0428


	//----- nvinfo : EIATTR_PARAM_CBANK
	.align		4
        /*01cc*/ 	.byte	0x04, 0x0a
        /*01ce*/ 	.short	(.L_858 - .L_857)
	.align		4
.L_857:
        /*01d0*/ 	.word	index@(.nv.constant0._ZN2at6native13reduce_kernelILi128ELi4ENS0_8ReduceOpIhNS0_9ArgMaxOpsIhEEjlLi4ELi4EEEEEvT1_)
        /*01d4*/ 	.short	0x0380
        /*01d6*/ 	.short	0x0428


	//----- nvinfo : EIATTR_SW_WAR
	.align		4
.L_858:
        /*01d8*/ 	.byte	0x04, 0x36
        /*01da*/ 	.short	(.L_860 - .L_859)
.L_859:
        /*01dc*/ 	.word	0x00000008
.L_860:


//--------------------- .nv.info._ZN2at6native13reduce_kernelILi512ELi1ENS0_8ReduceOpIN3c108BFloat16ENS0_9ArgMaxOpsIfEEjlLi4ELi4EEEEEvT1_ --------------------------
	.section	.nv.info._ZN2at6native13reduce_kernelILi512ELi1ENS0_8ReduceOpIN3c108BFloat16ENS0_9ArgMaxOpsIfEEjlLi4ELi4EEEEEvT1_,"",@"SHT_CUDA_INFO"
	.sectionflags	@""
	.align	4


	//----- nvinfo : EIATTR_CUDA_API_VERSION
	.align		4
        /*0000*/ 	.byte	0x04, 0x37
        /*0002*/ 	.short	(.L_862 - .L_861)
.L_861:
        /*0004*/ 	.word	0x00000082


	//----- nvinfo : EIATTR_KPARAM_INFO
	.align		4
.L_862:
        /*0008*/ 	.byte	0x04, 0x17
        /*000a*/ 	.short	(.L_864 - .L_863)
.L_863:
        /*000c*/ 	.word	0x00000000
        /*0010*/ 	.short	0x0000
        /*0012*/ 	.short	0x0000
        /*0014*/ 	.byte	0x00, 0xf0, 0xa1, 0x10


	//----- nvinfo : EIATTR_SPARSE_MMA_MASK
	.align		4
.L_864:
        /*0018*/ 	.byte	0x03, 0x50
        /*001a*/ 	.short	0x0000


	//----- nvinfo : EIATTR_MAXREG_COUNT
	.align		4
        /*001c*/ 	.byte	0x03, 0x1b
        /*001e*/ 	.short	0x0020


	//----- nvinfo : EIATTR_NUM_BARRIERS
	.align		4
        /*0020*/ 	.byte	0x02, 0x4c
        /*0022*/ 	.byte	0x01
	.zero		1


	//----- nvinfo : EIATTR_EXTERNS
	.align		4
        /*0024*/ 	.byte	0x04, 0x0f
        /*0026*/ 	.short	(.L_866 - .L_865)


	//   ....[0]....
	.align		4
.L_865:
        /*0028*/ 	.word	index@(__assertfail)


	//----- nvinfo : EIATTR_ANNOTATIONS
	.align		4
.L_866:
        /*002c*/ 	.byte	0x04, 0x55
        /*002e*/ 	.short	(.L_868 - .L_867)


	//   ....[0]....
.L_867:
        /*0030*/ 	.word	0x00000001
        /*0034*/ 	.byte	0xf0, 0x88, 0x00, 0x00, 0x01, 0x00, 0x00, 0x00, 0x20, 0x89, 0x00, 0x00, 0x01, 0x00, 0x00, 0x00
        /*0044*/ 	.byte	0x30, 0x89, 0x00, 0x00, 0x01, 0x00, 0x00, 0x00, 0x80, 0x9b, 0x00, 0x00, 0x01, 0x00, 0x00, 0x00
        /*0054*/ 	.byte	0x50, 0xad, 0x00, 0x00, 0x01, 0x00, 0x00, 0x00, 0xc0, 0xd0, 0x00, 0x00, 0x01, 0x00, 0x00, 0x00
        /*0064*/ 	.byte	0x10, 0xd1, 0x00, 0x00, 0x01, 0x00, 0x00, 0x00, 0x50, 0xd2, 0x00, 0x00, 0x01, 0x00, 0x00, 0x00
        /*0074*/ 	.byte	0xc0, 0xd4, 0x00, 0x00


	//----- nvinfo : EIATTR_MERCURY_ISA_VERSION
	.align		4
.L_868:
        /*0078*/ 	.byte	0x03, 0x5f
        /*007a*/ 	.short	0x0101


	//----- nvinfo : EIATTR_INT_WARP_WIDE_INSTR_OFFSETS
	.align		4
        /*007c*/ 	.byte	0x04, 0x31
        /*007e*/ 	.short	(.L_870 - .L_869)


	//   ....[0]....
.L_869:
        /*0080*/ 	.word	0x00010c50


	//   ....[1]....
        /*0084*/ 	.word	0x00010d40


	//----- nvinfo : EIATTR_COOP_GROUP_MASK_REGIDS
	.align		4
.L_870:
        /*0088*/ 	.byte	0x04, 0x29
        /*008a*/ 	.short	(.L_872 - .L_871)


	//   ....[0]....
.L_871:
        /*008c*/ 	.word	0xffffffff


	//   ....[1]....
        /*0090*/ 	.word	0xffffffff


	//   ....[2]....
        /*0094*/ 	.word	0xffffffff


	//   ....[3]....
        /*0098*/ 	.word	0xffffffff


	//   ....[4]....
        /*009c*/ 	.word	0xffffffff


	//   ....[5]....
        /*00a0*/ 	.word	0xffffffff


	//----- nvinfo : EIATTR_COOP_GROUP_INSTR_OFFSETS
	.align		4
.L_872:
        /*00a4*/ 	.byte	0x04, 0x28
        /*00a6*/ 	.short	(.L_874 - .L_873)


	//   ....[0]....
.L_873:
        /*00a8*/ 	.word	0x0000df80


	//   ....[1]....
        /*00ac*/ 	.word	0x0000dfb0


	//   ....[2]....
        /*00b0*/ 	.word	0x0000dfc0


	//   ....[3]....
        /*00b4*/ 	.word	0x00011950


	//   ....[4]....
        /*00b8*/ 	.word	0x00011980


	//   ....[5]....
        /*00bc*/ 	.word	0x00011990


	//----- nvinfo : EIATTR_VRC_CTA_INIT_COUNT
	.align		4
.L_874:
        /*00c0*/ 	.byte	0x02, 0x4a
	.zero		1
	.zero		1


	//----- nvinfo : EIATTR_SYSCALL_OFFSETS
	.align		4
        /*00c4*/ 	.byte	0x04, 0x46
        /*00c6*/ 	.short	(.L_876 - .L_875)


	//   ....[0]....
.L_875:
        /*00c8*/ 	.word	0x00011c30


	//   ....[1]....
        /*00cc*/ 	.word	0x00011da0


	//   ....[2]....
        /*00d0*/ 	.word	0x00011ef0


	//   ....[3]....
        /*00d4*/ 	.word	0x00012180


	//   ....[4]....
        /*00d8*/ 	.word	0x00012440


	//   ....[5]....
        /*00dc*/ 	.word	0x000125b0


	//   ....[6]....
        /*00e0*/ 	.word	0x00012700


	//   ....[7]....
        /*00e4*/ 	.word	0x00012990


	//----- nvinfo : EIATTR_EXIT_INSTR_OFFSETS
	.align		4
.L_876:
        /*00e8*/ 	.byte	0x04, 0x1c
        /*00ea*/ 	.short	(.L_878 - .L_877)


	//   ....[0]....
.L_877:
        /*00ec*/ 	.word	0x00010e00


	//   ....[1]....
        /*00f0*/ 	.word	0x00011aa0


	//   ....[2]....
        /*00f4*/ 	.word	0x00011df0


	//   ....[3]....
        /*00f8*/ 	.word	0x00011f00


	//   ....[4]....
        /*00fc*/ 	.word	0x000121d0


	//   ....[5]....
        /*0100*/ 	.word	0x00012200


	//   ....[6]....
        /*0104*/ 	.word	0x00012230


	//   ....[7]....
        /*0108*/ 	.word	0x00012270


	//   ....[8]....
        /*010c*/ 	.word	0x000122b0


	//   ....[9]....
        /*0110*/ 	.word	0x00012600


	//   ....[10]....
        /*0114*/ 	.word	0x00012710


	//   ....[11]....
        /*0118*/ 	.word	0x000129e0


	//   ....[12]....
        /*011c*/ 	.word	0x00012a10


	//----- nvinfo : EIATTR_MAX_THREADS
	.align		4
.L_878:
        /*0120*/ 	.byte	0x04, 0x05
        /*0122*/ 	.short	(.L_880 - .L_879)
.L_879:
        /*0124*/ 	.word	0x00000200
        /*0128*/ 	.word	0x00000001
        /*012c*/ 	.word	0x00000001


	//----- nvinfo : EIATTR_CRS_STACK_SIZE
	.align		4
.L_880:
        /*0130*/ 	.byte	0x04, 0x1e
        /*0132*/ 	.short	(.L_882 - .L_881)
.L_881:
        /*0134*/ 	.word	0x00000000


	//----- nvinfo : EIATTR_CBANK_PARAM_SIZE
	.align		4
.L_882:
        /*0138*/ 	.byte	0x03, 0x19
        /*013a*/ 	.short	0x0428


	//----- nvinfo : EIATTR_PARAM_CBANK
	.align		4
        /*013c*/ 	.byte	0x04, 0x0a
        /*013e*/ 	.short	(.L_884 - .L_883)
	.align		4
.L_883:
        /*0140*/ 	.word	index@(.nv.constant0._ZN2at6native13reduce_kernelILi512ELi1ENS0_8ReduceOpIN3c108BFloat16ENS0_9ArgMaxOpsIfEEjlLi4ELi4EEEEEvT1_)
        /*0144*/ 	.short	0x0380
        /*0146*/ 	.short	0x0428


	//----- nvinfo : EIATTR_SW_WAR
	.align		4
.L_884:
        /*0148*/ 	.byte	0x04, 0x36
        /*014a*/ 	.short	(.L_886 - .L_885)
.L_885:
        /*014c*/ 	.word	0x00000008
.L_886:


//--------------------- .nv.info._ZN2at6native13reduce_kernelILi256ELi2ENS0_8ReduceOpIN3c108BFloat16ENS0_9ArgMaxOpsIfEEjlLi4ELi4EEEEEvT1_ --------------------------
	.section	.nv.info._ZN2at6native13reduce_kernelILi256ELi2ENS0_8ReduceOpIN3c108BFloat16ENS0_9ArgMaxOpsIfEEjlLi4ELi4EEEEEvT1_,"",@"SHT_CUDA_INFO"
	.sectionflags	@""
	.align	4


	//----- nvinfo : EIATTR_CUDA_API_VERSION
	.align		4
        /*0000*/ 	.byte	0x04, 0x37
        /*0002*/ 	.short	(.L_888 - .L_887)
.L_887:
        /*0004*/ 	.word	0x00000082


	//----- nvinfo : EIATTR_KPARAM_INFO
	.align		4
.L_888:
        /*0008*/ 	.byte	0x04, 0x17
        /*000a*/ 	.short	(.L_890 - .L_889)
.L_889:
        /*000c*/ 	.word	0x00000000
        /*0010*/ 	.short	0x0000
        /*0012*/ 	.short	0x0000
        /*0014*/ 	.byte	0x00, 0xf0, 0xa1, 0x10


	//----- nvinfo : EIATTR_SPARSE_MMA_MASK
	.align		4
.L_890:
        /*0018*/ 	.byte	0x03, 0x50
        /*001a*/ 	.short	0x0000


	//----- nvinfo : EIATTR_MAXREG_COUNT
	.align		4
        /*001c*/ 	.byte	0x03, 0x1b
        /*001e*/ 	.short	0x0040


	//----- nvinfo : EIATTR_NUM_BARRIERS
	.align		4
        /*0020*/ 	.byte	0x02, 0x4c
        /*0022*/ 	.byte	0x01
	.zero		1


	//----- nvinfo : EIATTR_EXTERNS
	.align		4
        /*0024*/ 	.byte	0x04, 0x0f
        /*0026*/ 	.short	(.L_892 - .L_891)


	//   ....[0]....
	.align		4
.L_891:
        /*0028*/ 	.word	index@(__assertfail)


	//----- nvinfo : EIATTR_MERCURY_ISA_VERSION
	.align		4
.L_892:
        /*002c*/ 	.byte	0x03, 0x5f
        /*002e*/ 	.short	0x0101


	//----- nvinfo : EIATTR_INT_WARP_WIDE_INSTR_OFFSETS
	.align		4
        /*0030*/ 	.byte	0x04, 0x31
        /*0032*/ 	.short	(.L_894 - .L_893)


	//   ....[0]....
.L_893:
        /*0034*/ 	.word	0x00015e40


	//   ....[1]....
        /*0038*/ 	.word	0x00015f30


	//----- nvinfo : EIATTR_COOP_GROUP_MASK_REGIDS
	.align		4
.L_894:
        /*003c*/ 	.byte	0x04, 0x29
        /*003e*/ 	.short	(.L_896 - .L_895)


	//   ....[0]....
.L_895:
        /*0040*/ 	.word	0xffffffff


	//   ....[1]....
        /*0044*/ 	.word	0xffffffff


	//   ....[2]....
        /*0048*/ 	.word	0xffffffff


	//   ....[3]....
        /*004c*/ 	.word	0xffffffff


	//   ....[4]....
        /*0050*/ 	.word	0xffffffff


	//   ....[5]....
        /*0054*/ 	.word	0xffffffff


	//   ....[6]....
        /*0058*/ 	.word	0xffffffff


	//   ....[7]....
        /*005c*/ 	.word	0xffffffff


	//   ....[8]....
        /*0060*/ 	.word	0xffffffff


	//   ....[9]....
        /*0064*/ 	.word	0xffffffff


	//   ....[10]....
        /*0068*/ 	.word	0xffffffff


	//   ....[11]....
        /*006c*/ 	.word	0xffffffff


	//----- nvinfo : EIATTR_COOP_GROUP_INSTR_OFFSETS
	.align		4
.L_896:
        /*0070*/ 	.byte	0x04, 0x28
        /*0072*/ 	.short	(.L_898 - .L_897)


	//   ....[0]....
.L_897:
        /*0074*/ 	.word	0x00010df0


	//   ....[1]....
        /*0078*/ 	.word	0x00010e20


	//   ....[2]....
        /*007c*/ 	.word	0x00010e30


	//   ....[3]....
        /*0080*/ 	.word	0x00010ee0


	//   ....[4]....
        /*0084*/ 	.word	0x00010f20


	//   ....[5]....
        /*0088*/ 	.word	0x00010f50


	//   ....[6]....
        /*008c*/ 	.word	0x00017140


	//   ....[7]....
        /*0090*/ 	.word	0x00017170


	//   ....[8]....
        /*0094*/ 	.word	0x00017180


	//   ....[9]....
        /*0098*/ 	.word	0x00017230


	//   ....[10]....
        /*009c*/ 	.word	0x00017270


	//   ....[11]....
        /*00a0*/ 	.word	0x000172a0


	//----- nvinfo : EIATTR_VRC_CTA_INIT_COUNT
	.align		4
.L_898:
        /*00a4*/ 	.byte	0x02, 0x4a
	.zero		1
	.zero		1


	//----- nvinfo : EIATTR_SYSCALL_OFFSETS
	.align		4
        /*00a8*/ 	.byte	0x04, 0x46
        /*00aa*/ 	.short	(.L_900 - .L_899)


	//   ....[0]....
.L_899:
        /*00ac*/ 	.word	0x000014c0


	//   ....[1]....
        /*00b0*/ 	.word	0x00017540


	//   ....[2]....
        /*00b4*/ 	.word	0x00017720


	//   ....[3]....
        /*00b8*/ 	.word	0x00017850


	//   ....[4]....
        /*00bc*/ 	.word	0x000179f0


	//   ....[5]....
        /*00c0*/ 	.word	0x00017ae0


	//   ....[6]....
        /*00c4*/ 	.word	0x00017ec0


	//   ....[7]....
        /*00c8*/ 	.word	0x00017ff0


	//   ....[8]....
        /*00cc*/ 	.word	0x00018320


	//   ....[9]....
        /*00d0*/ 	.word	0x000184c0


	//   ....[10]....
        /*00d4*/ 	.word	0x000185f0


	//   ....[11]....
        /*00d8*/ 	.word	0x00018790


	//   ....[12]....
        /*00dc*/ 	.word	0x00018880


	//   ....[13]....
        /*00e0*/ 	.word	0x00018c40


	//   ....[14]....
        /*00e4*/ 	.word	0x00018d70


	//----- nvinfo : EIATTR_EXIT_INSTR_OFFSETS
	.align		4
.L_900:
        /*00e8*/ 	.byte	0x04, 0x1c
        /*00ea*/ 	.short	(.L_902 - .L_901)


	//   ....[0]....
.L_901:
        /*00ec*/ 	.word	0x00015ff0


	//   ....[1]....
        /*00f0*/ 	.word	0x000173b0


	//   ....[2]....
        /*00f4*/ 	.word	0x000178f0


	//   ....[3]....
        /*00f8*/ 	.word	0x00017af0


	//   ....[4]....
        /*00fc*/ 	.word	0x00018090


	//   ....[5]....
        /*0100*/ 	.word	0x000180e0


	//   ....[6]....
        /*0104*/ 	.word	0x00018110


	//   ....[7]....
        /*0108*/ 	.word	0x00018150


	//   ....[8]....
        /*010c*/ 	.word	0x00018190


	//   ....[9]....
        /*0110*/ 	.word	0x00018690


	//   ....[10]....
        /*0114*/ 	.word	0x00018890


	//   ....[11]....
        /*0118*/ 	.word	0x00018e10


	//   ....[12]....
        /*011c*/ 	.word	0x00018e60


	//----- nvinfo : EIATTR_MAX_THREADS
	.align		4
.L_902:
        /*0120*/ 	.byte	0x04, 0x05
        /*0122*/ 	.short	(.L_904 - .L_903)
.L_903:
        /*0124*/ 	.word	0x00000100
        /*0128*/ 	.word	0x00000001
        /*012c*/ 	.word	0x00000001


	//----- nvinfo : EIATTR_CRS_STACK_SIZE
	.align		4
.L_904:
        /*0130*/ 	.byte	0x04, 0x1e
        /*0132*/ 	.short	(.L_906 - .L_905)
.L_905:
        /*0134*/ 	.word	0x00000000


	//----- nvinfo : EIATTR_CBANK_PARAM_SIZE
	.align		4
.L_906:
        /*0138*/ 	.byte	0x03, 0x19
        /*013a*/ 	.short	0x0428


	//----- nvinfo : EIATTR_PARAM_CBANK
	.align		4
        /*013c*/ 	.byte	0x04, 0x0a
        /*013e*/ 	.short	(.L_908 - .L_907)
	.align		4
.L_907:
        /*0140*/ 	.word	index@(.nv.constant0._ZN2at6native13reduce_kernelILi256ELi2ENS0_8ReduceOpIN3c108BFloat16ENS0_9ArgMaxOpsIfEEjlLi4ELi4EEEEEvT1_)
        /*0144*/ 	.short	0x0380
        /*0146*/ 	.short	0x0428


	//----- nvinfo : EIATTR_SW_WAR
	.align		4
.L_908:
        /*0148*/ 	.byte	0x04, 0x36
        /*014a*/ 	.short	(.L_910 - .L_909)
.L_909:
        /*014c*/ 	.word	0x00000008
.L_910:


//--------------------- .nv.info._ZN2at6native13reduce_kernelILi128ELi4ENS0_8ReduceOpIN3c108BFloat16ENS0_9ArgMaxOpsIfEEjlLi4ELi4EEEEEvT1_ --------------------------
	.section	.nv.info._ZN2at6native13reduce_kernelILi128ELi4ENS0_8ReduceOpIN3c108BFloat16ENS0_9ArgMaxOpsIfEEjlLi4ELi4EEEEEvT1_,"",@"SHT_CUDA_INFO"
	.sectionflags	@""
	.align	4


	//----- nvinfo : EIATTR_CUDA_API_VERSION
	.align		4
        /*0000*/ 	.byte	0x04, 0x37
        /*0002*/ 	.short	(.L_912 - .L_911)
.L_911:
        /*0004*/ 	.word	0x00000082


	//----- nvinfo : EIATTR_KPARAM_INFO
	.align		4
.L_912:
        /*0008*/ 	.byte	0x04, 0x17
        /*000a*/ 	.short	(.L_914 - .L_913)
.L_913:
        /*000c*/ 	.word	0x00000000
        /*0010*/ 	.short	0x0000
        /*0012*/ 	.short	0x0000
        /*0014*/ 	.byte	0x00, 0xf0, 0xa1, 0x10


	//----- nvinfo : EIATTR_SPARSE_MMA_MASK
	.align		4
.L_914:
        /*0018*/ 	.byte	0x03, 0x50
        /*001a*/ 	.short	0x0000


	//----- nvinfo : EIATTR_MAXREG_COUNT
	.align		4
        /*001c*/ 	.byte	0x03, 0x1b
        /*001e*/ 	.short	0x0080


	//----- nvinfo : EIATTR_NUM_BARRIERS
	.align		4
        /*0020*/ 	.byte	0x02, 0x4c
        /*0022*/ 	.byte	0x01
	.zero		1


	//----- nvinfo : EIATTR_EXTERNS
	.align		4
        /*0024*/ 	.byte	0x04, 0x0f
        /*0026*/ 	.short	(.L_916 - .L_915)


	//   ....[0]....
	.align		4
.L_915:
        /*0028*/ 	.word	index@(__assertfail)


	//----- nvinfo : EIATTR_MERCURY_ISA_VERSION
	.align		4
.L_916:
        /*002c*/ 	.byte	0x03, 0x5f
        /*002e*/ 	.short	0x0101


	//----- nvinfo : EIATTR_INT_WARP_WIDE_INSTR_OFFSETS
	.align		4
        /*0030*/ 	.byte	0x04, 0x31
        /*0032*/ 	.short	(.L_918 - .L_917)


	//   ....[0]....
.L_917:
        /*0034*/ 	.word	0x0001fd50


	//   ....[1]....
        /*0038*/ 	.word	0x0001fe40


	//----- nvinfo : EIATTR_COOP_GROUP_MASK_REGIDS
	.align		4
.L_918:
        /*003c*/ 	.byte	0x04, 0x29
        /*003e*/ 	.short	(.L_920 - .L_919)


	//   ....[0]....
.L_919:
        /*0040*/ 	.word	0xffffffff


	//   ....[1]....
        /*0044*/ 	.word	0xffffffff


	//   ....[2]....
        /*0048*/ 	.word	0xffffffff


	//   ....[3]....
        /*004c*/ 	.word	0xffffffff


	//   ....[4]....
        /*0050*/ 	.word	0xffffffff


	//   ....[5]....
        /*0054*/ 	.word	0xffffffff


	//   ....[6]....
        /*0058*/ 	.word	0xffffffff


	//   ....[7]....
        /*005c*/ 	.word	0xffffffff


	//   ....[8]....
        /*0060*/ 	.word	0xffffffff


	//   ....[9]....
        /*0064*/ 	.word	0xffffffff


	//   ....[10]....
        /*0068*/ 	.word	0xffffffff


	//   ....[11]....
        /*006c*/ 	.word	0xffffffff


	//   ....[12]....
        /*0070*/ 	.word	0xffffffff


	//   ....[13]....
        /*0074*/ 	.word	0xffffffff


	//   ....[14]....
        /*0078*/ 	.word	0xffffffff


	//   ....[15]....
        /*007c*/ 	.word	0xffffffff


	//   ....[16]....
        /*0080*/ 	.word	0xffffffff


	//   ....[17]....
        /*0084*/ 	.word	0xffffffff


	//   ....[18]....
        /*0088*/ 	.word	0xffffffff


	//   ....[19]....
        /*008c*/ 	.word	0xffffffff


	//   ....[20]....
        /*0090*/ 	.word	0xffffffff


	//   ....[21]....
        /*0094*/ 	.word	0xffffffff


	//   ....[22]....
        /*0098*/ 	.word	0xffffffff


	//   ....[23]....
        /*009c*/ 	.word	0xffffffff


	//----- nvinfo : EIATTR_COOP_GROUP_INSTR_OFFSETS
	.align		4
.L_920:
        /*00a0*/ 	.byte	0x04, 0x28
        /*00a2*/ 	.short	(.L_922 - .L_921)


	//   ....[0]....
.L_921:
        /*00a4*/ 	.word	0x00016530


	//   ....[1]....
        /*00a8*/ 	.word	0x00016560


	//   ....[2]....
        /*00ac*/ 	.word	0x00016570


	//   ....[3]....
        /*00b0*/ 	.word	0x00016620


	//   ....[4]....
        /*00b4*/ 	.word	0x00016650


	//   ....[5]....
        /*00b8*/ 	.word	0x00016660


	//   ....[6]....
        /*00bc*/ 	.word	0x00016710


	//   ....[7]....
        /*00c0*/ 	.word	0x00016740


	//   ....[8]....
        /*00c4*/ 	.word	0x00016750


	//   ....[9]....
        /*00c8*/ 	.word	0x00016800


	//   ....[10]....
        /*00cc*/ 	.word	0x00016840


	//   ....[11]....
        /*00d0*/ 	.word	0x00016870


	//   ....[12]....
        /*00d4*/ 	.word	0x00021bd0


	//   ....[13]....
        /*00d8*/ 	.word	0x00021c00


	//   ....[14]....
        /*00dc*/ 	.word	0x00021c10


	//   ....[15]....
        /*00e0*/ 	.word	0x00021cc0


	//   ....[16]....
        /*00e4*/ 	.word	0x00021cf0


	//   ....[17]....
        /*00e8*/ 	.word	0x00021d00


	//   ....[18]....
        /*00ec*/ 	.word	0x00021db0


	//   ....[19]....
        /*00f0*/ 	.word	0x00021de0


	//   ....[20]....
        /*00f4*/ 	.word	0x00021df0


	//   ....[21]....
        /*00f8*/ 	.word	0x00021ea0


	//   ....[22]....
        /*00fc*/ 	.word	0x00021ee0


	//   ....[23]....
        /*0100*/ 	.word	0x00021f10


	//----- nvinfo : EIATTR_VRC_CTA_INIT_COUNT
	.align		4
.L_922:
        /*0104*/ 	.byte	0x02, 0x4a
	.zero		1
	.zero		1


	//----- nvinfo : EIATTR_SYSCALL_OFFSETS
	.align		4
        /*0108*/ 	.byte	0x04, 0x46
        /*010a*/ 	.short	(.L_924 - .L_923)


	//   ....[0]....
.L_923:
        /*010c*/ 	.word	0x00001510


	//   ....[1]....
        /*0110*/ 	.word	0x00022260


	//   ....[2]....
        /*0114*/ 	.word	0x00022490


	//   ....[3]....
        /*0118*/ 	.word	0x000225c0


	//   ....[4]....
        /*011c*/ 	.word	0x00022780


	//   ....[5]....
        /*0120*/ 	.word	0x000228b0


	//   ....[6]....
        /*0124*/ 	.word	0x00022a40


	//   ....[7]....
        /*0128*/ 	.word	0x00022b30


	//   ....[8]....
        /*012c*/ 	.word	0x00022c20


	//   ....[9]....
        /*0130*/ 	.word	0x00022d10


	//   ....[10]....
        /*0134*/ 	.word	0x00023330


	//   ....[11]....
        /*0138*/ 	.word	0x00023460


	//   ....[12]....
        /*013c*/ 	.word	0x00023620


	//   ....[13]....
        /*0140*/ 	.word	0x00023750


	//   ....[14]....
        /*0144*/ 	.word	0x00023b00


	//   ....[15]....
        /*0148*/ 	.word	0x00023d10


	//   ....[16]....
        /*014c*/ 	.word	0x00023e40


	//   ....[17]....
        /*0150*/ 	.word	0x00024000


	//   ....[18]....
        /*0154*/ 	.word	0x00024130


	//   ....[19]....
        /*0158*/ 	.word	0x000242c0


	//   ....[20]....
        /*015c*/ 	.word	0x000243b0


	//   ....[21]....
        /*0160*/ 	.word	0x000244a0


	//   ....[22]....
        /*0164*/ 	.word	0x00024590


	//   ....[23]....
        /*0168*/ 	.word	0x00024ba0


	//   ....[24]....
        /*016c*/ 	.word	0x00024cd0


	//   ....[25]....
        /*0170*/ 	.word	0x00024e90


	//   ....[26]....
        /*0174*/ 	.word	0x00024fc0


	//----- nvinfo : EIATTR_EXIT_INSTR_OFFSETS
	.align		4
.L_924:
        /*0178*/ 	.byte	0x04, 0x1c
        /*017a*/ 	.short	(.L_926 - .L_925)


	//   ....[0]....
.L_925:
        /*017c*/ 	.word	0x0001ff00


	//   ....[1]....
        /*0180*/ 	.word	0x00022080


	//   ....[2]....
        /*0184*/ 	.word	0x00022940


	//   ....[3]....
        /*0188*/ 	.word	0x00022d20


	//   ....[4]....
        /*018c*/ 	.word	0x000237e0


	//   ....[5]....
        /*0190*/ 	.word	0x00023870


	//   ....[6]....
        /*0194*/ 	.word	0x000238a0


	//   ....[7]....
        /*0198*/ 	.word	0x000238e0


	//   ....[8]....
        /*019c*/ 	.word	0x00023920


	//   ....[9]....
        /*01a0*/ 	.word	0x000241c0


	//   ....[10]....
        /*01a4*/ 	.word	0x000245a0


	//   ....[11]....
        /*01a8*/ 	.word	0x00025050


	//   ....[12]....
        /*01ac*/ 	.word	0x000250e0


	//----- nvinfo : EIATTR_MAX_THREADS
	.align		4
.L_926:
        /*01b0*/ 	.byte	0x04, 0x05
        /*01b2*/ 	.short	(.L_928 - .L_927)
.L_927:
        /*01b4*/ 	.word	0x00000080
        /*01b8*/ 	.word	0x00000001
        /*01bc*/ 	.word	0x00000001


	//----- nvinfo : EIATTR_CRS_STACK_SIZE
	.align		4
.L_928:
        /*01c0*/ 	.byte	0x04, 0x1e
        /*01c2*/ 	.short	(.L_930 - .L_929)
.L_929:
        /*01c4*/ 	.word	0x00000000


	//----- nvinfo : EIATTR_CBANK_PARAM_SIZE
	.align		4
.L_930:
        /*01c8*/ 	.byte	0x03, 0x19
        /*01ca*/ 	.short	0x0428


	//----- nvinfo : EIATTR_PARAM_CBANK
	.align		4
        /*01cc*/ 	.byte	0x04, 0x0a
        /*01ce*/ 	.short	(.L_932 - .L_931)
	.align		4
.L_931:
        /*01d0*/ 	.word	index@(.nv.constant0._ZN2at6native13reduce_kernelILi128ELi4ENS0_8ReduceOpIN3c108BFloat16ENS0_9ArgMaxOpsIfEEjlLi4ELi4EEEEEvT1_)
        /*01d4*/ 	.short	0x0380
        /*01d6*/ 	.short	0x0428


	//----- nvinfo : EIATTR_SW_WAR
	.align		4
.L_932:
        /*01d8*/ 	.byte	0x04, 0x36
        /*01da*/ 	.short	(.L_934 - .L_933)
.L_933:
        /*01dc*/ 	.word	0x00000008
.L_934:


//--------------------- .nv.info._ZN2at6native13reduce_kernelILi512ELi1ENS0_8ReduceOpIN3c104HalfENS0_9ArgMaxOpsIfEEjlLi4ELi4EEEEEvT1_ --------------------------
	.section	.nv.info._ZN2at6native13reduce_kernelILi512ELi1ENS0_8ReduceOpIN3c104HalfENS0_9ArgMaxOpsIfEEjlLi4ELi4EEEEEvT1_,"",@"SHT_CUDA_INFO"
	.sectionflags	@""
	.align	4


	//----- nvinfo : EIATTR_CUDA_API_VERSION
	.align		4
        /*0000*/ 	.byte	0x04, 0x37
        /*0002*/ 	.short	(.L_936 - .L_935)
.L_935:
        /*0004*/ 	.word	0x00000082


	//----- nvinfo : EIATTR_KPARAM_INFO
	.align		4
.L_936:
        /*0008*/ 	.byte	0x04, 0x17
        /*000a*/ 	.short	(.L_938 - .L_937)
.L_937:
        /*000c*/ 	.word	0x00000000
        /*0010*/ 	.short	0x0000
        /*0012*/ 	.short	0x0000
        /*0014*/ 	.byte	0x00, 0xf0, 0xa1, 0x10


	//----- nvinfo : EIATTR_SPARSE_MMA_MASK
	.align		4
.L_938:
        /*0018*/ 	.byte	0x03, 0x50
        /*001a*/ 	.short	0x0000


	//----- nvinfo : EIATTR_MAXREG_COUNT
	.align		4
        /*001c*/ 	.byte	0x03, 0x1b
        /*001e*/ 	.short	0x0020


	//----- nvinfo : EIATTR_NUM_BARRIERS
	.align		4
        /*0020*/ 	.byte	0x02, 0x4c
        /*0022*/ 	.byte	0x01
	.zero		1


	//----- nvinfo : EIATTR_EXTERNS
	.align		4
        /*0024*/ 	.byte	0x04, 0x0f
        /*0026*/ 	.short	(.L_940 - .L_939)


	//   ....[0]....
	.align		4
.L_939:
        /*0028*/ 	.word	index@(__assertfail)


	//----- nvinfo : EIATTR_ANNOTATIONS
	.align		4
.L_940:
        /*002c*/ 	.byte	0x04, 0x55
        /*002e*/ 	.short	(.L_942 - .L_941)


	//   ....[0]....
.L_941:
        /*0030*/ 	.word	0x00000001
        /*0034*/ 	.byte	0xf0, 0x88, 0x00, 0x00, 0x01, 0x00, 0x00, 0x00, 0x20, 0x89, 0x00, 0x00, 0x01, 0x00, 0x00, 0x00
        /*0044*/ 	.byte	0x30, 0x89, 0x00, 0x00, 0x01, 0x00, 0x00, 0x00, 0x80, 0x9b, 0x00, 0x00, 0x01, 0x00, 0x00, 0x00
        /*0054*/ 	.byte	0x50, 0xad, 0x00, 0x00, 0x01, 0x00, 0x00, 0x00, 0xc0, 0xd0, 0x00, 0x00, 0x01, 0x00, 0x00, 0x00
        /*0064*/ 	.byte	0x10, 0xd1, 0x00, 0x00, 0x01, 0x00, 0x00, 0x00, 0x50, 0xd2, 0x00, 0x00, 0x01, 0x00, 0x00, 0x00
        /*0074*/ 	.byte	0xc0, 0xd4, 0x00, 0x00


	//----- nvinfo : EIATTR_MERCURY_ISA_VERSION
	.align		4
.L_942:
        /*0078*/ 	.byte	0x03, 0x5f
        /*007a*/ 	.short	0x0101


	//----- nvinfo : EIATTR_INT_WARP_WIDE_INSTR_OFFSETS
	.align		4
        /*007c*/ 	.byte	0x04, 0x31
        /*007e*/ 	.short	(.L_944 - .L_943)


	//   ....[0]....
.L_943:
        /*0080*/ 	.word	0x00010c50


	//   ....[1]....
        /*0084*/ 	.word	0x00010d40


	//----- nvinfo : EIATTR_COOP_GROUP_MASK_REGIDS
	.align		4
.L_944:
        /*0088*/ 	.byte	0x04, 0x29
        /*008a*/ 	.short	(.L_946 - .L_945)


	//   ....[0]....
.L_945:
        /*008c*/ 	.word	0xffffffff


	//   ....[1]....
        /*0090*/ 	.word	0xffffffff


	//   ....[2]....
        /*0094*/ 	.word	0xffffffff


	//   ....[3]....
        /*0098*/ 	.word	0xffffffff


	//   ....[4]....
        /*009c*/ 	.word	0xffffffff


	//   ....[5]....
        /*00a0*/ 	.word	0xffffffff


	//----- nvinfo : EIATTR_COOP_GROUP_INSTR_OFFSETS
	.align		4
.L_946:
        /*00a4*/ 	.byte	0x04, 0x28
        /*00a6*/ 	.short	(.L_948 - .L_947)


	//   ....[0]....
.L_947:
        /*00a8*/ 	.word	0x0000df80


	//   ....[1]....
        /*00ac*/ 	.word	0x0000dfb0


	//   ....[2]....
        /*00b0*/ 	.word	0x0000dfc0


	//   ....[3]....
        /*00b4*/ 	.word	0x00011950


	//   ....[4]....
        /*00b8*/ 	.word	0x00011980


	//   ....[5]....
        /*00bc*/ 	.word	0x00011990


	//----- nvinfo : EIATTR_VRC_CTA_INIT_COUNT
	.align		4
.L_948:
        /*00c0*/ 	.byte	0x02, 0x4a
	.zero		1
	.zero		1


	//----- nvinfo : EIATTR_SYSCALL_OFFSETS
	.align		4
        /*00c4*/ 	.byte	0x04, 0x46
        /*00c6*/ 	.short	(.L_950 - .L_949)


	//   ....[0]....
.L_949:
        /*00c8*/ 	.word	0x00011c30


	//   ....[1]....
        /*00cc*/ 	.word	0x00011da0


	//   ....[2]....
        /*00d0*/ 	.word	0x00011ef0


	//   ....[3]....
        /*00d4*/ 	.word	0x00012180


	//   ....[4]....
        /*00d8*/ 	.word	0x00012440


	//   ....[5]....
        /*00dc*/ 	.word	0x000125b0


	//   ....[6]....
        /*00e0*/ 	.word	0x00012700


	//   ....[7]....
        /*00e4*/ 	.word	0x00012990


	//----- nvinfo : EIATTR_EXIT_INSTR_OFFSETS
	.align		4
.L_950:
        /*00e8*/ 	.byte	0x04, 0x1c
        /*00ea*/ 	.short	(.L_952 - .L_951)


	//   ....[0]....
.L_951:
        /*00ec*/ 	.word	0x00010e00


	//   ....[1]....
        /*00f0*/ 	.word	0x00011aa0


	//   ....[2]....
        /*00f4*/ 	.word	0x00011df0


	//   ....[3]....
        /*00f8*/ 	.word	0x00011f00


	//   ....[4]....
        /*00fc*/ 	.word	0x000121d0


	//   ....[5]....
        /*0100*/ 	.word	0x00012200


	//   ....[6]....
        /*0104*/ 	.word	0x00012230


	//   ....[7]....
        /*0108*/ 	.word	0x00012270


	//   ....[8]....
        /*010c*/ 	.word	0x000122b0


	//   ....[9]....
        /*0110*/ 	.word	0x00012600


	//   ....[10]....
        /*0114*/ 	.word	0x00012710


	//   ....[11]....
        /*0118*/ 	.word	0x000129e0


	//   ....[12]....
        /*011c*/ 	.word	0x00012a10


	//----- nvinfo : EIATTR_MAX_THREADS
	.align		4
.L_952:
        /*0120*/ 	.byte	0x04, 0x05
        /*0122*/ 	.short	(.L_954 - .L_953)
.L_953:
        /*0124*/ 	.word	0x00000200
        /*0128*/ 	.word	0x00000001
        /*012c*/ 	.word	0x00000001


	//----- nvinfo : EIATTR_CRS_STACK_SIZE
	.align		4
.L_954:
        /*0130*/ 	.byte	0x04, 0x1e
        /*0132*/ 	.short	(.L_956 - .L_955)
.L_955:
        /*0134*/ 	.word	0x00000000


	//----- nvinfo : EIATTR_CBANK_PARAM_SIZE
	.align		4
.L_956:
        /*0138*/ 	.byte	0x03, 0x19
        /*013a*/ 	.short	0x0428


	//----- nvinfo : EIATTR_PARAM_CBANK
	.align		4
        /*013c*/ 	.byte	0x04, 0x0a
        /*013e*/ 	.short	(.L_958 - .L_957)
	.align		4
.L_957:
        /*0140*/ 	.word	index@(.nv.constant0._ZN2at6native13reduce_kernelILi512ELi1ENS0_8ReduceOpIN3c104HalfENS0_9ArgMaxOpsIfEEjlLi4ELi4EEEEEvT1_)
        /*0144*/ 	.short	0x0380
        /*0146*/ 	.short	0x0428


	//----- nvinfo : EIATTR_SW_WAR
	.align		4
.L_958:
        /*0148*/ 	.byte	0x04, 0x36
        /*014a*/ 	.short	(.L_960 - .L_959)
.L_959:
        /*014c*/ 	.word	0x00000008
.L_960:


//--------------------- .nv.info._ZN2at6native13reduce_kernelILi256ELi2ENS0_8ReduceOpIN3c104HalfENS0_9ArgMaxOpsIfEEjlLi4ELi4EEEEEvT1_ --------------------------
	.section	.nv.info._ZN2at6native13reduce_kernelILi256ELi2ENS0_8ReduceOpIN3c104HalfENS0_9ArgMaxOpsIfEEjlLi4ELi4EEEEEvT1_,"",@"SHT_CUDA_INFO"
	.sectionflags	@""
	.align	4


	//----- nvinfo : EIATTR_CUDA_API_VERSION
	.align		4
        /*0000*/ 	.byte	0x04, 0x37
        /*0002*/ 	.short	(.L_962 - .L_961)
.L_961:
        /*0004*/ 	.word	0x00000082


	//----- nvinfo : EIATTR_KPARAM_INFO
	.align		4
.L_962:
        /*0008*/ 	.byte	0x04, 0x17
        /*000a*/ 	.short	(.L_964 - .L_963)
.L_963:
        /*000c*/ 	.word	0x00000000
        /*0010*/ 	.short	0x0000
        /*0012*/ 	.short	0x0000
        /*0014*/ 	.byte	0x00, 0xf0, 0xa1, 0x10


	//----- nvinfo : EIATTR_SPARSE_MMA_MASK
	.align		4
.L_964:
        /*0018*/ 	.byte	0x03, 0x50
        /*001a*/ 	.short	0x0000


	//----- nvinfo : EIATTR_MAXREG_COUNT
	.align		4
        /*001c*/ 	.byte	0x03, 0x1b
        /*001e*/ 	.short	0x0040


	//----- nvinfo : EIATTR_NUM_BARRIERS
	.align		4
        /*0020*/ 	.byte	0x02, 0x4c
        /*0022*/ 	.byte	0x01
	.zero		1


	//----- nvinfo : EIATTR_EXTERNS
	.align		4
        /*0024*/ 	.byte	0x04, 0x0f
        /*0026*/ 	.short	(.L_966 - .L_965)


	//   ....[0]....
	.align		4
.L_965:
        /*0028*/ 	.word	index@(__assertfail)


	//----- nvinfo : EIATTR_MERCURY_ISA_VERSION
	.align		4
.L_966:
        /*002c*/ 	.byte	0x03, 0x5f
        /*002e*/ 	.short	0x0101


	//----- nvinfo : EIATTR_INT_WARP_WIDE_INSTR_OFFSETS
	.align		4
        /*0030*/ 	.byte	0x04, 0x31
        /*0032*/ 	.short	(.L_968 - .L_967)


	//   ....[0]....
.L_967:
        /*0034*/ 	.word	0x00015d80


	//   ....[1]....
        /*0038*/ 	.word	0x00015e70


	//----- nvinfo : EIATTR_COOP_GROUP_MASK_REGIDS
	.align		4
.L_968:
        /*003c*/ 	.byte	0x04, 0x29
        /*003e*/ 	.short	(.L_970 - .L_969)


	//   ....[0]....
.L_969:
        /*0040*/ 	.word	0xffffffff


	//   ....[1]....
        /*0044*/ 	.word	0xffffffff


	//   ....[2]....
        /*0048*/ 	.word	0xffffffff


	//   ....[3]....
        /*004c*/ 	.word	0xffffffff


	//   ....[4]....
        /*0050*/ 	.word	0xffffffff


	//   ....[5]....
        /*0054*/ 	.word	0xffffffff


	//   ....[6]....
        /*0058*/ 	.word	0xffffffff


	//   ....[7]....
        /*005c*/ 	.word	0xffffffff


	//   ....[8]....
        /*0060*/ 	.word	0xffffffff


	//   ....[9]....
        /*0064*/ 	.word	0xffffffff


	//   ....[10]....
        /*0068*/ 	.word	0xffffffff


	//   ....[11]....
        /*006c*/ 	.word	0xffffffff


	//----- nvinfo : EIATTR_COOP_GROUP_INSTR_OFFSETS
	.align		4
.L_970:
        /*0070*/ 	.byte	0x04, 0x28
        /*0072*/ 	.short	(.L_972 - .L_971)


	//   ....[0]....
.L_971:
        /*0074*/ 	.word	0x00010d20


	//   ....[1]....
        /*0078*/ 	.word	0x00010d50


	//   ....[2]....
        /*007c*/ 	.word	0x00010d60


	//   ....[3]....
        /*0080*/ 	.word	0x00010e10


	//   ....[4]....
        /*0084*/ 	.word	0x00010e50


	//   ....[5]....
        /*0088*/ 	.word	0x00010e80


	//   ....[6]....
        /*008c*/ 	.word	0x00017080


	//   ....[7]....
        /*0090*/ 	.word	0x000170b0


	//   ....[8]....
        /*0094*/ 	.word	0x000170c0


	//   ....[9]....
        /*0098*/ 	.word	0x00017170


	//   ....[10]....
        /*009c*/ 	.word	0x000171b0


	//   ....[11]....
        /*00a0*/ 	.word	0x000171e0


	//----- nvinfo : EIATTR_VRC_CTA_INIT_COUNT
	.align		4
.L_972:
        /*00a4*/ 	.byte	0x02, 0x4a
	.zero		1
	.zero		1


	//----- nvinfo : EIATTR_SYSCALL_OFFSETS
	.align		4
        /*00a8*/ 	.byte	0x04, 0x46
        /*00aa*/ 	.short	(.L_974 - .L_973)


	//   ....[0]....
.L_973:
        /*00ac*/ 	.word	0x000014d0


	//   ....[1]....
        /*00b0*/ 	.word	0x00017480


	//   ....[2]....
        /*00b4*/ 	.word	0x00017660


	//   ....[3]....
        /*00b8*/ 	.word	0x00017790


	//   ....[4]....
        /*00bc*/ 	.word	0x00017930


	//   ....[5]....
        /*00c0*/ 	.word	0x00017a20


	//   ....[6]....
        /*00c4*/ 	.word	0x00017df0


	//   ....[7]....
        /*00c8*/ 	.word	0x00017f20


	//   ....[8]....
        /*00cc*/ 	.word	0x00018250


	//   ....[9]....
        /*00d0*/ 	.word	0x00018420


	//   ....[10]....
        /*00d4*/ 	.word	0x00018550


	//   ....[11]....
        /*00d8*/ 	.word	0x000186f0


	//   ....[12]....
        /*00dc*/ 	.word	0x000187e0


	//   ....[13]....
        /*00e0*/ 	.word	0x00018bb0


	//   ....[14]....
        /*00e4*/ 	.word	0x00018ce0


	//----- nvinfo : EIATTR_EXIT_INSTR_OFFSETS
	.align		4
.L_974:
        /*00e8*/ 	.byte	0x04, 0x1c
        /*00ea*/ 	.short	(.L_976 - .L_975)


	//   ....[0]....
.L_975:
        /*00ec*/ 	.word	0x00015f30


	//   ....[1]....
        /*00f0*/ 	.word	0x000172f0


	//   ....[2]....
        /*00f4*/ 	.word	0x00017830


	//   ....[3]....
        /*00f8*/ 	.word	0x00017a30


	//   ....[4]....
        /*00fc*/ 	.word	0x00017fc0


	//   ....[5]....
        /*0100*/ 	.word	0x00018010


	//   ....[6]....
        /*0104*/ 	.word	0x00018040


	//   ....[7]....
        /*0108*/ 	.word	0x00018080


	//   ....[8]....
        /*010c*/ 	.word	0x000180c0


	//   ....[9]....
        /*0110*/ 	.word	0x000185f0


	//   ....[10]....
        /*0114*/ 	.word	0x000187f0


	//   ....[11]....
        /*0118*/ 	.word	0x00018d80


	//   ....[12]....
        /*011c*/ 	.word	0x00018dd0


	//----- nvinfo : EIATTR_MAX_THREADS
	.align		4
.L_976:
        /*0120*/ 	.byte	0x04, 0x05
        /*0122*/ 	.short	(.L_978 - .L_977)
.L_977:
        /*0124*/ 	.word	0x00000100
        /*0128*/ 	.word	0x00000001
        /*012c*/ 	.word	0x00000001


	//----- nvinfo : EIATTR_CRS_STACK_SIZE
	.align		4
.L_978:
        /*0130*/ 	.byte	0x04, 0x1e
        /*0132*/ 	.short	(.L_980 - .L_979)
.L_979:
        /*0134*/ 	.word	0x00000000


	//----- nvinfo : EIATTR_CBANK_PARAM_SIZE
	.align		4
.L_980:
        /*0138*/ 	.byte	0x03, 0x19
        /*013a*/ 	.short	0x0428


	//----- nvinfo : EIATTR_PARAM_CBANK
	.align		4
        /*013c*/ 	.byte	0x04, 0x0a
        /*013e*/ 	.short	(.L_982 - .L_981)
	.align		4
.L_981:
        /*0140*/ 	.word	index@(.nv.constant0._ZN2at6native13reduce_kernelILi256ELi2ENS0_8ReduceOpIN3c104HalfENS0_9ArgMaxOpsIfEEjlLi4ELi4EEEEEvT1_)
        /*0144*/ 	.short	0x0380
        /*0146*/ 	.short	0x0428


	//----- nvinfo : EIATTR_SW_WAR
	.align		4
.L_982:
        /*0148*/ 	.byte	0x04, 0x36
        /*014a*/ 	.short	(.L_984 - .L_983)
.L_983:
        /*014c*/ 	.word	0x00000008
.L_984:


//--------------------- .nv.info._ZN2at6native13reduce_kernelILi128ELi4ENS0_8ReduceOpIN3c104HalfENS0_9ArgMaxOpsIfEEjlLi4ELi4EEEEEvT1_ --------------------------
	.section	.nv.info._ZN2at6native13reduce_kernelILi128ELi4ENS0_8ReduceOpIN3c104HalfENS0_9ArgMaxOpsIfEEjlLi4ELi4EEEEEvT1_,"",@"SHT_CUDA_INFO"
	.sectionflags	@""
	.align	4


	//----- nvinfo : EIATTR_CUDA_API_VERSION
	.align		4
        /*0000*/ 	.byte	0x04, 0x37
        /*0002*/ 	.short	(.L_986 - .L_985)
.L_985:
        /*0004*/ 	.word	0x00000082


	//----- nvinfo : EIATTR_KPARAM_INFO
	.align		4
.L_986:
        /*0008*/ 	.byte	0x04, 0x17
        /*000a*/ 	.short	(.L_988 - .L_987)
.L_987:
        /*000c*/ 	.word	0x00000000
        /*0010*/ 	.short	0x0000
        /*0012*/ 	.short	0x0000
        /*0014*/ 	.byte	0x00, 0xf0, 0xa1, 0x10


	//----- nvinfo : EIATTR_SPARSE_MMA_MASK
	.align		4
.L_988:
        /*0018*/ 	.byte	0x03, 0x50
        /*001a*/ 	.short	0x0000


	//----- nvinfo : EIATTR_MAXREG_COUNT
	.align		4
        /*001c*/ 	.byte	0x03, 0x1b
        /*001e*/ 	.short	0x0080


	//----- nvinfo : EIATTR_NUM_BARRIERS
	.align		4
        /*0020*/ 	.byte	0x02, 0x4c
        /*0022*/ 	.byte	0x01
	.zero		1


	//----- nvinfo : EIATTR_EXTERNS
	.align		4
        /*0024*/ 	.byte	0x04, 0x0f
        /*0026*/ 	.short	(.L_990 - .L_989)


	//   ....[0]....
	.align		4
.L_989:
        /*0028*/ 	.word	index@(__assertfail)


	//----- nvinfo : EIATTR_MERCURY_ISA_VERSION
	.align		4
.L_990:
        /*002c*/ 	.byte	0x03, 0x5f
        /*002e*/ 	.short	0x0101


	//----- nvinfo : EIATTR_INT_WARP_WIDE_INSTR_OFFSETS
	.align		4
        /*0030*/ 	.byte	0x04, 0x31
        /*0032*/ 	.short	(.L_992 - .L_991)


	//   ....[0]....
.L_991:
        /*0034*/ 	.word	0x0001fc20


	//   ....[1]....
        /*0038*/ 	.word	0x0001fd10


	//----- nvinfo : EIATTR_COOP_GROUP_MASK_REGIDS
	.align		4
.L_992:
        /*003c*/ 	.byte	0x04, 0x29
        /*003e*/ 	.short	(.L_994 - .L_993)


	//   ....[0]....
.L_993:
        /*0040*/ 	.word	0xffffffff


	//   ....[1]....
        /*0044*/ 	.word	0xffffffff


	//   ....[2]....
        /*0048*/ 	.word	0xffffffff


	//   ....[3]....
        /*004c*/ 	.word	0xffffffff


	//   ....[4]....
        /*0050*/ 	.word	0xffffffff


	//   ....[5]....
        /*0054*/ 	.word	0xffffffff


	//   ....[6]....
        /*0058*/ 	.word	0xffffffff


	//   ....[7]....
        /*005c*/ 	.word	0xffffffff


	//   ....[8]....
        /*0060*/ 	.word	0xffffffff


	//   ....[9]....
        /*0064*/ 	.word	0xffffffff


	//   ....[10]....
        /*0068*/ 	.word	0xffffffff


	//   ....[11]....
        /*006c*/ 	.word	0xffffffff


	//   ....[12]....
        /*0070*/ 	.word	0xffffffff


	//   ....[13]....
        /*0074*/ 	.word	0xffffffff


	//   ....[14]....
        /*0078*/ 	.word	0xffffffff


	//   ....[15]....
        /*007c*/ 	.word	0xffffffff


	//   ....[16]....
        /*0080*/ 	.word	0xffffffff


	//   ....[17]....
        /*0084*/ 	.word	0xffffffff


	//   ....[18]....
        /*0088*/ 	.word	0xffffffff


	//   ....[19]....
        /*008c*/ 	.word	0xffffffff


	//   ....[20]....
        /*0090*/ 	.word	0xffffffff


	//   ....[21]....
        /*0094*/ 	.word	0xffffffff


	//   ....[22]....
        /*0098*/ 	.word	0xffffffff


	//   ....[23]....
        /*009c*/ 	.word	0xffffffff


	//----- nvinfo : EIATTR_COOP_GROUP_INSTR_OFFSETS
	.align		4
.L_994:
        /*00a0*/ 	.byte	0x04, 0x28
        /*00a2*/ 	.short	(.L_996 - .L_995)


	//   ....[0]....
.L_995:
        /*00a4*/ 	.word	0x00016400


	//   ....[1]....
        /*00a8*/ 	.word	0x00016430


	//   ....[2]....
        /*00ac*/ 	.word	0x00016440


	//   ....[3]....
        /*00b0*/ 	.word	0x000164f0


	//   ....[4]....
        /*00b4*/ 	.word	0x00016520


	//   ....[5]....
        /*00b8*/ 	.word	0x00016530


	//   ....[6]....
        /*00bc*/ 	.word	0x000165e0


	//   ....[7]....
        /*00c0*/ 	.word	0x00016610


	//   ....[8]....
        /*00c4*/ 	.word	0x00016620


	//   ....[9]....
        /*00c8*/ 	.word	0x000166d0


	//   ....[10]....
        /*00cc*/ 	.word	0x00016710


	//   ....[11]....
        /*00d0*/ 	.word	0x00016740


	//   ....[12]....
        /*00d4*/ 	.word	0x00021aa0


	//   ....[13]....
        /*00d8*/ 	.word	0x00021ad0


	//   ....[14]....
        /*00dc*/ 	.word	0x00021ae0


	//   ....[15]....
        /*00e0*/ 	.word	0x00021b90


	//   ....[16]....
        /*00e4*/ 	.word	0x00021bc0


	//   ....[17]....
        /*00e8*/ 	.word	0x00021bd0


	//   ....[18]....
        /*00ec*/ 	.word	0x00021c80


	//   ....[19]....
        /*00f0*/ 	.word	0x00021cb0


	//   ....[20]....
        /*00f4*/ 	.word	0x00021cc0


	//   ....[21]....
        /*00f8*/ 	.word	0x00021d70


	//   ....[22]....
        /*00fc*/ 	.word	0x00021db0


	//   ....[23]....
        /*0100*/ 	.word	0x00021de0


	//----- nvinfo : EIATTR_VRC_CTA_INIT_COUNT
	.align		4
.L_996:
        /*0104*/ 	.byte	0x02, 0x4a
	.zero		1
	.zero		1


	//----- nvinfo : EIATTR_SYSCALL_OFFSETS
	.align		4
        /*0108*/ 	.byte	0x04, 0x46
        /*010a*/ 	.short	(.L_998 - .L_997)


	//   ....[0]....
.L_997:
        /*010c*/ 	.word	0x00001510


	//   ....[1]....
        /*0110*/ 	.word	0x00022130


	//   ....[2]....
        /*0114*/ 	.word	0x00022360


	//   ....[3]....
        /*0118*/ 	.word	0x00022490


	//   ....[4]....
        /*011c*/ 	.word	0x00022650


	//   ....[5]....
        /*0120*/ 	.word	0x00022780


	//   ....[6]....
        /*0124*/ 	.word	0x00022910


	//   ....[7]....
        /*0128*/ 	.word	0x00022a00


	//   ....[8]....
        /*012c*/ 	.word	0x00022af0


	//   ....[9]....
        /*0130*/ 	.word	0x00022be0


	//   ....[10]....
        /*0134*/ 	.word	0x00023200


	//   ....[11]....
        /*0138*/ 	.word	0x00023330


	//   ....[12]....
        /*013c*/ 	.word	0x000234f0


	//   ....[13]....
        /*0140*/ 	.word	0x00023620


	//   ....[14]....
        /*0144*/ 	.word	0x000239d0


	//   ....[15]....
        /*0148*/ 	.word	0x00023be0


	//   ....[16]....
        /*014c*/ 	.word	0x00023d10


	//   ....[17]....
        /*0150*/ 	.word	0x00023ed0


	//   ....[18]....
        /*0154*/ 	.word	0x00024000


	//   ....[19]....
        /*0158*/ 	.word	0x00024190


	//   ....[20]....
        /*015c*/ 	.word	0x00024280


	//   ....[21]....
        /*0160*/ 	.word	0x00024370


	//   ....[22]....
        /*0164*/ 	.word	0x00024460


	//   ....[23]....
        /*0168*/ 	.word	0x00024a70


	//   ....[24]....
        /*016c*/ 	.word	0x00024ba0


	//   ....[25]....
        /*0170*/ 	.word	0x00024d60


	//   ....[26]....
        /*0174*/ 	.word	0x00024e90


	//----- nvinfo : EIATTR_EXIT_INSTR_OFFSETS
	.align		4
.L_998:
        /*0178*/ 	.byte	0x04, 0x1c
        /*017a*/ 	.short	(.L_1000 - .L_999)


	//   ....[0]....
.L_999:
        /*017c*/ 	.word	0x0001fdd0


	//   ....[1]....
        /*0180*/ 	.word	0x00021f50


	//   ....[2]....
        /*0184*/ 	.word	0x00022810


	//   ....[3]....
        /*0188*/ 	.word	0x00022bf0


	//   ....[4]....
        /*018c*/ 	.word	0x000236b0


	//   ....[5]....
        /*0190*/ 	.word	0x00023740


	//   ....[6]....
        /*0194*/ 	.word	0x00023770


	//   ....[7]....
        /*0198*/ 	.word	0x000237b0


	//   ....[8]....
        /*019c*/ 	.word	0x000237f0


	//   ....[9]....
        /*01a0*/ 	.word	0x00024090


	//   ....[10]....
        /*01a4*/ 	.word	0x00024470


	//   ....[11]....
        /*01a8*/ 	.word	0x00024f20


	//   ....[12]....
        /*01ac*/ 	.word	0x00024fb0


	//----- nvinfo : EIATTR_MAX_THREADS
	.align		4
.L_1000:
        /*01b0*/ 	.byte	0x04, 0x05
        /*01b2*/ 	.short	(.L_1002 - .L_1001)
.L_1001:
        /*01b4*/ 	.word	0x00000080
        /*01b8*/ 	.word	0x00000001
        /*01bc*/ 	.word	0x00000001


	//----- nvinfo : EIATTR_CRS_STACK_SIZE
	.align		4
.L_1002:
        /*01c0*/ 	.byte	0x04, 0x1e
        /*01c2*/ 	.short	(.L_1004 - .L_1003)
.L_1003:
        /*01c4*/ 	.word	0x00000000


	//----- nvinfo : EIATTR_CBANK_PARAM_SIZE
	.align		4
.L_1004:
        /*01c8*/ 	.byte	0x03, 0x19
        /*01ca*/ 	.short	0x0428


	//----- nvinfo : EIATTR_PARAM_CBANK
	.align		4
        /*01cc*/ 	.byte	0x04, 0x0a
        /*01ce*/ 	.short	(.L_1006 - .L_1005)
	.align		4
.L_1005:
        /*01d0*/ 	.word	index@(.nv.constant0._ZN2at6native13reduce_kernelILi128ELi4ENS0_8ReduceOpIN3c104HalfENS0_9ArgMaxOpsIfEEjlLi4ELi4EEEEEvT1_)
        /*01d4*/ 	.short	0x0380
        /*01d6*/ 	.short	0x0428


	//----- nvinfo : EIATTR_SW_WAR
	.align		4
.L_1006:
        /*01d8*/ 	.byte	0x04, 0x36
        /*01da*/ 	.short	(.L_1008 - .L_1007)
.L_1007:
        /*01dc*/ 	.word	0x00000008
.L_1008:


//--------------------- .nv.callgraph             --------------------------
	.section	.nv.callgraph,"",@"SHT_CUDA_CALLGRAPH"
	.align	4
	.sectionentsize	8
	.align		4
        /*0000*/ 	.word	0x00000000
	.align		4
        /*0004*/ 	.word	0xffffffff
	.align		4
        /*0008*/ 	.word	index@(_ZN2at6native13reduce_kernelILi512ELi1ENS0_8ReduceOpIfNS0_9ArgMaxOpsIfEEjlLi4ELi4EEEEEvT1_)
	.align		4
        /*000c*/ 	.word	index@(__assertfail)
	.align		4
        /*0010*/ 	.word	index@(_ZN2at6native13reduce_kernelILi256ELi2ENS0_8ReduceOpIfNS0_9ArgMaxOpsIfEEjlLi4ELi4EEEEEvT1_)
	.align		4
        /*0014*/ 	.word	index@(__assertfail)
	.align		4
        /*0018*/ 	.word	index@(_ZN2at6native13reduce_kernelILi128ELi4ENS0_8ReduceOpIfNS0_9ArgMaxOpsIfEEjlLi4ELi4EEEEEvT1_)
	.align		4
        /*001c*/ 	.word	index@(__assertfail)
	.align		4
        /*0020*/ 	.word	index@(_ZN2at6native13reduce_kernelILi512ELi1ENS0_8ReduceOpIdNS0_9ArgMaxOpsIdEEjlLi4ELi4EEEEEvT1_)
	.align		4
        /*0024*/ 	.word	index@(__assertfail)
	.align		4
        /*0028*/ 	.word	index@(_ZN2at6native13reduce_kernelILi256ELi2ENS0_8ReduceOpIdNS0_9ArgMaxOpsIdEEjlLi4ELi4EEEEEvT1_)
	.align		4
        /*002c*/ 	.word	index@(__assertfail)
	.align		4
        /*0030*/ 	.word	index@(_ZN2at6native13reduce_kernelILi128ELi4ENS0_8ReduceOpIdNS0_9ArgMaxOpsIdEEjlLi4ELi4EEEEEvT1_)
	.align		4
        /*0034*/ 	.word	index@(__assertfail)
	.align		4
        /*0038*/ 	.word	index@(_ZN2at6native13reduce_kernelILi512ELi1ENS0_8ReduceOpIsNS0_9ArgMaxOpsIsEEjlLi4ELi4EEEEEvT1_)
	.align		4
        /*003c*/ 	.word	index@(__assertfail)
	.align		4
        /*0040*/ 	.word	index@(_ZN2at6native13reduce_kernelILi256ELi2ENS0_8ReduceOpIsNS0_9ArgMaxOpsIsEEjlLi4ELi4EEEEEvT1_)
	.align		4
        /*0044*/ 	.word	index@(__assertfail)
	.align		4
        /*0048*/ 	.word	index@(_ZN2at6native13reduce_kernelILi128ELi4ENS0_8ReduceOpIsNS0_9ArgMaxOpsIsEEjlLi4ELi4EEEEEvT1_)
	.align		4
        /*004c*/ 	.word	index@(__assertfail)
	.align		4
        /*0050*/ 	.word	index@(_ZN2at6native13reduce_kernelILi512ELi1ENS0_8ReduceOpIlNS0_9ArgMaxOpsIlEEjlLi4ELi4EEEEEvT1_)
	.align		4
        /*0054*/ 	.word	index@(__assertfail)
	.align		4
        /*0058*/ 	.word	index@(_ZN2at6native13reduce_kernelILi256ELi2ENS0_8ReduceOpIlNS0_9ArgMaxOpsIlEEjlLi4ELi4EEEEEvT1_)
	.align		4
        /*005c*/ 	.word	index@(__assertfail)
	.align		4
        /*0060*/ 	.word	index@(_ZN2at6native13reduce_kernelILi128ELi4ENS0_8ReduceOpIlNS0_9ArgMaxOpsIlEEjlLi4ELi4EEEEEvT1_)
	.align		4
        /*0064*/ 	.word	index@(__assertfail)
	.align		4
        /*0068*/ 	.word	index@(_ZN2at6native13reduce_kernelILi512ELi1ENS0_8ReduceOpIiNS0_9ArgMaxOpsIiEEjlLi4ELi4EEEEEvT1_)
	.align		4
        /*006c*/ 	.word	index@(__assertfail)
	.align		4
        /*0070*/ 	.word	index@(_ZN2at6native13reduce_kernelILi256ELi2ENS0_8ReduceOpIiNS0_9ArgMaxOpsIiEEjlLi4ELi4EEEEEvT1_)
	.align		4
        /*0074*/ 	.word	index@(__assertfail)
	.align		4
        /*0078*/ 	.word	index@(_ZN2at6native13reduce_kernelILi128ELi4ENS0_8ReduceOpIiNS0_9ArgMaxOpsIiEEjlLi4ELi4EEEEEvT1_)
	.align		4
        /*007c*/ 	.word	index@(__assertfail)
	.align		4
        /*0080*/ 	.word	index@(_ZN2at6native13reduce_kernelILi512ELi1ENS0_8ReduceOpIaNS0_9ArgMaxOpsIaEEjlLi4ELi4EEEEEvT1_)
	.align		4
        /*0084*/ 	.word	index@(__assertfail)
	.align		4
        /*0088*/ 	.word	index@(_ZN2at6native13reduce_kernelILi256ELi2ENS0_8ReduceOpIaNS0_9ArgMaxOpsIaEEjlLi4ELi4EEEEEvT1_)
	.align		4
        /*008c*/ 	.word	index@(__assertfail)
	.align		4
        /*0090*/ 	.word	index@(_ZN2at6native13reduce_kernelILi128ELi4ENS0_8ReduceOpIaNS0_9ArgMaxOpsIaEEjlLi4ELi4EEEEEvT1_)
	.align		4
        /*0094*/ 	.word	index@(__assertfail)
	.align		4
        /*0098*/ 	.word	index@(_ZN2at6native13reduce_kernelILi512ELi1ENS0_8ReduceOpIhNS0_9ArgMaxOpsIhEEjlLi4ELi4EEEEEvT1_)
	.align		4
        /*009c*/ 	.word	index@(__assertfail)
	.align		4
        /*00a0*/ 	.word	index@(_ZN2at6native13reduce_kernelILi256ELi2ENS0_8ReduceOpIhNS0_9ArgMaxOpsIhEEjlLi4ELi4EEEEEvT1_)
	.align		4
        /*00a4*/ 	.word	index@(__assertfail)
	.align		4
        /*00a8*/ 	.word	index@(_ZN2at6native13reduce_kernelILi128ELi4ENS0_8ReduceOpIhNS0_9ArgMaxOpsIhEEjlLi4ELi4EEEEEvT1_)
	.align		4
        /*00ac*/ 	.word	index@(__assertfail)
	.align		4
        /*00b0*/ 	.word	index@(_ZN2at6native13reduce_kernelILi512ELi1ENS0_8ReduceOpIN3c108BFloat16ENS0_9ArgMaxOpsIfEEjlLi4ELi4EEEEEvT1_)
	.align		4
        /*00b4*/ 	.word	index@(__assertfail)
	.align		4
        /*00b8*/ 	.word	index@(_ZN2at6native13reduce_kernelILi256ELi2ENS0_8ReduceOpIN3c108BFloat16ENS0_9ArgMaxOpsIfEEjlLi4ELi4EEEEEvT1_)
	.align		4
        /*00bc*/ 	.word	index@(__assertfail)
	.align		4
        /*00c0*/ 	.word	index@(_ZN2at6native13reduce_kernelILi128ELi4ENS0_8ReduceOpIN3c108BFloat16ENS0_9ArgMaxOpsIfEEjlLi4ELi4EEEEEvT1_)
	.align		4
        /*00c4*/ 	.word	index@(__assertfail)
	.align		4
        /*00c8*/ 	.word	index@(_ZN2at6native13reduce_kernelILi512ELi1ENS0_8ReduceOpIN3c104HalfENS0_9ArgMaxOpsIfEEjlLi4ELi4EEEEEvT1_)
	.align		4
        /*00cc*/ 	.word	index@(__assertfail)
	.align		4
        /*00d0*/ 	.word	index@(_ZN2at6native13reduce_kernelILi256ELi2ENS0_8ReduceOpIN3c104HalfENS0_9ArgMaxOpsIfEEjlLi4ELi4EEEEEvT1_)
	.align		4
        /*00d4*/ 	.word	index@(__assertfail)
	.align		4
        /*00d8*/ 	.word	index@(_ZN2at6native13reduce_kernelILi128ELi4ENS0_8ReduceOpIN3c104HalfENS0_9ArgMaxOpsIfEEjlLi4ELi4EEEEEvT1_)
	.align		4
        /*00dc*/ 	.word	index@(__assertfail)
	.align		4
        /*00e0*/ 	.word	0x00000000
	.align		4
        /*00e4*/ 	.word	0xfffffffe
	.align		4
        /*00e8*/ 	.word	0x00000000
	.align		4
        /*00ec*/ 	.word	0xfffffffd
	.align		4
        /*00f0*/ 	.word	0x00000000
	.align		4
        /*00f4*/ 	.word	0xfffffffc


//--------------------- .nv.constant4             --------------------------
	.section	.nv.constant4,"a",@progbits
	.align	8
	.align		8
.nv.constant4:
        /*0000*/ 	.dword	__assertfail
	.align		8
        /*0008*/ 	.dword	__unnamed_1
	.align		8
        /*0010*/ 	.dword	__unnamed_2
	.align		8
        /*0018*/ 	.dword	__unnamed_3
	.align		8
        /*0020*/ 	.dword	__unnamed_4
	.align		8
        /*0028*/ 	.dword	__unnamed_5
	.align		8
        /*0030*/ 	.dword	__unnamed_6
	.align		8
        /*0038*/ 	.dword	__unnamed_7
	.align		8
        /*0040*/ 	.dword	__unnamed_8
	.align		8
        /*0048*/ 	.dword	__unnamed_9
	.align		8
        /*0050*/ 	.dword	__unnamed_10
	.align		8
        /*0058*/ 	.dword	__unnamed_11
	.align		8
        /*0060*/ 	.dword	__unnamed_12
	.align		8
        /*0068*/ 	.dword	__unnamed_13
	.align		8
        /*0070*/ 	.dword	__unnamed_14
	.align		8
        /*0078*/ 	.dword	__unnamed_15
	.align		8
        /*0080*/ 	.dword	__unnamed_16
	.align		8
        /*0088*/ 	.dword	__unnamed_17
	.align		8
        /*0090*/ 	.dword	__unnamed_18
	.align		8
        /*0098*/ 	.dword	__unnamed_19
	.align		8
        /*00a0*/ 	.dword	__unnamed_20
	.align		8
        /*00a8*/ 	.dword	__unnamed_21
	.align		8
        /*00b0*/ 	.dword	__unnamed_22
	.align		8
        /*00b8*/ 	.dword	__unnamed_23
	.align		8
        /*00c0*/ 	.dword	__unnamed_24
	.align		8
        /*00c8*/ 	.dword	__unnamed_25
	.align		8
        /*00d0*/ 	.dword	__unnamed_26
	.align		8
        /*00d8*/ 	.dword	__unnamed_27
	.align		8
        /*00e0*/ 	.dword	__unnamed_28
	.align		8
        /*00e8*/ 	.dword	__unnamed_29
	.align		8
        /*00f0*/ 	.dword	__unnamed_30
	.align		8
        /*00f8*/ 	.dword	__unnamed_31
	.align		8
        /*0100*/ 	.dword	__unnamed_32
	.align		8
        /*0108*/ 	.dword	__unnamed_33
	.align		8
        /*0110*/ 	.dword	__unnamed_34
	.align		8
        /*0118*/ 	.dword	__unnamed_35
	.align		8
        /*0120*/ 	.dword	__unnamed_36
	.align		8
        /*0128*/ 	.dword	__unnamed_37
	.align		8
        /*0130*/ 	.dword	__unnamed_38
	.align		8
        /*0138*/ 	.dword	__unnamed_39
	.align		8
        /*0140*/ 	.dword	__unnamed_40
	.align		8
        /*0148*/ 	.dword	__unnamed_41
	.align		8
        /*0150*/ 	.dword	__unnamed_42
	.align		8
        /*0158*/ 	.dword	__unnamed_43
	.align		8
        /*0160*/ 	.dword	__unnamed_44
	.align		8
        /*0168*/ 	.dword	__unnamed_45
	.align		8
        /*0170*/ 	.dword	__unnamed_46
	.align		8
        /*0178*/ 	.dword	__unnamed_47
	.align		8
        /*0180*/ 	.dword	__unnamed_48
	.align		8
        /*0188*/ 	.dword	__unnamed_49
	.align		8
        /*0190*/ 	.dword	__unnamed_50
	.align		8
        /*0198*/ 	.dword	__unnamed_51
	.align		8
        /*01a0*/ 	.dword	__unnamed_52
	.align		8
        /*01a8*/ 	.dword	__unnamed_53
	.align		8
        /*01b0*/ 	.dword	__unnamed_54
	.align		8
        /*01b8*/ 	.dword	__unnamed_55
	.align		8
        /*01c0*/ 	.dword	__unnamed_56
	.align		8
        /*01c8*/ 	.dword	__unnamed_57
	.align		8
        /*01d0*/ 	.dword	__unnamed_58
	.align		8
        /*01d8*/ 	.dword	__unnamed_59
	.align		8
        /*01e0*/ 	.dword	__unnamed_60
	.align		8
        /*01e8*/ 	.dword	__unnamed_61
	.align		8
        /*01f0*/ 	.dword	__unnamed_62
	.align		8
        /*01f8*/ 	.dword	__unnamed_63
	.align		8
        /*0200*/ 	.dword	__unnamed_64
	.align		8
        /*0208*/ 	.dword	__unnamed_65
	.align		8
        /*0210*/ 	.dword	__unnamed_66
	.align		8
        /*0218*/ 	.dword	__unnamed_67
	.align		8
        /*0220*/ 	.dword	__unnamed_68
	.align		8
        /*0228*/ 	.dword	__unnamed_69
	.align		8
        /*0230*/ 	.dword	__unnamed_70
	.align		8
        /*0238*/ 	.dword	__unnamed_71
	.align		8
        /*0240*/ 	.dword	__unnamed_72
	.align		8
        /*0248*/ 	.dword	__unnamed_73
	.align		8
        /*0250*/ 	.dword	__unnamed_74
	.align		8
        /*0258*/ 	.dword	__unnamed_75
	.align		8
        /*0260*/ 	.dword	__unnamed_76
	.align		8
        /*0268*/ 	.dword	__unnamed_77
	.align		8
        /*0270*/ 	.dword	__unnamed_78
	.align		8
        /*0278*/ 	.dword	__unnamed_79
	.align		8
        /*0280*/ 	.dword	__unnamed_80
	.align		8
        /*0288*/ 	.dword	__unnamed_81
	.align		8
        /*0290*/ 	.dword	__unnamed_82
	.align		8
        /*0298*/ 	.dword	__unnamed_83
	.align		8
        /*02a0*/ 	.dword	__unnamed_84
	.align		8
        /*02a8*/ 	.dword	__unnamed_85
	.align		8
        /*02b0*/ 	.dword	__unnamed_86
	.align		8
        /*02b8*/ 	.dword	__unnamed_87
	.align		8
        /*02c0*/ 	.dword	__unnamed_88
	.align		8
        /*02c8*/ 	.dword	__unnamed_89
	.align		8
        /*02d0*/ 	.dword	__unnamed_90
	.align		8
        /*02d8*/ 	.dword	_ZN52_INTERNAL_eb7131a8_21_ReduceArgMaxKernel_cu_9c1cc8ff4cuda3std3__45__cpo5beginE
	.align		8
        /*02e0*/ 	.dword	_ZN52_INTERNAL_eb7131a8_21_ReduceArgMaxKernel_cu_9c1cc8ff4cuda3std3__45__cpo3endE
	.align		8
        /*02e8*/ 	.dword	_ZN52_INTERNAL_eb7131a8_21_ReduceArgMaxKernel_cu_9c1cc8ff4cuda3std3__45__cpo6cbeginE
	.align		8
        /*02f0*/ 	.dword	_ZN52_INTERNAL_eb7131a8_21_ReduceArgMaxKernel_cu_9c1cc8ff4cuda3std3__45__cpo4cendE
	.align		8
        /*02f8*/ 	.dword	_ZN52_INTERNAL_eb7131a8_21_ReduceArgMaxKernel_cu_9c1cc8ff4cuda3std3__45__cpo6rbeginE
	.align		8
        /*0300*/ 	.dword	_ZN52_INTERNAL_eb7131a8_21_ReduceArgMaxKernel_cu_9c1cc8ff4cuda3std3__45__cpo4rendE
	.align		8
        /*0308*/ 	.dword	_ZN52_INTERNAL_eb7131a8_21_ReduceArgMaxKernel_cu_9c1cc8ff4cuda3std3__45__cpo7crbeginE
	.align		8
        /*0310*/ 	.dword	_ZN52_INTERNAL_eb7131a8_21_ReduceArgMaxKernel_cu_9c1cc8ff4cuda3std3__45__cpo5crendE
	.align		8
        /*0318*/ 	.dword	_ZN52_INTERNAL_eb7131a8_21_ReduceArgMaxKernel_cu_9c1cc8ff4cuda3std3__454_GLOBAL__N__eb7131a8_21_ReduceArgMaxKernel_cu_9c1cc8ff6ignoreE
	.align		8
        /*0320*/ 	.dword	_ZN52_INTERNAL_eb7131a8_21_ReduceArgMaxKernel_cu_9c1cc8ff4cuda3std3__419piecewise_constructE
	.align		8
        /*0328*/ 	.dword	_ZN52_INTERNAL_eb7131a8_21_ReduceArgMaxKernel_cu_9c1cc8ff4cuda3std3__48in_placeE
	.align		8
        /*0330*/ 	.dword	_ZN52_INTERNAL_eb7131a8_21_ReduceArgMaxKernel_cu_9c1cc8ff4cuda3std3__420unreachable_sentinelE
	.align		8
        /*0338*/ 	.dword	_ZN52_INTERNAL_eb7131a8_21_ReduceArgMaxKernel_cu_9c1cc8ff4cuda3std6ranges3__45__cpo4swapE
	.align		8
        /*0340*/ 	.dword	_ZN52_INTERNAL_eb7131a8_21_ReduceArgMaxKernel_cu_9c1cc8ff4cuda3std6ranges3__45__cpo9iter_moveE
	.align		8
        /*0348*/ 	.dword	_ZN52_INTERNAL_eb7131a8_21_ReduceArgMaxKernel_cu_9c1cc8ff4cuda3std6ranges3__45__cpo5beginE
	.align		8
        /*0350*/ 	.dword	_ZN52_INTERNAL_eb7131a8_21_ReduceArgMaxKernel_cu_9c1cc8ff4cuda3std6ranges3__45__cpo3endE
	.align		8
        /*0358*/ 	.dword	_ZN52_INTERNAL_eb7131a8_21_ReduceArgMaxKernel_cu_9c1cc8ff4cuda3std6ranges3__45__cpo6cbeginE
	.align		8
        /*0360*/ 	.dword	_ZN52_INTERNAL_eb7131a8_21_ReduceArgMaxKernel_cu_9c1cc8ff4cuda3std6ranges3__45__cpo4cendE
	.align		8
        /*0368*/ 	.dword	_ZN52_INTERNAL_eb7131a8_21_ReduceArgMaxKernel_cu_9c1cc8ff4cuda3std6ranges3__45__cpo7advanceE
	.align		8
        /*0370*/ 	.dword	_ZN52_INTERNAL_eb7131a8_21_ReduceArgMaxKernel_cu_9c1cc8ff4cuda3std6ranges3__45__cpo9iter_swapE
	.align		8
        /*0378*/ 	.dword	_ZN52_INTERNAL_eb7131a8_21_ReduceArgMaxKernel_cu_9c1cc8ff4cuda3std6ranges3__45__cpo4nextE
	.align		8
        /*0380*/ 	.dword	_ZN52_INTERNAL_eb7131a8_21_ReduceArgMaxKernel_cu_9c1cc8ff4cuda3std6ranges3__45__cpo4prevE
	.align		8
        /*0388*/ 	.dword	_ZN52_INTERNAL_eb7131a8_21_ReduceArgMaxKernel_cu_9c1cc8ff4cuda3std6ranges3__45__cpo4dataE
	.align		8
        /*0390*/ 	.dword	_ZN52_INTERNAL_eb7131a8_21_ReduceArgMaxKernel_cu_9c1cc8ff4cuda3std6ranges3__45__cpo5cdataE
	.align		8
        /*0398*/ 	.dword	_ZN52_INTERNAL_eb7131a8_21_ReduceArgMaxKernel_cu_9c1cc8ff4cuda3std6ranges3__45__cpo4sizeE
	.align		8
        /*03a0*/ 	.dword	_ZN52_INTERNAL_eb7131a8_21_ReduceArgMaxKernel_cu_9c1cc8ff4cuda3std6ranges3__45__cpo5ssizeE
	.align		8
        /*03a8*/ 	.dword	_ZN52_INTERNAL_eb7131a8_21_ReduceArgMaxKernel_cu_9c1cc8ff4cuda3std6ranges3__45__cpo8distanceE
	.align		8
        /*03b0*/ 	.dword	_ZN52_INTERNAL_eb7131a8_21_ReduceArgMaxKernel_cu_9c1cc8ff6thrust24THRUST_300001_SM_1000_NS6system6detail10sequential3seqE
	.align		8
        /*03b8*/ 	.dword	$str$5
	.align		8
        /*03c0*/ 	.dword	$str$6
	.align		8
        /*03c8*/ 	.dword	$str$7
	.align		8
        /*03d0*/ 	.dword	$str$8
	.align		8
        /*03d8*/ 	.dword	$str$9


//--------------------- .text._ZN2at6native13reduce_kernelILi512ELi1ENS0_8ReduceOpIfNS0_9ArgMaxOpsIfEEjlLi4ELi4EEEEEvT1_ --------------------------
	.section	.text._ZN2at6native13reduce_kernelILi512ELi1ENS0_8ReduceOpIfNS0_9ArgMaxOpsIfEEjlLi4ELi4EEEEEvT1_,"ax",@progbits
	.align	128
        .global         _ZN2at6native13reduce_kernelILi512ELi1ENS0_8ReduceOpIfNS0_9ArgMaxOpsIfEEjlLi4ELi4EEEEEvT1_
        .type           _ZN2at6native13reduce_kernelILi512ELi1ENS0_8ReduceOpIfNS0_9ArgMaxOpsIfEEjlLi4ELi4EEEEEvT1_,@function
        .size           _ZN2at6native13reduce_kernelILi512ELi1ENS0_8ReduceOpIfNS0_9ArgMaxOpsIfEEjlLi4ELi4EEEEEvT1_,(.L_x_6052 - _ZN2at6native13reduce_kernelILi512ELi1ENS0_8ReduceOpIfNS0_9ArgMaxOpsIfEEjlLi4ELi4EEEEEvT1_)
        .other          _ZN2at6native13reduce_kernelILi512ELi1ENS0_8ReduceOpIfNS0_9ArgMaxOpsIfEEjlLi4ELi4EEEEEvT1_,@"STO_CUDA_ENTRY STV_DEFAULT"
_ZN2at6native13reduce_kernelILi512ELi1ENS0_8ReduceOpIfNS0_9ArgMaxOpsIfEEjlLi4ELi4EEEEEvT1_:
.text._ZN2at6native13reduce_kernelILi512ELi1ENS0_8ReduceOpIfNS0_9ArgMaxOpsIfEEjlLi4ELi4EEEEEvT1_:
[----:B------:R-:W0:Y:S01]  /*0000*/  LDC R1, c[0x0][0x37c] ;  /* 0x0000df00ff017b82 */ /* 0x000e220000000800 */
[----:B------:R-:W1:Y:S01]  /*0010*/  S2R R0, SR_TID.X ;  /* 0x0000000000007919 */ /* 0x000e620000002100 */
[----:B------:R-:W1:Y:S06]  /*0020*/  LDCU.128 UR20, c[0x0][0x3b0] ;  /* 0x00007600ff1477ac */ /* 0x000e6c0008000c00 */
[----:B------:R-:W2:Y:S01]  /*0030*/  S2UR UR5, SR_CTAID.X ;  /* 0x00000000000579c3 */ /* 0x000ea20000002500 */
[----:B0-----:R-:W-:Y:S01]  /*0040*/  VIADD R1, R1, 0xfffffff8 ;  /* 0xfffffff801017836 */ /* 0x001fe20000000000 */
[----:B------:R-:W0:Y:S01]  /*0050*/  S2R R6, SR_TID.Y ;  /* 0x0000000000067919 */ /* 0x000e220000002200 */
[----:B------:R-:W0:Y:S01]  /*0060*/  LDCU UR6, c[0x0][0x3c0] ;  /* 0x00007800ff0677ac */ /* 0x000e220008000800 */
[----:B------:R-:W-:-:S02]  /*0070*/  HFMA2 R22, -RZ, RZ, 0, 0 ;  /* 0x00000000ff167431 */ /* 0x000fc400000001ff */
[----:B------:R-:W-:Y:S01]  /*0080*/  IMAD.MOV.U32 R10, RZ, RZ, R8 ;  /* 0x000000ffff0a7224 */ /* 0x000fe200078e0008 */
[----:B------:R-:W3:Y:S01]  /*0090*/  S2R R4, SR_CTAID.Y ;  /* 0x0000000000047919 */ /* 0x000ee20000002600 */
[----:B------:R-:W4:Y:S01]  /*00a0*/  LDCU UR4, c[0x0][0x56c] ;  /* 0x0000ad80ff0477ac */ /* 0x000f220008000800 */
[----:B------:R-:W2:Y:S01]  /*00b0*/  LDC R2, c[0x0][0x3a8] ;  /* 0x0000ea00ff027b82 */ /* 0x000ea20000000800 */
[----:B----4-:R-:W-:Y:S01]  /*00c0*/  UISETP.NE.AND UP0, UPT, UR4, URZ, UPT ;  /* 0x000000ff0400728c */ /* 0x010fe2000bf05270 */
[C---:B-1----:R-:W-:Y:S02]  /*00d0*/  IMAD R3, R0.reuse, UR23, RZ ;  /* 0x0000001700037c24 */ /* 0x042fe4000f8e02ff */
[----:B------:R-:W-:Y:S02]  /*00e0*/  IMAD R5, R0, UR20, RZ ;  /* 0x0000001400057c24 */ /* 0x000fe4000f8e02ff */
[C---:B0-----:R-:W-:Y:S02]  /*00f0*/  IMAD R3, R6.reuse, UR6, R3 ;  /* 0x0000000606037c24 */ /* 0x041fe4000f8e0203 */
[----:B------:R-:W-:-:S02]  /*0100*/  IMAD R5, R6, UR21, R5 ;  /* 0x0000001506057c24 */ /* 0x000fc4000f8e0205 */
[----:B--2---:R-:W-:Y:S02]  /*0110*/  IMAD R9, R2, UR5, R3 ;  /* 0x0000000502097c24 */ /* 0x004fe4000f8e0203 */
[----:B---3--:R-:W-:Y:S02]  /*0120*/  IMAD R5, R4, UR22, R5 ;  /* 0x0000001604057c24 */ /* 0x008fe4000f8e0205 */
[----:B------:R-:W-:Y:S01]  /*0130*/  IMAD.MOV.U32 R11, RZ, RZ, R9 ;  /* 0x000000ffff0b7224 */ /* 0x000fe200078e0009 */
[----:B------:R0:W-:Y:S01]  /*0140*/  STL [R1+0x4], R9 ;  /* 0x0000040901007387 */ /* 0x0001e20000100800 */
[----:B------:R-:W-:Y:S05]  /*0150*/  BRA.U !UP0, `(.L_x_0) ;  /* 0x0000001108587547 */ /* 0x000fea000b800000 */
[----:B------:R-:W1:Y:S01]  /*0160*/  LDCU.64 UR6, c[0x0][0x570] ;  /* 0x0000ae00ff0677ac */ /* 0x000e620008000a00 */
[----:B------:R-:W-:Y:S01]  /*0170*/  IMAD.MOV.U32 R10, RZ, RZ, RZ ;  /* 0x000000ffff0a7224 */ /* 0x000fe200078e00ff */
[----:B------:R-:W2:Y:S04]  /*0180*/  LDCU UR5, c[0x0][0x578] ;  /* 0x0000af00ff0577ac */ /* 0x000ea80008000800 */
[----:B------:R3:W-:Y:S01]  /*0190*/  STL.64 [R1], R10 ;  /* 0x0000000a01007387 */ /* 0x0007e20000100a00 */
[----:B------:R-:W4:Y:S01]  /*01a0*/  LDCU UR8, c[0x0][0x6a0] ;  /* 0x0000d400ff0877ac */ /* 0x000f220008000800 */
[----:B------:R-:W-:-:S04]  /*01b0*/  UIADD3 UR4, UPT, UPT, UR4, -0x1, URZ ;  /* 0xffffffff04047890 */ /* 0x000fc8000fffe0ff */
[----:B------:R-:W-:Y:S01]  /*01c0*/  UISETP.NE.AND UP0, UPT, UR4, URZ, UPT ;  /* 0x000000ff0400728c */ /* 0x000fe2000bf05270 */
[----:B-1----:R-:W-:-:S05]  /*01d0*/  IMAD.HI.U32 R2, R11, UR7, R10 ;  /* 0x000000070b027c27 */ /* 0x002fca000f8e000a */
[----:B--2---:R-:W-:-:S05]  /*01e0*/  SHF.R.U32.HI R3, RZ, UR5, R2 ;  /* 0x00000005ff037c19 */ /* 0x004fca0008011602 */
[----:B------:R-:W-:-:S04]  /*01f0*/  IMAD.MOV R22, RZ, RZ, -R3 ;  /* 0x000000ffff167224 */ /* 0x000fc800078e0a03 */
[----:B------:R-:W-:-:S04]  /*0200*/  IMAD R22, R22, UR6, R11 ;  /* 0x0000000616167c24 */ /* 0x000fc8000f8e020b */
[----:B----4-:R-:W-:Y:S01]  /*0210*/  IMAD R22, R22, UR8, RZ ;  /* 0x0000000816167c24 */ /* 0x010fe2000f8e02ff */
[----:B---3--:R-:W-:Y:S06]  /*0220*/  BRA.U !UP0, `(.L_x_0) ;  /* 0x0000001108247547 */ /* 0x008fec000b800000 */
[----:B------:R-:W1:Y:S01]  /*0230*/  LDCU.64 UR6, c[0x0][0x580] ;  /* 0x0000b000ff0677ac */ /* 0x000e620008000a00 */
[----:B------:R-:W-:Y:S01]  /*0240*/  IMAD.MOV.U32 R2, RZ, RZ, RZ ;  /* 0x000000ffff027224 */ /* 0x000fe200078e00ff */
[----:B------:R-:W-:Y:S01]  /*0250*/  UISETP.LT.U32.AND UP0, UPT, UR4, 0x18, UPT ;  /* 0x000000180400788c */ /* 0x000fe2000bf01070 */
[----:B------:R-:W2:Y:S03]  /*0260*/  LDCU UR5, c[0x0][0x57c] ;  /* 0x0000af80ff0577ac */ /* 0x000ea60008000800 */
[----:B------:R-:W-:-:S04]  /*0270*/  USEL UR4, UR4, 0x18, UP0 ;  /* 0x0000001804047887 */ /* 0x000fc80008000000 */
[----:B------:R-:W-:Y:S01]  /*0280*/  UIADD3 UR4, UPT, UPT, UR4, 0x1, URZ ;  /* 0x0000000104047890 */ /* 0x000fe2000fffe0ff */
[----:B-1----:R-:W-:Y:S01]  /*0290*/  IMAD.HI.U32 R8, R3, UR6, R2 ;  /* 0x0000000603087c27 */ /* 0x002fe2000f8e0002 */
[----:B------:R-:W1:Y:S04]  /*02a0*/  LDCU UR6, c[0x0][0x6a8] ;  /* 0x0000d500ff0677ac */ /* 0x000e680008000800 */
[----:B0-----:R-:W-:Y:S01]  /*02b0*/  SHF.R.U32.HI R9, RZ, UR7, R8 ;  /* 0x00000007ff097c19 */ /* 0x001fe20008011608 */
[----:B------:R-:W-:-:S03]  /*02c0*/  UISETP.NE.AND UP0, UPT, UR4, 0x2, UPT ;  /* 0x000000020400788c */ /* 0x000fc6000bf05270 */
[----:B------:R-:W-:-:S05]  /*02d0*/  IADD3 R2, PT, PT, -R9, RZ, RZ ;  /* 0x000000ff09027210 */ /* 0x000fca0007ffe1ff */
[----:B--2---:R-:W-:-:S04]  /*02e0*/  IMAD R3, R2, UR5, R3 ;  /* 0x0000000502037c24 */ /* 0x004fc8000f8e0203 */
[----:B-1----:R-:W-:Y:S01]  /*02f0*/  IMAD R22, R3, UR6, R22 ;  /* 0x0000000603167c24 */ /* 0x002fe2000f8e0216 */
[----:B------:R-:W-:Y:S06]  /*0300*/  BRA.U !UP0, `(.L_x_0) ;  /* 0x0000000d08ec7547 */ /* 0x000fec000b800000 */
[----:B------:R-:W0:Y:S01]  /*0310*/  LDCU.64 UR6, c[0x0][0x588] ;  /* 0x0000b100ff0677ac */ /* 0x000e220008000a00 */
[----:B------:R-:W-:Y:S01]  /*0320*/  IMAD.MOV.U32 R8, RZ, RZ, RZ ;  /* 0x000000ffff087224 */ /* 0x000fe200078e00ff */
[----:B------:R-:W1:Y:S01]  /*0330*/  LDCU UR5, c[0x0][0x590] ;  /* 0x0000b200ff0577ac */ /* 0x000e620008000800 */
[----:B------:R-:W2:Y:S01]  /*0340*/  LDCU UR8, c[0x0][0x6b0] ;  /* 0x0000d600ff0877ac */ /* 0x000ea20008000800 */
[----:B------:R-:W-:Y:S01]  /*0350*/  UISETP.NE.AND UP0, UPT, UR4, 0x3, UPT ;  /* 0x000000030400788c */ /* 0x000fe2000bf05270 */
[----:B0-----:R-:W-:-:S05]  /*0360*/  IMAD.HI.U32 R2, R9, UR7, R8 ;  /* 0x0000000709027c27 */ /* 0x001fca000f8e0008 */
[----:B-1----:R-:W-:-:S05]  /*0370*/  SHF.R.U32.HI R3, RZ, UR5, R2 ;  /* 0x00000005ff037c19 */ /* 0x002fca0008011602 */
[----:B------:R-:W-:-:S04]  /*0380*/  IMAD.MOV R7, RZ, RZ, -R3 ;  /* 0x000000ffff077224 */ /* 0x000fc800078e0a03 */
[----:B------:R-:W-:-:S04]  /*0390*/  IMAD R9, R7, UR6, R9 ;  /* 0x0000000607097c24 */ /* 0x000fc8000f8e0209 */
[----:B--2---:R-:W-:Y:S01]  /*03a0*/  IMAD R22, R9, UR8, R22 ;  /* 0x0000000809167c24 */ /* 0x004fe2000f8e0216 */
[----:B------:R-:W-:Y:S06]  /*03b0*/  BRA.U !UP0, `(.L_x_0) ;  /* 0x0000000d08c07547 */ /* 0x000fec000b800000 */
[----:B------:R-:W0:Y:S01]  /*03c0*/  LDCU.64 UR6, c[0x0][0x598] ;  /* 0x0000b300ff0677ac */ /* 0x000e220008000a00 */
[----:B------:R-:W-:Y:S01]  /*03d0*/  IMAD.MOV.U32 R2, RZ, RZ, RZ ;  /* 0x000000ffff027224 */ /* 0x000fe200078e00ff */
[----:B------:R-:W1:Y:S01]  /*03e0*/  LDCU UR5, c[0x0][0x594] ;  /* 0x0000b280ff0577ac */ /* 0x000e620008000800 */
[----:B------:R-:W2:Y:S01]  /*03f0*/  LDCU UR8, c[0x0][0x6b8] ;  /* 0x0000d700ff0877ac */ /* 0x000ea20008000800 */
[----:B------:R-:W-:Y:S01]  /*0400*/  UISETP.NE.AND UP0, UPT, UR4, 0x4, UPT ;  /* 0x000000040400788c */ /* 0x000fe2000bf05270 */
[----:B0-----:R-:W-:-:S05]  /*0410*/  IMAD.HI.U32 R8, R3, UR6, R2 ;  /* 0x0000000603087c27 */ /* 0x001fca000f8e0002 */
[----:B------:R-:W-:-:S04]  /*0420*/  SHF.R.U32.HI R9, RZ, UR7, R8 ;  /* 0x00000007ff097c19 */ /* 0x000fc80008011608 */
[----:B------:R-:W-:-:S05]  /*0430*/  IADD3 R2, PT, PT, -R9, RZ, RZ ;  /* 0x000000ff09027210 */ /* 0x000fca0007ffe1ff */
[----:B-1----:R-:W-:-:S04]  /*0440*/  IMAD R3, R2, UR5, R3 ;  /* 0x0000000502037c24 */ /* 0x002fc8000f8e0203 */
        /* <DEDUP_REMOVED lines=225> */
[----:B------:R-:W2:Y:S02]  /*1260*/  LDCU UR5, c[0x0][0x760] ;  /* 0x0000ec00ff0577ac */ /* 0x000ea40008000800 */
[----:B0-----:R-:W-:-:S05]  /*1270*/  IMAD.HI.U32 R2, R9, UR7, R8 ;  /* 0x0000000709027c27 */ /* 0x001fca000f8e0008 */
[----:B-1----:R-:W-:-:S05]  /*1280*/  SHF.R.U32.HI R2, RZ, UR4, R2 ;  /* 0x00000004ff027c19 */ /* 0x002fca0008011602 */
[----:B------:R-:W-:-:S04]  /*1290*/  IMAD.MOV R3, RZ, RZ, -R2 ;  /* 0x000000ffff037224 */ /* 0x000fc800078e0a02 */
[----:B------:R-:W-:-:S04]  /*12a0*/  IMAD R9, R3, UR6, R9 ;  /* 0x0000000603097c24 */ /* 0x000fc8000f8e0209 */
[----:B--2---:R-:W-:-:S07]  /*12b0*/  IMAD R22, R9, UR5, R22 ;  /* 0x0000000509167c24 */ /* 0x004fce000f8e0216 */
.L_x_0:
[----:B------:R-:W1:Y:S01]  /*12c0*/  LDCU UR5, c[0x0][0x39c] ;  /* 0x00007380ff0577ac */ /* 0x000e620008000800 */
[----:B------:R-:W-:Y:S01]  /*12d0*/  BSSY.RECONVERGENT B0, `(.L_x_1) ;  /* 0x0000c34000007945 */ /* 0x000fe20003800200 */
[----:B------:R-:W-:Y:S02]  /*12e0*/  MOV R3, RZ ;  /* 0x000000ff00037202 */ /* 0x000fe40000000f00 */
[----:B------:R-:W-:Y:S01]  /*12f0*/  CS2R R20, SRZ ;  /* 0x0000000000147805 */ /* 0x000fe2000001ff00 */
[----:B------:R-:W2:Y:S01]  /*1300*/  LDCU UR4, c[0x0][0x3a0] ;  /* 0x00007400ff0477ac */ /* 0x000ea20008000800 */
[----:B------:R-:W3:Y:S01]  /*1310*/  LDCU.64 UR36, c[0x0][0x358] ;  /* 0x00006b00ff2477ac */ /* 0x000ee20008000a00 */
[----:B-1----:R-:W-:-:S05]  /*1320*/  IMAD.U32 R12, RZ, RZ, UR5 ;  /* 0x00000005ff0c7e24 */ /* 0x002fca000f8e00ff */
[----:B------:R-:W-:-:S04]  /*1330*/  ISETP.GE.U32.AND P0, PT, R5, R12, PT ;  /* 0x0000000c0500720c */ /* 0x000fc80003f06070 */
[----:B--2---:R-:W-:-:S13]  /*1340*/  ISETP.GE.U32.OR P0, PT, R11, UR4, P0 ;  /* 0x000000040b007c0c */ /* 0x004fda0008706470 */
[----:B---3--:R-:W-:Y:S05]  /*1350*/  @P0 BRA `(.L_x_2) ;  /* 0x000000c000ac0947 */ /* 0x008fea0003800000 */
[----:B------:R-:W1:Y:S01]  /*1360*/  LDCU.U8 UR6, c[0x0][0x3d0] ;  /* 0x00007a00ff0677ac */ /* 0x000e620008000000 */
[----:B------:R-:W2:Y:S01]  /*1370*/  LDCU.64 UR4, c[0x0][0x768] ;  /* 0x0000ed00ff0477ac */ /* 0x000ea20008000a00 */
[----:B-1----:R-:W-:Y:S01]  /*1380*/  UISETP.NE.AND UP0, UPT, UR6, URZ, UPT ;  /* 0x000000ff0600728c */ /* 0x002fe2000bf05270 */
[----:B--2---:R-:W-:-:S05]  /*1390*/  IADD3 R14, P0, PT, R22, UR4, RZ ;  /* 0x00000004160e7c10 */ /* 0x004fca000ff1e0ff */
[----:B------:R-:W-:-:S03]  /*13a0*/  IMAD.X R15, RZ, RZ, UR5, P0 ;  /* 0x00000005ff0f7e24 */ /* 0x000fc600080e06ff */
[----:B------:R-:W-:Y:S05]  /*13b0*/  BRA.U !UP0, `(.L_x_3) ;  /* 0x0000000d08a47547 */ /* 0x000fea000b800000 */
[----:B------:R-:W1:Y:S01]  /*13c0*/  LDC R17, c[0x0][0x388] ;  /* 0x0000e200ff117b82 */ /* 0x000e620000000800 */
[----:B------:R-:W2:Y:S01]  /*13d0*/  LDCU UR4, c[0x0][0x39c] ;  /* 0x00007380ff0477ac */ /* 0x000ea20008000800 */
[--C-:B------:R-:W-:Y:S01]  /*13e0*/  SHF.R.U32.HI R7, RZ, 0x2, R14.reuse ;  /* 0x00000002ff077819 */ /* 0x100fe2000001160e */
[----:B------:R-:W-:Y:S01]  /*13f0*/  BSSY.RECONVERGENT B1, `(.L_x_4) ;  /* 0x000003c000017945 */ /* 0x000fe20003800200 */
[----:B------:R-:W-:Y:S02]  /*1400*/  HFMA2 R8, -RZ, RZ, 0, 0 ;  /* 0x00000000ff087431 */ /* 0x000fe400000001ff */
[----:B------:R-:W-:Y:S01]  /*1410*/  IMAD.MOV.U32 R3, RZ, RZ, R15 ;  /* 0x000000ffff037224 */ /* 0x000fe200078e000f */
[----:B------:R-:W-:Y:S01]  /*1420*/  LOP3.LUT P0, R7, R7, 0x3, RZ, 0xc0, !PT ;  /* 0x0000000307077812 */ /* 0x000fe2000780c0ff */
[----:B------:R-:W-:Y:S01]  /*1430*/  IMAD.MOV.U32 R2, RZ, RZ, R14 ;  /* 0x000000ffff027224 */ /* 0x000fe200078e000e */
[----:B------:R-:W3:Y:S08]  /*1440*/  LDC R20, c[0x0][0x390] ;  /* 0x0000e400ff147b82 */ /* 0x000ef00000000800 */
[----:B------:R-:W4:Y:S01]  /*1450*/  LDC R18, c[0x0][0x394] ;  /* 0x0000e500ff127b82 */ /* 0x000f220000000800 */
[----:B--2---:R-:W-:-:S02]  /*1460*/  IMAD.U32 R16, RZ, RZ, UR4 ;  /* 0x00000004ff107e24 */ /* 0x004fc4000f8e00ff */
[--C-:B-1----:R-:W-:Y:S02]  /*1470*/  IMAD.MOV.U32 R14, RZ, RZ, R17.reuse ;  /* 0x000000ffff0e7224 */ /* 0x102fe400078e0011 */
[----:B------:R-:W-:Y:S01]  /*1480*/  IMAD.MOV.U32 R15, RZ, RZ, R17 ;  /* 0x000000ffff0f7224 */ /* 0x000fe200078e0011 */
[----:B---3--:R-:W-:Y:S01]  /*1490*/  MOV R13, R20 ;  /* 0x00000014000d7202 */ /* 0x008fe20000000f00 */
[----:B------:R-:W-:Y:S02]  /*14a0*/  IMAD.MOV.U32 R11, RZ, RZ, R20 ;  /* 0x000000ffff0b7224 */ /* 0x000fe400078e0014 */
[--C-:B----4-:R-:W-:Y:S02]  /*14b0*/  IMAD.MOV.U32 R10, RZ, RZ, R18.reuse ;  /* 0x000000ffff0a7224 */ /* 0x110fe400078e0012 */
[----:B0-----:R-:W-:Y:S01]  /*14c0*/  IMAD.MOV.U32 R9, RZ, RZ, R18 ;  /* 0x000000ffff097224 */ /* 0x001fe200078e0012 */
[----:B------:R-:W-:Y:S06]  /*14d0*/  @!P0 BRA `(.L_x_5) ;  /* 0x0000000000b48947 */ /* 0x000fec0003800000 */
[C---:B------:R-:W-:Y:S01]  /*14e0*/  ISETP.GT.U32.AND P0, PT, R0.reuse, 0x3, PT ;  /* 0x000000030000780c */ /* 0x040fe20003f04070 */
[----:B------:R-:W-:Y:S01]  /*14f0*/  BSSY.RECONVERGENT B2, `(.L_x_6) ;  /* 0x0000027000027945 */ /* 0x000fe20003800200 */
[----:B------:R-:W-:Y:S01]  /*1500*/  IADD3 R9, PT, PT, -R7, RZ, RZ ;  /* 0x000000ff07097210 */ /* 0x000fe20007ffe1ff */
[----:B------:R-:W-:Y:S01]  /*1510*/  IMAD.MOV.U32 R15, RZ, RZ, R17 ;  /* 0x000000ffff0f7224 */ /* 0x000fe200078e0011 */
[----:B------:R-:W-:Y:S01]  /*1520*/  ISETP.LT.U32.OR P0, PT, R0, R7, P0 ;  /* 0x000000070000720c */ /* 0x000fe20000701470 */
[----:B------:R-:W-:Y:S02]  /*1530*/  IMAD.MOV.U32 R11, RZ, RZ, R20 ;  /* 0x000000ffff0b7224 */ /* 0x000fe400078e0014 */
[----:B------:R-:W-:-:S04]  /*1540*/  IMAD.WIDE R2, R9, 0x4, R2 ;  /* 0x0000000409027825 */ /* 0x000fc800078e0202 */
[----:B------:R-:W-:-:S06]  /*1550*/  IMAD.MOV.U32 R9, RZ, RZ, R18 ;  /* 0x000000ffff097224 */ /* 0x000fcc00078e0012 */
[----:B------:R-:W-:Y:S05]  /*1560*/  @P0 BRA `(.L_x_7) ;  /* 0x00000000007c0947 */ /* 0x000fea0003800000 */
[----:B------:R-:W-:Y:S01]  /*1570*/  ISETP.NE.AND P1, PT, R6, RZ, PT ;  /* 0x000000ff0600720c */ /* 0x000fe20003f25270 */
[----:B------:R-:W-:Y:S01]  /*1580*/  IMAD.MOV.U32 R11, RZ, RZ, R20 ;  /* 0x000000ffff0b7224 */ /* 0x000fe200078e0014 */
[----:B------:R-:W-:Y:S01]  /*1590*/  ISETP.NE.AND P0, PT, RZ, UR21, PT ;  /* 0x00000015ff007c0c */ /* 0x000fe2000bf05270 */
[----:B------:R-:W-:Y:S01]  /*15a0*/  IMAD.MOV.U32 R9, RZ, RZ, R18 ;  /* 0x000000ffff097224 */ /* 0x000fe200078e0012 */
[----:B------:R-:W-:-:S11]  /*15b0*/  MOV R15, R17 ;  /* 0x00000011000f7202 */ /* 0x000fd60000000f00 */
[----:B------:R-:W-:Y:S05]  /*15c0*/  @P0 BRA P1, `(.L_x_7) ;  /* 0x0000000000640947 */ /* 0x000fea0000800000 */
[----:B------:R-:W-:Y:S01]  /*15d0*/  ISETP.NE.AND P1, PT, R4, RZ, PT ;  /* 0x000000ff0400720c */ /* 0x000fe20003f25270 */
[----:B------:R-:W-:Y:S01]  /*15e0*/  IMAD.MOV.U32 R15, RZ, RZ, R17 ;  /* 0x000000ffff0f7224 */ /* 0x000fe200078e0011 */
[----:B------:R-:W-:Y:S01]  /*15f0*/  ISETP.NE.AND P0, PT, RZ, UR22, PT ;  /* 0x00000016ff007c0c */ /* 0x000fe2000bf05270 */
[----:B------:R-:W-:Y:S01]  /*1600*/  IMAD.MOV.U32 R9, RZ, RZ, R18 ;  /* 0x000000ffff097224 */ /* 0x000fe200078e0012 */
[----:B------:R-:W-:-:S11]  /*1610*/  MOV R11, R20 ;  /* 0x00000014000b7202 */ /* 0x000fd60000000f00 */
[----:B------:R-:W-:Y:S05]  /*1620*/  @P0 BRA P1, `(.L_x_7) ;  /* 0x00000000004c0947 */ /* 0x000fea0000800000 */
[C---:B------:R-:W-:Y:S01]  /*1630*/  IMAD.WIDE.U32 R22, R0.reuse, 0x4, R2 ;  /* 0x0000000400167825 */ /* 0x040fe200078e0002 */
[----:B------:R-:W0:Y:S05]  /*1640*/  LDC R15, c[0x0][0x388] ;  /* 0x0000e200ff0f7b82 */ /* 0x000e2a0000000800 */
[----:B------:R-:W2:Y:S01]  /*1650*/  LDG.E R22, desc[UR36][R22.64] ;  /* 0x0000002416167981 */ /* 0x000ea2000c1e1900 */
[----:B------:R-:W-:Y:S02]  /*1660*/  IMAD.IADD R11, R0, 0x1, -R7 ;  /* 0x00000001000b7824 */ /* 0x000fe400078e0a07 */
[----:B------:R-:W1:Y:S01]  /*1670*/  LDC R4, c[0x0][0x394] ;  /* 0x0000e500ff047b82 */ /* 0x000e620000000800 */
[----:B0-----:R-:W-:-:S13]  /*1680*/  FSETP.NAN.FTZ.AND P2, PT, |R15|, |R15|, PT ;  /* 0x4000000f0f00720b */ /* 0x001fda0003f58200 */
[----:B------:R-:W0:Y:S02]  /*1690*/  @P2 LDC.64 R8, c[0x0][0x390] ;  /* 0x0000e400ff082b82 */ /* 0x000e240000000a00 */
[----:B0-----:R-:W-:Y:S02]  /*16a0*/  @P2 ISETP.GT.U32.AND P1, PT, R11, R8, PT ;  /* 0x000000080b00220c */ /* 0x001fe40003f24070 */
[----:B--2---:R-:W-:-:S04]  /*16b0*/  @P2 FSETP.NAN.FTZ.AND P0, PT, |R22|, |R22|, PT ;  /* 0x400000161600220b */ /* 0x004fc80003f18200 */
[----:B------:R-:W-:Y:S01]  /*16c0*/  @P2 ISETP.GT.OR.EX P0, PT, RZ, R9, !P0, P1 ;  /* 0x00000009ff00220c */ /* 0x000fe20004704710 */
[----:B-1----:R-:W-:-:S12]  /*16d0*/  @P2 BRA `(.L_x_8) ;  /* 0x0000000000142947 */ /* 0x002fd80003800000 */
[----:B------:R-:W-:-:S13]  /*16e0*/  FSETP.NEU.FTZ.AND P1, PT, R22, R15, PT ;  /* 0x0000000f1600720b */ /* 0x000fda0003f3d000 */
[----:B------:R-:W0:Y:S02]  /*16f0*/  @!P1 LDC.64 R8, c[0x0][0x390] ;  /* 0x0000e400ff089b82 */ /* 0x000e240000000a00 */
[----:B0-----:R-:W-:-:S04]  /*1700*/  @!P1 ISETP.GT.U32.AND P0, PT, R11, R8, PT ;  /* 0x000000080b00920c */ /* 0x001fc80003f04070 */
[----:B------:R-:W-:Y:S02]  /*1710*/  @!P1 ISETP.GT.AND.EX P0, PT, RZ, R9, PT, P0 ;  /* 0x00000009ff00920c */ /* 0x000fe40003f04300 */
[----:B------:R-:W-:-:S13]  /*1720*/  @P1 FSETP.LT.FTZ.AND P0, PT, R22, R15, PT ;  /* 0x0000000f1600120b */ /* 0x000fda0003f11000 */
.L_x_8:
[----:B------:R-:W0:Y:S01]  /*1730*/  @P0 LDC R11, c[0x0][0x390] ;  /* 0x0000e400ff0b0b82 */ /* 0x000e220000000800 */
[----:B------:R-:W-:Y:S02]  /*1740*/  FSEL R15, R22, R15, !P0 ;  /* 0x0000000f160f7208 */ /* 0x000fe40004000000 */
[----:B------:R-:W-:-:S07]  /*1750*/  SEL R9, R4, RZ, P0 ;  /* 0x000000ff04097207 */ /* 0x000fce0000000000 */
.L_x_7:
[----:B------:R-:W-:Y:S05]  /*1760*/  BSYNC.RECONVERGENT B2 ;  /* 0x0000000000027941 */ /* 0x000fea0003800200 */
.L_x_6:
[----:B------:R-:W-:Y:S02]  /*1770*/  IADD3 R2, P0, PT, R2, 0x10, RZ ;  /* 0x0000001002027810 */ /* 0x000fe40007f1e0ff */
[C---:B------:R-:W-:Y:S02]  /*1780*/  IADD3 R16, PT, PT, R7.reuse, -0x4, R12 ;  /* 0xfffffffc07107810 */ /* 0x040fe40007ffe00c */
[----:B------:R-:W-:Y:S01]  /*1790*/  IADD3 R8, PT, PT, -R7, 0x4, RZ ;  /* 0x0000000407087810 */ /* 0x000fe20007ffe1ff */
[----:B------:R-:W-:-:S08]  /*17a0*/  IMAD.X R3, RZ, RZ, R3, P0 ;  /* 0x000000ffff037224 */ /* 0x000fd000000e0603 */
.L_x_5:
[----:B------:R-:W-:Y:S05]  /*17b0*/  BSYNC.RECONVERGENT B1 ;  /* 0x0000000000017941 */ /* 0x000fea0003800200 */
.L_x_4:
[----:B------:R-:W-:Y:S01]  /*17c0*/  SHF.L.U32 R25, R5, 0x2, RZ ;  /* 0x0000000205197819 */ /* 0x000fe200000006ff */
[----:B------:R-:W-:Y:S01]  /*17d0*/  BSSY.RECONVERGENT B1, `(.L_x_9) ;  /* 0x0000056000017945 */ /* 0x000fe20003800200 */
[----:B------:R-:W-:Y:S01]  /*17e0*/  IMAD.MOV.U32 R21, RZ, RZ, R20 ;  /* 0x000000ffff157224 */ /* 0x000fe200078e0014 */
[----:B------:R-:W-:Y:S01]  /*17f0*/  MOV R12, R17 ;  /* 0x00000011000c7202 */ /* 0x000fe20000000f00 */
[----:B------:R-:W-:Y:S02]  /*1800*/  IMAD.MOV.U32 R19, RZ, RZ, R18 ;  /* 0x000000ffff137224 */ /* 0x000fe400078e0012 */
[----:B------:R-:W-:-:S05]  /*1810*/  VIADD R7, R25, 0x3 ;  /* 0x0000000319077836 */ /* 0x000fca0000000000 */
[----:B------:R-:W-:-:S13]  /*1820*/  ISETP.GE.U32.AND P0, PT, R7, R16, PT ;  /* 0x000000100700720c */ /* 0x000fda0003f06070 */
[----:B------:R-:W-:Y:S05]  /*1830*/  @P0 BRA `(.L_x_10) ;  /* 0x00000004003c0947 */ /* 0x000fea0003800000 */
[----:B------:R-:W-:Y:S01]  /*1840*/  IMAD.MOV.U32 R23, RZ, RZ, R5 ;  /* 0x000000ffff177224 */ /* 0x000fe200078e0005 */
[----:B------:R-:W-:Y:S01]  /*1850*/  MOV R12, R17 ;  /* 0x00000011000c7202 */ /* 0x000fe20000000f00 */
[----:B------:R-:W-:Y:S02]  /*1860*/  IMAD.MOV.U32 R21, RZ, RZ, R20 ;  /* 0x000000ffff157224 */ /* 0x000fe400078e0014 */
[----:B------:R-:W-:-:S07]  /*1870*/  IMAD.MOV.U32 R19, RZ, RZ, R18 ;  /* 0x000000ffff137224 */ /* 0x000fce00078e0012 */
.L_x_19:
[----:B------:R-:W-:-:S06]  /*1880*/  IMAD.WIDE.U32 R4, R23, 0x10, R2 ;  /* 0x0000001017047825 */ /* 0x000fcc00078e0002 */
[----:B------:R-:W2:Y:S01]  /*1890*/  LDG.E.128 R4, desc[UR36][R4.64] ;  /* 0x0000002404047981 */ /* 0x000ea2000c1e1d00 */
[----:B------:R-:W-:Y:S01]  /*18a0*/  FSETP.NAN.FTZ.AND P4, PT, |R12|, |R12|, PT ;  /* 0x4000000c0c00720b */ /* 0x000fe20003f98200 */
[----:B------:R-:W-:Y:S01]  /*18b0*/  IMAD.IADD R24, R25, 0x1, R8 ;  /* 0x0000000119187824 */ /* 0x000fe200078e0208 */
[----:B------:R-:W-:Y:S01]  /*18c0*/  FSETP.NAN.FTZ.AND P6, PT, |R15|, |R15|, PT ;  /* 0x4000000f0f00720b */ /* 0x000fe20003fd8200 */
[----:B------:R-:W-:Y:S01]  /*18d0*/  IMAD.MOV.U32 R25, RZ, RZ, R20 ;  /* 0x000000ffff197224 */ /* 0x000fe200078e0014 */
[----:B------:R-:W-:Y:S01]  /*18e0*/  FSETP.NAN.FTZ.AND P5, PT, |R17|, |R17|, PT ;  /* 0x400000111100720b */ /* 0x000fe20003fb8200 */
[----:B------:R-:W-:Y:S08]  /*18f0*/  BSSY.RECONVERGENT B2, `(.L_x_11) ;  /* 0x0000011000027945 */ /* 0x000ff00003800200 */
[----:B------:R-:W-:-:S02]  /*1900*/  @P4 VIADD R20, R24, 0x1 ;  /* 0x0000000118144836 */ /* 0x000fc40000000000 */
[----:B0-----:R-:W-:-:S03]  /*1910*/  @P6 ISETP.LT.U32.AND P3, PT, R11, R24, PT ;  /* 0x000000180b00620c */ /* 0x001fc60003f61070 */
[----:B------:R-:W-:Y:S02]  /*1920*/  @P4 ISETP.LT.U32.AND P1, PT, R25, R20, PT ;  /* 0x000000141900420c */ /* 0x000fe40003f21070 */
[----:B------:R-:W-:Y:S02]  /*1930*/  IADD3 R20, PT, PT, R24, 0x2, RZ ;  /* 0x0000000218147810 */ /* 0x000fe40007ffe0ff */
[----:B--2---:R-:W-:Y:S02]  /*1940*/  @P6 FSETP.NAN.FTZ.AND P0, PT, |R4|, |R4|, PT ;  /* 0x400000040400620b */ /* 0x004fe40003f18200 */
[----:B------:R-:W-:Y:S02]  /*1950*/  @P4 FSETP.NAN.FTZ.AND P2, PT, |R5|, |R5|, PT ;  /* 0x400000050500420b */ /* 0x000fe40003f58200 */
[----:B------:R-:W-:Y:S02]  /*1960*/  @P6 ISETP.LT.OR.EX P0, PT, R9, RZ, !P0, P3 ;  /* 0x000000ff0900620c */ /* 0x000fe40004701730 */
[----:B------:R-:W-:-:S02]  /*1970*/  @P4 ISETP.LT.OR.EX P1, PT, R18, RZ, !P2, P1 ;  /* 0x000000ff1200420c */ /* 0x000fc40005721710 */
[----:B------:R-:W-:Y:S02]  /*1980*/  FSETP.NAN.FTZ.AND P3, PT, |R14|, |R14|, PT ;  /* 0x4000000e0e00720b */ /* 0x000fe40003f78200 */
[----:B------:R-:W-:Y:S01]  /*1990*/  @P5 ISETP.LT.U32.AND P2, PT, R21, R20, PT ;  /* 0x000000141500520c */ /* 0x000fe20003f41070 */
[----:B------:R-:W-:-:S12]  /*19a0*/  @P6 BRA `(.L_x_12) ;  /* 0x0000000000146947 */ /* 0x000fd80003800000 */
[----:B------:R-:W-:-:S13]  /*19b0*/  FSETP.NEU.FTZ.AND P6, PT, R15, R4, PT ;  /* 0x000000040f00720b */ /* 0x000fda0003fdd000 */
[----:B------:R-:W-:-:S04]  /*19c0*/  @!P6 ISETP.GE.U32.AND P0, PT, R11, R24, PT ;  /* 0x000000180b00e20c */ /* 0x000fc80003f06070 */
[----:B------:R-:W-:-:S04]  /*19d0*/  @!P6 ISETP.GE.AND.EX P0, PT, R9, RZ, PT, P0 ;  /* 0x000000ff0900e20c */ /* 0x000fc80003f06300 */
[----:B------:R-:W-:Y:S02]  /*19e0*/  @!P6 PLOP3.LUT P0, PT, P0, PT, PT, 0x8, 0x80 ;  /* 0x000000000080e81c */ /* 0x000fe4000070e170 */
[----:B------:R-:W-:-:S13]  /*19f0*/  @P6 FSETP.GT.FTZ.AND P0, PT, R15, R4, PT ;  /* 0x000000040f00620b */ /* 0x000fda0003f14000 */
.L_x_12:
[----:B------:R-:W-:Y:S05]  /*1a00*/  BSYNC.RECONVERGENT B2 ;  /* 0x0000000000027941 */ /* 0x000fea0003800200 */
.L_x_11:
[----:B------:R-:W-:Y:S04]  /*1a10*/  BSSY.RECONVERGENT B2, `(.L_x_13) ;  /* 0x0000008000027945 */ /* 0x000fe80003800200 */
[----:B------:R-:W-:Y:S05]  /*1a20*/  @P4 BRA `(.L_x_14) ;  /* 0x0000000000184947 */ /* 0x000fea0003800000 */
[----:B------:R-:W-:-:S13]  /*1a30*/  FSETP.NEU.FTZ.AND P6, PT, R12, R5, PT ;  /* 0x000000050c00720b */ /* 0x000fda0003fdd000 */
[----:B------:R-:W-:Y:S01]  /*1a40*/  @!P6 VIADD R22, R24, 0x1 ;  /* 0x000000011816e836 */ /* 0x000fe20000000000 */
[----:B------:R-:W-:-:S04]  /*1a50*/  @P6 FSETP.GT.FTZ.AND P1, PT, R12, R5, PT ;  /* 0x000000050c00620b */ /* 0x000fc80003f34000 */
[----:B------:R-:W-:-:S04]  /*1a60*/  @!P6 ISETP.GE.U32.AND P4, PT, R25, R22, PT ;  /* 0x000000161900e20c */ /* 0x000fc80003f86070 */
[----:B------:R-:W-:-:S04]  /*1a70*/  @!P6 ISETP.GE.AND.EX P4, PT, R18, RZ, PT, P4 ;  /* 0x000000ff1200e20c */ /* 0x000fc80003f86340 */
[----:B------:R-:W-:-:S13]  /*1a80*/  @!P6 PLOP3.LUT P1, PT, P4, PT, PT, 0x8, 0x80 ;  /* 0x000000000080e81c */ /* 0x000fda000272e170 */
.L_x_14:
[----:B------:R-:W-:Y:S05]  /*1a90*/  BSYNC.RECONVERGENT B2 ;  /* 0x0000000000027941 */ /* 0x000fea0003800200 */
.L_x_13:
[----:B------:R-:W-:Y:S01]  /*1aa0*/  @P5 FSETP.NAN.FTZ.AND P6, PT, |R6|, |R6|, PT ;  /* 0x400000060600520b */ /* 0x000fe20003fd8200 */
[C---:B------:R-:W-:Y:S01]  /*1ab0*/  VIADD R22, R24.reuse, 0x3 ;  /* 0x0000000318167836 */ /* 0x040fe20000000000 */
[----:B------:R-:W-:Y:S01]  /*1ac0*/  BSSY.RECONVERGENT B2, `(.L_x_15) ;  /* 0x000000f000027945 */ /* 0x000fe20003800200 */
[----:B------:R-:W-:Y:S01]  /*1ad0*/  FSEL R15, R15, R4, P0 ;  /* 0x000000040f0f7208 */ /* 0x000fe20000000000 */
[----:B------:R-:W-:Y:S01]  /*1ae0*/  @!P1 VIADD R25, R24, 0x1 ;  /* 0x0000000118199836 */ /* 0x000fe20000000000 */
[----:B------:R-:W-:Y:S02]  /*1af0*/  @P5 ISETP.LT.OR.EX P2, PT, R19, RZ, !P6, P2 ;  /* 0x000000ff1300520c */ /* 0x000fe40007741720 */
[----:B------:R-:W-:Y:S02]  /*1b00*/  @P3 ISETP.LT.U32.AND P4, PT, R13, R22, PT ;  /* 0x000000160d00320c */ /* 0x000fe40003f81070 */
[----:B------:R-:W-:Y:S02]  /*1b10*/  @P3 FSETP.NAN.FTZ.AND P6, PT, |R7|, |R7|, PT ;  /* 0x400000070700320b */ /* 0x000fe40003fd8200 */
[----:B------:R-:W-:-:S02]  /*1b20*/  FSEL R12, R12, R5, P1 ;  /* 0x000000050c0c7208 */ /* 0x000fc40000800000 */
[----:B------:R-:W-:Y:S02]  /*1b30*/  @P3 ISETP.LT.OR.EX P4, PT, R10, RZ, !P6, P4 ;  /* 0x000000ff0a00320c */ /* 0x000fe40007781740 */
[----:B------:R-:W-:Y:S01]  /*1b40*/  SEL R11, R11, R24, P0 ;  /* 0x000000180b0b7207 */ /* 0x000fe20000000000 */
[----:B------:R-:W-:Y:S10]  /*1b50*/  @P5 BRA `(.L_x_16) ;  /* 0x0000000000145947 */ /* 0x000ff40003800000 */
[----:B------:R-:W-:-:S13]  /*1b60*/  FSETP.NEU.FTZ.AND P6, PT, R17, R6, PT ;  /* 0x000000061100720b */ /* 0x000fda0003fdd000 */
[----:B------:R-:W-:Y:S02]  /*1b70*/  @!P6 ISETP.GE.U32.AND P5, PT, R21, R20, PT ;  /* 0x000000141500e20c */ /* 0x000fe40003fa6070 */
[----:B------:R-:W-:Y:S02]  /*1b80*/  @P6 FSETP.GT.FTZ.AND P2, PT, R17, R6, PT ;  /* 0x000000061100620b */ /* 0x000fe40003f54000 */
[----:B------:R-:W-:-:S04]  /*1b90*/  @!P6 ISETP.GE.AND.EX P5, PT, R19, RZ, PT, P5 ;  /* 0x000000ff1300e20c */ /* 0x000fc80003fa6350 */
[----:B------:R-:W-:-:S13]  /*1ba0*/  @!P6 PLOP3.LUT P2, PT, P5, PT, PT, 0x8, 0x80 ;  /* 0x000000000080e81c */ /* 0x000fda0002f4e170 */
.L_x_16:
[----:B------:R-:W-:Y:S05]  /*1bb0*/  BSYNC.RECONVERGENT B2 ;  /* 0x0000000000027941 */ /* 0x000fea0003800200 */
.L_x_15:
[----:B------:R-:W-:Y:S01]  /*1bc0*/  BSSY.RECONVERGENT B2, `(.L_x_17) ;  /* 0x000000d000027945 */ /* 0x000fe20003800200 */
[----:B------:R-:W-:Y:S02]  /*1bd0*/  SEL R21, R21, R20, P2 ;  /* 0x0000001415157207 */ /* 0x000fe40001000000 */
[----:B------:R-:W-:Y:S02]  /*1be0*/  FSEL R17, R17, R6, P2 ;  /* 0x0000000611117208 */ /* 0x000fe40001000000 */
[----:B------:R-:W-:Y:S02]  /*1bf0*/  SEL R9, R9, RZ, P0 ;  /* 0x000000ff09097207 */ /* 0x000fe40000000000 */
[----:B------:R-:W-:Y:S02]  /*1c00*/  SEL R18, R18, RZ, P1 ;  /* 0x000000ff12127207 */ /* 0x000fe40000800000 */
[----:B------:R-:W-:Y:S02]  /*1c10*/  MOV R20, R25 ;  /* 0x0000001900147202 */ /* 0x000fe40000000f00 */
[----:B------:R-:W-:Y:S01]  /*1c20*/  SEL R19, R19, RZ, P2 ;  /* 0x000000ff13137207 */ /* 0x000fe20001000000 */
[----:B------:R-:W-:Y:S06]  /*1c30*/  @P3 BRA `(.L_x_18) ;  /* 0x0000000000143947 */ /* 0x000fec0003800000 */
[----:B------:R-:W-:-:S13]  /*1c40*/  FSETP.NEU.FTZ.AND P1, PT, R14, R7, PT ;  /* 0x000000070e00720b */ /* 0x000fda0003f3d000 */
[----:B------:R-:W-:Y:S02]  /*1c50*/  @!P1 ISETP.GE.U32.AND P0, PT, R13, R22, PT ;  /* 0x000000160d00920c */ /* 0x000fe40003f06070 */
[----:B------:R-:W-:Y:S02]  /*1c60*/  @P1 FSETP.GT.FTZ.AND P4, PT, R14, R7, PT ;  /* 0x000000070e00120b */ /* 0x000fe40003f94000 */
[----:B------:R-:W-:-:S04]  /*1c70*/  @!P1 ISETP.GE.AND.EX P0, PT, R10, RZ, PT, P0 ;  /* 0x000000ff0a00920c */ /* 0x000fc80003f06300 */
[----:B------:R-:W-:-:S13]  /*1c80*/  @!P1 PLOP3.LUT P4, PT, P0, PT, PT, 0x8, 0x80 ;  /* 0x000000000080981c */ /* 0x000fda000078e170 */
.L_x_18:
[----:B------:R-:W-:Y:S05]  /*1c90*/  BSYNC.RECONVERGENT B2 ;  /* 0x0000000000027941 */ /* 0x000fea0003800200 */
.L_x_17:
[----:B------:R-:W0:Y:S01]  /*1ca0*/  LDCU UR4, c[0x0][0x3a4] ;  /* 0x00007480ff0477ac */ /* 0x000e220008000800 */
[----:B------:R-:W-:Y:S02]  /*1cb0*/  FSEL R14, R14, R7, P4 ;  /* 0x000000070e0e7208 */ /* 0x000fe40002000000 */
[----:B------:R-:W-:Y:S02]  /*1cc0*/  SEL R13, R13, R22, P4 ;  /* 0x000000160d0d7207 */ /* 0x000fe40002000000 */
[----:B------:R-:W-:Y:S01]  /*1cd0*/  SEL R10, R10, RZ, P4 ;  /* 0x000000ff0a0a7207 */ /* 0x000fe20002000000 */
[----:B0-----:R-:W-:-:S04]  /*1ce0*/  VIADD R23, R23, UR4 ;  /* 0x0000000417177c36 */ /* 0x001fc80008000000 */
[----:B------:R-:W-:-:S04]  /*1cf0*/  IMAD.SHL.U32 R25, R23, 0x4, RZ ;  /* 0x0000000417197824 */ /* 0x000fc800078e00ff */
[----:B------:R-:W-:-:S05]  /*1d00*/  VIADD R5, R25, 0x3 ;  /* 0x0000000319057836 */ /* 0x000fca0000000000 */
[----:B------:R-:W-:-:S13]  /*1d10*/  ISETP.GE.U32.AND P0, PT, R5, R16, PT ;  /* 0x000000100500720c */ /* 0x000fda0003f06070 */
[----:B------:R-:W-:Y:S05]  /*1d20*/  @!P0 BRA `(.L_x_19) ;  /* 0xfffffff800d48947 */ /* 0x000fea000383ffff */
.L_x_10:
[----:B------:R-:W-:Y:S05]  /*1d30*/  BSYNC.RECONVERGENT B1 ;  /* 0x0000000000017941 */ /* 0x000fea0003800200 */
.L_x_9:
[----:B------:R-:W1:Y:S01]  /*1d40*/  S2R R4, SR_TID.Y ;  /* 0x0000000000047919 */ /* 0x000e620000002200 */
[----:B------:R-:W2:Y:S01]  /*1d50*/  S2UR UR6, SR_CTAID.Y ;  /* 0x00000000000679c3 */ /* 0x000ea20000002600 */
[----:B------:R-:W3:Y:S01]  /*1d60*/  LDCU UR5, c[0x0][0x3b8] ;  /* 0x00007700ff0577ac */ /* 0x000ee20008000800 */
[----:B------:R-:W-:Y:S01]  /*1d70*/  BSSY.RECONVERGENT B1, `(.L_x_20) ;  /* 0x000001f000017945 */ /* 0x000fe20003800200 */
[----:B------:R-:W4:Y:S01]  /*1d80*/  LDCU UR4, c[0x0][0x3b4] ;  /* 0x00007680ff0477ac */ /* 0x000f220008000800 */
[----:B---3--:R-:W-:Y:S01]  /*1d90*/  UISETP.NE.AND UP0, UPT, UR5, URZ, UPT ;  /* 0x000000ff0500728c */ /* 0x008fe2000bf05270 */
[----:B----4-:R-:W-:-:S03]  /*1da0*/  ISETP.NE.AND P0, PT, RZ, UR4, PT ;  /* 0x00000004ff007c0c */ /* 0x010fc6000bf05270 */
[----:B--2---:R-:W-:Y:S01]  /*1db0*/  UISETP.NE.AND UP0, UPT, UR6, URZ, UP0 ;  /* 0x000000ff0600728c */ /* 0x004fe20008705270 */
[----:B-1----:R-:W-:-:S05]  /*1dc0*/  ISETP.NE.AND P0, PT, R4, RZ, P0 ;  /* 0x000000ff0400720c */ /* 0x002fca0000705270 */
[----:B------:R-:W-:-:S13]  /*1dd0*/  PLOP3.LUT P0, PT, P0, PT, UP0, 0xea, 0xae ;  /* 0x0000000000ae781c */ /* 0x000fda000070fd0a */
[----:B------:R-:W-:Y:S05]  /*1de0*/  @P0 BRA `(.L_x_21) ;  /* 0x00000000005c0947 */ /* 0x000fea0003800000 */
[----:B------:R-:W-:-:S04]  /*1df0*/  LOP3.LUT R5, R16, 0xfffffffc, RZ, 0xc0, !PT ;  /* 0xfffffffc10057812 */ /* 0x000fc800078ec0ff */
[----:B------:R-:W-:-:S04]  /*1e00*/  IADD3 R5, PT, PT, R5, R0, RZ ;  /* 0x0000000005057210 */ /* 0x000fc80007ffe0ff */
[----:B------:R-:W-:-:S13]  /*1e10*/  ISETP.GE.U32.AND P0, PT, R5, R16, PT ;  /* 0x000000100500720c */ /* 0x000fda0003f06070 */
[----:B------:R-:W-:Y:S05]  /*1e20*/  @P0 BRA `(.L_x_21) ;  /* 0x00000000004c0947 */ /* 0x000fea0003800000 */
[----:B------:R-:W-:-:S06]  /*1e30*/  IMAD.WIDE R2, R5, 0x4, R2 ;  /* 0x0000000405027825 */ /* 0x000fcc00078e0202 */
[----:B------:R-:W2:Y:S01]  /*1e40*/  LDG.E R2, desc[UR36][R2.64] ;  /* 0x0000002402027981 */ /* 0x000ea2000c1e1900 */
[----:B------:R-:W-:Y:S01]  /*1e50*/  FSETP.NAN.FTZ.AND P2, PT, |R15|, |R15|, PT ;  /* 0x4000000f0f00720b */ /* 0x000fe20003f58200 */
[----:B------:R-:W-:Y:S01]  /*1e60*/  IMAD.IADD R8, R5, 0x1, R8 ;  /* 0x0000000105087824 */ /* 0x000fe200078e0208 */
[----:B------:R-:W-:Y:S04]  /*1e70*/  BSSY.RECONVERGENT B2, `(.L_x_22) ;  /* 0x000000b000027945 */ /* 0x000fe80003800200 */
[----:B------:R-:W-:-:S07]  /*1e80*/  SHF.R.S32.HI R0, RZ, 0x1f, R8 ;  /* 0x0000001fff007819 */ /* 0x000fce0000011408 */
[----:B0-----:R-:W-:Y:S02]  /*1e90*/  @P2 ISETP.LT.U32.AND P1, PT, R11, R8, PT ;  /* 0x000000080b00220c */ /* 0x001fe40003f21070 */
[----:B--2---:R-:W-:-:S04]  /*1ea0*/  @P2 FSETP.NAN.FTZ.AND P0, PT, |R2|, |R2|, PT ;  /* 0x400000020200220b */ /* 0x004fc80003f18200 */
[----:B------:R-:W-:Y:S01]  /*1eb0*/  @P2 ISETP.LT.OR.EX P0, PT, R9, R0, !P0, P1 ;  /* 0x000000000900220c */ /* 0x000fe20004701710 */
[----:B------:R-:W-:-:S12]  /*1ec0*/  @P2 BRA `(.L_x_23) ;  /* 0x0000000000142947 */ /* 0x000fd80003800000 */
[----:B------:R-:W-:-:S13]  /*1ed0*/  FSETP.NEU.FTZ.AND P1, PT, R15, R2, PT ;  /* 0x000000020f00720b */ /* 0x000fda0003f3d000 */
[----:B------:R-:W-:-:S04]  /*1ee0*/  @!P1 ISETP.GE.U32.AND P0, PT, R11, R8, PT ;  /* 0x000000080b00920c */ /* 0x000fc80003f06070 */
[----:B------:R-:W-:-:S04]  /*1ef0*/  @!P1 ISETP.GE.AND.EX P0, PT, R9, R0, PT, P0 ;  /* 0x000000000900920c */ /* 0x000fc80003f06300 */
[----:B------:R-:W-:Y:S02]  /*1f00*/  @!P1 PLOP3.LUT P0, PT, P0, PT, PT, 0x8, 0x80 ;  /* 0x000000000080981c */ /* 0x000fe4000070e170 */
[----:B------:R-:W-:-:S13]  /*1f10*/  @P1 FSETP.GT.FTZ.AND P0, PT, R15, R2, PT ;  /* 0x000000020f00120b */ /* 0x000fda0003f14000 */
.L_x_23:
[----:B------:R-:W-:Y:S05]  /*1f20*/  BSYNC.RECONVERGENT B2 ;  /* 0x0000000000027941 */ /* 0x000fea0003800200 */
.L_x_22:
[----:B------:R-:W-:Y:S02]  /*1f30*/  FSEL R15, R15, R2, P0 ;  /* 0x000000020f0f7208 */ /* 0x000fe40000000000 */
[----:B------:R-:W-:Y:S02]  /*1f40*/  SEL R11, R11, R8, P0 ;  /* 0x000000080b0b7207 */ /* 0x000fe40000000000 */
[----:B------:R-:W-:-:S07]  /*1f50*/  SEL R9, R9, R0, P0 ;  /* 0x0000000009097207 */ /* 0x000fce0000000000 */
.L_x_21:
[----:B------:R-:W-:Y:S05]  /*1f60*/  BSYNC.RECONVERGENT B1 ;  /* 0x0000000000017941 */ /* 0x000fea0003800200 */
.L_x_20:
[----:B------:R-:W-:Y:S01]  /*1f70*/  FSETP.NAN.FTZ.AND P2, PT, |R15|, |R15|, PT ;  /* 0x4000000f0f00720b */ /* 0x000fe20003f58200 */
[----:B------:R-:W-:-:S12]  /*1f80*/  BSSY.RECONVERGENT B1, `(.L_x_24) ;  /* 0x000000a000017945 */ /* 0x000fd80003800200 */
[----:B------:R-:W-:Y:S02]  /*1f90*/  @P2 FSETP.NAN.FTZ.AND P0, PT, |R12|, |R12|, PT ;  /* 0x4000000c0c00220b */ /* 0x000fe40003f18200 */
[----:B0-----:R-:W-:-:S04]  /*1fa0*/  @P2 ISETP.LT.U32.AND P1, PT, R11, R20, PT ;  /* 0x000000140b00220c */ /* 0x001fc80003f21070 */
[----:B------:R-:W-:Y:S01]  /*1fb0*/  @P2 ISETP.LT.OR.EX P0, PT, R9, R18, !P0, P1 ;  /* 0x000000120900220c */ /* 0x000fe20004701710 */
[----:B------:R-:W-:-:S12]  /*1fc0*/  @P2 BRA `(.L_x_25) ;  /* 0x0000000000142947 */ /* 0x000fd80003800000 */
[----:B------:R-:W-:-:S13]  /*1fd0*/  FSETP.NEU.FTZ.AND P1, PT, R15, R12, PT ;  /* 0x0000000c0f00720b */ /* 0x000fda0003f3d000 */
[----:B------:R-:W-:-:S04]  /*1fe0*/  @!P1 ISETP.GE.U32.AND P0, PT, R11, R20, PT ;  /* 0x000000140b00920c */ /* 0x000fc80003f06070 */
[----:B------:R-:W-:-:S04]  /*1ff0*/  @!P1 ISETP.GE.AND.EX P0, PT, R9, R18, PT, P0 ;  /* 0x000000120900920c */ /* 0x000fc80003f06300 */
[----:B------:R-:W-:Y:S02]  /*2000*/  @!P1 PLOP3.LUT P0, PT, P0, PT, PT, 0x8, 0x80 ;  /* 0x000000000080981c */ /* 0x000fe4000070e170 */
[----:B------:R-:W-:-:S13]  /*2010*/  @P1 FSETP.GT.FTZ.AND P0, PT, R15, R12, PT ;  /* 0x0000000c0f00120b */ /* 0x000fda0003f14000 */
.L_x_25:
[----:B------:R-:W-:Y:S05]  /*2020*/  BSYNC.RECONVERGENT B1 ;  /* 0x0000000000017941 */ /* 0x000fea0003800200 */
.L_x_24:
[----:B------:R-:W-:Y:S01]  /*2030*/  FSEL R12, R15, R12, P0 ;  /* 0x0000000c0f0c7208 */ /* 0x000fe20000000000 */
[----:B------:R-:W-:Y:S01]  /*2040*/  BSSY.RECONVERGENT B1, `(.L_x_26) ;  /* 0x000000d000017945 */ /* 0x000fe20003800200 */
[----:B------:R-:W-:Y:S02]  /*2050*/  SEL R20, R11, R20, P0 ;  /* 0x000000140b147207 */ /* 0x000fe40000000000 */
[----:B------:R-:W-:Y:S02]  /*2060*/  FSETP.NAN.FTZ.AND P2, PT, |R12|, |R12|, PT ;  /* 0x4000000c0c00720b */ /* 0x000fe40003f58200 */
[----:B------:R-:W-:-:S11]  /*2070*/  SEL R18, R9, R18, P0 ;  /* 0x0000001209127207 */ /* 0x000fd60000000000 */
[----:B------:R-:W-:Y:S02]  /*2080*/  @P2 FSETP.NAN.FTZ.AND P0, PT, |R17|, |R17|, PT ;  /* 0x400000111100220b */ /* 0x000fe40003f18200 */
[----:B------:R-:W-:-:S04]  /*2090*/  @P2 ISETP.LT.U32.AND P1, PT, R20, R21, PT ;  /* 0x000000151400220c */ /* 0x000fc80003f21070 */
[----:B------:R-:W-:Y:S01]  /*20a0*/  @P2 ISETP.LT.OR.EX P0, PT, R18, R19, !P0, P1 ;  /* 0x000000131200220c */ /* 0x000fe20004701710 */
[----:B------:R-:W-:-:S12]  /*20b0*/  @P2 BRA `(.L_x_27) ;  /* 0x0000000000142947 */ /* 0x000fd80003800000 */
[----:B------:R-:W-:-:S13]  /*20c0*/  FSETP.NEU.FTZ.AND P2, PT, R12, R17, PT ;  /* 0x000000110c00720b */ /* 0x000fda0003f5d000 */
[----:B------:R-:W-:Y:S02]  /*20d0*/  @!P2 ISETP.GE.U32.AND P1, PT, R20, R21, PT ;  /* 0x000000151400a20c */ /* 0x000fe40003f26070 */
[----:B------:R-:W-:Y:S02]  /*20e0*/  @P2 FSETP.GT.FTZ.AND P0, PT, R12, R17, PT ;  /* 0x000000110c00220b */ /* 0x000fe40003f14000 */
[----:B------:R-:W-:-:S04]  /*20f0*/  @!P2 ISETP.GE.AND.EX P1, PT, R18, R19, PT, P1 ;  /* 0x000000131200a20c */ /* 0x000fc80003f26310 */
[----:B------:R-:W-:-:S13]  /*2100*/  @!P2 PLOP3.LUT P0, PT, P1, PT, PT, 0x8, 0x80 ;  /* 0x000000000080a81c */ /* 0x000fda0000f0e170 */
.L_x_27:
[----:B------:R-:W-:Y:S05]  /*2110*/  BSYNC.RECONVERGENT B1 ;  /* 0x0000000000017941 */ /* 0x000fea0003800200 */
.L_x_26:
        /* <DEDUP_REMOVED lines=14> */
.L_x_29:
[----:B------:R-:W-:Y:S05]  /*2200*/  BSYNC.RECONVERGENT B1 ;  /* 0x0000000000017941 */ /* 0x000fea0003800200 */
.L_x_28:
[----:B------:R-:W-:Y:S02]  /*2210*/  FSEL R3, R3, R14, P0 ;  /* 0x0000000e03037208 */ /* 0x000fe40000000000 */
[----:B------:R-:W-:Y:S02]  /*2220*/  SEL R20, R20, R13, P0 ;  /* 0x0000000d14147207 */ /* 0x000fe40000000000 */
[----:B------:R-:W-:Y:S01]  /*2230*/  SEL R21, R19, R10, P0 ;  /* 0x0000000a13157207 */ /* 0x000fe20000000000 */
[----:B------:R-:W-:Y:S06]  /*2240*/  BRA `(.L_x_2) ;  /* 0x000000b000f07947 */ /* 0x000fec0003800000 */
.L_x_3:
[----:B------:R-:W1:Y:S08]  /*2250*/  LDC R21, c[0x0][0x508] ;  /* 0x00014200ff157b82 */ /* 0x000e700000000800 */
[----:B------:R-:W2:Y:S01]  /*2260*/  LDC R8, c[0x0][0x3d8] ;  /* 0x0000f600ff087b82 */ /* 0x000ea20000000800 */
[----:B-1----:R-:W-:-:S04]  /*2270*/  SHF.R.U32.HI R21, RZ, 0x2, R21 ;  /* 0x00000002ff157819 */ /* 0x002fc80000011615 */
[----:B------:R-:W-:-:S04]  /*2280*/  ISETP.NE.AND P0, PT, R21, 0x1, PT ;  /* 0x000000011500780c */ /* 0x000fc80003f05270 */
[----:B--2---:R-:W-:-:S13]  /*2290*/  ISETP.NE.OR P0, PT, R8, 0x1, P0 ;  /* 0x000000010800780c */ /* 0x004fda0000705670 */
[----:B------:R-:W-:Y:S05]  /*22a0*/  @P0 BRA `(.L_x_30) ;  /* 0x0000000c00d40947 */ /* 0x000fea0003800000 */
[----:B------:R-:W1:Y:S01]  /*22b0*/  LDCU UR4, c[0x0][0x3a4] ;  /* 0x00007480ff0477ac */ /* 0x000e620008000800 */
[----:B------:R-:W2:Y:S01]  /*22c0*/  LDC R4, c[0x0][0x388] ;  /* 0x0000e200ff047b82 */ /* 0x000ea20000000800 */
[----:B------:R-:W-:Y:S01]  /*22d0*/  BSSY.RECONVERGENT B1, `(.L_x_31) ;  /* 0x0000065000017945 */ /* 0x000fe20003800200 */
[----:B------:R-:W-:-:S06]  /*22e0*/  IMAD.MOV.U32 R2, RZ, RZ, R5 ;  /* 0x000000ffff027224 */ /* 0x000fcc00078e0005 */
[----:B------:R-:W3:Y:S08]  /*22f0*/  LDC R8, c[0x0][0x390] ;  /* 0x0000e400ff087b82 */ /* 0x000ef00000000800 */
[----:B------:R-:W4:Y:S01]  /*2300*/  LDC R16, c[0x0][0x394] ;  /* 0x0000e500ff107b82 */ /* 0x000f220000000800 */
[----:B-1----:R-:W-:-:S04]  /*2310*/  IMAD.U32 R0, RZ, RZ, UR4 ;  /* 0x00000004ff007e24 */ /* 0x002fc8000f8e00ff */
[----:B------:R-:W-:Y:S02]  /*2320*/  IMAD R3, R0, 0x3, R5 ;  /* 0x0000000300037824 */ /* 0x000fe400078e0205 */
[----:B--2---:R-:W-:-:S03]  /*2330*/  IMAD.MOV.U32 R5, RZ, RZ, R4 ;  /* 0x000000ffff057224 */ /* 0x004fc600078e0004 */
[----:B------:R-:W-:Y:S01]  /*2340*/  ISETP.GE.U32.AND P0, PT, R3, R12, PT ;  /* 0x0000000c0300720c */ /* 0x000fe20003f06070 */
[----:B------:R-:W-:Y:S01]  /*2350*/  IMAD.MOV.U32 R6, RZ, RZ, R4 ;  /* 0x000000ffff067224 */ /* 0x000fe200078e0004 */
[----:B------:R-:W-:Y:S01]  /*2360*/  MOV R3, R4 ;  /* 0x0000000400037202 */ /* 0x000fe20000000f00 */
[--C-:B---3--:R-:W-:Y:S01]  /*2370*/  IMAD.MOV.U32 R7, RZ, RZ, R8.reuse ;  /* 0x000000ffff077224 */ /* 0x108fe200078e0008 */
[----:B0-----:R-:W-:Y:S01]  /*2380*/  MOV R9, R8 ;  /* 0x0000000800097202 */ /* 0x001fe20000000f00 */
[----:B------:R-:W-:Y:S02]  /*2390*/  IMAD.MOV.U32 R10, RZ, RZ, R8 ;  /* 0x000000ffff0a7224 */ /* 0x000fe400078e0008 */
[--C-:B----4-:R-:W-:Y:S01]  /*23a0*/  IMAD.MOV.U32 R11, RZ, RZ, R16.reuse ;  /* 0x000000ffff0b7224 */ /* 0x110fe200078e0010 */
[----:B------:R-:W-:Y:S01]  /*23b0*/  MOV R18, R16 ;  /* 0x0000001000127202 */ /* 0x000fe20000000f00 */
[----:B------:R-:W-:-:S04]  /*23c0*/  IMAD.MOV.U32 R17, RZ, RZ, R16 ;  /* 0x000000ffff117224 */ /* 0x000fc800078e0010 */
[----:B------:R-:W-:Y:S05]  /*23d0*/  @P0 BRA `(.L_x_32) ;  /* 0x0000000400500947 */ /* 0x000fea0003800000 */
[----:B------:R-:W0:Y:S01]  /*23e0*/  LDC R0, c[0x0][0x3a4] ;  /* 0x0000e900ff007b82 */ /* 0x000e220000000800 */
[--C-:B------:R-:W-:Y:S01]  /*23f0*/  IMAD.MOV.U32 R9, RZ, RZ, R8.reuse ;  /* 0x000000ffff097224 */ /* 0x100fe200078e0008 */
[----:B------:R-:W-:Y:S01]  /*2400*/  MOV R18, R16 ;  /* 0x0000001000127202 */ /* 0x000fe20000000f00 */
[----:B------:R-:W-:Y:S02]  /*2410*/  IMAD.MOV.U32 R10, RZ, RZ, R8 ;  /* 0x000000ffff0a7224 */ /* 0x000fe400078e0008 */
[----:B------:R-:W-:Y:S02]  /*2420*/  IMAD.MOV.U32 R17, RZ, RZ, R16 ;  /* 0x000000ffff117224 */ /* 0x000fe400078e0010 */
[--C-:B------:R-:W-:Y:S02]  /*2430*/  IMAD.MOV.U32 R5, RZ, RZ, R4.reuse ;  /* 0x000000ffff057224 */ /* 0x100fe400078e0004 */
[----:B------:R-:W-:-:S07]  /*2440*/  IMAD.MOV.U32 R6, RZ, RZ, R4 ;  /* 0x000000ffff067224 */ /* 0x000fce00078e0004 */
.L_x_41:
[----:B------:R-:W-:-:S04]  /*2450*/  IMAD.WIDE.U32 R12, R2, 0x4, R14 ;  /* 0x00000004020c7825 */ /* 0x000fc800078e000e */
[----:B0-----:R-:W-:Y:S01]  /*2460*/  IMAD.IADD R23, R2, 0x1, R0 ;  /* 0x0000000102177824 */ /* 0x001fe200078e0200 */
[----:B------:R0:W2:Y:S04]  /*2470*/  LDG.E R19, desc[UR36][R12.64] ;  /* 0x000000240c137981 */ /* 0x0000a8000c1e1900 */
[C---:B------:R-:W-:Y:S01]  /*2480*/  IADD3 R24, PT, PT, R23.reuse, R0, RZ ;  /* 0x0000000017187210 */ /* 0x040fe20007ffe0ff */
[----:B0-----:R-:W-:-:S05]  /*2490*/  IMAD.WIDE.U32 R12, R23, 0x4, R14 ;  /* 0x00000004170c7825 */ /* 0x001fca00078e000e */
[----:B------:R0:W5:Y:S01]  /*24a0*/  LDG.E R20, desc[UR36][R12.64] ;  /* 0x000000240c147981 */ /* 0x000162000c1e1900 */
[C---:B------:R-:W-:Y:S02]  /*24b0*/  IMAD.IADD R25, R24.reuse, 0x1, R0 ;  /* 0x0000000118197824 */ /* 0x040fe400078e0200 */
[----:B0-----:R-:W-:-:S05]  /*24c0*/  IMAD.WIDE.U32 R12, R24, 0x4, R14 ;  /* 0x00000004180c7825 */ /* 0x001fca00078e000e */
[----:B------:R0:W5:Y:S02]  /*24d0*/  LDG.E R21, desc[UR36][R12.64] ;  /* 0x000000240c157981 */ /* 0x000164000c1e1900 */
[----:B0-----:R-:W-:-:S06]  /*24e0*/  IMAD.WIDE.U32 R12, R25, 0x4, R14 ;  /* 0x00000004190c7825 */ /* 0x001fcc00078e000e */
[----:B------:R0:W5:Y:S01]  /*24f0*/  LDG.E R13, desc[UR36][R12.64] ;  /* 0x000000240c0d7981 */ /* 0x000162000c1e1900 */
[----:B------:R-:W-:Y:S01]  /*2500*/  FSETP.NAN.FTZ.AND P6, PT, |R6|, |R6|, PT ;  /* 0x400000060600720b */ /* 0x000fe20003fd8200 */
[----:B------:R-:W-:Y:S01]  /*2510*/  BSSY.RECONVERGENT B2, `(.L_x_33) ;  /* 0x000000f000027945 */ /* 0x000fe20003800200 */
[----:B------:R-:W-:Y:S02]  /*2520*/  FSETP.NAN.FTZ.AND P3, PT, |R5|, |R5|, PT ;  /* 0x400000050500720b */ /* 0x000fe40003f78200 */
[----:B------:R-:W-:Y:S02]  /*2530*/  FSETP.NAN.FTZ.AND P4, PT, |R3|, |R3|, PT ;  /* 0x400000030300720b */ /* 0x000fe40003f98200 */
[----:B------:R-:W-:-:S07]  /*2540*/  FSETP.NAN.FTZ.AND P5, PT, |R4|, |R4|, PT ;  /* 0x400000040400720b */ /* 0x000fce0003fb8200 */
[----:B------:R-:W-:Y:S02]  /*2550*/  @P6 ISETP.LT.U32.AND P1, PT, R10, R2, PT ;  /* 0x000000020a00620c */ /* 0x000fe40003f21070 */
[----:B------:R-:W-:Y:S02]  /*2560*/  @P3 ISETP.LT.U32.AND P2, PT, R9, R23, PT ;  /* 0x000000170900320c */ /* 0x000fe40003f41070 */
[----:B--2---:R-:W-:-:S04]  /*2570*/  @P6 FSETP.NAN.FTZ.AND P0, PT, |R19|, |R19|, PT ;  /* 0x400000131300620b */ /* 0x004fc80003f18200 */
[----:B------:R-:W-:Y:S02]  /*2580*/  @P6 ISETP.LT.OR.EX P0, PT, R18, RZ, !P0, P1 ;  /* 0x000000ff1200620c */ /* 0x000fe40004701710 */
[----:B------:R-:W-:Y:S01]  /*2590*/  @P4 ISETP.LT.U32.AND P1, PT, R7, R25, PT ;  /* 0x000000190700420c */ /* 0x000fe20003f21070 */
[----:B0-----:R-:W-:-:S12]  /*25a0*/  @P6 BRA `(.L_x_34) ;  /* 0x0000000000146947 */ /* 0x001fd80003800000 */
[----:B------:R-:W-:-:S13]  /*25b0*/  FSETP.NEU.FTZ.AND P6, PT, R6, R19, PT ;  /* 0x000000130600720b */ /* 0x000fda0003fdd000 */
[----:B------:R-:W-:-:S04]  /*25c0*/  @!P6 ISETP.GE.U32.AND P0, PT, R10, R2, PT ;  /* 0x000000020a00e20c */ /* 0x000fc80003f06070 */
[----:B------:R-:W-:-:S04]  /*25d0*/  @!P6 ISETP.GE.AND.EX P0, PT, R18, RZ, PT, P0 ;  /* 0x000000ff1200e20c */ /* 0x000fc80003f06300 */
[----:B------:R-:W-:Y:S02]  /*25e0*/  @!P6 PLOP3.LUT P0, PT, P0, PT, PT, 0x8, 0x80 ;  /* 0x000000000080e81c */ /* 0x000fe4000070e170 */
[----:B------:R-:W-:-:S13]  /*25f0*/  @P6 FSETP.GT.FTZ.AND P0, PT, R6, R19, PT ;  /* 0x000000130600620b */ /* 0x000fda0003f14000 */
.L_x_34:
[----:B------:R-:W-:Y:S05]  /*2600*/  BSYNC.RECONVERGENT B2 ;  /* 0x0000000000027941 */ /* 0x000fea0003800200 */
.L_x_33:
[----:B-----5:R-:W-:Y:S01]  /*2610*/  @P3 FSETP.NAN.FTZ.AND P6, PT, |R20|, |R20|, PT ;  /* 0x400000141400320b */ /* 0x020fe20003fd8200 */
[----:B------:R-:W-:Y:S03]  /*2620*/  BSSY.RECONVERGENT B2, `(.L_x_35) ;  /* 0x0000008000027945 */ /* 0x000fe60003800200 */
[----:B------:R-:W-:Y:S01]  /*2630*/  @P3 ISETP.LT.OR.EX P2, PT, R17, RZ, !P6, P2 ;  /* 0x000000ff1100320c */ /* 0x000fe20007741720 */
[----:B------:R-:W-:-:S12]  /*2640*/  @P3 BRA `(.L_x_36) ;  /* 0x0000000000143947 */ /* 0x000fd80003800000 */
[----:B------:R-:W-:-:S13]  /*2650*/  FSETP.NEU.FTZ.AND P6, PT, R5, R20, PT ;  /* 0x000000140500720b */ /* 0x000fda0003fdd000 */
[----:B------:R-:W-:Y:S02]  /*2660*/  @!P6 ISETP.GE.U32.AND P3, PT, R9, R23, PT ;  /* 0x000000170900e20c */ /* 0x000fe40003f66070 */
[----:B------:R-:W-:Y:S02]  /*2670*/  @P6 FSETP.GT.FTZ.AND P2, PT, R5, R20, PT ;  /* 0x000000140500620b */ /* 0x000fe40003f54000 */
[----:B------:R-:W-:-:S04]  /*2680*/  @!P6 ISETP.GE.AND.EX P3, PT, R17, RZ, PT, P3 ;  /* 0x000000ff1100e20c */ /* 0x000fc80003f66330 */
[----:B------:R-:W-:-:S13]  /*2690*/  @!P6 PLOP3.LUT P2, PT, P3, PT, PT, 0x8, 0x80 ;  /* 0x000000000080e81c */ /* 0x000fda0001f4e170 */
.L_x_36:
[----:B------:R-:W-:Y:S05]  /*26a0*/  BSYNC.RECONVERGENT B2 ;  /* 0x0000000000027941 */ /* 0x000fea0003800200 */
.L_x_35:
[----:B------:R-:W-:Y:S01]  /*26b0*/  @P5 ISETP.LT.U32.AND P6, PT, R8, R24, PT ;  /* 0x000000180800520c */ /* 0x000fe20003fc1070 */
[----:B------:R-:W-:Y:S01]  /*26c0*/  BSSY.RECONVERGENT B2, `(.L_x_37) ;  /* 0x000000a000027945 */ /* 0x000fe20003800200 */
[----:B------:R-:W-:Y:S02]  /*26d0*/  @P5 FSETP.NAN.FTZ.AND P3, PT, |R21|, |R21|, PT ;  /* 0x400000151500520b */ /* 0x000fe40003f78200 */
[----:B------:R-:W-:Y:S02]  /*26e0*/  SEL R10, R10, R2, P0 ;  /* 0x000000020a0a7207 */ /* 0x000fe40000000000 */
[----:B------:R-:W-:Y:S01]  /*26f0*/  @P5 ISETP.LT.OR.EX P3, PT, R16, RZ, !P3, P6 ;  /* 0x000000ff1000520c */ /* 0x000fe20005f61760 */
[----:B------:R-:W-:-:S12]  /*2700*/  @P5 BRA `(.L_x_38) ;  /* 0x0000000000145947 */ /* 0x000fd80003800000 */
[----:B------:R-:W-:-:S13]  /*2710*/  FSETP.NEU.FTZ.AND P6, PT, R4, R21, PT ;  /* 0x000000150400720b */ /* 0x000fda0003fdd000 */
[----:B------:R-:W-:Y:S02]  /*2720*/  @!P6 ISETP.GE.U32.AND P5, PT, R8, R24, PT ;  /* 0x000000180800e20c */ /* 0x000fe40003fa6070 */
[----:B------:R-:W-:Y:S02]  /*2730*/  @P6 FSETP.GT.FTZ.AND P3, PT, R4, R21, PT ;  /* 0x000000150400620b */ /* 0x000fe40003f74000 */
[----:B------:R-:W-:-:S04]  /*2740*/  @!P6 ISETP.GE.AND.EX P5, PT, R16, RZ, PT, P5 ;  /* 0x000000ff1000e20c */ /* 0x000fc80003fa6350 */
[----:B------:R-:W-:-:S13]  /*2750*/  @!P6 PLOP3.LUT P3, PT, P5, PT, PT, 0x8, 0x80 ;  /* 0x000000000080e81c */ /* 0x000fda0002f6e170 */
.L_x_38:
[----:B------:R-:W-:Y:S05]  /*2760*/  BSYNC.RECONVERGENT B2 ;  /* 0x0000000000027941 */ /* 0x000fea0003800200 */
.L_x_37:
[----:B------:R-:W-:Y:S01]  /*2770*/  @P4 FSETP.NAN.FTZ.AND P5, PT, |R13|, |R13|, PT ;  /* 0x4000000d0d00420b */ /* 0x000fe20003fb8200 */
[----:B------:R-:W-:Y:S01]  /*2780*/  BSSY.RECONVERGENT B2, `(.L_x_39) ;  /* 0x0000010000027945 */ /* 0x000fe20003800200 */
[----:B------:R-:W-:Y:S02]  /*2790*/  SEL R9, R9, R23, P2 ;  /* 0x0000001709097207 */ /* 0x000fe40001000000 */
[----:B------:R-:W-:Y:S02]  /*27a0*/  SEL R8, R8, R24, P3 ;  /* 0x0000001808087207 */ /* 0x000fe40001800000 */
[----:B------:R-:W-:Y:S02]  /*27b0*/  @P4 ISETP.LT.OR.EX P1, PT, R11, RZ, !P5, P1 ;  /* 0x000000ff0b00420c */ /* 0x000fe40006f21710 */
[----:B------:R-:W-:Y:S02]  /*27c0*/  FSEL R6, R6, R19, P0 ;  /* 0x0000001306067208 */ /* 0x000fe40000000000 */
[----:B------:R-:W-:-:S02]  /*27d0*/  SEL R18, R18, RZ, P0 ;  /* 0x000000ff12127207 */ /* 0x000fc40000000000 */
[----:B------:R-:W-:Y:S02]  /*27e0*/  FSEL R5, R5, R20, P2 ;  /* 0x0000001405057208 */ /* 0x000fe40001000000 */
[----:B------:R-:W-:Y:S02]  /*27f0*/  SEL R17, R17, RZ, P2 ;  /* 0x000000ff11117207 */ /* 0x000fe40001000000 */
[----:B------:R-:W-:Y:S02]  /*2800*/  FSEL R4, R4, R21, P3 ;  /* 0x0000001504047208 */ /* 0x000fe40001800000 */
[----:B------:R-:W-:Y:S01]  /*2810*/  SEL R16, R16, RZ, P3 ;  /* 0x000000ff10107207 */ /* 0x000fe20001800000 */
[----:B------:R-:W-:Y:S06]  /*2820*/  @P4 BRA `(.L_x_40) ;  /* 0x0000000000144947 */ /* 0x000fec0003800000 */
[----:B------:R-:W-:-:S13]  /*2830*/  FSETP.NEU.FTZ.AND P2, PT, R3, R13, PT ;  /* 0x0000000d0300720b */ /* 0x000fda0003f5d000 */
[----:B------:R-:W-:Y:S02]  /*2840*/  @!P2 ISETP.GE.U32.AND P0, PT, R7, R25, PT ;  /* 0x000000190700a20c */ /* 0x000fe40003f06070 */
[----:B------:R-:W-:Y:S02]  /*2850*/  @P2 FSETP.GT.FTZ.AND P1, PT, R3, R13, PT ;  /* 0x0000000d0300220b */ /* 0x000fe40003f34000 */
[----:B------:R-:W-:-:S04]  /*2860*/  @!P2 ISETP.GE.AND.EX P0, PT, R11, RZ, PT, P0 ;  /* 0x000000ff0b00a20c */ /* 0x000fc80003f06300 */
[----:B------:R-:W-:-:S13]  /*2870*/  @!P2 PLOP3.LUT P1, PT, P0, PT, PT, 0x8, 0x80 ;  /* 0x000000000080a81c */ /* 0x000fda000072e170 */
.L_x_40:
[----:B------:R-:W-:Y:S05]  /*2880*/  BSYNC.RECONVERGENT B2 ;  /* 0x0000000000027941 */ /* 0x000fea0003800200 */
.L_x_39:
[----:B------:R-:W0:Y:S01]  /*2890*/  LDCU UR4, c[0x0][0x39c] ;  /* 0x00007380ff0477ac */ /* 0x000e220008000800 */
[----:B------:R-:W-:Y:S01]  /*28a0*/  IMAD.IADD R2, R25, 0x1, R0 ;  /* 0x0000000119027824 */ /* 0x000fe200078e0200 */
[----:B------:R-:W-:Y:S02]  /*28b0*/  SEL R7, R7, R25, P1 ;  /* 0x0000001907077207 */ /* 0x000fe40000800000 */
[----:B------:R-:W-:Y:S01]  /*28c0*/  FSEL R3, R3, R13, P1 ;  /* 0x0000000d03037208 */ /* 0x000fe20000800000 */
[----:B------:R-:W-:Y:S01]  /*28d0*/  IMAD R23, R0, 0x3, R2 ;  /* 0x0000000300177824 */ /* 0x000fe200078e0202 */
[----:B------:R-:W-:Y:S01]  /*28e0*/  SEL R11, R11, RZ, P1 ;  /* 0x000000ff0b0b7207 */ /* 0x000fe20000800000 */
[----:B0-----:R-:W-:-:S05]  /*28f0*/  IMAD.U32 R12, RZ, RZ, UR4 ;  /* 0x00000004ff0c7e24 */ /* 0x001fca000f8e00ff */
[----:B------:R-:W-:-:S13]  /*2900*/  ISETP.GE.U32.AND P0, PT, R23, R12, PT ;  /* 0x0000000c1700720c */ /* 0x000fda0003f06070 */
[----:B------:R-:W-:Y:S05]  /*2910*/  @!P0 BRA `(.L_x_41) ;  /* 0xfffffff800cc8947 */ /* 0x000fea000383ffff */
.L_x_32:
[----:B------:R-:W-:Y:S05]  /*2920*/  BSYNC.RECONVERGENT B1 ;  /* 0x0000000000017941 */ /* 0x000fea0003800200 */
.L_x_31:
[----:B------:R-:W-:Y:S01]  /*2930*/  ISETP.GE.U32.AND P0, PT, R2, R12, PT ;  /* 0x0000000c0200720c */ /* 0x000fe20003f06070 */
[----:B------:R-:W-:-:S12]  /*2940*/  BSSY.RECONVERGENT B1, `(.L_x_42) ;  /* 0x0000015000017945 */ /* 0x000fd80003800200 */
[----:B------:R-:W-:Y:S05]  /*2950*/  @P0 BRA `(.L_x_43) ;  /* 0x00000000004c0947 */ /* 0x000fea0003800000 */
[----:B------:R-:W0:Y:S02]  /*2960*/  LDCU.64 UR4, c[0x0][0x768] ;  /* 0x0000ed00ff0477ac */ /* 0x000e240008000a00 */
[----:B0-----:R-:W-:-:S04]  /*2970*/  IADD3 R22, P1, PT, R22, UR4, RZ ;  /* 0x0000000416167c10 */ /* 0x001fc8000ff3e0ff */
[----:B------:R-:W-:-:S03]  /*2980*/  IADD3.X R23, PT, PT, RZ, UR5, RZ, P1, !PT ;  /* 0x00000005ff177c10 */ /* 0x000fc60008ffe4ff */
[----:B------:R-:W-:-:S05]  /*2990*/  IMAD.WIDE.U32 R14, R2, 0x4, R22 ;  /* 0x00000004020e7825 */ /* 0x000fca00078e0016 */
[----:B------:R0:W5:Y:S01]  /*29a0*/  LDG.E R19, desc[UR36][R14.64] ;  /* 0x000000240e137981 */ /* 0x000162000c1e1900 */
[----:B------:R-:W-:-:S05]  /*29b0*/  IMAD.IADD R25, R2, 0x1, R0 ;  /* 0x0000000102197824 */ /* 0x000fca00078e0200 */
[----:B------:R-:W-:-:S13]  /*29c0*/  ISETP.GE.U32.AND P1, PT, R25, R12, PT ;  /* 0x0000000c1900720c */ /* 0x000fda0003f26070 */
[----:B0-----:R-:W-:Y:S05]  /*29d0*/  @P1 BRA `(.L_x_43) ;  /* 0x00000000002c1947 */ /* 0x001fea0003800000 */
[----:B------:R-:W-:-:S05]  /*29e0*/  IMAD.WIDE.U32 R14, R25, 0x4, R22 ;  /* 0x00000004190e7825 */ /* 0x000fca00078e0016 */
[----:B------:R0:W5:Y:S01]  /*29f0*/  LDG.E R20, desc[UR36][R14.64] ;  /* 0x000000240e147981 */ /* 0x000162000c1e1900 */
[----:B------:R-:W-:-:S05]  /*2a00*/  IMAD.IADD R25, R25, 0x1, R0 ;  /* 0x0000000119197824 */ /* 0x000fca00078e0200 */
[----:B------:R-:W-:-:S13]  /*2a10*/  ISETP.GE.U32.AND P1, PT, R25, R12, PT ;  /* 0x0000000c1900720c */ /* 0x000fda0003f26070 */
[----:B0-----:R-:W-:Y:S05]  /*2a20*/  @P1 BRA `(.L_x_43) ;  /* 0x0000000000181947 */ /* 0x001fea0003800000 */
[C---:B------:R-:W-:Y:S02]  /*2a30*/  IMAD.IADD R21, R25.reuse, 0x1, R0 ;  /* 0x0000000119157824 */ /* 0x040fe400078e0200 */
[----:B------:R-:W-:-:S03]  /*2a40*/  IMAD.WIDE.U32 R14, R25, 0x4, R22 ;  /* 0x00000004190e7825 */ /* 0x000fc600078e0016 */
[----:B------:R-:W-:-:S13]  /*2a50*/  ISETP.GE.U32.AND P1, PT, R21, R12, PT ;  /* 0x0000000c1500720c */ /* 0x000fda0003f26070 */
[----:B------:R-:W-:Y:S02]  /*2a60*/  @!P1 IMAD.WIDE.U32 R22, R21, 0x4, R22 ;  /* 0x0000000415169825 */ /* 0x000fe400078e0016 */
[----:B------:R0:W5:Y:S04]  /*2a70*/  LDG.E R21, desc[UR36][R14.64] ;  /* 0x000000240e157981 */ /* 0x000168000c1e1900 */
[----:B------:R0:W5:Y:S02]  /*2a80*/  @!P1 LDG.E R13, desc[UR36][R22.64] ;  /* 0x00000024160d9981 */ /* 0x000164000c1e1900 */
.L_x_43:
[----:B------:R-:W-:Y:S05]  /*2a90*/  BSYNC.RECONVERGENT B1 ;  /* 0x0000000000017941 */ /* 0x000fea0003800200 */
.L_x_42:
[----:B------:R-:W-:Y:S04]  /*2aa0*/  BSSY.RECONVERGENT B1, `(.L_x_44) ;  /* 0x0000047000017945 */ /* 0x000fe80003800200 */
[----:B------:R-:W-:Y:S05]  /*2ab0*/  @P0 BRA `(.L_x_45) ;  /* 0x0000000400140947 */ /* 0x000fea0003800000 */
[----:B------:R-:W-:Y:S01]  /*2ac0*/  FSETP.NAN.FTZ.AND P3, PT, |R6|, |R6|, PT ;  /* 0x400000060600720b */ /* 0x000fe20003f78200 */
[----:B------:R-:W-:Y:S01]  /*2ad0*/  BSSY.RECONVERGENT B2, `(.L_x_46) ;  /* 0x000000c000027945 */ /* 0x000fe20003800200 */
[----:B0-----:R-:W-:-:S04]  /*2ae0*/  IADD3 R14, PT, PT, R2, R0, RZ ;  /* 0x00000000020e7210 */ /* 0x001fc80007ffe0ff */
[----:B------:R-:W-:-:S07]  /*2af0*/  ISETP.GE.U32.AND P2, PT, R14, R12, PT ;  /* 0x0000000c0e00720c */ /* 0x000fce0003f46070 */
[----:B-----5:R-:W-:Y:S02]  /*2b00*/  @P3 FSETP.NAN.FTZ.AND P0, PT, |R19|, |R19|, PT ;  /* 0x400000131300320b */ /* 0x020fe40003f18200 */
[----:B------:R-:W-:-:S04]  /*2b10*/  @P3 ISETP.LT.U32.AND P1, PT, R10, R2, PT ;  /* 0x000000020a00320c */ /* 0x000fc80003f21070 */
[----:B------:R-:W-:Y:S01]  /*2b20*/  @P3 ISETP.LT.OR.EX P0, PT, R18, RZ, !P0, P1 ;  /* 0x000000ff1200320c */ /* 0x000fe20004701710 */
[----:B------:R-:W-:-:S12]  /*2b30*/  @P3 BRA `(.L_x_47) ;  /* 0x0000000000143947 */ /* 0x000fd80003800000 */
[----:B------:R-:W-:-:S13]  /*2b40*/  FSETP.NEU.FTZ.AND P1, PT, R6, R19, PT ;  /* 0x000000130600720b */ /* 0x000fda0003f3d000 */
[----:B------:R-:W-:-:S04]  /*2b50*/  @!P1 ISETP.GE.U32.AND P0, PT, R10, R2, PT ;  /* 0x000000020a00920c */ /* 0x000fc80003f06070 */
[----:B------:R-:W-:-:S04]  /*2b60*/  @!P1 ISETP.GE.AND.EX P0, PT, R18, RZ, PT, P0 ;  /* 0x000000ff1200920c */ /* 0x000fc80003f06300 */
[----:B------:R-:W-:Y:S02]  /*2b70*/  @!P1 PLOP3.LUT P0, PT, P0, PT, PT, 0x8, 0x80 ;  /* 0x000000000080981c */ /* 0x000fe4000070e170 */
[----:B------:R-:W-:-:S13]  /*2b80*/  @P1 FSETP.GT.FTZ.AND P0, PT, R6, R19, PT ;  /* 0x000000130600120b */ /* 0x000fda0003f14000 */
.L_x_47:
[----:B------:R-:W-:Y:S05]  /*2b90*/  BSYNC.RECONVERGENT B2 ;  /* 0x0000000000027941 */ /* 0x000fea0003800200 */
.L_x_46:
[----:B------:R-:W-:Y:S02]  /*2ba0*/  FSEL R6, R6, R19, P0 ;  /* 0x0000001306067208 */ /* 0x000fe40000000000 */
[----:B------:R-:W-:Y:S02]  /*2bb0*/  SEL R10, R10, R2, P0 ;  /* 0x000000020a0a7207 */ /* 0x000fe40000000000 */
[----:B------:R-:W-:Y:S01]  /*2bc0*/  SEL R18, R18, RZ, P0 ;  /* 0x000000ff12127207 */ /* 0x000fe20000000000 */
[----:B------:R-:W-:Y:S06]  /*2bd0*/  @P2 BRA `(.L_x_45) ;  /* 0x0000000000cc2947 */ /* 0x000fec0003800000 */
[----:B------:R-:W-:Y:S01]  /*2be0*/  FSETP.NAN.FTZ.AND P3, PT, |R5|, |R5|, PT ;  /* 0x400000050500720b */ /* 0x000fe20003f78200 */
[----:B------:R-:W-:Y:S01]  /*2bf0*/  IMAD.IADD R15, R14, 0x1, R0 ;  /* 0x000000010e0f7824 */ /* 0x000fe200078e0200 */
[----:B------:R-:W-:Y:S04]  /*2c00*/  BSSY.RECONVERGENT B2, `(.L_x_48) ;  /* 0x000000b000027945 */ /* 0x000fe80003800200 */
[----:B------:R-:W-:-:S07]  /*2c10*/  ISETP.GE.U32.AND P2, PT, R15, R12, PT ;  /* 0x0000000c0f00720c */ /* 0x000fce0003f46070 */
[----:B------:R-:W-:Y:S02]  /*2c20*/  @P3 FSETP.NAN.FTZ.AND P0, PT, |R20|, |R20|, PT ;  /* 0x400000141400320b */ /* 0x000fe40003f18200 */
[----:B------:R-:W-:-:S04]  /*2c30*/  @P3 ISETP.LT.U32.AND P1, PT, R9, R14, PT ;  /* 0x0000000e0900320c */ /* 0x000fc80003f21070 */
[----:B------:R-:W-:Y:S01]  /*2c40*/  @P3 ISETP.LT.OR.EX P0, PT, R17, RZ, !P0, P1 ;  /* 0x000000ff1100320c */ /* 0x000fe20004701710 */
[----:B------:R-:W-:-:S12]  /*2c50*/  @P3 BRA `(.L_x_49) ;  /* 0x0000000000143947 */ /* 0x000fd80003800000 */
[----:B------:R-:W-:-:S13]  /*2c60*/  FSETP.NEU.FTZ.AND P3, PT, R5, R20, PT ;  /* 0x000000140500720b */ /* 0x000fda0003f7d000 */
[----:B------:R-:W-:Y:S02]  /*2c70*/  @!P3 ISETP.GE.U32.AND P1, PT, R9, R14, PT ;  /* 0x0000000e0900b20c */ /* 0x000fe40003f26070 */
[----:B------:R-:W-:Y:S02]  /*2c80*/  @P3 FSETP.GT.FTZ.AND P0, PT, R5, R20, PT ;  /* 0x000000140500320b */ /* 0x000fe40003f14000 */
[----:B------:R-:W-:-:S04]  /*2c90*/  @!P3 ISETP.GE.AND.EX P1, PT, R17, RZ, PT, P1 ;  /* 0x000000ff1100b20c */ /* 0x000fc80003f26310 */
[----:B------:R-:W-:-:S13]  /*2ca0*/  @!P3 PLOP3.LUT P0, PT, P1, PT, PT, 0x8, 0x80 ;  /* 0x000000000080b81c */ /* 0x000fda0000f0e170 */
.L_x_49:
[----:B------:R-:W-:Y:S05]  /*2cb0*/  BSYNC.RECONVERGENT B2 ;  /* 0x0000000000027941 */ /* 0x000fea0003800200 */
.L_x_48:
        /* <DEDUP_REMOVED lines=17> */
.L_x_51:
[----:B------:R-:W-:Y:S05]  /*2dd0*/  BSYNC.RECONVERGENT B2 ;  /* 0x0000000000027941 */ /* 0x000fea0003800200 */
.L_x_50:
[----:B------:R-:W-:Y:S02]  /*2de0*/  FSEL R4, R4, R21, P0 ;  /* 0x0000001504047208 */ /* 0x000fe40000000000 */
[----:B------:R-:W-:Y:S02]  /*2df0*/  SEL R8, R8, R15, P0 ;  /* 0x0000000f08087207 */ /* 0x000fe40000000000 */
[----:B------:R-:W-:Y:S01]  /*2e00*/  SEL R16, R16, RZ, P0 ;  /* 0x000000ff10107207 */ /* 0x000fe20000000000 */
[----:B------:R-:W-:Y:S06]  /*2e10*/  @P2 BRA `(.L_x_45) ;  /* 0x00000000003c2947 */ /* 0x000fec0003800000 */
[----:B------:R-:W-:Y:S01]  /*2e20*/  FSETP.NAN.FTZ.AND P2, PT, |R3|, |R3|, PT ;  /* 0x400000030300720b */ /* 0x000fe20003f58200 */
[----:B------:R-:W-:-:S12]  /*2e30*/  BSSY.RECONVERGENT B2, `(.L_x_52) ;  /* 0x000000a000027945 */ /* 0x000fd80003800200 */
        /* <DEDUP_REMOVED lines=9> */
.L_x_53:
[----:B------:R-:W-:Y:S05]  /*2ed0*/  BSYNC.RECONVERGENT B2 ;  /* 0x0000000000027941 */ /* 0x000fea0003800200 */
.L_x_52:
[----:B------:R-:W-:Y:S02]  /*2ee0*/  FSEL R3, R3, R13, P0 ;  /* 0x0000000d03037208 */ /* 0x000fe40000000000 */
[----:B------:R-:W-:Y:S02]  /*2ef0*/  SEL R7, R7, R0, P0 ;  /* 0x0000000007077207 */ /* 0x000fe40000000000 */
[----:B------:R-:W-:-:S07]  /*2f00*/  SEL R11, R11, RZ, P0 ;  /* 0x000000ff0b0b7207 */ /* 0x000fce0000000000 */
.L_x_45:
[----:B------:R-:W-:Y:S05]  /*2f10*/  BSYNC.RECONVERGENT B1 ;  /* 0x0000000000017941 */ /* 0x000fea0003800200 */
.L_x_44:
[----:B------:R-:W-:Y:S01]  /*2f20*/  FSETP.NAN.FTZ.AND P2, PT, |R6|, |R6|, PT ;  /* 0x400000060600720b */ /* 0x000fe20003f58200 */
[----:B------:R-:W-:-:S12]  /*2f30*/  BSSY.RECONVERGENT B1, `(.L_x_54) ;  /* 0x000000a000017945 */ /* 0x000fd80003800200 */
[----:B------:R-:W-:Y:S02]  /*2f40*/  @P2 FSETP.NAN.FTZ.AND P0, PT, |R5|, |R5|, PT ;  /* 0x400000050500220b */ /* 0x000fe40003f18200 */
[----:B------:R-:W-:-:S04]  /*2f50*/  @P2 ISETP.LT.U32.AND P1, PT, R10, R9, PT ;  /* 0x000000090a00220c */ /* 0x000fc80003f21070 */
[----:B------:R-:W-:Y:S01]  /*2f60*/  @P2 ISETP.LT.OR.EX P0, PT, R18, R17, !P0, P1 ;  /* 0x000000111200220c */ /* 0x000fe20004701710 */
[----:B------:R-:W-:-:S12]  /*2f70*/  @P2 BRA `(.L_x_55) ;  /* 0x0000000000142947 */ /* 0x000fd80003800000 */
[----:B------:R-:W-:-:S13]  /*2f80*/  FSETP.NEU.FTZ.AND P1, PT, R6, R5, PT ;  /* 0x000000050600720b */ /* 0x000fda0003f3d000 */
[----:B------:R-:W-:-:S04]  /*2f90*/  @!P1 ISETP.GE.U32.AND P0, PT, R10, R9, PT ;  /* 0x000000090a00920c */ /* 0x000fc80003f06070 */
[----:B------:R-:W-:-:S04]  /*2fa0*/  @!P1 ISETP.GE.AND.EX P0, PT, R18, R17, PT, P0 ;  /* 0x000000111200920c */ /* 0x000fc80003f06300 */
[----:B------:R-:W-:Y:S02]  /*2fb0*/  @!P1 PLOP3.LUT P0, PT, P0, PT, PT, 0x8, 0x80 ;  /* 0x000000000080981c */ /* 0x000fe4000070e170 */
[----:B------:R-:W-:-:S13]  /*2fc0*/  @P1 FSETP.GT.FTZ.AND P0, PT, R6, R5, PT ;  /* 0x000000050600120b */ /* 0x000fda0003f14000 */
.L_x_55:
[----:B------:R-:W-:Y:S05]  /*2fd0*/  BSYNC.RECONVERGENT B1 ;  /* 0x0000000000017941 */ /* 0x000fea0003800200 */
.L_x_54:
        /* <DEDUP_REMOVED lines=14> */
.L_x_57:
[----:B------:R-:W-:Y:S05]  /*30c0*/  BSYNC.RECONVERGENT B1 ;  /* 0x0000000000017941 */ /* 0x000fea0003800200 */
.L_x_56:
        /* <DEDUP_REMOVED lines=14> */
.L_x_59:
[----:B------:R-:W-:Y:S05]  /*31b0*/  BSYNC.RECONVERGENT B1 ;  /* 0x0000000000017941 */ /* 0x000fea0003800200 */
.L_x_58:
[----:B------:R-:W-:Y:S02]  /*31c0*/  FSEL R3, R4, R3, P0 ;  /* 0x0000000304037208 */ /* 0x000fe40000000000 */
[----:B-----5:R-:W-:Y:S02]  /*31d0*/  SEL R20, R8, R7, P0 ;  /* 0x0000000708147207 */ /* 0x020fe40000000000 */
[----:B------:R-:W-:Y:S01]  /*31e0*/  SEL R21, R16, R11, P0 ;  /* 0x0000000b10157207 */ /* 0x000fe20000000000 */
[----:B------:R-:W-:Y:S06]  /*31f0*/  BRA `(.L_x_2) ;  /* 0x000000a400047947 */ /* 0x000fec0003800000 */
.L_x_30:
[----:B------:R-:W-:-:S13]  /*3200*/  ISETP.NE.AND P0, PT, R8, 0x1, PT ;  /* 0x000000010800780c */ /* 0x000fda0003f05270 */
[----:B------:R-:W-:Y:S05]  /*3210*/  @P0 BRA `(.L_x_60) ;  /* 0x0000000c00fc0947 */ /* 0x000fea0003800000 */
[----:B------:R-:W1:Y:S01]  /*3220*/  LDCU UR4, c[0x0][0x3a4] ;  /* 0x00007480ff0477ac */ /* 0x000e620008000800 */
[----:B------:R-:W2:Y:S01]  /*3230*/  LDC R4, c[0x0][0x388] ;  /* 0x0000e200ff047b82 */ /* 0x000ea20000000800 */
[----:B------:R-:W-:Y:S01]  /*3240*/  BSSY.RECONVERGENT B1, `(.L_x_61) ;  /* 0x000006b000017945 */ /* 0x000fe20003800200 */
[----:B------:R-:W-:-:S06]  /*3250*/  MOV R2, R5 ;  /* 0x0000000500027202 */ /* 0x000fcc0000000f00 */
[----:B------:R-:W3:Y:S08]  /*3260*/  LDC R8, c[0x0][0x390] ;  /* 0x0000e400ff087b82 */ /* 0x000ef00000000800 */
[----:B------:R-:W4:Y:S01]  /*3270*/  LDC R18, c[0x0][0x394] ;  /* 0x0000e500ff127b82 */ /* 0x000f220000000800 */
[----:B-1----:R-:W-:-:S04]  /*3280*/  IMAD.U32 R0, RZ, RZ, UR4 ;  /* 0x00000004ff007e24 */ /* 0x002fc8000f8e00ff */
[----:B------:R-:W-:Y:S02]  /*3290*/  IMAD R3, R0, 0x3, R5 ;  /* 0x0000000300037824 */ /* 0x000fe400078e0205 */
[----:B--2---:R-:W-:-:S03]  /*32a0*/  IMAD.MOV.U32 R5, RZ, RZ, R4 ;  /* 0x000000ffff057224 */ /* 0x004fc600078e0004 */
[----:B------:R-:W-:Y:S01]  /*32b0*/  ISETP.GE.U32.AND P0, PT, R3, R12, PT ;  /* 0x0000000c0300720c */ /* 0x000fe20003f06070 */
[--C-:B------:R-:W-:Y:S02]  /*32c0*/  IMAD.MOV.U32 R3, RZ, RZ, R4.reuse ;  /* 0x000000ffff037224 */ /* 0x100fe400078e0004 */
[----:B------:R-:W-:Y:S01]  /*32d0*/  IMAD.MOV.U32 R6, RZ, RZ, R4 ;  /* 0x000000ffff067224 */ /* 0x000fe200078e0004 */
[----:B---3--:R-:W-:Y:S01]  /*32e0*/  MOV R7, R8 ;  /* 0x0000000800077202 */ /* 0x008fe20000000f00 */
[--C-:B0-----:R-:W-:Y:S02]  /*32f0*/  IMAD.MOV.U32 R9, RZ, RZ, R8.reuse ;  /* 0x000000ffff097224 */ /* 0x101fe400078e0008 */
[----:B------:R-:W-:Y:S02]  /*3300*/  IMAD.MOV.U32 R10, RZ, RZ, R8 ;  /* 0x000000ffff0a7224 */ /* 0x000fe400078e0008 */
[--C-:B----4-:R-:W-:Y:S01]  /*3310*/  IMAD.MOV.U32 R11, RZ, RZ, R18.reuse ;  /* 0x000000ffff0b7224 */ /* 0x110fe200078e0012 */
[----:B------:R-:W-:Y:S01]  /*3320*/  MOV R19, R18 ;  /* 0x0000001200137202 */ /* 0x000fe20000000f00 */
[----:B------:R-:W-:-:S02]  /*3330*/  IMAD.MOV.U32 R20, RZ, RZ, R18 ;  /* 0x000000ffff147224 */ /* 0x000fc400078e0012 */
        /* <DEDUP_REMOVED lines=8> */
.L_x_71:
[----:B0-----:R-:W-:Y:S01]  /*33c0*/  IADD3 R24, PT, PT, R2, R0, RZ ;  /* 0x0000000002187210 */ /* 0x001fe20007ffe0ff */
[----:B------:R-:W-:-:S04]  /*33d0*/  IMAD R13, R21, R2, RZ ;  /* 0x00000002150d7224 */ /* 0x000fc800078e02ff */
[----:B------:R-:W-:Y:S02]  /*33e0*/  IMAD.IADD R25, R24, 0x1, R0 ;  /* 0x0000000118197824 */ /* 0x000fe400078e0200 */
[----:B------:R-:W-:Y:S02]  /*33f0*/  IMAD R17, R21, R24, RZ ;  /* 0x0000001815117224 */ /* 0x000fe400078e02ff */
[----:B------:R-:W-:-:S04]  /*3400*/  IMAD.WIDE.U32 R12, R13, 0x4, R14 ;  /* 0x000000040d0c7825 */ /* 0x000fc800078e000e */
[----:B------:R-:W-:Y:S01]  /*3410*/  IMAD R27, R21, R25, RZ ;  /* 0x00000019151b7224 */ /* 0x000fe200078e02ff */
[----:B------:R0:W2:Y:S01]  /*3420*/  LDG.E R23, desc[UR36][R12.64] ;  /* 0x000000240c177981 */ /* 0x0000a2000c1e1900 */
[----:B------:R-:W-:-:S04]  /*3430*/  IMAD.WIDE.U32 R16, R17, 0x4, R14 ;  /* 0x0000000411107825 */ /* 0x000fc800078e000e */
[----:B------:R-:W-:Y:S02]  /*3440*/  IMAD.IADD R25, R25, 0x1, R0 ;  /* 0x0000000119197824 */ /* 0x000fe400078e0200 */
[----:B------:R-:W5:Y:S01]  /*3450*/  LDG.E R16, desc[UR36][R16.64] ;  /* 0x0000002410107981 */ /* 0x000f62000c1e1900 */
[----:B0-----:R-:W-:-:S04]  /*3460*/  IMAD.WIDE.U32 R12, R27, 0x4, R14 ;  /* 0x000000041b0c7825 */ /* 0x001fc800078e000e */
[----:B------:R-:W-:Y:S01]  /*3470*/  IMAD R27, R21, R25, RZ ;  /* 0x00000019151b7224 */ /* 0x000fe200078e02ff */
[----:B------:R0:W5:Y:S03]  /*3480*/  LDG.E R17, desc[UR36][R12.64] ;  /* 0x000000240c117981 */ /* 0x000166000c1e1900 */
        /* <DEDUP_REMOVED lines=8> */
[----:B--2---:R-:W-:-:S04]  /*3510*/  @P2 FSETP.NAN.FTZ.AND P0, PT, |R23|, |R23|, PT ;  /* 0x400000171700220b */ /* 0x004fc80003f18200 */
[----:B------:R-:W-:Y:S01]  /*3520*/  @P2 ISETP.LT.OR.EX P0, PT, R20, RZ, !P0, P1 ;  /* 0x000000ff1400220c */ /* 0x000fe20004701710 */
[----:B0-----:R-:W-:-:S12]  /*3530*/  @P2 BRA `(.L_x_64) ;  /* 0x0000000000142947 */ /* 0x001fd80003800000 */
[----:B------:R-:W-:-:S13]  /*3540*/  FSETP.NEU.FTZ.AND P1, PT, R6, R23, PT ;  /* 0x000000170600720b */ /* 0x000fda0003f3d000 */
[----:B------:R-:W-:-:S04]  /*3550*/  @!P1 ISETP.GE.U32.AND P0, PT, R10, R2, PT ;  /* 0x000000020a00920c */ /* 0x000fc80003f06070 */
[----:B------:R-:W-:-:S04]  /*3560*/  @!P1 ISETP.GE.AND.EX P0, PT, R20, RZ, PT, P0 ;  /* 0x000000ff1400920c */ /* 0x000fc80003f06300 */
[----:B------:R-:W-:Y:S02]  /*3570*/  @!P1 PLOP3.LUT P0, PT, P0, PT, PT, 0x8, 0x80 ;  /* 0x000000000080981c */ /* 0x000fe4000070e170 */
[----:B------:R-:W-:-:S13]  /*3580*/  @P1 FSETP.GT.FTZ.AND P0, PT, R6, R23, PT ;  /* 0x000000170600120b */ /* 0x000fda0003f14000 */
.L_x_64:
[----:B------:R-:W-:Y:S05]  /*3590*/  BSYNC.RECONVERGENT B2 ;  /* 0x0000000000027941 */ /* 0x000fea0003800200 */
.L_x_63:
[----:B------:R-:W-:Y:S01]  /*35a0*/  @P3 ISETP.LT.U32.AND P6, PT, R9, R24, PT ;  /* 0x000000180900320c */ /* 0x000fe20003fc1070 */
[----:B------:R-:W-:Y:S01]  /*35b0*/  BSSY.RECONVERGENT B2, `(.L_x_65) ;  /* 0x000000c000027945 */ /* 0x000fe20003800200 */
[----:B-----5:R-:W-:Y:S02]  /*35c0*/  @P3 FSETP.NAN.FTZ.AND P1, PT, |R16|, |R16|, PT ;  /* 0x400000101000320b */ /* 0x020fe40003f38200 */
[----:B------:R-:W-:Y:S01]  /*35d0*/  SEL R10, R10, R2, P0 ;  /* 0x000000020a0a7207 */ /* 0x000fe20000000000 */
[----:B------:R-:W-:Y:S01]  /*35e0*/  @P5 IMAD.IADD R2, R24, 0x1, R0 ;  /* 0x0000000118025824 */ /* 0x000fe200078e0200 */
[----:B------:R-:W-:Y:S02]  /*35f0*/  @P4 ISETP.LT.U32.AND P2, PT, R7, R25, PT ;  /* 0x000000190700420c */ /* 0x000fe40003f41070 */
[----:B------:R-:W-:Y:S01]  /*3600*/  @P3 ISETP.LT.OR.EX P1, PT, R19, RZ, !P1, P6 ;  /* 0x000000ff1300320c */ /* 0x000fe20004f21760 */
[----:B------:R-:W-:-:S12]  /*3610*/  @P3 BRA `(.L_x_66) ;  /* 0x0000000000143947 */ /* 0x000fd80003800000 */
[----:B------:R-:W-:-:S13]  /*3620*/  FSETP.NEU.FTZ.AND P6, PT, R5, R16, PT ;  /* 0x000000100500720b */ /* 0x000fda0003fdd000 */
[----:B------:R-:W-:Y:S02]  /*3630*/  @!P6 ISETP.GE.U32.AND P3, PT, R9, R24, PT ;  /* 0x000000180900e20c */ /* 0x000fe40003f66070 */
[----:B------:R-:W-:Y:S02]  /*3640*/  @P6 FSETP.GT.FTZ.AND P1, PT, R5, R16, PT ;  /* 0x000000100500620b */ /* 0x000fe40003f34000 */
[----:B------:R-:W-:-:S04]  /*3650*/  @!P6 ISETP.GE.AND.EX P3, PT, R19, RZ, PT, P3 ;  /* 0x000000ff1300e20c */ /* 0x000fc80003f66330 */
[----:B------:R-:W-:-:S13]  /*3660*/  @!P6 PLOP3.LUT P1, PT, P3, PT, PT, 0x8, 0x80 ;  /* 0x000000000080e81c */ /* 0x000fda0001f2e170 */
.L_x_66:
[----:B------:R-:W-:Y:S05]  /*3670*/  BSYNC.RECONVERGENT B2 ;  /* 0x0000000000027941 */ /* 0x000fea0003800200 */
.L_x_65:
[----:B------:R-:W-:Y:S01]  /*3680*/  @P5 ISETP.LT.U32.AND P6, PT, R8, R2, PT ;  /* 0x000000020800520c */ /* 0x000fe20003fc1070 */
[----:B------:R-:W-:Y:S01]  /*3690*/  BSSY.RECONVERGENT B2, `(.L_x_67) ;  /* 0x000000a000027945 */ /* 0x000fe20003800200 */
[----:B------:R-:W-:-:S04]  /*36a0*/  @P5 FSETP.NAN.FTZ.AND P3, PT, |R17|, |R17|, PT ;  /* 0x400000111100520b */ /* 0x000fc80003f78200 */
[----:B------:R-:W-:Y:S01]  /*36b0*/  @P5 ISETP.LT.OR.EX P3, PT, R18, RZ, !P3, P6 ;  /* 0x000000ff1200520c */ /* 0x000fe20005f61760 */
[----:B------:R-:W-:-:S12]  /*36c0*/  @P5 BRA `(.L_x_68) ;  /* 0x0000000000185947 */ /* 0x000fd80003800000 */
[----:B------:R-:W-:-:S13]  /*36d0*/  FSETP.NEU.FTZ.AND P6, PT, R4, R17, PT ;  /* 0x000000110400720b */ /* 0x000fda0003fdd000 */
[----:B------:R-:W-:Y:S02]  /*36e0*/  @!P6 IADD3 R27, PT, PT, R24, R0, RZ ;  /* 0x00000000181be210 */ /* 0x000fe40007ffe0ff */
[----:B------:R-:W-:Y:S02]  /*36f0*/  @P6 FSETP.GT.FTZ.AND P3, PT, R4, R17, PT ;  /* 0x000000110400620b */ /* 0x000fe40003f74000 */
[----:B------:R-:W-:-:S04]  /*3700*/  @!P6 ISETP.GE.U32.AND P5, PT, R8, R27, PT ;  /* 0x0000001b0800e20c */ /* 0x000fc80003fa6070 */
[----:B------:R-:W-:-:S04]  /*3710*/  @!P6 ISETP.GE.AND.EX P5, PT, R18, RZ, PT, P5 ;  /* 0x000000ff1200e20c */ /* 0x000fc80003fa6350 */
[----:B------:R-:W-:-:S13]  /*3720*/  @!P6 PLOP3.LUT P3, PT, P5, PT, PT, 0x8, 0x80 ;  /* 0x000000000080e81c */ /* 0x000fda0002f6e170 */
.L_x_68:
[----:B------:R-:W-:Y:S05]  /*3730*/  BSYNC.RECONVERGENT B2 ;  /* 0x0000000000027941 */ /* 0x000fea0003800200 */
.L_x_67:
[----:B------:R-:W-:Y:S01]  /*3740*/  @P4 FSETP.NAN.FTZ.AND P5, PT, |R13|, |R13|, PT ;  /* 0x4000000d0d00420b */ /* 0x000fe20003fb8200 */
[----:B------:R-:W-:Y:S01]  /*3750*/  BSSY.RECONVERGENT B2, `(.L_x_69) ;  /* 0x0000010000027945 */ /* 0x000fe20003800200 */
[----:B------:R-:W-:Y:S01]  /*3760*/  SEL R9, R9, R24, P1 ;  /* 0x0000001809097207 */ /* 0x000fe20000800000 */
[----:B------:R-:W-:Y:S01]  /*3770*/  @!P3 IMAD.IADD R8, R24, 0x1, R0 ;  /* 0x000000011808b824 */ /* 0x000fe200078e0200 */
[----:B------:R-:W-:Y:S02]  /*3780*/  FSEL R6, R6, R23, P0 ;  /* 0x0000001706067208 */ /* 0x000fe40000000000 */
[----:B------:R-:W-:Y:S02]  /*3790*/  @P4 ISETP.LT.OR.EX P2, PT, R11, RZ, !P5, P2 ;  /* 0x000000ff0b00420c */ /* 0x000fe40006f41720 */
[----:B------:R-:W-:Y:S02]  /*37a0*/  SEL R20, R20, RZ, P0 ;  /* 0x000000ff14147207 */ /* 0x000fe40000000000 */
[----:B------:R-:W-:-:S02]  /*37b0*/  FSEL R5, R5, R16, P1 ;  /* 0x0000001005057208 */ /* 0x000fc40000800000 */
        /* <DEDUP_REMOVED lines=9> */
.L_x_70:
[----:B------:R-:W-:Y:S05]  /*3850*/  BSYNC.RECONVERGENT B2 ;  /* 0x0000000000027941 */ /* 0x000fea0003800200 */
.L_x_69:
        /* <DEDUP_REMOVED lines=9> */
.L_x_62:
[----:B------:R-:W-:Y:S05]  /*38f0*/  BSYNC.RECONVERGENT B1 ;  /* 0x0000000000017941 */ /* 0x000fea0003800200 */
.L_x_61:
[----:B------:R-:W-:Y:S01]  /*3900*/  ISETP.GE.U32.AND P0, PT, R2, R12, PT ;  /* 0x0000000c0200720c */ /* 0x000fe20003f06070 */
[----:B------:R-:W-:-:S12]  /*3910*/  BSSY.RECONVERGENT B1, `(.L_x_72) ;  /* 0x0000019000017945 */ /* 0x000fd80003800200 */
[----:B------:R-:W-:Y:S05]  /*3920*/  @P0 BRA `(.L_x_73) ;  /* 0x00000000005c0947 */ /* 0x000fea0003800000 */
[----:B------:R-:W0:Y:S01]  /*3930*/  LDCU.64 UR4, c[0x0][0x768] ;  /* 0x0000ed00ff0477ac */ /* 0x000e220008000a00 */
[----:B------:R-:W-:Y:S01]  /*3940*/  IMAD R23, R21, R2, RZ ;  /* 0x0000000215177224 */ /* 0x000fe200078e02ff */
[----:B0-----:R-:W-:-:S04]  /*3950*/  IADD3 R14, P1, PT, R22, UR4, RZ ;  /* 0x00000004160e7c10 */ /* 0x001fc8000ff3e0ff */
[----:B------:R-:W-:-:S03]  /*3960*/  IADD3.X R15, PT, PT, RZ, UR5, RZ, P1, !PT ;  /* 0x00000005ff0f7c10 */ /* 0x000fc60008ffe4ff */
[----:B------:R-:W-:-:S06]  /*3970*/  IMAD.WIDE.U32 R22, R23, 0x4, R14 ;  /* 0x0000000417167825 */ /* 0x000fcc00078e000e */
[----:B------:R0:W5:Y:S01]  /*3980*/  LDG.E R23, desc[UR36][R22.64] ;  /* 0x0000002416177981 */ /* 0x000162000c1e1900 */
[----:B------:R-:W-:-:S05]  /*3990*/  IMAD.IADD R27, R2, 0x1, R0 ;  /* 0x00000001021b7824 */ /* 0x000fca00078e0200 */
[----:B------:R-:W-:-:S13]  /*39a0*/  ISETP.GE.U32.AND P1, PT, R27, R12, PT ;  /* 0x0000000c1b00720c */ /* 0x000fda0003f26070 */
[----:B0-----:R-:W-:Y:S05]  /*39b0*/  @P1 BRA `(.L_x_73) ;  /* 0x0000000000381947 */ /* 0x001fea0003800000 */
[----:B------:R-:W-:-:S04]  /*39c0*/  IMAD R25, R21, R27, RZ ;  /* 0x0000001b15197224 */ /* 0x000fc800078e02ff */
[----:B------:R-:W-:-:S05]  /*39d0*/  IMAD.WIDE.U32 R24, R25, 0x4, R14 ;  /* 0x0000000419187825 */ /* 0x000fca00078e000e */
[----:B------:R0:W5:Y:S01]  /*39e0*/  LDG.E R16, desc[UR36][R24.64] ;  /* 0x0000002418107981 */ /* 0x000162000c1e1900 */
[----:B------:R-:W-:-:S05]  /*39f0*/  IMAD.IADD R27, R27, 0x1, R0 ;  /* 0x000000011b1b7824 */ /* 0x000fca00078e0200 */
[----:B------:R-:W-:-:S13]  /*3a00*/  ISETP.GE.U32.AND P1, PT, R27, R12, PT ;  /* 0x0000000c1b00720c */ /* 0x000fda0003f26070 */
[----:B0-----:R-:W-:Y:S05]  /*3a10*/  @P1 BRA `(.L_x_73) ;  /* 0x0000000000201947 */ /* 0x001fea0003800000 */
[----:B------:R-:W-:Y:S02]  /*3a20*/  IMAD.IADD R17, R27, 0x1, R0 ;  /* 0x000000011b117824 */ /* 0x000fe400078e0200 */
[----:B------:R-:W-:-:S03]  /*3a30*/  IMAD R25, R21, R27, RZ ;  /* 0x0000001b15197224 */ /* 0x000fc600078e02ff */
[----:B------:R-:W-:Y:S01]  /*3a40*/  ISETP.GE.U32.AND P1, PT, R17, R12, PT ;  /* 0x0000000c1100720c */ /* 0x000fe20003f26070 */
[----:B------:R-:W-:-:S12]  /*3a50*/  IMAD.WIDE.U32 R24, R25, 0x4, R14 ;  /* 0x0000000419187825 */ /* 0x000fd800078e000e */
[----:B------:R-:W-:Y:S02]  /*3a60*/  @!P1 IMAD R21, R21, R17, RZ ;  /* 0x0000001115159224 */ /* 0x000fe400078e02ff */
[----:B------:R0:W5:Y:S02]  /*3a70*/  LDG.E R17, desc[UR36][R24.64] ;  /* 0x0000002418117981 */ /* 0x000164000c1e1900 */
[----:B------:R-:W-:-:S05]  /*3a80*/  @!P1 IMAD.WIDE.U32 R14, R21, 0x4, R14 ;  /* 0x00000004150e9825 */ /* 0x000fca00078e000e */
[----:B------:R0:W5:Y:S02]  /*3a90*/  @!P1 LDG.E R13, desc[UR36][R14.64] ;  /* 0x000000240e0d9981 */ /* 0x000164000c1e1900 */
.L_x_73:
[----:B------:R-:W-:Y:S05]  /*3aa0*/  BSYNC.RECONVERGENT B1 ;  /* 0x0000000000017941 */ /* 0x000fea0003800200 */
.L_x_72:
        /* <DEDUP_REMOVED lines=15> */
.L_x_77:
[----:B------:R-:W-:Y:S05]  /*3ba0*/  BSYNC.RECONVERGENT B2 ;  /* 0x0000000000027941 */ /* 0x000fea0003800200 */
.L_x_76:
        /* <DEDUP_REMOVED lines=17> */
.L_x_79:
[----:B------:R-:W-:Y:S05]  /*3cc0*/  BSYNC.RECONVERGENT B2 ;  /* 0x0000000000027941 */ /* 0x000fea0003800200 */
.L_x_78:
        /* <DEDUP_REMOVED lines=17> */
.L_x_81:
[----:B------:R-:W-:Y:S05]  /*3de0*/  BSYNC.RECONVERGENT B2 ;  /* 0x0000000000027941 */ /* 0x000fea0003800200 */
.L_x_80:
        /* <DEDUP_REMOVED lines=15> */
.L_x_83:
[----:B------:R-:W-:Y:S05]  /*3ee0*/  BSYNC.RECONVERGENT B2 ;  /* 0x0000000000027941 */ /* 0x000fea0003800200 */
.L_x_82:
[----:B------:R-:W-:Y:S02]  /*3ef0*/  FSEL R3, R3, R13, P0 ;  /* 0x0000000d03037208 */ /* 0x000fe40000000000 */
[----:B------:R-:W-:Y:S02]  /*3f00*/  SEL R7, R7, R0, P0 ;  /* 0x0000000007077207 */ /* 0x000fe40000000000 */
[----:B------:R-:W-:-:S07]  /*3f10*/  SEL R11, R11, RZ, P0 ;  /* 0x000000ff0b0b7207 */ /* 0x000fce0000000000 */
.L_x_75:
[----:B------:R-:W-:Y:S05]  /*3f20*/  BSYNC.RECONVERGENT B1 ;  /* 0x0000000000017941 */ /* 0x000fea0003800200 */
.L_x_74:
        /* <DEDUP_REMOVED lines=11> */
.L_x_85:
[----:B------:R-:W-:Y:S05]  /*3fe0*/  BSYNC.RECONVERGENT B1 ;  /* 0x0000000000017941 */ /* 0x000fea0003800200 */
.L_x_84:
        /* <DEDUP_REMOVED lines=14> */
.L_x_87:
[----:B------:R-:W-:Y:S05]  /*40d0*/  BSYNC.RECONVERGENT B1 ;  /* 0x0000000000017941 */ /* 0x000fea0003800200 */
.L_x_86:
        /* <DEDUP_REMOVED lines=14> */
.L_x_89:
[----:B------:R-:W-:Y:S05]  /*41c0*/  BSYNC.RECONVERGENT B1 ;  /* 0x0000000000017941 */ /* 0x000fea0003800200 */
.L_x_88:
[----:B------:R-:W-:Y:S02]  /*41d0*/  FSEL R3, R4, R3, P0 ;  /* 0x0000000304037208 */ /* 0x000fe40000000000 */
[----:B------:R-:W-:Y:S02]  /*41e0*/  SEL R20, R8, R7, P0 ;  /* 0x0000000708147207 */ /* 0x000fe40000000000 */
[----:B------:R-:W-:Y:S01]  /*41f0*/  SEL R21, R18, R11, P0 ;  /* 0x0000000b12157207 */ /* 0x000fe20000000000 */
[----:B------:R-:W-:Y:S06]  /*4200*/  BRA `(.L_x_2) ;  /* 0x0000009400007947 */ /* 0x000fec0003800000 */
.L_x_60:
        /* <DEDUP_REMOVED lines=13> */
[--C-:B------:R-:W-:Y:S02]  /*42e0*/  IMAD.MOV.U32 R7, RZ, RZ, R6.reuse ;  /* 0x000000ffff077224 */ /* 0x100fe400078e0006 */
[----:B------:R-:W-:Y:S02]  /*42f0*/  IMAD.MOV.U32 R20, RZ, RZ, R6 ;  /* 0x000000ffff147224 */ /* 0x000fe400078e0006 */
[--C-:B----4-:R-:W-:Y:S01]  /*4300*/  IMAD.MOV.U32 R25, RZ, RZ, R24.reuse ;  /* 0x000000ffff197224 */ /* 0x110fe200078e0018 */
[----:B------:R-:W-:Y:S01]  /*4310*/  MOV R26, R24 ;  /* 0x00000018001a7202 */ /* 0x000fe20000000f00 */
[----:B------:R-:W-:-:S02]  /*4320*/  IMAD.MOV.U32 R27, RZ, RZ, R24 ;  /* 0x000000ffff1b7224 */ /* 0x000fc400078e0018 */
[----:B------:R-:W-:Y:S05]  /*4330*/  @P0 BRA `(.L_x_91) ;  /* 0x0000004000e40947 */ /* 0x000fea0003800000 */
[----:B------:R-:W-:-:S13]  /*4340*/  ISETP.NE.AND P4, PT, R8, RZ, PT ;  /* 0x000000ff0800720c */ /* 0x000fda0003f85270 */
[----:B------:R-:W-:Y:S02]  /*4350*/  @!P4 IMAD.MOV.U32 R10, RZ, RZ, R14 ;  /* 0x000000ffff0ac224 */ /* 0x000fe400078e000e */
[----:B------:R-:W-:-:S05]  /*4360*/  @!P4 IMAD.MOV.U32 R11, RZ, RZ, R15 ;  /* 0x000000ffff0bc224 */ /* 0x000fca00078e000f */
[----:B------:R1:W5:Y:S01]  /*4370*/  @!P4 LDG.E R21, desc[UR36][R10.64] ;  /* 0x000000240a15c981 */ /* 0x000362000c1e1900 */
[----:B------:R-:W-:Y:S01]  /*4380*/  IADD3 R8, PT, PT, R8, -0x1, RZ ;  /* 0xffffffff08087810 */ /* 0x000fe20007ffe0ff */
[--C-:B------:R-:W-:Y:S01]  /*4390*/  IMAD.MOV.U32 R3, RZ, RZ, R2.reuse ;  /* 0x000000ffff037224 */ /* 0x100fe200078e0002 */
[----:B------:R-:W-:Y:S01]  /*43a0*/  MOV R23, R6 ;  /* 0x0000000600177202 */ /* 0x000fe20000000f00 */
[--C-:B------:R-:W-:Y:S01]  /*43b0*/  IMAD.MOV.U32 R4, RZ, RZ, R2.reuse ;  /* 0x000000ffff047224 */ /* 0x100fe200078e0002 */
[----:B------:R-:W-:Y:S01]  /*43c0*/  VIMNMX.U32 R8, PT, PT, R8, 0x18, PT ;  /* 0x0000001808087848 */ /* 0x000fe20003fe0000 */
[----:B------:R-:W-:Y:S01]  /*43d0*/  IMAD.MOV.U32 R5, RZ, RZ, R2 ;  /* 0x000000ffff057224 */ /* 0x000fe200078e0002 */
[----:B------:R-:W-:Y:S01]  /*43e0*/  MOV R26, R24 ;  /* 0x00000018001a7202 */ /* 0x000fe20000000f00 */
[--C-:B------:R-:W-:Y:S02]  /*43f0*/  IMAD.MOV.U32 R7, RZ, RZ, R6.reuse ;  /* 0x000000ffff077224 */ /* 0x100fe400078e0006 */
[----:B------:R-:W-:-:S02]  /*4400*/  IMAD.MOV.U32 R20, RZ, RZ, R6 ;  /* 0x000000ffff147224 */ /* 0x000fc400078e0006 */
[--C-:B------:R-:W-:Y:S02]  /*4410*/  IMAD.MOV.U32 R25, RZ, RZ, R24.reuse ;  /* 0x000000ffff197224 */ /* 0x100fe400078e0018 */
[----:B------:R-:W-:Y:S02]  /*4420*/  IMAD.MOV.U32 R27, RZ, RZ, R24 ;  /* 0x000000ffff1b7224 */ /* 0x000fe400078e0018 */
[----:B-1----:R-:W-:-:S07]  /*4430*/  VIADD R8, R8, 0x1 ;  /* 0x0000000108087836 */ /* 0x002fce0000000000 */
.L_x_105:
[--C-:B0----5:R-:W-:Y:S01]  /*4440*/  @!P4 IMAD.MOV.U32 R9, RZ, RZ, R21.reuse ;  /* 0x000000ffff09c224 */ /* 0x121fe200078e0015 */
[----:B------:R-:W-:Y:S01]  /*4450*/  @!P4 MOV R10, R21 ;  /* 0x00000015000ac202 */ /* 0x000fe20000000f00 */
[--C-:B------:R-:W-:Y:S02]  /*4460*/  @!P4 IMAD.MOV.U32 R11, RZ, RZ, R21.reuse ;  /* 0x000000ffff0bc224 */ /* 0x100fe400078e0015 */
[----:B------:R-:W-:Y:S01]  /*4470*/  @!P4 IMAD.MOV.U32 R16, RZ, RZ, R21 ;  /* 0x000000ffff10c224 */ /* 0x000fe200078e0015 */
[----:B------:R-:W-:Y:S06]  /*4480*/  @!P4 BRA `(.L_x_92) ;  /* 0x0000003c005cc947 */ /* 0x000fec0003800000 */
[----:B------:R-:W0:Y:S01]  /*4490*/  LDCU.64 UR30, c[0x0][0x3e0] ;  /* 0x00007c00ff1e77ac */ /* 0x000e220008000a00 */
[----:B------:R-:W-:Y:S01]  /*44a0*/  MOV R11, R0 ;  /* 0x00000000000b7202 */ /* 0x000fe20000000f00 */
[----:B------:R-:W-:Y:S01]  /*44b0*/  IMAD.MOV.U32 R10, RZ, RZ, RZ ;  /* 0x000000ffff0a7224 */ /* 0x000fe200078e00ff */
[----:B------:R-:W1:Y:S01]  /*44c0*/  LDCU.64 UR28, c[0x0][0x3d8] ;  /* 0x00007b00ff1c77ac */ /* 0x000e620008000a00 */
[----:B------:R-:W2:Y:S01]  /*44d0*/  LDCU UR4, c[0x0][0x508] ;  /* 0x0000a100ff0477ac */ /* 0x000ea20008000800 */
[----:B------:R-:W3:Y:S01]  /*44e0*/  LDCU UR77, c[0x0][0x50c] ;  /* 0x0000a180ff4d77ac */ /* 0x000ee20008000800 */
[----:B------:R-:W4:Y:S01]  /*44f0*/  LDCU UR76, c[0x0][0x3f4] ;  /* 0x00007e80ff4c77ac */ /* 0x000f220008000800 */
[----:B0-----:R-:W-:Y:S01]  /*4500*/  IMAD.HI.U32 R9, R0, UR30, R10 ;  /* 0x0000001e00097c27 */ /* 0x001fe2000f8e000a */
[----:B------:R-:W0:Y:S04]  /*4510*/  LDCU UR75, c[0x0][0x510] ;  /* 0x0000a200ff4b77ac */ /* 0x000e280008000800 */
[----:B------:R-:W-:Y:S01]  /*4520*/  SHF.R.U32.HI R11, RZ, UR31, R9 ;  /* 0x0000001fff0b7c19 */ /* 0x000fe20008011609 */
[----:B-1----:R-:W-:Y:S01]  /*4530*/  UISETP.NE.AND UP0, UPT, UR28, 0x1, UPT ;  /* 0x000000011c00788c */ /* 0x002fe2000bf05270 */
[----:B------:R-:W1:Y:S03]  /*4540*/  LDCU UR74, c[0x0][0x408] ;  /* 0x00008100ff4a77ac */ /* 0x000e660008000800 */
[----:B------:R-:W-:Y:S01]  /*4550*/  IMAD.MOV R9, RZ, RZ, -R11 ;  /* 0x000000ffff097224 */ /* 0x000fe200078e0a0b */
[----:B------:R-:W0:Y:S03]  /*4560*/  LDCU UR73, c[0x0][0x514] ;  /* 0x0000a280ff4977ac */ /* 0x000e260008000800 */
[----:B------:R-:W-:Y:S01]  /*4570*/  IMAD R9, R9, UR29, R0 ;  /* 0x0000001d09097c24 */ /* 0x000fe2000f8e0200 */
[----:B------:R-:W0:Y:S03]  /*4580*/  LDCU UR72, c[0x0][0x40c] ;  /* 0x00008180ff4877ac */ /* 0x000e260008000800 */
[----:B--2---:R-:W-:Y:S01]  /*4590*/  IMAD R9, R9, UR4, RZ ;  /* 0x0000000409097c24 */ /* 0x004fe2000f8e02ff */
[----:B------:R-:W2:Y:S01]  /*45a0*/  LDCU UR71, c[0x0][0x518] ;  /* 0x0000a300ff4777ac */ /* 0x000ea20008000800 */
[----:B------:R-:W0:Y:S01]  /*45b0*/  LDCU UR70, c[0x0][0x420] ;  /* 0x00008400ff4677ac */ /* 0x000e220008000800 */
        /* <DEDUP_REMOVED lines=37> */
[----:B------:R-:W0:Y:S01]  /*4810*/  LDCU.64 UR32, c[0x0][0x3e8] ;  /* 0x00007d00ff2077ac */ /* 0x000e220008000a00 */
        /* <DEDUP_REMOVED lines=8> */
[----:B-1234-:R-:W-:Y:S05]  /*48a0*/  BRA.U !UP0, `(.L_x_93) ;  /* 0x0000000d086c7547 */ /* 0x01efea000b800000 */
[----:B------:R-:W1:Y:S01]  /*48b0*/  LDCU UR28, c[0x0][0x3f0] ;  /* 0x00007e00ff1c77ac */ /* 0x000e620008000800 */
[----:B------:R-:W-:Y:S01]  /*48c0*/  IMAD.MOV.U32 R10, RZ, RZ, RZ ;  /* 0x000000ffff0a7224 */ /* 0x000fe200078e00ff */
[----:B------:R-:W-:-:S03]  /*48d0*/  ISETP.NE.AND P0, PT, R8, 0x2, PT ;  /* 0x000000020800780c */ /* 0x000fc60003f05270 */
[----:B0-----:R-:W-:-:S05]  /*48e0*/  IMAD.HI.U32 R13, R11, UR33, R10 ;  /* 0x000000210b0d7c27 */ /* 0x001fca000f8e000a */
[----:B-1----:R-:W-:-:S05]  /*48f0*/  SHF.R.U32.HI R13, RZ, UR28, R13 ;  /* 0x0000001cff0d7c19 */ /* 0x002fca000801160d */
[----:B------:R-:W-:-:S04]  /*4900*/  IMAD.MOV R10, RZ, RZ, -R13 ;  /* 0x000000ffff0a7224 */ /* 0x000fc800078e0a0d */
[----:B------:R-:W-:-:S04]  /*4910*/  IMAD R10, R10, UR32, R11 ;  /* 0x000000200a0a7c24 */ /* 0x000fc8000f8e020b */
[----:B------:R-:W-:Y:S01]  /*4920*/  IMAD R9, R10, UR77, R9 ;  /* 0x0000004d0a097c24 */ /* 0x000fe2000f8e0209 */
[----:B------:R-:W-:Y:S06]  /*4930*/  @!P0 BRA `(.L_x_93) ;  /* 0x0000000c00488947 */ /* 0x000fec0003800000 */
[----:B------:R-:W-:Y:S02]  /*4940*/  HFMA2 R10, -RZ, RZ, 0, 0 ;  /* 0x00000000ff0a7431 */ /* 0x000fe400000001ff */
[----:B------:R-:W-:Y:S01]  /*4950*/  IMAD.MOV.U32 R11, RZ, RZ, R13 ;  /* 0x000000ffff0b7224 */ /* 0x000fe200078e000d */
[----:B------:R-:W-:Y:S02]  /*4960*/  ISETP.NE.AND P0, PT, R8, 0x3, PT ;  /* 0x000000030800780c */ /* 0x000fe40003f05270 */
[----:B------:R-:W-:-:S05]  /*4970*/  IMAD.HI.U32 R11, R13, UR34, R10 ;  /* 0x000000220d0b7c27 */ /* 0x000fca000f8e000a */
[----:B------:R-:W-:-:S05]  /*4980*/  SHF.R.U32.HI R11, RZ, UR35, R11 ;  /* 0x00000023ff0b7c19 */ /* 0x000fca000801160b */
[----:B------:R-:W-:-:S04]  /*4990*/  IMAD.MOV R10, RZ, RZ, -R11 ;  /* 0x000000ffff0a7224 */ /* 0x000fc800078e0a0b */
[----:B------:R-:W-:-:S04]  /*49a0*/  IMAD R10, R10, UR76, R13 ;  /* 0x0000004c0a0a7c24 */ /* 0x000fc8000f8e020d */
[----:B------:R-:W-:Y:S01]  /*49b0*/  IMAD R9, R10, UR75, R9 ;  /* 0x0000004b0a097c24 */ /* 0x000fe2000f8e0209 */
[----:B------:R-:W-:Y:S06]  /*49c0*/  @!P0 BRA `(.L_x_93) ;  /* 0x0000000c00248947 */ /* 0x000fec0003800000 */
[----:B------:R-:W-:Y:S01]  /*49d0*/  IMAD.MOV.U32 R10, RZ, RZ, RZ ;  /* 0x000000ffff0a7224 */ /* 0x000fe200078e00ff */
[----:B------:R-:W-:-:S03]  /*49e0*/  ISETP.NE.AND P0, PT, R8, 0x4, PT ;  /* 0x000000040800780c */ /* 0x000fc60003f05270 */
[----:B------:R-:W-:-:S05]  /*49f0*/  IMAD.HI.U32 R13, R11, UR39, R10 ;  /* 0x000000270b0d7c27 */ /* 0x000fca000f8e000a */
[----:B------:R-:W-:-:S04]  /*4a00*/  SHF.R.U32.HI R13, RZ, UR74, R13 ;  /* 0x0000004aff0d7c19 */ /* 0x000fc8000801160d */
[----:B------:R-:W-:-:S05]  /*4a10*/  IADD3 R10, PT, PT, -R13, RZ, RZ ;  /* 0x000000ff0d0a7210 */ /* 0x000fca0007ffe1ff */
[----:B------:R-:W-:-:S04]  /*4a20*/  IMAD R10, R10, UR38, R11 ;  /* 0x000000260a0a7c24 */ /* 0x000fc8000f8e020b */
[----:B------:R-:W-:Y:S01]  /*4a30*/  IMAD R9, R10, UR73, R9 ;  /* 0x000000490a097c24 */ /* 0x000fe2000f8e0209 */
[----:B------:R-:W-:Y:S06]  /*4a40*/  @!P0 BRA `(.L_x_93) ;  /* 0x0000000c00048947 */ /* 0x000fec0003800000 */
[----:B------:R-:W-:Y:S01]  /*4a50*/  IMAD.MOV.U32 R10, RZ, RZ, RZ ;  /* 0x000000ffff0a7224 */ /* 0x000fe200078e00ff */
[----:B------:R-:W-:Y:S01]  /*4a60*/  ISETP.NE.AND P0, PT, R8, 0x5, PT ;  /* 0x000000050800780c */ /* 0x000fe20003f05270 */
[----:B------:R-:W-:Y:S02]  /*4a70*/  IMAD.MOV.U32 R11, RZ, RZ, R13 ;  /* 0x000000ffff0b7224 */ /* 0x000fe400078e000d */
[----:B------:R-:W-:-:S05]  /*4a80*/  IMAD.HI.U32 R11, R13, UR40, R10 ;  /* 0x000000280d0b7c27 */ /* 0x000fca000f8e000a */
[----:B------:R-:W-:-:S05]  /*4a90*/  SHF.R.U32.HI R11, RZ, UR41, R11 ;  /* 0x00000029ff0b7c19 */ /* 0x000fca000801160b */
[----:B------:R-:W-:-:S04]  /*4aa0*/  IMAD.MOV R10, RZ, RZ, -R11 ;  /* 0x000000ffff0a7224 */ /* 0x000fc800078e0a0b */
[----:B------:R-:W-:-:S04]  /*4ab0*/  IMAD R10, R10, UR72, R13 ;  /* 0x000000480a0a7c24 */ /* 0x000fc8000f8e020d */
[----:B------:R-:W-:Y:S01]  /*4ac0*/  IMAD R9, R10, UR71, R9 ;  /* 0x000000470a097c24 */ /* 0x000fe2000f8e0209 */
[----:B------:R-:W-:Y:S06]  /*4ad0*/  @!P0 BRA `(.L_x_93) ;  /* 0x0000000800e08947 */ /* 0x000fec0003800000 */
[----:B------:R-:W-:Y:S02]  /*4ae0*/  MOV R10, RZ ;  /* 0x000000ff000a7202 */ /* 0x000fe40000000f00 */
[----:B------:R-:W-:-:S03]  /*4af0*/  ISETP.NE.AND P0, PT, R8, 0x6, PT ;  /* 0x000000060800780c */ /* 0x000fc60003f05270 */
[----:B------:R-:W-:-:S05]  /*4b00*/  IMAD.HI.U32 R13, R11, UR43, R10 ;  /* 0x0000002b0b0d7c27 */ /* 0x000fca000f8e000a */
[----:B------:R-:W-:-:S05]  /*4b10*/  SHF.R.U32.HI R13, RZ, UR70, R13 ;  /* 0x00000046ff0d7c19 */ /* 0x000fca000801160d */
[----:B------:R-:W-:-:S04]  /*4b20*/  IMAD.MOV R10, RZ, RZ, -R13 ;  /* 0x000000ffff0a7224 */ /* 0x000fc800078e0a0d */
[----:B------:R-:W-:-:S04]  /*4b30*/  IMAD R10, R10, UR42, R11 ;  /* 0x0000002a0a0a7c24 */ /* 0x000fc8000f8e020b */
[----:B------:R-:W-:Y:S01]  /*4b40*/  IMAD R9, R10, UR69, R9 ;  /* 0x000000450a097c24 */ /* 0x000fe2000f8e0209 */
[----:B------:R-:W-:Y:S06]  /*4b50*/  @!P0 BRA `(.L_x_93) ;  /* 0x0000000800c08947 */ /* 0x000fec0003800000 */
[----:B------:R-:W-:Y:S01]  /*4b60*/  IMAD.MOV.U32 R10, RZ, RZ, RZ ;  /* 0x000000ffff0a7224 */ /* 0x000fe200078e00ff */
[----:B------:R-:W-:Y:S01]  /*4b70*/  ISETP.NE.AND P0, PT, R8, 0x7, PT ;  /* 0x000000070800780c */ /* 0x000fe20003f05270 */
[----:B------:R-:W-:Y:S02]  /*4b80*/  IMAD.MOV.U32 R11, RZ, RZ, R13 ;  /* 0x000000ffff0b7224 */ /* 0x000fe400078e000d */
[----:B------:R-:W-:-:S05]  /*4b90*/  IMAD.HI.U32 R11, R13, UR44, R10 ;  /* 0x0000002c0d0b7c27 */ /* 0x000fca000f8e000a */
[----:B------:R-:W-:-:S04]  /*4ba0*/  SHF.R.U32.HI R11, RZ, UR45, R11 ;  /* 0x0000002dff0b7c19 */ /* 0x000fc8000801160b */
[----:B------:R-:W-:-:S05]  /*4bb0*/  IADD3 R10, PT, PT, -R11, RZ, RZ ;  /* 0x000000ff0b0a7210 */ /* 0x000fca0007ffe1ff */
[----:B------:R-:W-:-:S04]  /*4bc0*/  IMAD R10, R10, UR68, R13 ;  /* 0x000000440a0a7c24 */ /* 0x000fc8000f8e020d */
[----:B------:R-:W-:Y:S01]  /*4bd0*/  IMAD R9, R10, UR67, R9 ;  /* 0x000000430a097c24 */ /* 0x000fe2000f8e0209 */
[----:B------:R-:W-:Y:S06]  /*4be0*/  @!P0 BRA `(.L_x_93) ;  /* 0x00000008009c8947 */ /* 0x000fec0003800000 */
[----:B------:R-:W-:Y:S01]  /*4bf0*/  IMAD.MOV.U32 R10, RZ, RZ, RZ ;  /* 0x000000ffff0a7224 */ /* 0x000fe200078e00ff */
[----:B------:R-:W-:-:S03]  /*4c00*/  ISETP.NE.AND P0, PT, R8, 0x8, PT ;  /* 0x000000080800780c */ /* 0x000fc60003f05270 */
[----:B------:R-:W-:-:S05]  /*4c10*/  IMAD.HI.U32 R13, R11, UR47, R10 ;  /* 0x0000002f0b0d7c27 */ /* 0x000fca000f8e000a */
[----:B------:R-:W-:-:S05]  /*4c20*/  SHF.R.U32.HI R13, RZ, UR66, R13 ;  /* 0x00000042ff0d7c19 */ /* 0x000fca000801160d */
[----:B------:R-:W-:-:S04]  /*4c30*/  IMAD.MOV R10, RZ, RZ, -R13 ;  /* 0x000000ffff0a7224 */ /* 0x000fc800078e0a0d */
[----:B------:R-:W-:-:S04]  /*4c40*/  IMAD R10, R10, UR46, R11 ;  /* 0x0000002e0a0a7c24 */ /* 0x000fc8000f8e020b */
[----:B------:R-:W-:Y:S01]  /*4c50*/  IMAD R9, R10, UR65, R9 ;  /* 0x000000410a097c24 */ /* 0x000fe2000f8e0209 */
[----:B------:R-:W-:Y:S06]  /*4c60*/  @!P0 BRA `(.L_x_93) ;  /* 0x00000008007c8947 */ /* 0x000fec0003800000 */
[----:B------:R-:W-:Y:S01]  /*4c70*/  MOV R11, R13 ;  /* 0x0000000d000b7202 */ /* 0x000fe20000000f00 */
        /* <DEDUP_REMOVED lines=16> */
[----:B------:R-:W0:Y:S01]  /*4d80*/  LDCU.64 UR52, c[0x0][0x458] ;  /* 0x00008b00ff3477ac */ /* 0x000e220008000a00 */
[----:B------:R-:W-:Y:S02]  /*4d90*/  HFMA2 R10, -RZ, RZ, 0, 0 ;  /* 0x00000000ff0a7431 */ /* 0x000fe400000001ff */
[----:B------:R-:W-:Y:S01]  /*4da0*/  IMAD.MOV.U32 R11, RZ, RZ, R13 ;  /* 0x000000ffff0b7224 */ /* 0x000fe200078e000d */
[----:B------:R-:W-:Y:S02]  /*4db0*/  ISETP.NE.AND P0, PT, R8, 0xb, PT ;  /* 0x0000000b0800780c */ /* 0x000fe40003f05270 */
[----:B0-----:R-:W-:-:S05]  /*4dc0*/  IMAD.HI.U32 R11, R13, UR52, R10 ;  /* 0x000000340d0b7c27 */ /* 0x001fca000f8e000a */
[----:B------:R-:W-:-:S05]  /*4dd0*/  SHF.R.U32.HI R11, RZ, UR53, R11 ;  /* 0x00000035ff0b7c19 */ /* 0x000fca000801160b */
[----:B------:R-:W-:-:S04]  /*4de0*/  IMAD.MOV R10, RZ, RZ, -R11 ;  /* 0x000000ffff0a7224 */ /* 0x000fc800078e0a0b */
[----:B------:R-:W-:-:S04]  /*4df0*/  IMAD R10, R10, UR60, R13 ;  /* 0x0000003c0a0a7c24 */ /* 0x000fc8000f8e020d */
[----:B------:R-:W-:Y:S01]  /*4e00*/  IMAD R9, R10, UR59, R9 ;  /* 0x0000003b0a097c24 */ /* 0x000fe2000f8e0209 */
[----:B------:R-:W-:Y:S06]  /*4e10*/  @!P0 BRA `(.L_x_93) ;  /* 0x0000000800108947 */ /* 0x000fec0003800000 */
[----:B------:R-:W0:Y:S01]  /*4e20*/  LDCU.64 UR52, c[0x0][0x460] ;  /* 0x00008c00ff3477ac */ /* 0x000e220008000a00 */
[----:B------:R-:W-:Y:S01]  /*4e30*/  IMAD.MOV.U32 R10, RZ, RZ, RZ ;  /* 0x000000ffff0a7224 */ /* 0x000fe200078e00ff */
[----:B------:R-:W-:-:S03]  /*4e40*/  ISETP.NE.AND P0, PT, R8, 0xc, PT ;  /* 0x0000000c0800780c */ /* 0x000fc60003f05270 */
[----:B0-----:R-:W-:-:S05]  /*4e50*/  IMAD.HI.U32 R13, R11, UR53, R10 ;  /* 0x000000350b0d7c27 */ /* 0x001fca000f8e000a */
[----:B------:R-:W-:-:S04]  /*4e60*/  SHF.R.U32.HI R13, RZ, UR58, R13 ;  /* 0x0000003aff0d7c19 */ /* 0x000fc8000801160d */
[----:B------:R-:W-:-:S05]  /*4e70*/  IADD3 R10, PT, PT, -R13, RZ, RZ ;  /* 0x000000ff0d0a7210 */ /* 0x000fca0007ffe1ff */
[----:B------:R-:W-:-:S04]  /*4e80*/  IMAD R10, R10, UR52, R11 ;  /* 0x000000340a0a7c24 */ /* 0x000fc8000f8e020b */
[----:B------:R-:W-:Y:S01]  /*4e90*/  IMAD R9, R10, UR57, R9 ;  /* 0x000000390a097c24 */ /* 0x000fe2000f8e0209 */
[----:B------:R-:W-:Y:S06]  /*4ea0*/  @!P0 BRA `(.L_x_93) ;  /* 0x0000000400ec8947 */ /* 0x000fec0003800000 */
[----:B------:R-:W0:Y:S01]  /*4eb0*/  LDCU.64 UR52, c[0x0][0x470] ;  /* 0x00008e00ff3477ac */ /* 0x000e220008000a00 */
[----:B------:R-:W-:Y:S01]  /*4ec0*/  IMAD.MOV.U32 R10, RZ, RZ, RZ ;  /* 0x000000ffff0a7224 */ /* 0x000fe200078e00ff */
[----:B------:R-:W-:Y:S01]  /*4ed0*/  ISETP.NE.AND P0, PT, R8, 0xd, PT ;  /* 0x0000000d0800780c */ /* 0x000fe20003f05270 */
[----:B------:R-:W-:Y:S02]  /*4ee0*/  IMAD.MOV.U32 R11, RZ, RZ, R13 ;  /* 0x000000ffff0b7224 */ /* 0x000fe400078e000d */
[----:B0-----:R-:W-:-:S05]  /*4ef0*/  IMAD.HI.U32 R11, R13, UR52, R10 ;  /* 0x000000340d0b7c27 */ /* 0x001fca000f8e000a */
[----:B------:R-:W-:-:S05]  /*4f00*/  SHF.R.U32.HI R11, RZ, UR53, R11 ;  /* 0x00000035ff0b7c19 */ /* 0x000fca000801160b */
[----:B------:R-:W-:-:S04]  /*4f10*/  IMAD.MOV R10, RZ, RZ, -R11 ;  /* 0x000000ffff0a7224 */ /* 0x000fc800078e0a0b */
[----:B------:R-:W-:-:S04]  /*4f20*/  IMAD R10, R10, UR56, R13 ;  /* 0x000000380a0a7c24 */ /* 0x000fc8000f8e020d */
[----:B------:R-:W-:Y:S01]  /*4f30*/  IMAD R9, R10, UR55, R9 ;  /* 0x000000370a097c24 */ /* 0x000fe2000f8e0209 */
[----:B------:R-:W-:Y:S06]  /*4f40*/  @!P0 BRA `(.L_x_93) ;  /* 0x0000000400c48947 */ /* 0x000fec0003800000 */
[----:B------:R-:W0:Y:S01]  /*4f50*/  LDCU.64 UR52, c[0x0][0x478] ;  /* 0x00008f00ff3477ac */ /* 0x000e220008000a00 */
[----:B------:R-:W-:Y:S02]  /*4f60*/  MOV R10, RZ ;  /* 0x000000ff000a7202 */ /* 0x000fe40000000f00 */
[----:B------:R-:W-:-:S03]  /*4f70*/  ISETP.NE.AND P0, PT, R8, 0xe, PT ;  /* 0x0000000e0800780c */ /* 0x000fc60003f05270 */
        /* <DEDUP_REMOVED lines=26> */
[----:B------:R-:W-:Y:S01]  /*5120*/  MOV R11, R13 ;  /* 0x0000000d000b7202 */ /* 0x000fe20000000f00 */
        /* <DEDUP_REMOVED lines=68> */
[----:B------:R-:W-:-:S12]  /*5570*/  IMAD.MOV.U32 R11, RZ, RZ, R13 ;  /* 0x000000ffff0b7224 */ /* 0x000fd800078e000d */
[----:B------:R-:W1:Y:S01]  /*5580*/  @P0 LDC R17, c[0x0][0x4fc] ;  /* 0x00013f00ff110b82 */ /* 0x000e620000000800 */
[----:B0-----:R-:W-:-:S05]  /*5590*/  IMAD.HI.U32 R10, R13, UR53, R10 ;  /* 0x000000350d0a7c27 */ /* 0x001fca000f8e000a */
[----:B------:R-:W-:Y:S02]  /*55a0*/  SHF.R.U32.HI R11, RZ, UR26, R10 ;  /* 0x0000001aff0b7c19 */ /* 0x000fe4000801160a */
[----:B------:R-:W-:-:S03]  /*55b0*/  @P0 MOV R10, RZ ;  /* 0x000000ff000a0202 */ /* 0x000fc60000000f00 */
[----:B------:R-:W-:-:S04]  /*55c0*/  IMAD.MOV R16, RZ, RZ, -R11 ;  /* 0x000000ffff107224 */ /* 0x000fc800078e0a0b */
[----:B------:R-:W-:Y:S02]  /*55d0*/  IMAD R16, R16, UR52, R13 ;  /* 0x0000003410107c24 */ /* 0x000fe4000f8e020d */
[----:B------:R-:W0:Y:S02]  /*55e0*/  @P0 LDC.64 R12, c[0x0][0x500] ;  /* 0x00014000ff0c0b82 */ /* 0x000e240000000a00 */
[----:B------:R-:W-:Y:S02]  /*55f0*/  IMAD R9, R16, UR27, R9 ;  /* 0x0000001b10097c24 */ /* 0x000fe4000f8e0209 */
[----:B0-----:R-:W-:-:S04]  /*5600*/  @P0 IMAD.HI.U32 R12, R11, R12, R10 ;  /* 0x0000000c0b0c0227 */ /* 0x001fc800078e000a */
[----:B------:R-:W0:Y:S01]  /*5610*/  @P0 LDC R10, c[0x0][0x568] ;  /* 0x00015a00ff0a0b82 */ /* 0x000e220000000800 */
[----:B------:R-:W-:-:S05]  /*5620*/  @P0 SHF.R.U32.HI R12, RZ, R13, R12 ;  /* 0x0000000dff0c0219 */ /* 0x000fca000001160c */
[----:B------:R-:W-:-:S04]  /*5630*/  @P0 IMAD.MOV R12, RZ, RZ, -R12 ;  /* 0x000000ffff0c0224 */ /* 0x000fc800078e0a0c */
[----:B-1----:R-:W-:-:S04]  /*5640*/  @P0 IMAD R17, R12, R17, R11 ;  /* 0x000000110c110224 */ /* 0x002fc800078e020b */
[----:B0-----:R-:W-:-:S07]  /*5650*/  @P0 IMAD R9, R17, R10, R9 ;  /* 0x0000000a11090224 */ /* 0x001fce00078e0209 */
.L_x_93:
[----:B------:R-:W-:Y:S01]  /*5660*/  LOP3.LUT R9, R9, 0xfffffffc, RZ, 0xc0, !PT ;  /* 0xfffffffc09097812 */ /* 0x000fe200078ec0ff */
[----:B------:R-:W1:Y:S03]  /*5670*/  LDCU UR28, c[0x0][0x3a4] ;  /* 0x00007480ff1c77ac */ /* 0x000e660008000800 */
[----:B------:R-:W-:-:S05]  /*5680*/  IADD3 R10, P0, PT, R9, R14, RZ ;  /* 0x0000000e090a7210 */ /* 0x000fca0007f1e0ff */
[----:B------:R-:W-:-:S05]  /*5690*/  IMAD.X R11, RZ, RZ, R15, P0 ;  /* 0x000000ffff0b7224 */ /* 0x000fca00000e060f */
[----:B------:R2:W5:Y:S01]  /*56a0*/  LDG.E R10, desc[UR36][R10.64] ;  /* 0x000000240a0a7981 */ /* 0x000562000c1e1900 */
[----:B------:R-:W-:Y:S01]  /*56b0*/  MOV R12, RZ ;  /* 0x000000ff000c7202 */ /* 0x000fe20000000f00 */
[----:B-1----:R-:W-:-:S04]  /*56c0*/  VIADD R13, R0, UR28 ;  /* 0x0000001c000d7c36 */ /* 0x002fc80008000000 */
[----:B------:R-:W-:-:S05]  /*56d0*/  IMAD.HI.U32 R17, R13, UR30, R12 ;  /* 0x0000001e0d117c27 */ /* 0x000fca000f8e000c */
[----:B------:R-:W-:-:S05]  /*56e0*/  SHF.R.U32.HI R17, RZ, UR31, R17 ;  /* 0x0000001fff117c19 */ /* 0x000fca0008011611 */
[----:B------:R-:W-:-:S04]  /*56f0*/  IMAD.MOV R9, RZ, RZ, -R17 ;  /* 0x000000ffff097224 */ /* 0x000fc800078e0a11 */
[----:B------:R-:W-:-:S04]  /*5700*/  IMAD R9, R9, UR29, R13 ;  /* 0x0000001d09097c24 */ /* 0x000fc8000f8e020d */
[----:B------:R-:W-:Y:S01]  /*5710*/  IMAD R9, R9, UR4, RZ ;  /* 0x0000000409097c24 */ /* 0x000fe2000f8e02ff */
[----:B--2---:R-:W-:Y:S06]  /*5720*/  BRA.U !UP0, `(.L_x_94) ;  /* 0x0000000d086c7547 */ /* 0x004fec000b800000 */
        /* <DEDUP_REMOVED lines=202> */
[----:B------:R-:W-:Y:S01]  /*63d0*/  ISETP.NE.AND P0, PT, R8, 0x18, PT ;  /* 0x000000180800780c */ /* 0x000fe20003f05270 */
[----:B------:R-:W-:Y:S02]  /*63e0*/  IMAD.MOV.U32 R16, RZ, RZ, RZ ;  /* 0x000000ffff107224 */ /* 0x000fe400078e00ff */
[----:B------:R-:W-:-:S10]  /*63f0*/  IMAD.MOV.U32 R17, RZ, RZ, R11 ;  /* 0x000000ffff117224 */ /* 0x000fd400078e000b */
[----:B------:R-:W1:Y:S01]  /*6400*/  @P0 LDC.64 R18, c[0x0][0x500] ;  /* 0x00014000ff120b82 */ /* 0x000e620000000a00 */
[----:B0-----:R-:W-:-:S05]  /*6410*/  IMAD.HI.U32 R16, R11, UR53, R16 ;  /* 0x000000350b107c27 */ /* 0x001fca000f8e0010 */
[----:B------:R-:W-:-:S05]  /*6420*/  SHF.R.U32.HI R17, RZ, UR26, R16 ;  /* 0x0000001aff117c19 */ /* 0x000fca0008011610 */
[----:B------:R-:W-:-:S04]  /*6430*/  IMAD.MOV R16, RZ, RZ, -R17 ;  /* 0x000000ffff107224 */ /* 0x000fc800078e0a11 */
[----:B------:R-:W-:Y:S02]  /*6440*/  IMAD R16, R16, UR52, R11 ;  /* 0x0000003410107c24 */ /* 0x000fe4000f8e020b */
[----:B------:R-:W0:Y:S02]  /*6450*/  @P0 LDC R11, c[0x0][0x4fc] ;  /* 0x00013f00ff0b0b82 */ /* 0x000e240000000800 */
[----:B------:R-:W-:Y:S01]  /*6460*/  IMAD R9, R16, UR27, R9 ;  /* 0x0000001b10097c24 */ /* 0x000fe2000f8e0209 */
[----:B------:R-:W-:-:S05]  /*6470*/  @P0 MOV R16, RZ ;  /* 0x000000ff00100202 */ /* 0x000fca0000000f00 */
[----:B-1----:R-:W-:Y:S02]  /*6480*/  @P0 IMAD.HI.U32 R18, R17, R18, R16 ;  /* 0x0000001211120227 */ /* 0x002fe400078e0010 */
[----:B------:R-:W1:Y:S03]  /*6490*/  @P0 LDC R16, c[0x0][0x568] ;  /* 0x00015a00ff100b82 */ /* 0x000e660000000800 */
[----:B------:R-:W-:-:S05]  /*64a0*/  @P0 SHF.R.U32.HI R18, RZ, R19, R18 ;  /* 0x00000013ff120219 */ /* 0x000fca0000011612 */
[----:B------:R-:W-:-:S04]  /*64b0*/  @P0 IMAD.MOV R18, RZ, RZ, -R18 ;  /* 0x000000ffff120224 */ /* 0x000fc800078e0a12 */
[----:B0-----:R-:W-:-:S04]  /*64c0*/  @P0 IMAD R11, R11, R18, R17 ;  /* 0x000000120b0b0224 */ /* 0x001fc800078e0211 */
[----:B-1----:R-:W-:-:S07]  /*64d0*/  @P0 IMAD R9, R11, R16, R9 ;  /* 0x000000100b090224 */ /* 0x002fce00078e0209 */
.L_x_94:
[----:B------:R-:W-:-:S04]  /*64e0*/  LOP3.LUT R9, R9, 0xfffffffc, RZ, 0xc0, !PT ;  /* 0xfffffffc09097812 */ /* 0x000fc800078ec0ff */
[----:B------:R-:W-:-:S05]  /*64f0*/  IADD3 R16, P0, PT, R9, R14, RZ ;  /* 0x0000000e09107210 */ /* 0x000fca0007f1e0ff */
[----:B------:R-:W-:-:S05]  /*6500*/  IMAD.X R17, RZ, RZ, R15, P0 ;  /* 0x000000ffff117224 */ /* 0x000fca00000e060f */
[----:B------:R1:W5:Y:S01]  /*6510*/  LDG.E R9, desc[UR36][R16.64] ;  /* 0x0000002410097981 */ /* 0x000362000c1e1900 */
[----:B------:R-:W-:Y:S01]  /*6520*/  MOV R12, RZ ;  /* 0x000000ff000c7202 */ /* 0x000fe20000000f00 */
[----:B------:R-:W-:-:S04]  /*6530*/  VIADD R13, R13, UR28 ;  /* 0x0000001c0d0d7c36 */ /* 0x000fc80008000000 */
[----:B------:R-:W-:-:S05]  /*6540*/  IMAD.HI.U32 R19, R13, UR30, R12 ;  /* 0x0000001e0d137c27 */ /* 0x000fca000f8e000c */
[----:B------:R-:W-:-:S05]  /*6550*/  SHF.R.U32.HI R19, RZ, UR31, R19 ;  /* 0x0000001fff137c19 */ /* 0x000fca0008011613 */
[----:B------:R-:W-:-:S04]  /*6560*/  IMAD.MOV R11, RZ, RZ, -R19 ;  /* 0x000000ffff0b7224 */ /* 0x000fc800078e0a13 */
[----:B------:R-:W-:-:S04]  /*6570*/  IMAD R11, R11, UR29, R13 ;  /* 0x0000001d0b0b7c24 */ /* 0x000fc8000f8e020d */
[----:B------:R-:W-:Y:S01]  /*6580*/  IMAD R11, R11, UR4, RZ ;  /* 0x000000040b0b7c24 */ /* 0x000fe2000f8e02ff */
[----:B-1----:R-:W-:Y:S06]  /*6590*/  BRA.U !UP0, `(.L_x_95) ;  /* 0x0000000d086c7547 */ /* 0x002fec000b800000 */
[----:B------:R-:W1:Y:S01]  /*65a0*/  LDCU UR52, c[0x0][0x3f0] ;  /* 0x00007e00ff3477ac */ /* 0x000e620008000800 */
[----:B------:R-:W-:Y:S01]  /*65b0*/  IMAD.MOV.U32 R16, RZ, RZ, RZ ;  /* 0x000000ffff107224 */ /* 0x000fe200078e00ff */
[----:B------:R-:W-:Y:S01]  /*65c0*/  ISETP.NE.AND P0, PT, R8, 0x2, PT ;  /* 0x000000020800780c */ /* 0x000fe20003f05270 */
[----:B------:R-:W-:Y:S02]  /*65d0*/  IMAD.MOV.U32 R17, RZ, RZ, R19 ;  /* 0x000000ffff117224 */ /* 0x000fe400078e0013 */
[----:B0-----:R-:W-:-:S05]  /*65e0*/  IMAD.HI.U32 R17, R19, UR33, R16 ;  /* 0x0000002113117c27 */ /* 0x001fca000f8e0010 */
[----:B-1----:R-:W-:-:S04]  /*65f0*/  SHF.R.U32.HI R17, RZ, UR52, R17 ;  /* 0x00000034ff117c19 */ /* 0x002fc80008011611 */
        /* <DEDUP_REMOVED lines=200> */
[----:B------:R-:W-:-:S06]  /*7280*/  SHF.R.U32.HI R17, RZ, UR26, R16 ;  /* 0x0000001aff117c19 */ /* 0x000fcc0008011610 */
[----:B------:R-:W-:Y:S01]  /*7290*/  @P0 MOV R16, RZ ;  /* 0x000000ff00100202 */ /* 0x000fe20000000f00 */
[----:B------:R-:W-:-:S04]  /*72a0*/  IMAD.MOV R19, RZ, RZ, -R17 ;  /* 0x000000ffff137224 */ /* 0x000fc800078e0a11 */
[----:B------:R-:W-:-:S04]  /*72b0*/  IMAD R18, R19, UR52, R18 ;  /* 0x0000003413127c24 */ /* 0x000fc8000f8e0212 */
[----:B------:R-:W-:Y:S02]  /*72c0*/  IMAD R11, R18, UR27, R11 ;  /* 0x0000001b120b7c24 */ /* 0x000fe4000f8e020b */
[----:B------:R-:W0:Y:S02]  /*72d0*/  @P0 LDC.64 R18, c[0x0][0x500] ;  /* 0x00014000ff120b82 */ /* 0x000e240000000a00 */
[----:B0-----:R-:W-:-:S06]  /*72e0*/  @P0 IMAD.HI.U32 R18, R17, R18, R16 ;  /* 0x0000001211120227 */ /* 0x001fcc00078e0010 */
[----:B------:R-:W0:Y:S01]  /*72f0*/  @P0 LDC R16, c[0x0][0x4fc] ;  /* 0x00013f00ff100b82 */ /* 0x000e220000000800 */
[----:B------:R-:W-:-:S05]  /*7300*/  @P0 SHF.R.U32.HI R18, RZ, R19, R18 ;  /* 0x00000013ff120219 */ /* 0x000fca0000011612 */
[----:B------:R-:W-:-:S04]  /*7310*/  @P0 IMAD.MOV R19, RZ, RZ, -R18 ;  /* 0x000000ffff130224 */ /* 0x000fc800078e0a12 */
[----:B0-----:R-:W-:Y:S02]  /*7320*/  @P0 IMAD R16, R16, R19, R17 ;  /* 0x0000001310100224 */ /* 0x001fe400078e0211 */
[----:B------:R-:W0:Y:S02]  /*7330*/  @P0 LDC R17, c[0x0][0x568] ;  /* 0x00015a00ff110b82 */ /* 0x000e240000000800 */
[----:B0-----:R-:W-:-:S07]  /*7340*/  @P0 IMAD R11, R16, R17, R11 ;  /* 0x00000011100b0224 */ /* 0x001fce00078e020b */
.L_x_95:
[----:B------:R-:W-:Y:S01]  /*7350*/  LOP3.LUT R11, R11, 0xfffffffc, RZ, 0xc0, !PT ;  /* 0xfffffffc0b0b7812 */ /* 0x000fe200078ec0ff */
[----:B------:R-:W-:-:S03]  /*7360*/  VIADD R13, R13, UR28 ;  /* 0x0000001c0d0d7c36 */ /* 0x000fc60008000000 */
[----:B------:R-:W-:-:S04]  /*7370*/  IADD3 R16, P0, PT, R11, R14, RZ ;  /* 0x0000000e0b107210 */ /* 0x000fc80007f1e0ff */
[----:B------:R-:W-:-:S05]  /*7380*/  IADD3.X R17, PT, PT, RZ, R15, RZ, P0, !PT ;  /* 0x0000000fff117210 */ /* 0x000fca00007fe4ff */
[----:B------:R1:W5:Y:S01]  /*7390*/  LDG.E R11, desc[UR36][R16.64] ;  /* 0x00000024100b7981 */ /* 0x000362000c1e1900 */
[----:B------:R-:W-:-:S04]  /*73a0*/  IMAD.MOV.U32 R12, RZ, RZ, RZ ;  /* 0x000000ffff0c7224 */ /* 0x000fc800078e00ff */
[----:B------:R-:W-:-:S05]  /*73b0*/  IMAD.HI.U32 R19, R13, UR30, R12 ;  /* 0x0000001e0d137c27 */ /* 0x000fca000f8e000c */
[----:B------:R-:W-:-:S05]  /*73c0*/  SHF.R.U32.HI R19, RZ, UR31, R19 ;  /* 0x0000001fff137c19 */ /* 0x000fca0008011613 */
[----:B------:R-:W-:-:S04]  /*73d0*/  IMAD.MOV R12, RZ, RZ, -R19 ;  /* 0x000000ffff0c7224 */ /* 0x000fc800078e0a13 */
[----:B------:R-:W-:-:S04]  /*73e0*/  IMAD R18, R12, UR29, R13 ;  /* 0x0000001d0c127c24 */ /* 0x000fc8000f8e020d */
[----:B------:R-:W-:Y:S01]  /*73f0*/  IMAD R18, R18, UR4, RZ ;  /* 0x0000000412127c24 */ /* 0x000fe2000f8e02ff */
[----:B-1----:R-:W-:Y:S06]  /*7400*/  BRA.U !UP0, `(.L_x_96) ;  /* 0x0000000d086c7547 */ /* 0x002fec000b800000 */
[----:B------:R-:W1:Y:S01]  /*7410*/  LDCU UR4, c[0x0][0x3f0] ;  /* 0x00007e00ff0477ac */ /* 0x000e620008000800 */
[----:B------:R-:W-:Y:S02]  /*7420*/  HFMA2 R12, -RZ, RZ, 0, 0 ;  /* 0x00000000ff0c7431 */ /* 0x000fe400000001ff */
[----:B------:R-:W-:Y:S01]  /*7430*/  IMAD.MOV.U32 R13, RZ, RZ, R19 ;  /* 0x000000ffff0d7224 */ /* 0x000fe200078e0013 */
[----:B------:R-:W-:Y:S02]  /*7440*/  ISETP.NE.AND P0, PT, R8, 0x2, PT ;  /* 0x000000020800780c */ /* 0x000fe40003f05270 */
[----:B0-----:R-:W-:-:S05]  /*7450*/  IMAD.HI.U32 R13, R19, UR33, R12 ;  /* 0x00000021130d7c27 */ /* 0x001fca000f8e000c */
[----:B-1----:R-:W-:-:S05]  /*7460*/  SHF.R.U32.HI R13, RZ, UR4, R13 ;  /* 0x00000004ff0d7c19 */ /* 0x002fca000801160d */
        /* <DEDUP_REMOVED lines=202> */
[----:B------:R-:W-:Y:S02]  /*8110*/  IMAD R17, R12, UR4, R17 ;  /* 0x000000040c117c24 */ /* 0x000fe4000f8e0211 */
[----:B------:R-:W-:Y:S02]  /*8120*/  @P0 IMAD.MOV.U32 R12, RZ, RZ, RZ ;  /* 0x000000ffff0c0224 */ /* 0x000fe400078e00ff */
[----:B------:R-:W-:Y:S02]  /*8130*/  IMAD R18, R17, UR27, R18 ;  /* 0x0000001b11127c24 */ /* 0x000fe4000f8e0212 */
[----:B------:R-:W0:Y:S02]  /*8140*/  @P0 LDC.64 R16, c[0x0][0x500] ;  /* 0x00014000ff100b82 */ /* 0x000e240000000a00 */
[----:B0-----:R-:W-:-:S05]  /*8150*/  @P0 IMAD.HI.U32 R16, R13, R16, R12 ;  /* 0x000000100d100227 */ /* 0x001fca00078e000c */
[----:B------:R-:W-:Y:S02]  /*8160*/  @P0 SHF.R.U32.HI R16, RZ, R17, R16 ;  /* 0x00000011ff100219 */ /* 0x000fe40000011610 */
[----:B------:R-:W0:Y:S03]  /*8170*/  @P0 LDC R17, c[0x0][0x4fc] ;  /* 0x00013f00ff110b82 */ /* 0x000e260000000800 */
[----:B------:R-:W-:-:S04]  /*8180*/  @P0 IMAD.MOV R12, RZ, RZ, -R16 ;  /* 0x000000ffff0c0224 */ /* 0x000fc800078e0a10 */
[----:B0-----:R-:W-:Y:S02]  /*8190*/  @P0 IMAD R13, R17, R12, R13 ;  /* 0x0000000c110d0224 */ /* 0x001fe400078e020d */
[----:B------:R-:W0:Y:S02]  /*81a0*/  @P0 LDC R12, c[0x0][0x568] ;  /* 0x00015a00ff0c0b82 */ /* 0x000e240000000800 */
[----:B0-----:R-:W-:-:S07]  /*81b0*/  @P0 IMAD R18, R13, R12, R18 ;  /* 0x0000000c0d120224 */ /* 0x001fce00078e0212 */
.L_x_96:
[----:B------:R-:W-:-:S04]  /*81c0*/  LOP3.LUT R13, R18, 0xfffffffc, RZ, 0xc0, !PT ;  /* 0xfffffffc120d7812 */ /* 0x000fc800078ec0ff */
[----:B------:R-:W-:-:S04]  /*81d0*/  IADD3 R12, P0, PT, R13, R14, RZ ;  /* 0x0000000e0d0c7210 */ /* 0x000fc80007f1e0ff */
[----:B------:R-:W-:-:S05]  /*81e0*/  IADD3.X R13, PT, PT, RZ, R15, RZ, P0, !PT ;  /* 0x0000000fff0d7210 */ /* 0x000fca00007fe4ff */
[----:B------:R1:W5:Y:S04]  /*81f0*/  LDG.E R16, desc[UR36][R12.64] ;  /* 0x000000240c107981 */ /* 0x000368000c1e1900 */
.L_x_92:
[----:B------:R-:W-:Y:S01]  /*8200*/  FSETP.NAN.FTZ.AND P3, PT, |R3|, |R3|, PT ;  /* 0x400000030300720b */ /* 0x000fe20003f78200 */
[----:B------:R-:W-:Y:S01]  /*8210*/  BSSY.RECONVERGENT B2, `(.L_x_97) ;  /* 0x000000f000027945 */ /* 0x000fe20003800200 */
[----:B------:R-:W-:-:S11]  /*8220*/  FSETP.NAN.FTZ.AND P5, PT, |R2|, |R2|, PT ;  /* 0x400000020200720b */ /* 0x000fd60003fb8200 */
[----:B-1----:R-:W1:Y:S01]  /*8230*/  @P3 LDC R13, c[0x0][0x3a4] ;  /* 0x0000e900ff0d3b82 */ /* 0x002e620000000800 */
[----:B-----5:R-:W-:Y:S02]  /*8240*/  @P3 FSETP.NAN.FTZ.AND P2, PT, |R9|, |R9|, PT ;  /* 0x400000090900320b */ /* 0x020fe40003f58200 */
[----:B------:R-:W-:Y:S02]  /*8250*/  @P5 FSETP.NAN.FTZ.AND P0, PT, |R10|, |R10|, PT ;  /* 0x4000000a0a00520b */ /* 0x000fe40003f18200 */
[----:B------:R-:W-:-:S04]  /*8260*/  @P5 ISETP.LT.U32.AND P6, PT, R6, R0, PT ;  /* 0x000000000600520c */ /* 0x000fc80003fc1070 */
[----:B------:R-:W-:Y:S01]  /*8270*/  @P5 ISETP.LT.OR.EX P0, PT, R24, RZ, !P0, P6 ;  /* 0x000000ff1800520c */ /* 0x000fe20004701760 */
[----:B-1----:R-:W-:-:S05]  /*8280*/  @P3 IMAD.IADD R12, R0, 0x1, R13 ;  /* 0x00000001000c3824 */ /* 0x002fca00078e020d */
[----:B------:R-:W-:Y:S01]  /*8290*/  @P3 ISETP.LT.U32.AND P1, PT, R23, R12, PT ;  /* 0x0000000c1700320c */ /* 0x000fe20003f21070 */
[----:B------:R-:W-:-:S12]  /*82a0*/  @P5 BRA `(.L_x_98) ;  /* 0x0000000000145947 */ /* 0x000fd80003800000 */
[----:B------:R-:W-:-:S13]  /*82b0*/  FSETP.NEU.FTZ.AND P5, PT, R2, R10, PT ;  /* 0x0000000a0200720b */ /* 0x000fda0003fbd000 */
[----:B------:R-:W-:-:S04]  /*82c0*/  @!P5 ISETP.GE.U32.AND P0, PT, R6, R0, PT ;  /* 0x000000000600d20c */ /* 0x000fc80003f06070 */
[----:B------:R-:W-:-:S04]  /*82d0*/  @!P5 ISETP.GE.AND.EX P0, PT, R24, RZ, PT, P0 ;  /* 0x000000ff1800d20c */ /* 0x000fc80003f06300 */
[----:B------:R-:W-:Y:S02]  /*82e0*/  @!P5 PLOP3.LUT P0, PT, P0, PT, PT, 0x8, 0x80 ;  /* 0x000000000080d81c */ /* 0x000fe4000070e170 */
[----:B------:R-:W-:-:S13]  /*82f0*/  @P5 FSETP.GT.FTZ.AND P0, PT, R2, R10, PT ;  /* 0x0000000a0200520b */ /* 0x000fda0003f14000 */
.L_x_98:
[----:B0-----:R-:W-:Y:S05]  /*8300*/  BSYNC.RECONVERGENT B2 ;  /* 0x0000000000027941 */ /* 0x001fea0003800200 */
.L_x_97:
[----:B------:R-:W-:Y:S01]  /*8310*/  BSSY.RECONVERGENT B2, `(.L_x_99) ;  /* 0x000000a000027945 */ /* 0x000fe20003800200 */
[----:B------:R-:W-:-:S03]  /*8320*/  @P3 ISETP.LT.OR.EX P1, PT, R25, RZ, !P2, P1 ;  /* 0x000000ff1900320c */ /* 0x000fc60005721710 */
[----:B------:R-:W-:Y:S10]  /*8330*/  @P3 BRA `(.L_x_100) ;  /* 0x00000000001c3947 */ /* 0x000ff40003800000 */
[----:B------:R-:W-:-:S13]  /*8340*/  FSETP.NEU.FTZ.AND P3, PT, R3, R9, PT ;  /* 0x000000090300720b */ /* 0x000fda0003f7d000 */
[----:B------:R-:W0:Y:S01]  /*8350*/  @!P3 LDC R13, c[0x0][0x3a4] ;  /* 0x0000e900ff0dbb82 */ /* 0x000e220000000800 */
[----:B------:R-:W-:Y:S01]  /*8360*/  @P3 FSETP.GT.FTZ.AND P1, PT, R3, R9, PT ;  /* 0x000000090300320b */ /* 0x000fe20003f34000 */
[----:B0-----:R-:W-:-:S05]  /*8370*/  @!P3 IMAD.IADD R12, R0, 0x1, R13 ;  /* 0x00000001000cb824 */ /* 0x001fca00078e020d */
[----:B------:R-:W-:-:S04]  /*8380*/  @!P3 ISETP.GE.U32.AND P2, PT, R23, R12, PT ;  /* 0x0000000c1700b20c */ /* 0x000fc80003f46070 */
[----:B------:R-:W-:-:S04]  /*8390*/  @!P3 ISETP.GE.AND.EX P2, PT, R25, RZ, PT, P2 ;  /* 0x000000ff1900b20c */ /* 0x000fc80003f46320 */
[----:B------:R-:W-:-:S13]  /*83a0*/  @!P3 PLOP3.LUT P1, PT, P2, PT, PT, 0x8, 0x80 ;  /* 0x000000000080b81c */ /* 0x000fda000172e170 */
.L_x_100:
[----:B------:R-:W-:Y:S05]  /*83b0*/  BSYNC.RECONVERGENT B2 ;  /* 0x0000000000027941 */ /* 0x000fea0003800200 */
.L_x_99:
[----:B------:R-:W0:Y:S01]  /*83c0*/  LDCU UR4, c[0x0][0x3a4] ;  /* 0x00007480ff0477ac */ /* 0x000e220008000800 */
[----:B------:R-:W-:Y:S01]  /*83d0*/  FSETP.NAN.FTZ.AND P3, PT, |R4|, |R4|, PT ;  /* 0x400000040400720b */ /* 0x000fe20003f78200 */
[----:B------:R-:W-:Y:S01]  /*83e0*/  BSSY.RECONVERGENT B2, `(.L_x_101) ;  /* 0x0000011000027945 */ /* 0x000fe20003800200 */
[----:B------:R-:W-:Y:S02]  /*83f0*/  SEL R6, R6, R0, P0 ;  /* 0x0000000006067207 */ /* 0x000fe40000000000 */
[----:B------:R-:W-:-:S09]  /*8400*/  FSETP.NAN.FTZ.AND P5, PT, |R5|, |R5|, PT ;  /* 0x400000050500720b */ /* 0x000fd20003fb8200 */
[----:B------:R-:W-:Y:S02]  /*8410*/  @P3 FSETP.NAN.FTZ.AND P2, PT, |R11|, |R11|, PT ;  /* 0x4000000b0b00320b */ /* 0x000fe40003f58200 */
[----:B0-----:R-:W-:-:S05]  /*8420*/  MOV R13, UR4 ;  /* 0x00000004000d7c02 */ /* 0x001fca0008000f00 */
[----:B------:R-:W-:-:S04]  /*8430*/  IMAD.IADD R12, R0, 0x1, R13 ;  /* 0x00000001000c7824 */ /* 0x000fc800078e020d */
[C---:B------:R-:W-:Y:S01]  /*8440*/  IMAD.IADD R0, R12.reuse, 0x1, R13 ;  /* 0x000000010c007824 */ /* 0x040fe200078e020d */
[----:B------:R-:W-:Y:S02]  /*8450*/  SEL R23, R23, R12, P1 ;  /* 0x0000000c17177207 */ /* 0x000fe40000800000 */
[----:B------:R-:W-:Y:S02]  /*8460*/  IADD3 R12, PT, PT, R12, R13, RZ ;  /* 0x0000000d0c0c7210 */ /* 0x000fe40007ffe0ff */
        /* <DEDUP_REMOVED lines=8> */
.L_x_102:
[----:B------:R-:W-:Y:S05]  /*84f0*/  BSYNC.RECONVERGENT B2 ;  /* 0x0000000000027941 */ /* 0x000fea0003800200 */
.L_x_101:
[----:B------:R-:W-:Y:S01]  /*8500*/  IMAD.IADD R17, R12, 0x1, R13 ;  /* 0x000000010c117824 */ /* 0x000fe200078e020d */
[----:B------:R-:W-:Y:S01]  /*8510*/  @P5 FSETP.NAN.FTZ.AND P3, PT, |R16|, |R16|, PT ;  /* 0x400000101000520b */ /* 0x000fe20003f78200 */
[----:B------:R-:W-:Y:S01]  /*8520*/  BSSY.RECONVERGENT B2, `(.L_x_103) ;  /* 0x0000010000027945 */ /* 0x000fe20003800200 */
[----:B------:R-:W-:Y:S02]  /*8530*/  FSEL R2, R2, R10, P0 ;  /* 0x0000000a02027208 */ /* 0x000fe40000000000 */
[----:B------:R-:W-:Y:S02]  /*8540*/  @P5 ISETP.LT.U32.AND P6, PT, R20, R17, PT ;  /* 0x000000111400520c */ /* 0x000fe40003fc1070 */
[----:B------:R-:W-:Y:S02]  /*8550*/  SEL R24, R24, RZ, P0 ;  /* 0x000000ff18187207 */ /* 0x000fe40000000000 */
[----:B------:R-:W-:Y:S02]  /*8560*/  @P5 ISETP.LT.OR.EX P3, PT, R27, RZ, !P3, P6 ;  /* 0x000000ff1b00520c */ /* 0x000fe40005f61760 */
[----:B------:R-:W-:-:S02]  /*8570*/  FSEL R3, R3, R9, P1 ;  /* 0x0000000903037208 */ /* 0x000fc40000800000 */
[----:B------:R-:W-:Y:S02]  /*8580*/  SEL R25, R25, RZ, P1 ;  /* 0x000000ff19197207 */ /* 0x000fe40000800000 */
[----:B------:R-:W-:Y:S02]  /*8590*/  FSEL R4, R4, R11, P2 ;  /* 0x0000000b04047208 */ /* 0x000fe40001000000 */
[----:B------:R-:W-:Y:S02]  /*85a0*/  SEL R7, R7, R12, P2 ;  /* 0x0000000c07077207 */ /* 0x000fe40001000000 */
[----:B------:R-:W-:Y:S01]  /*85b0*/  SEL R26, R26, RZ, P2 ;  /* 0x000000ff1a1a7207 */ /* 0x000fe20001000000 */
[----:B------:R-:W-:Y:S06]  /*85c0*/  @P5 BRA `(.L_x_104) ;  /* 0x0000000000145947 */ /* 0x000fec0003800000 */
[----:B------:R-:W-:-:S13]  /*85d0*/  FSETP.NEU.FTZ.AND P1, PT, R5, R16, PT ;  /* 0x000000100500720b */ /* 0x000fda0003f3d000 */
[----:B------:R-:W-:Y:S02]  /*85e0*/  @!P1 ISETP.GE.U32.AND P0, PT, R20, R17, PT ;  /* 0x000000111400920c */ /* 0x000fe40003f06070 */
[----:B------:R-:W-:Y:S02]  /*85f0*/  @P1 FSETP.GT.FTZ.AND P3, PT, R5, R16, PT ;  /* 0x000000100500120b */ /* 0x000fe40003f74000 */
[----:B------:R-:W-:-:S04]  /*8600*/  @!P1 ISETP.GE.AND.EX P0, PT, R27, RZ, PT, P0 ;  /* 0x000000ff1b00920c */ /* 0x000fc80003f06300 */
[----:B------:R-:W-:-:S13]  /*8610*/  @!P1 PLOP3.LUT P3, PT, P0, PT, PT, 0x8, 0x80 ;  /* 0x000000000080981c */ /* 0x000fda000076e170 */
.L_x_104:
[----:B------:R-:W-:Y:S05]  /*8620*/  BSYNC.RECONVERGENT B2 ;  /* 0x0000000000027941 */ /* 0x000fea0003800200 */
.L_x_103:
[----:B------:R-:W0:Y:S01]  /*8630*/  LDCU UR4, c[0x0][0x39c] ;  /* 0x00007380ff0477ac */ /* 0x000e220008000800 */
[----:B------:R-:W-:Y:S01]  /*8640*/  IMAD.IADD R12, R12, 0x1, R13 ;  /* 0x000000010c0c7824 */ /* 0x000fe200078e020d */
[----:B------:R-:W-:Y:S02]  /*8650*/  FSEL R5, R5, R16, P3 ;  /* 0x0000001005057208 */ /* 0x000fe40001800000 */
[----:B------:R-:W-:Y:S02]  /*8660*/  SEL R27, R27, RZ, P3 ;  /* 0x000000ff1b1b7207 */ /* 0x000fe40001800000 */
[----:B------:R-:W-:Y:S02]  /*8670*/  IADD3 R0, PT, PT, R12, R13, RZ ;  /* 0x0000000d0c007210 */ /* 0x000fe40007ffe0ff */
[----:B------:R-:W-:-:S03]  /*8680*/  SEL R20, R20, R12, P3 ;  /* 0x0000000c14147207 */ /* 0x000fc60001800000 */
[----:B------:R-:W-:Y:S02]  /*8690*/  IMAD R17, R13, 0x3, R0 ;  /* 0x000000030d117824 */ /* 0x000fe400078e0200 */
[----:B0-----:R-:W-:-:S05]  /*86a0*/  IMAD.U32 R12, RZ, RZ, UR4 ;  /* 0x00000004ff0c7e24 */ /* 0x001fca000f8e00ff */
[----:B------:R-:W-:-:S13]  /*86b0*/  ISETP.GE.U32.AND P0, PT, R17, R12, PT ;  /* 0x0000000c1100720c */ /* 0x000fda0003f06070 */
[----:B------:R-:W-:Y:S05]  /*86c0*/  @!P0 BRA `(.L_x_105) ;  /* 0xffffffbc005c8947 */ /* 0x000fea000383ffff */
.L_x_91:
[----:B------:R-:W-:Y:S05]  /*86d0*/  BSYNC.RECONVERGENT B1 ;  /* 0x0000000000017941 */ /* 0x000fea0003800200 */
.L_x_90:
[----:B------:R-:W-:Y:S01]  /*86e0*/  ISETP.GE.U32.AND P0, PT, R0, R12, PT ;  /* 0x0000000c0000720c */ /* 0x000fe20003f06070 */
[----:B------:R-:W-:Y:S01]  /*86f0*/  BSSY.RECONVERGENT B1, `(.L_x_106) ;  /* 0x000047b000017945 */ /* 0x000fe20003800200 */
[----:B------:R-:W-:Y:S01]  /*8700*/  IMAD.MOV.U32 R28, RZ, RZ, R9 ;  /* 0x000000ffff1c7224 */ /* 0x000fe200078e0009 */
[----:B------:R-:W-:Y:S01]  /*8710*/  MOV R18, R10 ;  /* 0x0000000a00127202 */ /* 0x000fe20000000f00 */
[----:B------:R-:W-:Y:S02]  /*8720*/  IMAD.MOV.U32 R19, RZ, RZ, R11 ;  /* 0x000000ffff137224 */ /* 0x000fe400078e000b */
[----:B------:R-:W-:-:S07]  /*8730*/  IMAD.MOV.U32 R21, RZ, RZ, R16 ;  /* 0x000000ffff157224 */ /* 0x000fce00078e0010 */
[----:B------:R-:W-:Y:S05]  /*8740*/  @P0 BRA `(.L_x_107) ;  /* 0x0000004400d40947 */ /* 0x000fea0003800000 */
[----:B------:R-:W1:Y:S01]  /*8750*/  LDC R8, c[0x0][0x3d8] ;  /* 0x0000f600ff087b82 */ /* 0x000e620000000800 */
[----:B0-----:R-:W-:Y:S02]  /*8760*/  MOV R9, 0xffffffff ;  /* 0xffffffff00097802 */ /* 0x001fe40000000f00 */
[----:B------:R-:W-:Y:S02]  /*8770*/  CS2R R10, SRZ ;  /* 0x00000000000a7805 */ /* 0x000fe4000001ff00 */
[C---:B-1----:R-:W-:Y:S02]  /*8780*/  ISETP.NE.AND P0, PT, R8.reuse, RZ, PT ;  /* 0x000000ff0800720c */ /* 0x042fe40003f05270 */
[----:B------:R-:W-:-:S05]  /*8790*/  VIADDMNMX.U32 R9, R8, R9, 0x18, PT ;  /* 0x0000001808097446 */ /* 0x000fca0003800009 */
[----:B------:R-:W-:-:S06]  /*87a0*/  VIADD R9, R9, 0x1 ;  /* 0x0000000109097836 */ /* 0x000fcc0000000000 */
[----:B------:R-:W-:Y:S05]  /*87b0*/  @!P0 BRA `(.L_x_108) ;  /* 0x0000001000508947 */ /* 0x000fea0003800000 */
[----:B------:R-:W0:Y:S01]  /*87c0*/  LDCU.64 UR4, c[0x0][0x3e0] ;  /* 0x00007c00ff0477ac */ /* 0x000e220008000a00 */
[----:B------:R-:W-:Y:S01]  /*87d0*/  MOV R11, R0 ;  /* 0x00000000000b7202 */ /* 0x000fe20000000f00 */
[----:B------:R-:W-:Y:S01]  /*87e0*/  IMAD.MOV.U32 R10, RZ, RZ, RZ ;  /* 0x000000ffff0a7224 */ /* 0x000fe200078e00ff */
[----:B------:R-:W-:Y:S01]  /*87f0*/  ISETP.NE.AND P1, PT, R8, 0x1, PT ;  /* 0x000000010800780c */ /* 0x000fe20003f25270 */
[----:B------:R-:W1:Y:S01]  /*8800*/  LDCU UR6, c[0x0][0x3dc] ;  /* 0x00007b80ff0677ac */ /* 0x000e620008000800 */
[----:B------:R-:W2:Y:S01]  /*8810*/  LDCU UR7, c[0x0][0x508] ;  /* 0x0000a100ff0777ac */ /* 0x000ea20008000800 */
[----:B0-----:R-:W-:-:S05]  /*8820*/  IMAD.HI.U32 R14, R0, UR4, R10 ;  /* 0x00000004000e7c27 */ /* 0x001fca000f8e000a */
[----:B------:R-:W-:-:S05]  /*8830*/  SHF.R.U32.HI R15, RZ, UR5, R14 ;  /* 0x00000005ff0f7c19 */ /* 0x000fca000801160e */
[----:B------:R-:W-:-:S04]  /*8840*/  IMAD.MOV R11, RZ, RZ, -R15 ;  /* 0x000000ffff0b7224 */ /* 0x000fc800078e0a0f */
[----:B-1----:R-:W-:-:S04]  /*8850*/  IMAD R8, R11, UR6, R0 ;  /* 0x000000060b087c24 */ /* 0x002fc8000f8e0200 */
[----:B--2---:R-:W-:Y:S01]  /*8860*/  IMAD R8, R8, UR7, RZ ;  /* 0x0000000708087c24 */ /* 0x004fe2000f8e02ff */
[----:B------:R-:W-:Y:S06]  /*8870*/  @!P1 BRA `(.L_x_109) ;  /* 0x0000001000189947 */ /* 0x000fec0003800000 */
[----:B------:R-:W0:Y:S01]  /*8880*/  LDCU.64 UR6, c[0x0][0x3e8] ;  /* 0x00007d00ff0677ac */ /* 0x000e220008000a00 */
[----:B------:R-:W-:Y:S01]  /*8890*/  IMAD.MOV.U32 R14, RZ, RZ, RZ ;  /* 0x000000ffff0e7224 */ /* 0x000fe200078e00ff */
[----:B------:R-:W-:Y:S01]  /*88a0*/  ISETP.NE.AND P1, PT, R9, 0x2, PT ;  /* 0x000000020900780c */ /* 0x000fe20003f25270 */
[----:B------:R-:W1:Y:S01]  /*88b0*/  LDCU UR4, c[0x0][0x3f0] ;  /* 0x00007e00ff0477ac */ /* 0x000e620008000800 */
[----:B------:R-:W2:Y:S01]  /*88c0*/  LDCU UR5, c[0x0][0x50c] ;  /* 0x0000a180ff0577ac */ /* 0x000ea20008000800 */
[----:B0-----:R-:W-:-:S05]  /*88d0*/  IMAD.HI.U32 R10, R15, UR7, R14 ;  /* 0x000000070f0a7c27 */ /* 0x001fca000f8e000e */
[----:B-1----:R-:W-:-:S04]  /*88e0*/  SHF.R.U32.HI R11, RZ, UR4, R10 ;  /* 0x00000004ff0b7c19 */ /* 0x002fc8000801160a */
[----:B------:R-:W-:-:S05]  /*88f0*/  IADD3 R14, PT, PT, -R11, RZ, RZ ;  /* 0x000000ff0b0e7210 */ /* 0x000fca0007ffe1ff */
[----:B------:R-:W-:-:S04]  /*8900*/  IMAD R15, R14, UR6, R15 ;  /* 0x000000060e0f7c24 */ /* 0x000fc8000f8e020f */
[----:B--2---:R-:W-:Y:S01]  /*8910*/  IMAD R8, R15, UR5, R8 ;  /* 0x000000050f087c24 */ /* 0x004fe2000f8e0208 */
[----:B------:R-:W-:Y:S06]  /*8920*/  @!P1 BRA `(.L_x_109) ;  /* 0x0000000c00ec9947 */ /* 0x000fec0003800000 */
[----:B------:R-:W0:Y:S01]  /*8930*/  LDCU.64 UR4, c[0x0][0x3f8] ;  /* 0x00007f00ff0477ac */ /* 0x000e220008000a00 */
[----:B------:R-:W-:Y:S01]  /*8940*/  IMAD.MOV.U32 R10, RZ, RZ, RZ ;  /* 0x000000ffff0a7224 */ /* 0x000fe200078e00ff */
[----:B------:R-:W-:Y:S01]  /*8950*/  ISETP.NE.AND P1, PT, R9, 0x3, PT ;  /* 0x000000030900780c */ /* 0x000fe20003f25270 */
[----:B------:R-:W1:Y:S02]  /*8960*/  LDCU UR6, c[0x0][0x3f4] ;  /* 0x00007e80ff0677ac */ /* 0x000e640008000800 */
[----:B0-----:R-:W-:Y:S01]  /*8970*/  IMAD.HI.U32 R14, R11, UR4, R10 ;  /* 0x000000040b0e7c27 */ /* 0x001fe2000f8e000a */
[----:B------:R-:W0:Y:S04]  /*8980*/  LDCU UR4, c[0x0][0x510] ;  /* 0x0000a200ff0477ac */ /* 0x000e280008000800 */
[----:B------:R-:W-:-:S05]  /*8990*/  SHF.R.U32.HI R15, RZ, UR5, R14 ;  /* 0x00000005ff0f7c19 */ /* 0x000fca000801160e */
[----:B------:R-:W-:-:S04]  /*89a0*/  IMAD.MOV R10, RZ, RZ, -R15 ;  /* 0x000000ffff0a7224 */ /* 0x000fc800078e0a0f */
[----:B-1----:R-:W-:-:S04]  /*89b0*/  IMAD R11, R10, UR6, R11 ;  /* 0x000000060a0b7c24 */ /* 0x002fc8000f8e020b */
[----:B0-----:R-:W-:Y:S01]  /*89c0*/  IMAD R8, R11, UR4, R8 ;  /* 0x000000040b087c24 */ /* 0x001fe2000f8e0208 */
[----:B------:R-:W-:Y:S06]  /*89d0*/  @!P1 BRA `(.L_x_109) ;  /* 0x0000000c00c09947 */ /* 0x000fec0003800000 */
[----:B------:R-:W0:Y:S01]  /*89e0*/  LDCU.64 UR6, c[0x0][0x400] ;  /* 0x00008000ff0677ac */ /* 0x000e220008000a00 */
[----:B------:R-:W-:Y:S01]  /*89f0*/  HFMA2 R14, -RZ, RZ, 0, 0 ;  /* 0x00000000ff0e7431 */ /* 0x000fe200000001ff */
[----:B------:R-:W-:Y:S01]  /*8a00*/  ISETP.NE.AND P1, PT, R9, 0x4, PT ;  /* 0x000000040900780c */ /* 0x000fe20003f25270 */
[----:B------:R-:W1:Y:S01]  /*8a10*/  LDCU UR4, c[0x0][0x408] ;  /* 0x00008100ff0477ac */ /* 0x000e620008000800 */
[----:B------:R-:W2:Y:S02]  /*8a20*/  LDCU UR5, c[0x0][0x514] ;  /* 0x0000a280ff0577ac */ /* 0x000ea40008000800 */
[----:B0-----:R-:W-:-:S05]  /*8a30*/  IMAD.HI.U32 R10, R15, UR7, R14 ;  /* 0x000000070f0a7c27 */ /* 0x001fca000f8e000e */
[----:B-1----:R-:W-:-:S05]  /*8a40*/  SHF.R.U32.HI R11, RZ, UR4, R10 ;  /* 0x00000004ff0b7c19 */ /* 0x002fca000801160a */
[----:B------:R-:W-:-:S04]  /*8a50*/  IMAD.MOV R14, RZ, RZ, -R11 ;  /* 0x000000ffff0e7224 */ /* 0x000fc800078e0a0b */
        /* <DEDUP_REMOVED lines=9> */
[----:B------:R-:W-:-:S04]  /*8af0*/  SHF.R.U32.HI R15, RZ, UR5, R14 ;  /* 0x00000005ff0f7c19 */ /* 0x000fc8000801160e */
[----:B------:R-:W-:-:S05]  /*8b00*/  IADD3 R10, PT, PT, -R15, RZ, RZ ;  /* 0x000000ff0f0a7210 */ /* 0x000fca0007ffe1ff */
[----:B-1----:R-:W-:-:S04]  /*8b10*/  IMAD R11, R10, UR6, R11 ;  /* 0x000000060a0b7c24 */ /* 0x002fc8000f8e020b */
[----:B0-----:R-:W-:Y:S01]  /*8b20*/  IMAD R8, R11, UR4, R8 ;  /* 0x000000040b087c24 */ /* 0x001fe2000f8e0208 */
[----:B------:R-:W-:Y:S06]  /*8b30*/  @!P1 BRA `(.L_x_109) ;  /* 0x0000000c00689947 */ /* 0x000fec0003800000 */
[----:B------:R-:W0:Y:S01]  /*8b40*/  LDCU.64 UR6, c[0x0][0x418] ;  /* 0x00008300ff0677ac */ /* 0x000e220008000a00 */
[----:B------:R-:W-:Y:S01]  /*8b50*/  IMAD.MOV.U32 R14, RZ, RZ, RZ ;  /* 0x000000ffff0e7224 */ /* 0x000fe200078e00ff */
[----:B------:R-:W-:Y:S01]  /*8b60*/  ISETP.NE.AND P1, PT, R9, 0x6, PT ;  /* 0x000000060900780c */ /* 0x000fe20003f25270 */
[----:B------:R-:W1:Y:S01]  /*8b70*/  LDCU UR4, c[0x0][0x420] ;  /* 0x00008400ff0477ac */ /* 0x000e620008000800 */
[----:B------:R-:W2:Y:S01]  /*8b80*/  LDCU UR5, c[0x0][0x51c] ;  /* 0x0000a380ff0577ac */ /* 0x000ea20008000800 */
[----:B0-----:R-:W-:-:S05]  /*8b90*/  IMAD.HI.U32 R10, R15, UR7, R14 ;  /* 0x000000070f0a7c27 */ /* 0x001fca000f8e000e */
[----:B-1----:R-:W-:-:S05]  /*8ba0*/  SHF.R.U32.HI R11, RZ, UR4, R10 ;  /* 0x00000004ff0b7c19 */ /* 0x002fca000801160a */
[----:B------:R-:W-:-:S04]  /*8bb0*/  IMAD.MOV R14, RZ, RZ, -R11 ;  /* 0x000000ffff0e7224 */ /* 0x000fc800078e0a0b */
[----:B------:R-:W-:-:S04]  /*8bc0*/  IMAD R15, R14, UR6, R15 ;  /* 0x000000060e0f7c24 */ /* 0x000fc8000f8e020f */
[----:B--2---:R-:W-:Y:S01]  /*8bd0*/  IMAD R8, R15, UR5, R8 ;  /* 0x000000050f087c24 */ /* 0x004fe2000f8e0208 */
[----:B------:R-:W-:Y:S06]  /*8be0*/  @!P1 BRA `(.L_x_109) ;  /* 0x0000000c003c9947 */ /* 0x000fec0003800000 */
[----:B------:R-:W0:Y:S01]  /*8bf0*/  LDCU.64 UR4, c[0x0][0x428] ;  /* 0x00008500ff0477ac */ /* 0x000e220008000a00 */
[----:B------:R-:W-:Y:S02]  /*8c00*/  MOV R10, RZ ;  /* 0x000000ff000a7202 */ /* 0x000fe40000000f00 */
        /* <DEDUP_REMOVED lines=197> */
[----:B------:R-:W-:Y:S01]  /*9860*/  MOV R10, RZ ;  /* 0x000000ff000a7202 */ /* 0x000fe20000000f00 */
[----:B------:R-:W1:Y:S04]  /*9870*/  LDCU UR6, c[0x0][0x4fc] ;  /* 0x00009f80ff0677ac */ /* 0x000e680008000800 */
[----:B0-----:R-:W-:Y:S01]  /*9880*/  IMAD.HI.U32 R10, R11, UR4, R10 ;  /* 0x000000040b0a7c27 */ /* 0x001fe2000f8e000a */
[----:B------:R-:W0:Y:S04]  /*9890*/  LDCU UR4, c[0x0][0x568] ;  /* 0x0000ad00ff0477ac */ /* 0x000e280008000800 */
[----:B------:R-:W-:-:S05]  /*98a0*/  SHF.R.U32.HI R10, RZ, UR5, R10 ;  /* 0x00000005ff0a7c19 */ /* 0x000fca000801160a */
[----:B------:R-:W-:-:S04]  /*98b0*/  IMAD.MOV R10, RZ, RZ, -R10 ;  /* 0x000000ffff0a7224 */ /* 0x000fc800078e0a0a */
[----:B-1----:R-:W-:-:S04]  /*98c0*/  IMAD R11, R10, UR6, R11 ;  /* 0x000000060a0b7c24 */ /* 0x002fc8000f8e020b */
[----:B0-----:R-:W-:-:S07]  /*98d0*/  IMAD R8, R11, UR4, R8 ;  /* 0x000000040b087c24 */ /* 0x001fce000f8e0208 */
.L_x_109:
[----:B------:R-:W-:Y:S01]  /*98e0*/  SHF.R.U32.HI R10, RZ, 0x2, R8 ;  /* 0x00000002ff0a7819 */ /* 0x000fe20000011608 */
[----:B------:R-:W-:-:S07]  /*98f0*/  IMAD.MOV.U32 R11, RZ, RZ, RZ ;  /* 0x000000ffff0b7224 */ /* 0x000fce00078e00ff */
.L_x_108:
[----:B------:R-:W0:Y:S02]  /*9900*/  LDCU.64 UR4, c[0x0][0x768] ;  /* 0x0000ed00ff0477ac */ /* 0x000e240008000a00 */
[----:B0-----:R-:W-:-:S04]  /*9910*/  IADD3 R22, P1, PT, R22, UR4, RZ ;  /* 0x0000000416167c10 */ /* 0x001fc8000ff3e0ff */
[----:B------:R-:W-:Y:S02]  /*9920*/  IADD3.X R29, PT, PT, RZ, UR5, RZ, P1, !PT ;  /* 0x00000005ff1d7c10 */ /* 0x000fe40008ffe4ff */
[----:B------:R-:W-:-:S04]  /*9930*/  LEA R14, P1, R10, R22, 0x2 ;  /* 0x000000160a0e7211 */ /* 0x000fc800078210ff */
[----:B------:R-:W-:-:S05]  /*9940*/  LEA.HI.X R15, R10, R29, R11, 0x2, P1 ;  /* 0x0000001d0a0f7211 */ /* 0x000fca00008f140b */
[----:B------:R1:W5:Y:S01]  /*9950*/  LDG.E R18, desc[UR36][R14.64] ;  /* 0x000000240e127981 */ /* 0x000362000c1e1900 */
[----:B------:R-:W-:-:S05]  /*9960*/  IMAD.IADD R17, R0, 0x1, R13 ;  /* 0x0000000100117824 */ /* 0x000fca00078e020d */
[----:B------:R-:W-:-:S13]  /*9970*/  ISETP.GE.U32.AND P1, PT, R17, R12, PT ;  /* 0x0000000c1100720c */ /* 0x000fda0003f26070 */
[----:B-1----:R-:W-:Y:S05]  /*9980*/  @P1 BRA `(.L_x_107) ;  /* 0x0000003400441947 */ /* 0x002fea0003800000 */
[----:B------:R-:W-:Y:S01]  /*9990*/  CS2R R10, SRZ ;  /* 0x00000000000a7805 */ /* 0x000fe2000001ff00 */
[----:B------:R-:W-:Y:S06]  /*99a0*/  @!P0 BRA `(.L_x_110) ;  /* 0x0000001000508947 */ /* 0x000fec0003800000 */
[----:B------:R-:W0:Y:S01]  /*99b0*/  LDCU.64 UR4, c[0x0][0x3e0] ;  /* 0x00007c00ff0477ac */ /* 0x000e220008000a00 */
[----:B------:R-:W1:Y:S01]  /*99c0*/  LDC R8, c[0x0][0x3d8] ;  /* 0x0000f600ff087b82 */ /* 0x000e620000000800 */
[----:B------:R-:W-:Y:S01]  /*99d0*/  IMAD.MOV.U32 R16, RZ, RZ, RZ ;  /* 0x000000ffff107224 */ /* 0x000fe200078e00ff */
[----:B------:R-:W2:Y:S03]  /*99e0*/  LDCU UR6, c[0x0][0x3dc] ;  /* 0x00007b80ff0677ac */ /* 0x000ea60008000800 */
[----:B0-----:R-:W-:Y:S01]  /*99f0*/  IMAD.HI.U32 R14, R17, UR4, R16 ;  /* 0x00000004110e7c27 */ /* 0x001fe2000f8e0010 */
[----:B------:R-:W0:Y:S04]  /*9a00*/  LDCU UR4, c[0x0][0x508] ;  /* 0x0000a100ff0477ac */ /* 0x000e280008000800 */
[----:B------:R-:W-:-:S02]  /*9a10*/  SHF.R.U32.HI R15, RZ, UR5, R14 ;  /* 0x00000005ff0f7c19 */ /* 0x000fc4000801160e */
[----:B-1----:R-:W-:Y:S02]  /*9a20*/  ISETP.NE.AND P1, PT, R8, 0x1, PT ;  /* 0x000000010800780c */ /* 0x002fe40003f25270 */
[----:B------:R-:W-:-:S05]  /*9a30*/  IADD3 R11, PT, PT, -R15, RZ, RZ ;  /* 0x000000ff0f0b7210 */ /* 0x000fca0007ffe1ff */
[----:B--2---:R-:W-:-:S04]  /*9a40*/  IMAD R8, R11, UR6, R17 ;  /* 0x000000060b087c24 */ /* 0x004fc8000f8e0211 */
[----:B0-----:R-:W-:Y:S02]  /*9a50*/  IMAD R8, R8, UR4, RZ ;  /* 0x0000000408087c24 */ /* 0x001fe4000f8e02ff */
[----:B------:R-:W-:Y:S05]  /*9a60*/  @!P1 BRA `(.L_x_111) ;  /* 0x0000001000189947 */ /* 0x000fea0003800000 */
        /* <DEDUP_REMOVED lines=12> */
[----:B------:R-:W-:Y:S01]  /*9b30*/  HFMA2 R10, -RZ, RZ, 0, 0 ;  /* 0x00000000ff0a7431 */ /* 0x000fe200000001ff */
[----:B------:R-:W-:Y:S01]  /*9b40*/  ISETP.NE.AND P1, PT, R9, 0x3, PT ;  /* 0x000000030900780c */ /* 0x000fe20003f25270 */
[----:B------:R-:W1:Y:S03]  /*9b50*/  LDCU UR6, c[0x0][0x3f4] ;  /* 0x00007e80ff0677ac */ /* 0x000e660008000800 */
        /* <DEDUP_REMOVED lines=30> */
[----:B------:R-:W-:Y:S02]  /*9d40*/  MOV R14, RZ ;  /* 0x000000ff000e7202 */ /* 0x000fe40000000f00 */
        /* <DEDUP_REMOVED lines=209> */
[----:B------:R-:W1:Y:S03]  /*aa60*/  LDCU UR6, c[0x0][0x4fc] ;  /* 0x00009f80ff0677ac */ /* 0x000e660008000800 */
[----:B0-----:R-:W-:Y:S01]  /*aa70*/  IMAD.HI.U32 R10, R11, UR4, R10 ;  /* 0x000000040b0a7c27 */ /* 0x001fe2000f8e000a */
[----:B------:R-:W0:Y:S04]  /*aa80*/  LDCU UR4, c[0x0][0x568] ;  /* 0x0000ad00ff0477ac */ /* 0x000e280008000800 */
[----:B------:R-:W-:-:S04]  /*aa90*/  SHF.R.U32.HI R10, RZ, UR5, R10 ;  /* 0x00000005ff0a7c19 */ /* 0x000fc8000801160a */
[----:B------:R-:W-:-:S05]  /*aaa0*/  IADD3 R10, PT, PT, -R10, RZ, RZ ;  /* 0x000000ff0a0a7210 */ /* 0x000fca0007ffe1ff */
[----:B-1----:R-:W-:-:S04]  /*aab0*/  IMAD R11, R10, UR6, R11 ;  /* 0x000000060a0b7c24 */ /* 0x002fc8000f8e020b */
[----:B0-----:R-:W-:-:S07]  /*aac0*/  IMAD R8, R11, UR4, R8 ;  /* 0x000000040b087c24 */ /* 0x001fce000f8e0208 */
.L_x_111:
[----:B------:R-:W-:Y:S01]  /*aad0*/  SHF.R.U32.HI R10, RZ, 0x2, R8 ;  /* 0x00000002ff0a7819 */ /* 0x000fe20000011608 */
[----:B------:R-:W-:-:S07]  /*aae0*/  IMAD.MOV.U32 R11, RZ, RZ, RZ ;  /* 0x000000ffff0b7224 */ /* 0x000fce00078e00ff */
.L_x_110:
        /* <DEDUP_REMOVED lines=10> */
[----:B------:R-:W-:Y:S01]  /*ab90*/  HFMA2 R16, -RZ, RZ, 0, 0 ;  /* 0x00000000ff107431 */ /* 0x000fe200000001ff */
[----:B------:R-:W2:Y:S04]  /*aba0*/  LDCU UR6, c[0x0][0x3dc] ;  /* 0x00007b80ff0677ac */ /* 0x000ea80008000800 */
[----:B0-----:R-:W-:Y:S01]  /*abb0*/  IMAD.HI.U32 R14, R17, UR4, R16 ;  /* 0x00000004110e7c27 */ /* 0x001fe2000f8e0010 */
[----:B------:R-:W0:Y:S04]  /*abc0*/  LDCU UR4, c[0x0][0x508] ;  /* 0x0000a100ff0477ac */ /* 0x000e280008000800 */
[----:B------:R-:W-:-:S02]  /*abd0*/  SHF.R.U32.HI R15, RZ, UR5, R14 ;  /* 0x00000005ff0f7c19 */ /* 0x000fc4000801160e */
[----:B-1----:R-:W-:-:S03]  /*abe0*/  ISETP.NE.AND P1, PT, R8, 0x1, PT ;  /* 0x000000010800780c */ /* 0x002fc60003f25270 */
[----:B------:R-:W-:-:S04]  /*abf0*/  IMAD.MOV R11, RZ, RZ, -R15 ;  /* 0x000000ffff0b7224 */ /* 0x000fc800078e0a0f */
        /* <DEDUP_REMOVED lines=258> */
[----:B------:R-:W1:Y:S04]  /*bc20*/  LDCU UR6, c[0x0][0x4fc] ;  /* 0x00009f80ff0677ac */ /* 0x000e680008000800 */
[----:B0-----:R-:W-:Y:S01]  /*bc30*/  IMAD.HI.U32 R10, R11, UR4, R10 ;  /* 0x000000040b0a7c27 */ /* 0x001fe2000f8e000a */
[----:B------:R-:W0:Y:S04]  /*bc40*/  LDCU UR4, c[0x0][0x568] ;  /* 0x0000ad00ff0477ac */ /* 0x000e280008000800 */
[----:B------:R-:W-:-:S05]  /*bc50*/  SHF.R.U32.HI R10, RZ, UR5, R10 ;  /* 0x00000005ff0a7c19 */ /* 0x000fca000801160a */
[----:B------:R-:W-:-:S04]  /*bc60*/  IMAD.MOV R10, RZ, RZ, -R10 ;  /* 0x000000ffff0a7224 */ /* 0x000fc800078e0a0a */
[----:B-1----:R-:W-:-:S04]  /*bc70*/  IMAD R11, R10, UR6, R11 ;  /* 0x000000060a0b7c24 */ /* 0x002fc8000f8e020b */
[----:B0-----:R-:W-:-:S07]  /*bc80*/  IMAD R8, R11, UR4, R8 ;  /* 0x000000040b087c24 */ /* 0x001fce000f8e0208 */
.L_x_113:
[----:B------:R-:W-:Y:S01]  /*bc90*/  SHF.R.U32.HI R10, RZ, 0x2, R8 ;  /* 0x00000002ff0a7819 */ /* 0x000fe20000011608 */
[----:B------:R-:W-:-:S07]  /*bca0*/  IMAD.MOV.U32 R11, RZ, RZ, RZ ;  /* 0x000000ffff0b7224 */ /* 0x000fce00078e00ff */
.L_x_112:
[----:B------:R-:W-:-:S04]  /*bcb0*/  LEA R14, P1, R10, R22, 0x2 ;  /* 0x000000160a0e7211 */ /* 0x000fc800078210ff */
[----:B------:R-:W-:-:S05]  /*bcc0*/  LEA.HI.X R15, R10, R29, R11, 0x2, P1 ;  /* 0x0000001d0a0f7211 */ /* 0x000fca00008f140b */
[----:B------:R1:W5:Y:S01]  /*bcd0*/  LDG.E R19, desc[UR36][R14.64] ;  /* 0x000000240e137981 */ /* 0x000362000c1e1900 */
[----:B------:R-:W-:-:S04]  /*bce0*/  IADD3 R17, PT, PT, R13, R17, RZ ;  /* 0x000000110d117210 */ /* 0x000fc80007ffe0ff */
        /* <DEDUP_REMOVED lines=274> */
[----:B------:R-:W-:-:S05]  /*ce10*/  SHF.R.U32.HI R9, RZ, UR5, R9 ;  /* 0x00000005ff097c19 */ /* 0x000fca0008011609 */
[----:B------:R-:W-:-:S04]  /*ce20*/  IMAD.MOV R9, RZ, RZ, -R9 ;  /* 0x000000ffff097224 */ /* 0x000fc800078e0a09 */
[----:B-1----:R-:W-:-:S04]  /*ce30*/  IMAD R11, R9, UR6, R11 ;  /* 0x00000006090b7c24 */ /* 0x002fc8000f8e020b */
[----:B0-----:R-:W-:-:S07]  /*ce40*/  IMAD R8, R11, UR4, R8 ;  /* 0x000000040b087c24 */ /* 0x001fce000f8e0208 */
.L_x_115:
[----:B------:R-:W-:Y:S02]  /*ce50*/  SHF.R.U32.HI R10, RZ, 0x2, R8 ;  /* 0x00000002ff0a7819 */ /* 0x000fe40000011608 */
[----:B------:R-:W-:-:S07]  /*ce60*/  MOV R11, RZ ;  /* 0x000000ff000b7202 */ /* 0x000fce0000000f00 */
.L_x_114:
[----:B------:R-:W-:-:S04]  /*ce70*/  LEA R8, P0, R10, R22, 0x2 ;  /* 0x000000160a087211 */ /* 0x000fc800078010ff */
[----:B------:R-:W-:-:S05]  /*ce80*/  LEA.HI.X R9, R10, R29, R11, 0x2, P0 ;  /* 0x0000001d0a097211 */ /* 0x000fca00000f140b */
[----:B------:R1:W5:Y:S04]  /*ce90*/  LDG.E R21, desc[UR36][R8.64] ;  /* 0x0000002408157981 */ /* 0x000368000c1e1900 */
.L_x_107:
[----:B------:R-:W-:Y:S05]  /*cea0*/  BSYNC.RECONVERGENT B1 ;  /* 0x0000000000017941 */ /* 0x000fea0003800200 */
.L_x_106:
[----:B------:R-:W-:Y:S01]  /*ceb0*/  ISETP.GE.U32.AND P0, PT, R0, R12, PT ;  /* 0x0000000c0000720c */ /* 0x000fe20003f06070 */
[----:B------:R-:W-:-:S12]  /*cec0*/  BSSY.RECONVERGENT B1, `(.L_x_116) ;  /* 0x0000047000017945 */ /* 0x000fd80003800200 */
[----:B------:R-:W-:Y:S05]  /*ced0*/  @P0 BRA `(.L_x_117) ;  /* 0x0000000400140947 */ /* 0x000fea0003800000 */
[----:B------:R-:W-:Y:S01]  /*cee0*/  FSETP.NAN.FTZ.AND P3, PT, |R2|, |R2|, PT ;  /* 0x400000020200720b */ /* 0x000fe20003f78200 */
[----:B-1----:R-:W-:Y:S01]  /*cef0*/  IMAD.IADD R8, R0, 0x1, R13 ;  /* 0x0000000100087824 */ /* 0x002fe200078e020d */
[----:B------:R-:W-:Y:S04]  /*cf00*/  BSSY.RECONVERGENT B2, `(.L_x_118) ;  /* 0x000000b000027945 */ /* 0x000fe80003800200 */
        /* <DEDUP_REMOVED lines=10> */
.L_x_119:
[----:B------:R-:W-:Y:S05]  /*cfb0*/  BSYNC.RECONVERGENT B2 ;  /* 0x0000000000027941 */ /* 0x000fea0003800200 */
.L_x_118:
        /* <DEDUP_REMOVED lines=17> */
.L_x_121:
[----:B------:R-:W-:Y:S05]  /*d0d0*/  BSYNC.RECONVERGENT B2 ;  /* 0x0000000000027941 */ /* 0x000fea0003800200 */
.L_x_120:
[----:B------:R-:W-:Y:S02]  /*d0e0*/  FSEL R3, R3, R28, P0 ;  /* 0x0000001c03037208 */ /* 0x000fe40000000000 */
[----:B------:R-:W-:Y:S02]  /*d0f0*/  SEL R23, R23, R8, P0 ;  /* 0x0000000817177207 */ /* 0x000fe40000000000 */
[----:B------:R-:W-:Y:S01]  /*d100*/  SEL R25, R25, RZ, P0 ;  /* 0x000000ff19197207 */ /* 0x000fe20000000000 */
[----:B------:R-:W-:Y:S06]  /*d110*/  @P2 BRA `(.L_x_117) ;  /* 0x0000000000842947 */ /* 0x000fec0003800000 */
[----:B------:R-:W-:Y:S01]  /*d120*/  FSETP.NAN.FTZ.AND P3, PT, |R4|, |R4|, PT ;  /* 0x400000040400720b */ /* 0x000fe20003f78200 */
[----:B------:R-:W-:Y:S01]  /*d130*/  BSSY.RECONVERGENT B2, `(.L_x_122) ;  /* 0x000000c000027945 */ /* 0x000fe20003800200 */
[----:B------:R-:W-:-:S04]  /*d140*/  IADD3 R13, PT, PT, R0, R13, RZ ;  /* 0x0000000d000d7210 */ /* 0x000fc80007ffe0ff */
        /* <DEDUP_REMOVED lines=10> */
.L_x_123:
[----:B------:R-:W-:Y:S05]  /*d1f0*/  BSYNC.RECONVERGENT B2 ;  /* 0x0000000000027941 */ /* 0x000fea0003800200 */
.L_x_122:
        /* <DEDUP_REMOVED lines=15> */
.L_x_125:
[----:B------:R-:W-:Y:S05]  /*d2f0*/  BSYNC.RECONVERGENT B2 ;  /* 0x0000000000027941 */ /* 0x000fea0003800200 */
.L_x_124:
[----:B------:R-:W-:Y:S02]  /*d300*/  FSEL R5, R5, R21, P0 ;  /* 0x0000001505057208 */ /* 0x000fe40000000000 */
[----:B------:R-:W-:Y:S02]  /*d310*/  SEL R20, R20, R13, P0 ;  /* 0x0000000d14147207 */ /* 0x000fe40000000000 */
[----:B------:R-:W-:-:S07]  /*d320*/  SEL R27, R27, RZ, P0 ;  /* 0x000000ff1b1b7207 */ /* 0x000fce0000000000 */
.L_x_117:
[----:B------:R-:W-:Y:S05]  /*d330*/  BSYNC.RECONVERGENT B1 ;  /* 0x0000000000017941 */ /* 0x000fea0003800200 */
.L_x_116:
        /* <DEDUP_REMOVED lines=11> */
.L_x_127:
[----:B------:R-:W-:Y:S05]  /*d3f0*/  BSYNC.RECONVERGENT B1 ;  /* 0x0000000000017941 */ /* 0x000fea0003800200 */
.L_x_126:
        /* <DEDUP_REMOVED lines=14> */
.L_x_129:
[----:B------:R-:W-:Y:S05]  /*d4e0*/  BSYNC.RECONVERGENT B1 ;  /* 0x0000000000017941 */ /* 0x000fea0003800200 */
.L_x_128:
        /* <DEDUP_REMOVED lines=14> */
.L_x_131:
[----:B------:R-:W-:Y:S05]  /*d5d0*/  BSYNC.RECONVERGENT B1 ;  /* 0x0000000000017941 */ /* 0x000fea0003800200 */
.L_x_130:
[----:B------:R-:W-:Y:S02]  /*d5e0*/  FSEL R3, R4, R5, P0 ;  /* 0x0000000504037208 */ /* 0x000fe40000000000 */
[----:B------:R-:W-:Y:S02]  /*d5f0*/  SEL R20, R7, R20, P0 ;  /* 0x0000001407147207 */ /* 0x000fe40000000000 */
[----:B-----5:R-:W-:-:S07]  /*d600*/  SEL R21, R26, R27, P0 ;  /* 0x0000001b1a157207 */ /* 0x020fce0000000000 */
.L_x_2:
[----:B------:R-:W-:Y:S05]  /*d610*/  BSYNC.RECONVERGENT B0 ;  /* 0x0000000000007941 */ /* 0x000fea0003800200 */
.L_x_1:
[----:B------:R-:W2:Y:S01]  /*d620*/  LDCU UR4, c[0x0][0x3b4] ;  /* 0x00007680ff0477ac */ /* 0x000ea20008000800 */
[----:B------:R-:W3:Y:S01]  /*d630*/  S2R R0, SR_TID.X ;  /* 0x0000000000007919 */ /* 0x000ee20000002100 */
[----:B------:R-:W4:Y:S01]  /*d640*/  S2R R7, SR_TID.Y ;  /* 0x0000000000077919 */ /* 0x000f220000002200 */
[----:B--2---:R-:W-:-:S09]  /*d650*/  UISETP.NE.AND UP0, UPT, UR4, URZ, UPT ;  /* 0x000000ff0400728c */ /* 0x004fd2000bf05270 */
[----:B------:R-:W-:Y:S05]  /*d660*/  BRA.U !UP0, `(.L_x_132) ;  /* 0x0000000108b47547 */ /* 0x000fea000b800000 */
[----:B------:R-:W2:Y:S01]  /*d670*/  S2UR UR5, SR_CgaCtaId ;  /* 0x00000000000579c3 */ /* 0x000ea20000008800 */
[----:B------:R-:W3:Y:S01]  /*d680*/  LDCU UR8, c[0x0][0x360] ;  /* 0x00006c00ff0877ac */ /* 0x000ee20008000800 */
[----:B------:R-:W-:Y:S01]  /*d690*/  UMOV UR4, 0x400 ;  /* 0x0000040000047882 */ /* 0x000fe20000000000 */
[----:B------:R-:W0:Y:S01]  /*d6a0*/  LDCU UR6, c[0x0][0x364] ;  /* 0x00006c80ff0677ac */ /* 0x000e220008000800 */
[----:B------:R-:W-:Y:S01]  /*d6b0*/  UIADD3 UR4, UPT, UPT, UR4, 0x10, URZ ;  /* 0x0000001004047890 */ /* 0x000fe2000fffe0ff */
[----:B---34-:R-:W-:-:S03]  /*d6c0*/  IMAD R2, R7, UR8, R0 ;  /* 0x0000000807027c24 */ /* 0x018fc6000f8e0200 */
[----:B--2---:R-:W-:Y:S02]  /*d6d0*/  ULEA UR4, UR5, UR4, 0x18 ;  /* 0x0000000405047291 */ /* 0x004fe4000f8ec0ff */
[----:B0-----:R-:W-:-:S04]  /*d6e0*/  UISETP.GE.U32.AND UP0, UPT, UR6, 0x2, UPT ;  /* 0x000000020600788c */ /* 0x001fc8000bf06070 */
[----:B------:R-:W-:-:S05]  /*d6f0*/  LEA R2, R2, UR4, 0x4 ;  /* 0x0000000402027c11 */ /* 0x000fca000f8e20ff */
[----:B------:R2:W-:Y:S04]  /*d700*/  STS.64 [R2+0x8], R20 ;  /* 0x0000081402007388 */ /* 0x0005e80000000a00 */
[----:B------:R2:W-:Y:S01]  /*d710*/  STS [R2], R3 ;  /* 0x0000000302007388 */ /* 0x0005e20000000800 */
[----:B------:R-:W-:Y:S05]  /*d720*/  BRA.U !UP0, `(.L_x_132) ;  /* 0x0000000108847547 */ /* 0x000fea000b800000 */
[----:B------:R-:W-:-:S05]  /*d730*/  UMOV UR5, UR6 ;  /* 0x0000000600057c82 */ /* 0x000fca0008000000 */
.L_x_137:
[----:B------:R-:W-:Y:S01]  /*d740*/  USHF.R.U32.HI UR7, URZ, 0x1, UR5 ;  /* 0x00000001ff077899 */ /* 0x000fe20008011605 */
[----:B------:R-:W-:Y:S05]  /*d750*/  BAR.SYNC.DEFER_BLOCKING 0x0 ;  /* 0x0000000000007b1d */ /* 0x000fea0000010000 */
[----:B------:R-:W-:Y:S01]  /*d760*/  VIADD R5, R7, UR7 ;  /* 0x0000000707057c36 */ /* 0x000fe20008000000 */
[----:B------:R-:W-:Y:S04]  /*d770*/  BSSY.RECONVERGENT B0, `(.L_x_133) ;  /* 0x0000019000007945 */ /* 0x000fe80003800200 */
[----:B------:R-:W-:-:S04]  /*d780*/  ISETP.GE.U32.AND P0, PT, R5, UR6, PT ;  /* 0x0000000605007c0c */ /* 0x000fc8000bf06070 */
[----:B------:R-:W-:-:S13]  /*d790*/  ISETP.GE.U32.OR P0, PT, R7, UR7, P0 ;  /* 0x0000000707007c0c */ /* 0x000fda0008706470 */
[----:B0-----:R-:W-:Y:S05]  /*d7a0*/  @P0 BRA `(.L_x_134) ;  /* 0x0000000000540947 */ /* 0x001fea0003800000 */
[----:B------:R-:W-:Y:S01]  /*d7b0*/  IMAD R4, R5, UR8, R0 ;  /* 0x0000000805047c24 */ /* 0x000fe2000f8e0200 */
[----:B------:R-:W-:Y:S01]  /*d7c0*/  FSETP.NAN.FTZ.AND P2, PT, |R3|, |R3|, PT ;  /* 0x400000030300720b */ /* 0x000fe20003f58200 */
[----:B------:R-:W-:Y:S03]  /*d7d0*/  BSSY.RECONVERGENT B1, `(.L_x_135) ;  /* 0x000000d000017945 */ /* 0x000fe60003800200 */
[----:B------:R-:W-:-:S05]  /*d7e0*/  LEA R6, R4, UR4, 0x4 ;  /* 0x0000000404067c11 */ /* 0x000fca000f8e20ff */
[----:B-1----:R-:W0:Y:S04]  /*d7f0*/  LDS R8, [R6] ;  /* 0x0000000006087984 */ /* 0x002e280000000800 */
[----:B------:R-:W1:Y:S01]  /*d800*/  LDS.64 R4, [R6+0x8] ;  /* 0x0000080006047984 */ /* 0x000e620000000a00 */
[----:B0-----:R-:W-:Y:S02]  /*d810*/  @P2 FSETP.NAN.FTZ.AND P0, PT, |R8|, |R8|, PT ;  /* 0x400000080800220b */ /* 0x001fe40003f18200 */
[----:B-1----:R-:W-:-:S04]  /*d820*/  @P2 ISETP.LT.U32.AND P1, PT, R20, R4, PT ;  /* 0x000000041400220c */ /* 0x002fc80003f21070 */
[----:B------:R-:W-:Y:S01]  /*d830*/  @P2 ISETP.LT.OR.EX P0, PT, R21, R5, !P0, P1 ;  /* 0x000000051500220c */ /* 0x000fe20004701710 */
[----:B------:R-:W-:-:S12]  /*d840*/  @P2 BRA `(.L_x_136) ;  /* 0x0000000000142947 */ /* 0x000fd80003800000 */
[----:B------:R-:W-:-:S13]  /*d850*/  FSETP.NEU.FTZ.AND P1, PT, R3, R8, PT ;  /* 0x000000080300720b */ /* 0x000fda0003f3d000 */
[----:B------:R-:W-:-:S04]  /*d860*/  @!P1 ISETP.GE.U32.AND P0, PT, R20, R4, PT ;  /* 0x000000041400920c */ /* 0x000fc80003f06070 */
[----:B------:R-:W-:-:S04]  /*d870*/  @!P1 ISETP.GE.AND.EX P0, PT, R21, R5, PT, P0 ;  /* 0x000000051500920c */ /* 0x000fc80003f06300 */
[----:B------:R-:W-:Y:S02]  /*d880*/  @!P1 PLOP3.LUT P0, PT, P0, PT, PT, 0x8, 0x80 ;  /* 0x000000000080981c */ /* 0x000fe4000070e170 */
[----:B------:R-:W-:-:S13]  /*d890*/  @P1 FSETP.GT.FTZ.AND P0, PT, R3, R8, PT ;  /* 0x000000080300120b */ /* 0x000fda0003f14000 */
.L_x_136:
[----:B------:R-:W-:Y:S05]  /*d8a0*/  BSYNC.RECONVERGENT B1 ;  /* 0x0000000000017941 */ /* 0x000fea0003800200 */
.L_x_135:
[----:B--2---:R-:W-:Y:S02]  /*d8b0*/  FSEL R3, R3, R8, P0 ;  /* 0x0000000803037208 */ /* 0x004fe40000000000 */
[----:B------:R-:W-:Y:S02]  /*d8c0*/  SEL R20, R20, R4, P0 ;  /* 0x0000000414147207 */ /* 0x000fe40000000000 */
[----:B------:R-:W-:Y:S01]  /*d8d0*/  SEL R21, R21, R5, P0 ;  /* 0x0000000515157207 */ /* 0x000fe20000000000 */
[----:B------:R0:W-:Y:S04]  /*d8e0*/  STS [R2], R3 ;  /* 0x0000000302007388 */ /* 0x0001e80000000800 */
[----:B------:R0:W-:Y:S02]  /*d8f0*/  STS.64 [R2+0x8], R20 ;  /* 0x0000081402007388 */ /* 0x0001e40000000a00 */
.L_x_134:
[----:B------:R-:W-:Y:S05]  /*d900*/  BSYNC.RECONVERGENT B0 ;  /* 0x0000000000007941 */ /* 0x000fea0003800200 */
.L_x_133:
[----:B------:R-:W-:-:S03]  /*d910*/  UISETP.GT.U32.AND UP0, UPT, UR5, 0x3, UPT ;  /* 0x000000030500788c */ /* 0x000fc6000bf04070 */
[----:B------:R-:W-:-:S06]  /*d920*/  UMOV UR5, UR7 ;  /* 0x0000000700057c82 */ /* 0x000fcc0008000000 */
[----:B------:R-:W-:Y:S05]  /*d930*/  BRA.U UP0, `(.L_x_137) ;  /* 0xfffffffd00807547 */ /* 0x000fea000b83ffff */
.L_x_132:
[----:B------:R-:W0:Y:S02]  /*d940*/  LDCU UR4, c[0x0][0x3b0] ;  /* 0x00007600ff0477ac */ /* 0x000e240008000800 */
[----:B0-----:R-:W-:-:S09]  /*d950*/  UISETP.NE.AND UP0, UPT, UR4, URZ, UPT ;  /* 0x000000ff0400728c */ /* 0x001fd2000bf05270 */
[----:B------:R-:W-:Y:S05]  /*d960*/  BRA.U !UP0, `(.L_x_138) ;  /* 0x0000000508207547 */ /* 0x000fea000b800000 */
[----:B------:R-:W0:Y:S02]  /*d970*/  LDCU UR5, c[0x0][0x360] ;  /* 0x00006c00ff0577ac */ /* 0x000e240008000800 */
[----:B0-----:R-:W-:Y:S02]  /*d980*/  UISETP.GE.U32.AND UP0, UPT, UR5, 0x21, UPT ;  /* 0x000000210500788c */ /* 0x001fe4000bf06070 */
[----:B------:R-:W-:-:S07]  /*d990*/  UMOV UR4, UR5 ;  /* 0x0000000500047c82 */ /* 0x000fce0008000000 */
[----:B------:R-:W-:Y:S05]  /*d9a0*/  BRA.U !UP0, `(.L_x_139) ;  /* 0x0000000108ac7547 */ /* 0x000fea000b800000 */
[----:B------:R-:W0:Y:S01]  /*d9b0*/  S2UR UR6, SR_CgaCtaId ;  /* 0x00000000000679c3 */ /* 0x000e220000008800 */
[----:B------:R-:W-:Y:S01]  /*d9c0*/  UMOV UR4, 0x400 ;  /* 0x0000040000047882 */ /* 0x000fe20000000000 */
[----:B--234-:R-:W-:Y:S01]  /*d9d0*/  IMAD R2, R7, UR5, R0 ;  /* 0x0000000507027c24 */ /* 0x01cfe2000f8e0200 */
[----:B------:R-:W-:Y:S02]  /*d9e0*/  UIADD3 UR4, UPT, UPT, UR4, 0x10, URZ ;  /* 0x0000001004047890 */ /* 0x000fe4000fffe0ff */
[----:B------:R-:W-:Y:S02]  /*d9f0*/  UISETP.GE.U32.AND UP0, UPT, UR5, 0x40, UPT ;  /* 0x000000400500788c */ /* 0x000fe4000bf06070 */
[----:B0-----:R-:W-:-:S06]  /*da00*/  ULEA UR4, UR6, UR4, 0x18 ;  /* 0x0000000406047291 */ /* 0x001fcc000f8ec0ff */
[----:B------:R-:W-:Y:S01]  /*da10*/  LEA R2, R2, UR4, 0x4 ;  /* 0x0000000402027c11 */ /* 0x000fe2000f8e20ff */
[----:B------:R-:W-:-:S04]  /*da20*/  UMOV UR4, 0x20 ;  /* 0x0000002000047882 */ /* 0x000fc80000000000 */
[----:B------:R0:W-:Y:S04]  /*da30*/  STS.64 [R2+0x8], R20 ;  /* 0x0000081402007388 */ /* 0x0001e80000000a00 */
[----:B------:R0:W-:Y:S01]  /*da40*/  STS [R2], R3 ;  /* 0x0000000302007388 */ /* 0x0001e20000000800 */
[----:B------:R-:W-:Y:S05]  /*da50*/  BRA.U !UP0, `(.L_x_139) ;  /* 0x0000000108807547 */ /* 0x000fea000b800000 */
[----:B------:R-:W-:-:S07]  /*da60*/  IMAD.U32 R6, RZ, RZ, UR5 ;  /* 0x00000005ff067e24 */ /* 0x000fce000f8e00ff */
.L_x_144:
[----:B-1----:R-:W-:Y:S01]  /*da70*/  SHF.R.U32.HI R9, RZ, 0x1, R6 ;  /* 0x00000001ff097819 */ /* 0x002fe20000011606 */
[----:B------:R-:W-:Y:S03]  /*da80*/  BAR.SYNC.DEFER_BLOCKING 0x0 ;  /* 0x0000000000007b1d */ /* 0x000fe60000010000 */
[----:B------:R-:W-:-:S03]  /*da90*/  IADD3 R4, PT, PT, R9, R0, RZ ;  /* 0x0000000009047210 */ /* 0x000fc60007ffe0ff */
[----:B------:R-:W-:Y:S01]  /*daa0*/  BSSY.RECONVERGENT B0, `(.L_x_140) ;  /* 0x0000018000007945 */ /* 0x000fe20003800200 */
[----:B------:R-:W-:-:S04]  /*dab0*/  ISETP.GE.U32.AND P0, PT, R4, UR5, PT ;  /* 0x0000000504007c0c */ /* 0x000fc8000bf06070 */
[----:B------:R-:W-:-:S13]  /*dac0*/  ISETP.GE.U32.OR P0, PT, R0, R9, P0 ;  /* 0x000000090000720c */ /* 0x000fda0000706470 */
[----:B------:R-:W-:Y:S05]  /*dad0*/  @P0 BRA `(.L_x_141) ;  /* 0x0000000000500947 */ /* 0x000fea0003800000 */
[----:B------:R-:W-:Y:S01]  /*dae0*/  IMAD R8, R9, 0x10, R2 ;  /* 0x0000001009087824 */ /* 0x000fe200078e0202 */
[----:B------:R-:W-:Y:S01]  /*daf0*/  FSETP.NAN.FTZ.AND P2, PT, |R3|, |R3|, PT ;  /* 0x400000030300720b */ /* 0x000fe20003f58200 */
[----:B------:R-:W-:Y:S03]  /*db00*/  BSSY.RECONVERGENT B1, `(.L_x_142) ;  /* 0x000000c000017945 */ /* 0x000fe60003800200 */
[----:B------:R-:W1:Y:S04]  /*db10*/  LDS R10, [R8] ;  /* 0x00000000080a7984 */ /* 0x000e680000000800 */
[----:B------:R-:W2:Y:S05]  /*db20*/  LDS.64 R4, [R8+0x8] ;  /* 0x0000080008047984 */ /* 0x000eaa0000000a00 */
[----:B-1----:R-:W-:-:S02]  /*db30*/  @P2 FSETP.NAN.FTZ.AND P0, PT, |R10|, |R10|, PT ;  /* 0x4000000a0a00220b */ /* 0x002fc40003f18200 */
[----:B--2---:R-:W-:-:S04]  /*db40*/  @P2 ISETP.LT.U32.AND P1, PT, R20, R4, PT ;  /* 0x000000041400220c */ /* 0x004fc80003f21070 */
[----:B------:R-:W-:Y:S01]  /*db50*/  @P2 ISETP.LT.OR.EX P0, PT, R21, R5, !P0, P1 ;  /* 0x000000051500220c */ /* 0x000fe20004701710 */
[----:B------:R-:W-:-:S12]  /*db60*/  @P2 BRA `(.L_x_143) ;  /* 0x0000000000142947 */ /* 0x000fd80003800000 */
[----:B------:R-:W-:-:S13]  /*db70*/  FSETP.NEU.FTZ.AND P1, PT, R3, R10, PT ;  /* 0x0000000a0300720b */ /* 0x000fda0003f3d000 */
[----:B------:R-:W-:-:S04]  /*db80*/  @!P1 ISETP.GE.U32.AND P0, PT, R20, R4, PT ;  /* 0x000000041400920c */ /* 0x000fc80003f06070 */
[----:B------:R-:W-:-:S04]  /*db90*/  @!P1 ISETP.GE.AND.EX P0, PT, R21, R5, PT, P0 ;  /* 0x000000051500920c */ /* 0x000fc80003f06300 */
[----:B------:R-:W-:Y:S02]  /*dba0*/  @!P1 PLOP3.LUT P0, PT, P0, PT, PT, 0x8, 0x80 ;  /* 0x000000000080981c */ /* 0x000fe4000070e170 */
[----:B------:R-:W-:-:S13]  /*dbb0*/  @P1 FSETP.GT.FTZ.AND P0, PT, R3, R10, PT ;  /* 0x0000000a0300120b */ /* 0x000fda0003f14000 */
.L_x_143:
[----:B------:R-:W-:Y:S05]  /*dbc0*/  BSYNC.RECONVERGENT B1 ;  /* 0x0000000000017941 */ /* 0x000fea0003800200 */
.L_x_142:
[----:B0-----:R-:W-:Y:S02]  /*dbd0*/  FSEL R3, R3, R10, P0 ;  /* 0x0000000a03037208 */ /* 0x001fe40000000000 */
[----:B------:R-:W-:Y:S02]  /*dbe0*/  SEL R20, R20, R4, P0 ;  /* 0x0000000414147207 */ /* 0x000fe40000000000 */
[----:B------:R-:W-:Y:S01]  /*dbf0*/  SEL R21, R21, R5, P0 ;  /* 0x0000000515157207 */ /* 0x000fe20000000000 */
[----:B------:R1:W-:Y:S04]  /*dc00*/  STS [R2], R3 ;  /* 0x0000000302007388 */ /* 0x0003e80000000800 */
[----:B------:R1:W-:Y:S02]  /*dc10*/  STS.64 [R2+0x8], R20 ;  /* 0x0000081402007388 */ /* 0x0003e40000000a00 */
.L_x_141:
[----:B------:R-:W-:Y:S05]  /*dc20*/  BSYNC.RECONVERGENT B0 ;  /* 0x0000000000007941 */ /* 0x000fea0003800200 */
.L_x_140:
[----:B------:R-:W-:Y:S01]  /*dc30*/  ISETP.GT.U32.AND P0, PT, R6, 0x7f, PT ;  /* 0x0000007f0600780c */ /* 0x000fe20003f04070 */
[----:B------:R-:W-:-:S12]  /*dc40*/  IMAD.MOV.U32 R6, RZ, RZ, R9 ;  /* 0x000000ffff067224 */ /* 0x000fd800078e0009 */
[----:B------:R-:W-:Y:S05]  /*dc50*/  @P0 BRA `(.L_x_144) ;  /* 0xfffffffc00840947 */ /* 0x000fea000383ffff */
.L_x_139:
[----:B------:R-:W-:Y:S01]  /*dc60*/  BAR.SYNC.DEFER_BLOCKING 0x0 ;  /* 0x0000000000007b1d */ /* 0x000fe20000010000 */
[----:B------:R-:W-:-:S09]  /*dc70*/  UISETP.GE.U32.AND UP0, UPT, UR4, 0x2, UPT ;  /* 0x000000020400788c */ /* 0x000fd2000bf06070 */
[----:B------:R-:W-:Y:S05]  /*dc80*/  BRA.U !UP0, `(.L_x_138) ;  /* 0x0000000108587547 */ /* 0x000fea000b800000 */
[----:B012---:R-:W-:-:S07]  /*dc90*/  HFMA2 R2, -RZ, RZ, 0, 5.9604644775390625e-08 ;  /* 0x00000001ff027431 */ /* 0x007fce00000001ff */
.L_x_147:
[----:B------:R-:W0:Y:S01]  /*dca0*/  SHFL.DOWN PT, R4, R3, R2, 0x1f ;  /* 0x08001f0203047589 */ /* 0x000e2200000e0000 */
[----:B------:R-:W-:Y:S01]  /*dcb0*/  FSETP.NAN.FTZ.AND P3, PT, |R3|, |R3|, PT ;  /* 0x400000030300720b */ /* 0x000fe20003f78200 */
[----:B------:R-:W-:Y:S02]  /*dcc0*/  BSSY.RECONVERGENT B0, `(.L_x_145) ;  /* 0x000000e000007945 */ /* 0x000fe40003800200 */
[----:B------:R-:W1:Y:S04]  /*dcd0*/  SHFL.DOWN PT, R5, R20, R2, 0x1f ;  /* 0x08001f0214057589 */ /* 0x000e6800000e0000 */
[----:B------:R2:W3:Y:S02]  /*dce0*/  SHFL.DOWN PT, R6, R21, R2, 0x1f ;  /* 0x08001f0215067589 */ /* 0x0004e400000e0000 */
[----:B--2---:R-:W-:-:S05]  /*dcf0*/  IMAD.SHL.U32 R2, R2, 0x2, RZ ;  /* 0x0000000202027824 */ /* 0x004fca00078e00ff */
[----:B------:R-:W-:Y:S02]  /*dd00*/  ISETP.GE.AND P2, PT, R2, UR4, PT ;  /* 0x0000000402007c0c */ /* 0x000fe4000bf46270 */
[----:B0-----:R-:W-:Y:S02]  /*dd10*/  @P3 FSETP.NAN.FTZ.AND P0, PT, |R4|, |R4|, PT ;  /* 0x400000040400320b */ /* 0x001fe40003f18200 */
[----:B-1----:R-:W-:-:S04]  /*dd20*/  @P3 ISETP.LT.U32.AND P1, PT, R20, R5, PT ;  /* 0x000000051400320c */ /* 0x002fc80003f21070 */
[----:B---3--:R-:W-:Y:S01]  /*dd30*/  @P3 ISETP.LT.OR.EX P0, PT, R21, R6, !P0, P1 ;  /* 0x000000061500320c */ /* 0x008fe20004701710 */
[----:B------:R-:W-:-:S12]  /*dd40*/  @P3 BRA `(.L_x_146) ;  /* 0x0000000000143947 */ /* 0x000fd80003800000 */
[----:B------:R-:W-:-:S13]  /*dd50*/  FSETP.NEU.FTZ.AND P1, PT, R3, R4, PT ;  /* 0x000000040300720b */ /* 0x000fda0003f3d000 */
[----:B------:R-:W-:-:S04]  /*dd60*/  @!P1 ISETP.GE.U32.AND P0, PT, R20, R5, PT ;  /* 0x000000051400920c */ /* 0x000fc80003f06070 */
[----:B------:R-:W-:-:S04]  /*dd70*/  @!P1 ISETP.GE.AND.EX P0, PT, R21, R6, PT, P0 ;  /* 0x000000061500920c */ /* 0x000fc80003f06300 */
[----:B------:R-:W-:Y:S02]  /*dd80*/  @!P1 PLOP3.LUT P0, PT, P0, PT, PT, 0x8, 0x80 ;  /* 0x000000000080981c */ /* 0x000fe4000070e170 */
[----:B------:R-:W-:-:S13]  /*dd90*/  @P1 FSETP.GT.FTZ.AND P0, PT, R3, R4, PT ;  /* 0x000000040300120b */ /* 0x000fda0003f14000 */
.L_x_146:
[----:B------:R-:W-:Y:S05]  /*dda0*/  BSYNC.RECONVERGENT B0 ;  /* 0x0000000000007941 */ /* 0x000fea0003800200 */
.L_x_145:
[----:B------:R-:W-:Y:S02]  /*ddb0*/  FSEL R3, R3, R4, P0 ;  /* 0x0000000403037208 */ /* 0x000fe40000000000 */
[----:B------:R-:W-:Y:S02]  /*ddc0*/  SEL R20, R20, R5, P0 ;  /* 0x0000000514147207 */ /* 0x000fe40000000000 */
[----:B------:R-:W-:Y:S01]  /*ddd0*/  SEL R21, R21, R6, P0 ;  /* 0x0000000615157207 */ /* 0x000fe20000000000 */
[----:B------:R-:W-:Y:S06]  /*dde0*/  @!P2 BRA `(.L_x_147) ;  /* 0xfffffffc00aca947 */ /* 0x000fec000383ffff */
.L_x_138:
[----:B------:R-:W0:Y:S01]  /*ddf0*/  LDCU UR4, c[0x0][0x56c] ;  /* 0x0000ad80ff0477ac */ /* 0x000e220008000800 */
[----:B------:R-:W-:Y:S01]  /*de00*/  IMAD.MOV.U32 R18, RZ, RZ, RZ ;  /* 0x000000ffff127224 */ /* 0x000fe200078e00ff */
[----:B0-----:R-:W-:-:S09]  /*de10*/  UISETP.NE.AND UP0, UPT, UR4, URZ, UPT ;  /* 0x000000ff0400728c */ /* 0x001fd2000bf05270 */
[----:B------:R-:W-:Y:S05]  /*de20*/  BRA.U !UP0, `(.L_x_148) ;  /* 0x00000011085c7547 */ /* 0x000fea000b800000 */
[----:B-1----:R-:W2:Y:S01]  /*de30*/  LDL.64 R8, [R1] ;  /* 0x0000000001087983 */ /* 0x002ea20000100a00 */
[----:B------:R-:W0:Y:S01]  /*de40*/  LDCU.64 UR8, c[0x0][0x570] ;  /* 0x0000ae00ff0877ac */ /* 0x000e220008000a00 */
[----:B------:R-:W-:Y:S01]  /*de50*/  HFMA2 R4, -RZ, RZ, 0, 0 ;  /* 0x00000000ff047431 */ /* 0x000fe200000001ff */
[----:B------:R-:W1:Y:S01]  /*de60*/  LDCU UR6, c[0x0][0x578] ;  /* 0x0000af00ff0677ac */ /* 0x000e620008000800 */
[----:B------:R-:W3:Y:S01]  /*de70*/  LDCU UR5, c[0x0][0x69c] ;  /* 0x0000d380ff0577ac */ /* 0x000ee20008000800 */
[----:B------:R-:W-:-:S04]  /*de80*/  UIADD3 UR4, UPT, UPT, UR4, -0x1, URZ ;  /* 0xffffffff04047890 */ /* 0x000fc8000fffe0ff */
[----:B------:R-:W-:Y:S01]  /*de90*/  UISETP.NE.AND UP0, UPT, UR4, URZ, UPT ;  /* 0x000000ff0400728c */ /* 0x000fe2000bf05270 */
[----:B--2---:R-:W-:Y:S02]  /*dea0*/  IMAD.MOV.U32 R5, RZ, RZ, R9 ;  /* 0x000000ffff057224 */ /* 0x004fe400078e0009 */
[----:B0-----:R-:W-:-:S05]  /*deb0*/  IMAD.HI.U32 R4, R9, UR9, R4 ;  /* 0x0000000909047c27 */ /* 0x001fca000f8e0004 */
[----:B-1----:R-:W-:-:S05]  /*dec0*/  SHF.R.U32.HI R5, RZ, UR6, R4 ;  /* 0x00000006ff057c19 */ /* 0x002fca0008011604 */
[----:B------:R-:W-:-:S04]  /*ded0*/  IMAD.MOV R2, RZ, RZ, -R5 ;  /* 0x000000ffff027224 */ /* 0x000fc800078e0a05 */
[----:B------:R-:W-:-:S04]  /*dee0*/  IMAD R2, R2, UR8, R9 ;  /* 0x0000000802027c24 */ /* 0x000fc8000f8e0209 */
[----:B---3--:R-:W-:Y:S01]  /*def0*/  IMAD R18, R2, UR5, RZ ;  /* 0x0000000502127c24 */ /* 0x008fe2000f8e02ff */
[----:B------:R-:W-:Y:S06]  /*df00*/  BRA.U !UP0, `(.L_x_148) ;  /* 0x0000001108247547 */ /* 0x000fec000b800000 */
[----:B------:R-:W0:Y:S01]  /*df10*/  LDCU.64 UR6, c[0x0][0x580] ;  /* 0x0000b000ff0677ac */ /* 0x000e220008000a00 */
[----:B------:R-:W-:Y:S01]  /*df20*/  MOV R4, RZ ;  /* 0x000000ff00047202 */ /* 0x000fe20000000f00 */
[----:B------:R-:W-:Y:S01]  /*df30*/  UISETP.LT.U32.AND UP0, UPT, UR4, 0x18, UPT ;  /* 0x000000180400788c */ /* 0x000fe2000bf01070 */
[----:B------:R-:W1:Y:S03]  /*df40*/  LDCU UR8, c[0x0][0x57c] ;  /* 0x0000af80ff0877ac */ /* 0x000e660008000800 */
[----:B------:R-:W-:Y:S01]  /*df50*/  USEL UR4, UR4, 0x18, UP0 ;  /* 0x0000001804047887 */ /* 0x000fe20008000000 */
[----:B------:R-:W2:Y:S03]  /*df60*/  LDCU UR5, c[0x0][0x6a4] ;  /* 0x0000d480ff0577ac */ /* 0x000ea60008000800 */
[----:B------:R-:W-:Y:S01]  /*df70*/  UIADD3 UR4, UPT, UPT, UR4, 0x1, URZ ;  /* 0x0000000104047890 */ /* 0x000fe2000fffe0ff */
[----:B0-----:R-:W-:-:S03]  /*df80*/  IMAD.HI.U32 R8, R5, UR6, R4 ;  /* 0x0000000605087c27 */ /* 0x001fc6000f8e0004 */
[----:B------:R-:W-:Y:S02]  /*df90*/  UISETP.NE.AND UP0, UPT, UR4, 0x2, UPT ;  /* 0x000000020400788c */ /* 0x000fe4000bf05270 */
[----:B------:R-:W-:-:S05]  /*dfa0*/  SHF.R.U32.HI R9, RZ, UR7, R8 ;  /* 0x00000007ff097c19 */ /* 0x000fca0008011608 */
[----:B------:R-:W-:-:S04]  /*dfb0*/  IMAD.MOV R4, RZ, RZ, -R9 ;  /* 0x000000ffff047224 */ /* 0x000fc800078e0a09 */
        /* <DEDUP_REMOVED lines=9> */
[----:B-1----:R-:W-:-:S04]  /*e050*/  SHF.R.U32.HI R5, RZ, UR6, R4 ;  /* 0x00000006ff057c19 */ /* 0x002fc80008011604 */
[----:B------:R-:W-:-:S05]  /*e060*/  IADD3 R8, PT, PT, -R5, RZ, RZ ;  /* 0x000000ff05087210 */ /* 0x000fca0007ffe1ff */
        /* <DEDUP_REMOVED lines=9> */
[----:B------:R-:W-:-:S05]  /*e100*/  SHF.R.U32.HI R9, RZ, UR7, R8 ;  /* 0x00000007ff097c19 */ /* 0x000fca0008011608 */
[----:B------:R-:W-:-:S04]  /*e110*/  IMAD.MOV R4, RZ, RZ, -R9 ;  /* 0x000000ffff047224 */ /* 0x000fc800078e0a09 */
[----:B-1----:R-:W-:-:S04]  /*e120*/  IMAD R5, R4, UR8, R5 ;  /* 0x0000000804057c24 */ /* 0x002fc8000f8e0205 */
[----:B--2---:R-:W-:Y:S01]  /*e130*/  IMAD R18, R5, UR5, R18 ;  /* 0x0000000505127c24 */ /* 0x004fe2000f8e0212 */
[----:B------:R-:W-:Y:S06]  /*e140*/  BRA.U !UP0, `(.L_x_148) ;  /* 0x0000000d08947547 */ /* 0x000fec000b800000 */
[----:B------:R-:W0:Y:S01]  /*e150*/  LDCU.64 UR8, c[0x0][0x5a0] ;  /* 0x0000b400ff0877ac */ /* 0x000e220008000a00 */
[----:B------:R-:W-:Y:S01]  /*e160*/  MOV R8, RZ ;  /* 0x000000ff00087202 */ /* 0x000fe20000000f00 */
[----:B------:R-:W1:Y:S01]  /*e170*/  LDCU UR6, c[0x0][0x5a8] ;  /* 0x0000b500ff0677ac */ /* 0x000e620008000800 */
[----:B------:R-:W2:Y:S01]  /*e180*/  LDCU UR5, c[0x0][0x6bc] ;  /* 0x0000d780ff0577ac */ /* 0x000ea20008000800 */
[----:B------:R-:W-:Y:S02]  /*e190*/  UISETP.NE.AND UP0, UPT, UR4, 0x5, UPT ;  /* 0x000000050400788c */ /* 0x000fe4000bf05270 */
        /* <DEDUP_REMOVED lines=29> */
[----:B------:R-:W-:Y:S01]  /*e370*/  HFMA2 R4, -RZ, RZ, 0, 0 ;  /* 0x00000000ff047431 */ /* 0x000fe200000001ff */
[----:B------:R-:W1:Y:S01]  /*e380*/  LDCU UR8, c[0x0][0x5c4] ;  /* 0x0000b880ff0877ac */ /* 0x000e620008000800 */
[----:B------:R-:W2:Y:S01]  /*e390*/  LDCU UR5, c[0x0][0x6d4] ;  /* 0x0000da80ff0577ac */ /* 0x000ea20008000800 */
[----:B------:R-:W-:Y:S02]  /*e3a0*/  UISETP.NE.AND UP0, UPT, UR4, 0x8, UPT ;  /* 0x000000080400788c */ /* 0x000fe4000bf05270 */
[----:B0-----:R-:W-:-:S05]  /*e3b0*/  IMAD.HI.U32 R8, R5, UR6, R4 ;  /* 0x0000000605087c27 */ /* 0x001fca000f8e0004 */
        /* <DEDUP_REMOVED lines=190> */
.L_x_148:
[----:B------:R-:W0:Y:S01]  /*efa0*/  LDCU.64 UR4, c[0x0][0x780] ;  /* 0x0000f000ff0477ac */ /* 0x000e220008000a00 */
[----:B------:R-:W-:Y:S01]  /*efb0*/  CS2R R4, SRZ ;  /* 0x0000000000047805 */ /* 0x000fe2000001ff00 */
[----:B------:R-:W-:Y:S02]  /*efc0*/  UPLOP3.LUT UP0, UPT, UPT, UPT, UPT, 0x80, 0x8 ;  /* 0x000000000008789c */ /* 0x000fe40003f0f070 */
[----:B0-----:R-:W-:-:S04]  /*efd0*/  UISETP.NE.U32.AND UP1, UPT, UR4, URZ, UPT ;  /* 0x000000ff0400728c */ /* 0x001fc8000bf25070 */
[----:B------:R-:W-:-:S09]  /*efe0*/  UISETP.NE.AND.EX UP1, UPT, UR5, URZ, UPT, UP1 ;  /* 0x000000ff0500728c */ /* 0x000fd2000bf25310 */
[----:B------:R-:W-:Y:S05]  /*eff0*/  BRA.U !UP1, `(.L_x_149) ;  /* 0x0000000509387547 */ /* 0x000fea000b800000 */
[----:B-1----:R-:W-:Y:S02]  /*f000*/  HFMA2 R9, -RZ, RZ, 0, 4.76837158203125e-07 ;  /* 0x00000008ff097431 */ /* 0x002fe400000001ff */
[----:B--2---:R-:W-:-:S07]  /*f010*/  IMAD.MOV.U32 R2, RZ, RZ, 0x10 ;  /* 0x00000010ff027424 */ /* 0x004fce00078e00ff */
.L_x_150:
[----:B------:R-:W0:Y:S01]  /*f020*/  I2F.U32.RP R6, R2 ;  /* 0x0000000200067306 */ /* 0x000e220000209000 */
[----:B-----5:R-:W-:-:S07]  /*f030*/  IMAD.MOV.U32 R13, RZ, RZ, R2 ;  /* 0x000000ffff0d7224 */ /* 0x020fce00078e0002 */
[----:B0-----:R-:W0:Y:S02]  /*f040*/  MUFU.RCP R6, R6 ;  /* 0x0000000600067308 */ /* 0x001e240000001000 */
[----:B0-----:R-:W-:Y:S01]  /*f050*/  VIADD R4, R6, 0xffffffe ;  /* 0x0ffffffe06047836 */ /* 0x001fe20000000000 */
[----:B------:R-:W-:-:S05]  /*f060*/  LOP3.LUT R6, RZ, R2, RZ, 0x33, !PT ;  /* 0x00000002ff067212 */ /* 0x000fca00078e33ff */
[----:B------:R0:W1:Y:S02]  /*f070*/  F2I.FTZ.U32.TRUNC.NTZ R5, R4 ;  /* 0x0000000400057305 */ /* 0x000064000021f000 */
[----:B0-----:R-:W-:Y:S01]  /*f080*/  IMAD.MOV.U32 R4, RZ, RZ, RZ ;  /* 0x000000ffff047224 */ /* 0x001fe200078e00ff */
[----:B-1----:R-:W-:-:S05]  /*f090*/  IADD3 R11, PT, PT, RZ, -R5, RZ ;  /* 0x80000005ff0b7210 */ /* 0x002fca0007ffe0ff */
[----:B------:R-:W-:-:S04]  /*f0a0*/  IMAD R11, R11, R2, RZ ;  /* 0x000000020b0b7224 */ /* 0x000fc800078e02ff */
[----:B------:R-:W-:-:S06]  /*f0b0*/  IMAD.HI.U32 R5, R5, R11, R4 ;  /* 0x0000000b05057227 */ /* 0x000fcc00078e0004 */
[----:B------:R-:W-:-:S04]  /*f0c0*/  IMAD.HI.U32 R8, R5, R9, RZ ;  /* 0x0000000905087227 */ /* 0x000fc800078e00ff */
[----:B------:R-:W-:-:S04]  /*f0d0*/  IMAD.MOV R8, RZ, RZ, -R8 ;  /* 0x000000ffff087224 */ /* 0x000fc800078e0a08 */
[----:B------:R-:W-:-:S05]  /*f0e0*/  IMAD R9, R2, R8, R9 ;  /* 0x0000000802097224 */ /* 0x000fca00078e0209 */
[----:B------:R-:W-:-:S13]  /*f0f0*/  ISETP.GE.U32.AND P0, PT, R9, R2, PT ;  /* 0x000000020900720c */ /* 0x000fda0003f06070 */
[-C--:B------:R-:W-:Y:S02]  /*f100*/  @P0 IADD3 R9, PT, PT, R9, -R2.reuse, RZ ;  /* 0x8000000209090210 */ /* 0x080fe40007ffe0ff */
[----:B------:R-:W-:Y:S02]  /*f110*/  ISETP.NE.U32.AND P0, PT, R2, RZ, PT ;  /* 0x000000ff0200720c */ /* 0x000fe40003f05070 */
[----:B------:R-:W-:-:S13]  /*f120*/  ISETP.GE.U32.AND P1, PT, R9, R2, PT ;  /* 0x000000020900720c */ /* 0x000fda0003f26070 */
[----:B------:R-:W-:-:S05]  /*f130*/  @P1 IMAD.IADD R9, R9, 0x1, -R2 ;  /* 0x0000000109091824 */ /* 0x000fca00078e0a02 */
[----:B------:R-:W-:Y:S02]  /*f140*/  SEL R2, R6, R9, !P0 ;  /* 0x0000000906027207 */ /* 0x000fe40004000000 */
[----:B------:R-:W-:Y:S02]  /*f150*/  MOV R9, R13 ;  /* 0x0000000d00097202 */ /* 0x000fe40000000f00 */
[----:B------:R-:W-:-:S13]  /*f160*/  ISETP.NE.AND P1, PT, R2, RZ, PT ;  /* 0x000000ff0200720c */ /* 0x000fda0003f25270 */
[----:B------:R-:W-:Y:S05]  /*f170*/  @P1 BRA `(.L_x_150) ;  /* 0xfffffffc00a81947 */ /* 0x000fea000383ffff */
[C---:B------:R-:W-:Y:S01]  /*f180*/  IMAD.HI.U32 R9, R5.reuse, 0x10, RZ ;  /* 0x0000001005097827 */ /* 0x040fe200078e00ff */
[----:B------:R-:W-:Y:S03]  /*f190*/  BSSY.RECONVERGENT B0, `(.L_x_151) ;  /* 0x000002e000007945 */ /* 0x000fe60003800200 */
[----:B------:R-:W-:Y:S02]  /*f1a0*/  IMAD.MOV R2, RZ, RZ, -R9 ;  /* 0x000000ffff027224 */ /* 0x000fe400078e0a09 */
[----:B------:R-:W-:-:S04]  /*f1b0*/  IMAD.HI.U32 R11, R5, 0x8, RZ ;  /* 0x00000008050b7827 */ /* 0x000fc800078e00ff */
[----:B------:R-:W-:Y:S02]  /*f1c0*/  IMAD R2, R13, R2, 0x10 ;  /* 0x000000100d027424 */ /* 0x000fe400078e0202 */
[----:B------:R-:W-:-:S03]  /*f1d0*/  IMAD.MOV R4, RZ, RZ, -R11 ;  /* 0x000000ffff047224 */ /* 0x000fc600078e0a0b */
[----:B------:R-:W-:Y:S01]  /*f1e0*/  ISETP.GE.U32.AND P1, PT, R2, R13, PT ;  /* 0x0000000d0200720c */ /* 0x000fe20003f26070 */
[----:B------:R-:W-:-:S05]  /*f1f0*/  IMAD R4, R13, R4, 0x8 ;  /* 0x000000080d047424 */ /* 0x000fca00078e0204 */
[----:B------:R-:W-:-:S07]  /*f200*/  ISETP.GE.U32.AND P3, PT, R4, R13, PT ;  /* 0x0000000d0400720c */ /* 0x000fce0003f66070 */
[----:B------:R-:W-:Y:S01]  /*f210*/  @P1 IADD3 R2, PT, PT, R2, -R13, RZ ;  /* 0x8000000d02021210 */ /* 0x000fe20007ffe0ff */
[----:B------:R-:W-:-:S03]  /*f220*/  @P1 VIADD R9, R9, 0x1 ;  /* 0x0000000109091836 */ /* 0x000fc60000000000 */
[----:B------:R-:W-:Y:S02]  /*f230*/  ISETP.GE.U32.AND P2, PT, R2, R13, PT ;  /* 0x0000000d0200720c */ /* 0x000fe40003f46070 */
[----:B------:R-:W-:Y:S02]  /*f240*/  @P3 IMAD.IADD R4, R4, 0x1, -R13 ;  /* 0x0000000104043824 */ /* 0x000fe400078e0a0d */
[----:B------:R-:W-:-:S03]  /*f250*/  @P3 VIADD R11, R11, 0x1 ;  /* 0x000000010b0b3836 */ /* 0x000fc60000000000 */
[----:B------:R-:W-:-:S06]  /*f260*/  ISETP.GE.U32.AND P1, PT, R4, R13, PT ;  /* 0x0000000d0400720c */ /* 0x000fcc0003f26070 */
[----:B------:R-:W-:-:S04]  /*f270*/  @P2 IADD3 R9, PT, PT, R9, 0x1, RZ ;  /* 0x0000000109092810 */ /* 0x000fc80007ffe0ff */
[----:B------:R-:W-:-:S03]  /*f280*/  SEL R5, R6, R9, !P0 ;  /* 0x0000000906057207 */ /* 0x000fc60004000000 */
[----:B------:R-:W-:Y:S02]  /*f290*/  @P1 VIADD R11, R11, 0x1 ;  /* 0x000000010b0b1836 */ /* 0x000fe40000000000 */
[----:B------:R-:W-:-:S03]  /*f2a0*/  IMAD.WIDE.U32 R4, R5, R18, RZ ;  /* 0x0000001205047225 */ /* 0x000fc600078e00ff */
[----:B------:R-:W-:Y:S02]  /*f2b0*/  SEL R11, R6, R11, !P0 ;  /* 0x0000000b060b7207 */ /* 0x000fe40004000000 */
[----:B------:R-:W-:-:S13]  /*f2c0*/  LOP3.LUT P2, RZ, R5, 0x1f, RZ, 0xc0, !PT ;  /* 0x0000001f05ff7812 */ /* 0x000fda000784c0ff */
[----:B------:R-:W-:Y:S05]  /*f2d0*/  @P2 BRA `(.L_x_152) ;  /* 0x0000000000542947 */ /* 0x000fea0003800000 */
[----:B------:R-:W0:Y:S01]  /*f2e0*/  I2F.U32.RP R2, R11 ;  /* 0x0000000b00027306 */ /* 0x000e220000209000 */
[----:B------:R-:W-:Y:S01]  /*f2f0*/  IMAD.MOV R5, RZ, RZ, -R11 ;  /* 0x000000ffff057224 */ /* 0x000fe200078e0a0b */
[----:B------:R-:W-:-:S06]  /*f300*/  ISETP.NE.U32.AND P2, PT, R11, RZ, PT ;  /* 0x000000ff0b00720c */ /* 0x000fcc0003f45070 */
[----:B0-----:R-:W0:Y:S02]  /*f310*/  MUFU.RCP R2, R2 ;  /* 0x0000000200027308 */ /* 0x001e240000001000 */
[----:B0-----:R-:W-:-:S06]  /*f320*/  IADD3 R8, PT, PT, R2, 0xffffffe, RZ ;  /* 0x0ffffffe02087810 */ /* 0x001fcc0007ffe0ff */
[----:B------:R0:W1:Y:S02]  /*f330*/  F2I.FTZ.U32.TRUNC.NTZ R9, R8 ;  /* 0x0000000800097305 */ /* 0x000064000021f000 */
[----:B0-----:R-:W-:Y:S02]  /*f340*/  IMAD.MOV.U32 R8, RZ, RZ, RZ ;  /* 0x000000ffff087224 */ /* 0x001fe400078e00ff */
[----:B-1----:R-:W-:-:S04]  /*f350*/  IMAD R5, R5, R9, RZ ;  /* 0x0000000905057224 */ /* 0x002fc800078e02ff */
[----:B------:R-:W-:-:S06]  /*f360*/  IMAD.HI.U32 R9, R9, R5, R8 ;  /* 0x0000000509097227 */ /* 0x000fcc00078e0008 */
[----:B------:R-:W-:-:S05]  /*f370*/  IMAD.HI.U32 R9, R9, R4, RZ ;  /* 0x0000000409097227 */ /* 0x000fca00078e00ff */
[----:B------:R-:W-:-:S05]  /*f380*/  IADD3 R5, PT, PT, -R9, RZ, RZ ;  /* 0x000000ff09057210 */ /* 0x000fca0007ffe1ff */
[----:B------:R-:W-:Y:S02]  /*f390*/  IMAD R4, R11, R5, R4 ;  /* 0x000000050b047224 */ /* 0x000fe400078e0204 */
[----:B------:R-:W-:-:S03]  /*f3a0*/  IMAD.MOV.U32 R5, RZ, RZ, RZ ;  /* 0x000000ffff057224 */ /* 0x000fc600078e00ff */
[----:B------:R-:W-:-:S13]  /*f3b0*/  ISETP.GE.U32.AND P0, PT, R4, R11, PT ;  /* 0x0000000b0400720c */ /* 0x000fda0003f06070 */
[----:B------:R-:W-:Y:S02]  /*f3c0*/  @P0 IMAD.IADD R4, R4, 0x1, -R11 ;  /* 0x0000000104040824 */ /* 0x000fe400078e0a0b */
[----:B------:R-:W-:-:S03]  /*f3d0*/  @P0 VIADD R9, R9, 0x1 ;  /* 0x0000000109090836 */ /* 0x000fc60000000000 */
[----:B------:R-:W-:-:S13]  /*f3e0*/  ISETP.GE.U32.AND P1, PT, R4, R11, PT ;  /* 0x0000000b0400720c */ /* 0x000fda0003f26070 */
[----:B------:R-:W-:Y:S02]  /*f3f0*/  @P1 IADD3 R9, PT, PT, R9, 0x1, RZ ;  /* 0x0000000109091810 */ /* 0x000fe40007ffe0ff */
[----:B------:R-:W-:-:S05]  /*f400*/  @!P2 LOP3.LUT R9, RZ, R11, RZ, 0x33, !PT ;  /* 0x0000000bff09a212 */ /* 0x000fca00078e33ff */
[----:B------:R-:W-:Y:S01]  /*f410*/  IMAD.MOV.U32 R4, RZ, RZ, R9 ;  /* 0x000000ffff047224 */ /* 0x000fe200078e0009 */
[----:B------:R-:W-:Y:S06]  /*f420*/  BRA `(.L_x_153) ;  /* 0x0000000000107947 */ /* 0x000fec0003800000 */
.L_x_152:
[----:B------:R-:W-:-:S07]  /*f430*/  MOV R2, 0xf450 ;  /* 0x0000f45000027802 */ /* 0x000fce0000000f00 */
[----:B---34-:R-:W-:Y:S05]  /*f440*/  CALL.REL.NOINC `($__internal_0_$__cuda_sm20_div_u64) ;  /* 0x0000003000c47944 */ /* 0x018fea0003c00000 */
[----:B------:R-:W-:Y:S01]  /*f450*/  MOV R4, R6 ;  /* 0x0000000600047202 */ /* 0x000fe20000000f00 */
[----:B------:R-:W-:-:S07]  /*f460*/  IMAD.MOV.U32 R5, RZ, RZ, R9 ;  /* 0x000000ffff057224 */ /* 0x000fce00078e0009 */
.L_x_153:
[----:B------:R-:W-:Y:S05]  /*f470*/  BSYNC.RECONVERGENT B0 ;  /* 0x0000000000007941 */ /* 0x000fea0003800200 */
.L_x_151:
[----:B------:R-:W0:Y:S02]  /*f480*/  LDCU.64 UR4, c[0x0][0x780] ;  /* 0x0000f000ff0477ac */ /* 0x000e240008000a00 */
[----:B0-----:R-:W-:Y:S02]  /*f490*/  UISETP.NE.U32.AND UP0, UPT, UR4, URZ, UPT ;  /* 0x000000ff0400728c */ /* 0x001fe4000bf05070 */
[----:B------:R-:W-:Y:S02]  /*f4a0*/  IADD3 R4, P0, PT, R4, UR4, RZ ;  /* 0x0000000404047c10 */ /* 0x000fe4000ff1e0ff */
[----:B------:R-:W-:Y:S02]  /*f4b0*/  UISETP.NE.AND.EX UP0, UPT, UR5, URZ, UPT, UP0 ;  /* 0x000000ff0500728c */ /* 0x000fe4000bf05300 */
[----:B------:R-:W-:Y:S02]  /*f4c0*/  IADD3.X R5, PT, PT, R5, UR5, RZ, P0, !PT ;  /* 0x0000000505057c10 */ /* 0x000fe400087fe4ff */
[----:B------:R-:W-:-:S11]  /*f4d0*/  UPLOP3.LUT UP0, UPT, UPT, UPT, UP0, 0x40, 0x4 ;  /* 0x000000000004789c */ /* 0x000fd60003f0e800 */
.L_x_149:
[----:B------:R-:W0:Y:S02]  /*f4e0*/  LDCU UR4, c[0x0][0x3b8] ;  /* 0x00007700ff0477ac */ /* 0x000e240008000800 */
[----:B0-----:R-:W-:-:S09]  /*f4f0*/  UISETP.NE.AND UP1, UPT, UR4, URZ, UPT ;  /* 0x000000ff0400728c */ /* 0x001fd2000bf25270 */
[----:B------:R-:W-:Y:S05]  /*f500*/  BRA.U !UP1, `(.L_x_154) ;  /* 0x00000029098c7547 */ /* 0x000fea000b800000 */
[----:B-12---:R-:W0:Y:S01]  /*f510*/  S2R R2, SR_CTAID.X ;  /* 0x0000000000027919 */ /* 0x006e220000002500 */
[----:B------:R-:W1:Y:S01]  /*f520*/  LDCU UR4, c[0x0][0x56c] ;  /* 0x0000ad80ff0477ac */ /* 0x000e620008000800 */
[----:B------:R-:W-:Y:S01]  /*f530*/  IMAD.MOV.U32 R18, RZ, RZ, RZ ;  /* 0x000000ffff127224 */ /* 0x000fe200078e00ff */
[----:B------:R-:W3:Y:S01]  /*f540*/  LDCU UR5, c[0x0][0x3bc] ;  /* 0x00007780ff0577ac */ /* 0x000ee20008000800 */
[----:B------:R-:W4:Y:S01]  /*f550*/  LDCU UR6, c[0x0][0x3c0] ;  /* 0x00007800ff0677ac */ /* 0x000f220008000800 */
[----:B------:R-:W0:Y:S01]  /*f560*/  LDCU UR7, c[0x0][0x3a8] ;  /* 0x00007500ff0777ac */ /* 0x000e220008000800 */
[----:B-1----:R-:W-:Y:S01]  /*f570*/  UISETP.NE.AND UP1, UPT, UR4, URZ, UPT ;  /* 0x000000ff0400728c */ /* 0x002fe2000bf25270 */
[----:B---3--:R-:W-:-:S04]  /*f580*/  IMAD R6, R0, UR5, RZ ;  /* 0x0000000500067c24 */ /* 0x008fc8000f8e02ff */
[----:B----4-:R-:W-:-:S04]  /*f590*/  IMAD R9, R7, UR6, R6 ;  /* 0x0000000607097c24 */ /* 0x010fc8000f8e0206 */
[----:B0-----:R-:W-:Y:S01]  /*f5a0*/  IMAD R9, R2, UR7, R9 ;  /* 0x0000000702097c24 */ /* 0x001fe2000f8e0209 */
[----:B------:R-:W-:Y:S06]  /*f5b0*/  BRA.U !UP1, `(.L_x_155) ;  /* 0x0000001109547547 */ /* 0x000fec000b800000 */
[----:B------:R-:W0:Y:S01]  /*f5c0*/  LDCU.64 UR6, c[0x0][0x570] ;  /* 0x0000ae00ff0677ac */ /* 0x000e220008000a00 */
[----:B------:R-:W-:Y:S01]  /*f5d0*/  HFMA2 R8, -RZ, RZ, 0, 0 ;  /* 0x00000000ff087431 */ /* 0x000fe200000001ff */
[----:B------:R-:W1:Y:S01]  /*f5e0*/  LDCU UR5, c[0x0][0x578] ;  /* 0x0000af00ff0577ac */ /* 0x000e620008000800 */
[----:B------:R-:W2:Y:S01]  /*f5f0*/  LDCU UR8, c[0x0][0x69c] ;  /* 0x0000d380ff0877ac */ /* 0x000ea20008000800 */
[----:B------:R-:W-:-:S04]  /*f600*/  UIADD3 UR4, UPT, UPT, UR4, -0x1, URZ ;  /* 0xffffffff04047890 */ /* 0x000fc8000fffe0ff */
[----:B------:R-:W-:Y:S01]  /*f610*/  UISETP.NE.AND UP1, UPT, UR4, URZ, UPT ;  /* 0x000000ff0400728c */ /* 0x000fe2000bf25270 */
[----:B0-----:R-:W-:-:S05]  /*f620*/  IMAD.HI.U32 R10, R9, UR7, R8 ;  /* 0x00000007090a7c27 */ /* 0x001fca000f8e0008 */
[----:B-1----:R-:W-:-:S05]  /*f630*/  SHF.R.U32.HI R11, RZ, UR5, R10 ;  /* 0x00000005ff0b7c19 */ /* 0x002fca000801160a */
[----:B-----5:R-:W-:-:S04]  /*f640*/  IMAD.MOV R13, RZ, RZ, -R11 ;  /* 0x000000ffff0d7224 */ /* 0x020fc800078e0a0b */
[----:B------:R-:W-:-:S04]  /*f650*/  IMAD R13, R13, UR6, R9 ;  /* 0x000000060d0d7c24 */ /* 0x000fc8000f8e0209 */
[----:B--2---:R-:W-:Y:S01]  /*f660*/  IMAD R18, R13, UR8, RZ ;  /* 0x000000080d127c24 */ /* 0x004fe2000f8e02ff */
[----:B------:R-:W-:Y:S06]  /*f670*/  BRA.U !UP1, `(.L_x_155) ;  /* 0x0000001109247547 */ /* 0x000fec000b800000 */
[----:B------:R-:W0:Y:S01]  /*f680*/  LDCU.64 UR6, c[0x0][0x580] ;  /* 0x0000b000ff0677ac */ /* 0x000e220008000a00 */
[----:B------:R-:W-:Y:S01]  /*f690*/  IMAD.MOV.U32 R10, RZ, RZ, RZ ;  /* 0x000000ffff0a7224 */ /* 0x000fe200078e00ff */
[----:B------:R-:W-:Y:S01]  /*f6a0*/  UISETP.LT.U32.AND UP1, UPT, UR4, 0x18, UPT ;  /* 0x000000180400788c */ /* 0x000fe2000bf21070 */
[----:B------:R-:W1:Y:S03]  /*f6b0*/  LDCU UR5, c[0x0][0x57c] ;  /* 0x0000af80ff0577ac */ /* 0x000e660008000800 */
[----:B------:R-:W-:-:S04]  /*f6c0*/  USEL UR4, UR4, 0x18, UP1 ;  /* 0x0000001804047887 */ /* 0x000fc80008800000 */
[----:B------:R-:W-:Y:S01]  /*f6d0*/  UIADD3 UR4, UPT, UPT, UR4, 0x1, URZ ;  /* 0x0000000104047890 */ /* 0x000fe2000fffe0ff */
[----:B0-----:R-:W-:Y:S01]  /*f6e0*/  IMAD.HI.U32 R12, R11, UR6, R10 ;  /* 0x000000060b0c7c27 */ /* 0x001fe2000f8e000a */
[----:B------:R-:W0:Y:S04]  /*f6f0*/  LDCU UR6, c[0x0][0x6a4] ;  /* 0x0000d480ff0677ac */ /* 0x000e280008000800 */
[----:B------:R-:W-:Y:S01]  /*f700*/  SHF.R.U32.HI R13, RZ, UR7, R12 ;  /* 0x00000007ff0d7c19 */ /* 0x000fe2000801160c */
[----:B------:R-:W-:-:S03]  /*f710*/  UISETP.NE.AND UP1, UPT, UR4, 0x2, UPT ;  /* 0x000000020400788c */ /* 0x000fc6000bf25270 */
[----:B------:R-:W-:-:S05]  /*f720*/  IADD3 R10, PT, PT, -R13, RZ, RZ ;  /* 0x000000ff0d0a7210 */ /* 0x000fca0007ffe1ff */
[----:B-1----:R-:W-:-:S04]  /*f730*/  IMAD R11, R10, UR5, R11 ;  /* 0x000000050a0b7c24 */ /* 0x002fc8000f8e020b */
[----:B0-----:R-:W-:Y:S01]  /*f740*/  IMAD R18, R11, UR6, R18 ;  /* 0x000000060b127c24 */ /* 0x001fe2000f8e0212 */
        /* <DEDUP_REMOVED lines=246> */
[----:B------:R-:W2:Y:S03]  /*106b0*/  LDCU UR5, c[0x0][0x75c] ;  /* 0x0000eb80ff0577ac */ /* 0x000ea60008000800 */
[----:B0-----:R-:W-:-:S05]  /*106c0*/  IMAD.HI.U32 R6, R13, UR7, R12 ;  /* 0x000000070d067c27 */ /* 0x001fca000f8e000c */
[----:B-1----:R-:W-:-:S05]  /*106d0*/  SHF.R.U32.HI R6, RZ, UR4, R6 ;  /* 0x00000004ff067c19 */ /* 0x002fca0008011606 */
[----:B------:R-:W-:-:S04]  /*106e0*/  IMAD.MOV R11, RZ, RZ, -R6 ;  /* 0x000000ffff0b7224 */ /* 0x000fc800078e0a06 */
[----:B------:R-:W-:-:S04]  /*106f0*/  IMAD R11, R11, UR6, R13 ;  /* 0x000000060b0b7c24 */ /* 0x000fc8000f8e020d */
[----:B--2---:R-:W-:-:S07]  /*10700*/  IMAD R18, R11, UR5, R18 ;  /* 0x000000050b127c24 */ /* 0x004fce000f8e0212 */
.L_x_155:
[----:B------:R-:W0:Y:S01]  /*10710*/  LDCU UR4, c[0x0][0x3a0] ;  /* 0x00007400ff0477ac */ /* 0x000e220008000800 */
[----:B------:R-:W-:Y:S01]  /*10720*/  BSSY.RECONVERGENT B0, `(.L_x_156) ;  /* 0x0000017000007945 */ /* 0x000fe20003800200 */
[----:B------:R-:W-:Y:S02]  /*10730*/  LOP3.LUT P3, RZ, R0, R7, RZ, 0xfc, !PT ;  /* 0x0000000700ff7212 */ /* 0x000fe4000786fcff */
[----:B------:R-:W-:Y:S02]  /*10740*/  PLOP3.LUT P0, PT, PT, PT, PT, 0x8, 0x80 ;  /* 0x000000000080781c */ /* 0x000fe40003f0e170 */
[----:B0-----:R-:W-:-:S13]  /*10750*/  ISETP.GE.AND P1, PT, R9, UR4, PT ;  /* 0x0000000409007c0c */ /* 0x001fda000bf26270 */
[----:B------:R-:W-:Y:S05]  /*10760*/  @P1 BRA `(.L_x_157) ;  /* 0x0000000000481947 */ /* 0x000fea0003800000 */
[----:B------:R-:W0:Y:S02]  /*10770*/  LDC.64 R10, c[0x0][0x3b0] ;  /* 0x0000ec00ff0a7b82 */ /* 0x000e240000000a00 */
[----:B0-----:R-:W-:Y:S02]  /*10780*/  ISETP.NE.AND P1, PT, R10, RZ, PT ;  /* 0x000000ff0a00720c */ /* 0x001fe40003f25270 */
[----:B------:R-:W-:Y:S02]  /*10790*/  ISETP.NE.AND P2, PT, R11, RZ, PT ;  /* 0x000000ff0b00720c */ /* 0x000fe40003f45270 */
[----:B------:R-:W-:Y:S02]  /*107a0*/  ISETP.NE.AND P1, PT, R0, RZ, P1 ;  /* 0x000000ff0000720c */ /* 0x000fe40000f25270 */
[----:B------:R-:W-:-:S04]  /*107b0*/  ISETP.NE.AND P2, PT, R7, RZ, P2 ;  /* 0x000000ff0700720c */ /* 0x000fc80001745270 */
[----:B------:R-:W-:-:S13]  /*107c0*/  PLOP3.LUT P1, PT, P1, P2, PT, 0xf8, 0x8f ;  /* 0x00000000008f781c */ /* 0x000fda0000f25f70 */
[----:B------:R-:W-:Y:S05]  /*107d0*/  @P1 BRA `(.L_x_157) ;  /* 0x00000000002c1947 */ /* 0x000fea0003800000 */
[----:B------:R-:W0:Y:S01]  /*107e0*/  S2R R11, SR_CTAID.Y ;  /* 0x00000000000b7919 */ /* 0x000e220000002600 */
[----:B------:R-:W0:Y:S01]  /*107f0*/  LDCU UR4, c[0x0][0x374] ;  /* 0x00006e80ff0477ac */ /* 0x000e220008000800 */
[----:B------:R-:W1:Y:S01]  /*10800*/  LDC.64 R8, c[0x0][0x788] ;  /* 0x0001e200ff087b82 */ /* 0x000e620000000a00 */
[----:B------:R-:W-:Y:S01]  /*10810*/  ISETP.NE.AND P0, PT, R10, RZ, PT ;  /* 0x000000ff0a00720c */ /* 0x000fe20003f05270 */
[----:B------:R-:W2:Y:S01]  /*10820*/  LDCU UR5, c[0x0][0x360] ;  /* 0x00006c00ff0577ac */ /* 0x000ea20008000800 */
[----:B0-----:R-:W-:-:S11]  /*10830*/  IMAD R11, R2, UR4, R11 ;  /* 0x00000004020b7c24 */ /* 0x001fd6000f8e020b */
[----:B--2---:R-:W-:Y:S01]  /*10840*/  @!P0 IMAD R11, R11, UR5, R0 ;  /* 0x000000050b0b8c24 */ /* 0x004fe2000f8e0200 */
[----:B------:R-:W-:-:S03]  /*10850*/  PLOP3.LUT P0, PT, PT, PT, PT, 0x80, 0x8 ;  /* 0x000000000008781c */ /* 0x000fc60003f0f070 */
[----:B-1----:R-:W-:-:S05]  /*10860*/  IMAD.WIDE.U32 R8, R11, 0x10, R8 ;  /* 0x000000100b087825 */ /* 0x002fca00078e0008 */
[----:B------:R0:W-:Y:S04]  /*10870*/  STG.E.64 desc[UR36][R8.64+0x8], R20 ;  /* 0x0000081408007986 */ /* 0x0001e8000c101b24 */
[----:B------:R0:W-:Y:S02]  /*10880*/  STG.E desc[UR36][R8.64], R3 ;  /* 0x0000000308007986 */ /* 0x0001e4000c101924 */
.L_x_157:
[----:B------:R-:W-:Y:S05]  /*10890*/  BSYNC.RECONVERGENT B0 ;  /* 0x0000000000007941 */ /* 0x000fea0003800200 */
.L_x_156:
[----:B------:R-:W-:Y:S01]  /*108a0*/  @!PT LDS RZ, [RZ] ;  /* 0x00000000fffff984 */ /* 0x000fe20000000800 */
[----:B------:R-:W-:Y:S01]  /*108b0*/  @!PT LDS RZ, [RZ] ;  /* 0x00000000fffff984 */ /* 0x000fe20000000800 */
[----:B------:R-:W-:Y:S01]  /*108c0*/  @!PT LDS RZ, [RZ] ;  /* 0x00000000fffff984 */ /* 0x000fe20000000800 */
[----:B------:R-:W-:Y:S01]  /*108d0*/  @!PT LDS RZ, [RZ] ;  /* 0x00000000fffff984 */ /* 0x000fe20000000800 */
[----:B------:R-:W-:-:S00]  /*108e0*/  MEMBAR.ALL.CTA ;  /* 0x0000000000007992 */ /* 0x000fc00000008000 */
[----:B------:R-:W-:Y:S06]  /*108f0*/  MEMBAR.SC.GPU ;  /* 0x0000000000007992 */ /* 0x000fec0000002000 */
[----:B------:R-:W-:-:S00]  /*10900*/  ERRBAR ;  /* 0x00000000000079ab */ /* 0x000fc00000000000 */
[----:B------:R-:W-:Y:S06]  /*10910*/  CGAERRBAR ;  /* 0x00000000000075ab */ /* 0x000fec0000000000 */
[----:B------:R-:W-:Y:S02]  /*10920*/  CCTL.IVALL ;  /* 0x00000000ff00798f */ /* 0x000fe40002000000 */
[----:B------:R-:W-:Y:S06]  /*10930*/  BAR.SYNC.DEFER_BLOCKING 0x0 ;  /* 0x0000000000007b1d */ /* 0x000fec0000010000 */
[----:B------:R-:W-:Y:S02]  /*10940*/  BSSY.RECONVERGENT B0, `(.L_x_158) ;  /* 0x0000018000007945 */ /* 0x000fe40003800200 */
[----:B------:R-:W-:Y:S06]  /*10950*/  BAR.SYNC.DEFER_BLOCKING 0x0 ;  /* 0x0000000000007b1d */ /* 0x000fec0000010000 */
[----:B------:R-:W-:Y:S05]  /*10960*/  @P3 BRA `(.L_x_159) ;  /* 0x0000000000543947 */ /* 0x000fea0003800000 */
[----:B0-----:R-:W0:Y:S01]  /*10970*/  S2R R3, SR_LANEID ;  /* 0x0000000000037919 */ /* 0x001e220000000000 */
[----:B------:R-:W-:Y:S01]  /*10980*/  VOTEU.ANY UR5, UPT, PT ;  /* 0x0000000000057886 */ /* 0x000fe200038e0100 */
[----:B------:R-:W1:Y:S01]  /*10990*/  LDC.64 R8, c[0x0][0x790] ;  /* 0x0001e400ff087b82 */ /* 0x000e620000000a00 */
[----:B------:R-:W0:Y:S08]  /*109a0*/  FLO.U32 R6, UR5 ;  /* 0x0000000500067d00 */ /* 0x000e3000080e0000 */
[----:B------:R-:W2:Y:S01]  /*109b0*/  POPC R11, UR5 ;  /* 0x00000005000b7d09 */ /* 0x000ea20008000000 */
[----:B-1----:R-:W-:Y:S01]  /*109c0*/  IMAD.WIDE.U32 R8, R2, 0x4, R8 ;  /* 0x0000000402087825 */ /* 0x002fe200078e0008 */
[----:B0-----:R-:W-:-:S13]  /*109d0*/  ISETP.EQ.U32.AND P1, PT, R6, R3, PT ;  /* 0x000000030600720c */ /* 0x001fda0003f22070 */
[----:B--2---:R-:W2:Y:S01]  /*109e0*/  @P1 ATOMG.E.ADD.STRONG.GPU PT, R9, desc[UR36][R8.64], R11 ;  /* 0x8000000b080919a8 */ /* 0x004ea200081ef124 */
[----:B------:R-:W0:Y:S01]  /*109f0*/  S2UR UR6, SR_CgaCtaId ;  /* 0x00000000000679c3 */ /* 0x000e220000008800 */
[----:B------:R-:W1:Y:S01]  /*10a00*/  LDCU UR4, c[0x0][0x374] ;  /* 0x00006e80ff0477ac */ /* 0x000e620008000800 */
[----:B------:R-:W3:Y:S01]  /*10a10*/  S2R R10, SR_LTMASK ;  /* 0x00000000000a7919 */ /* 0x000ee20000003900 */
[----:B-1----:R-:W-:Y:S01]  /*10a20*/  UIADD3 UR4, UPT, UPT, UR4, -0x1, URZ ;  /* 0xffffffff04047890 */ /* 0x002fe2000fffe0ff */
[----:B---3--:R-:W-:Y:S01]  /*10a30*/  LOP3.LUT R10, R10, UR5, RZ, 0xc0, !PT ;  /* 0x000000050a0a7c12 */ /* 0x008fe2000f8ec0ff */
[----:B------:R-:W-:Y:S02]  /*10a40*/  UMOV UR5, 0x400 ;  /* 0x0000040000057882 */ /* 0x000fe40000000000 */
[----:B0-----:R-:W-:-:S03]  /*10a50*/  ULEA UR5, UR6, UR5, 0x18 ;  /* 0x0000000506057291 */ /* 0x001fc6000f8ec0ff */
[----:B------:R-:W0:Y:S01]  /*10a60*/  POPC R10, R10 ;  /* 0x0000000a000a7309 */ /* 0x000e220000000000 */
[----:B--2---:R-:W0:Y:S02]  /*10a70*/  SHFL.IDX PT, R3, R9, R6, 0x1f ;  /* 0x00001f0609037589 */ /* 0x004e2400000e0000 */
[----:B0-----:R-:W-:-:S05]  /*10a80*/  IMAD.IADD R3, R3, 0x1, R10 ;  /* 0x0000000103037824 */ /* 0x001fca00078e020a */
[----:B------:R-:W-:-:S04]  /*10a90*/  ISETP.NE.AND P1, PT, R3, UR4, PT ;  /* 0x0000000403007c0c */ /* 0x000fc8000bf25270 */
[----:B------:R-:W-:-:S05]  /*10aa0*/  SEL R3, RZ, 0x1, P1 ;  /* 0x00000001ff037807 */ /* 0x000fca0000800000 */
[----:B------:R1:W-:Y:S04]  /*10ab0*/  STS.U8 [UR5], R3 ;  /* 0x00000003ff007988 */ /* 0x0003e80008000005 */
.L_x_159:
[----:B------:R-:W-:Y:S05]  /*10ac0*/  BSYNC.RECONVERGENT B0 ;  /* 0x0000000000007941 */ /* 0x000fea0003800200 */
.L_x_158:
[----:B------:R-:W2:Y:S08]  /*10ad0*/  S2UR UR5, SR_CgaCtaId ;  /* 0x00000000000579c3 */ /* 0x000eb00000008800 */
[----:B------:R-:W-:Y:S06]  /*10ae0*/  BAR.SYNC.DEFER_BLOCKING 0x0 ;  /* 0x0000000000007b1d */ /* 0x000fec0000010000 */
[----:B------:R-:W-:-:S02]  /*10af0*/  UMOV UR4, 0x400 ;  /* 0x0000040000047882 */ /* 0x000fc40000000000 */
[----:B--2---:R-:W-:-:S09]  /*10b00*/  ULEA UR4, UR5, UR4, 0x18 ;  /* 0x0000000405047291 */ /* 0x004fd2000f8ec0ff */
[----:B01----:R-:W0:Y:S02]  /*10b10*/  LDS.U8 R3, [UR4] ;  /* 0x00000004ff037984 */ /* 0x003e240008000000 */
[----:B0-----:R-:W-:-:S13]  /*10b20*/  ISETP.NE.AND P1, PT, R3, RZ, PT ;  /* 0x000000ff0300720c */ /* 0x001fda0003f25270 */
[----:B------:R-:W-:Y:S05]  /*10b30*/  @!P1 EXIT ;  /* 0x000000000000994d */ /* 0x000fea0003800000 */
        /* <DEDUP_REMOVED lines=8> */
[----:B------:R-:W-:Y:S01]  /*10bc0*/  CCTL.IVALL ;  /* 0x00000000ff00798f */ /* 0x000fe20002000000 */
[----:B------:R-:W0:Y:S01]  /*10bd0*/  LDCU UR4, c[0x0][0x3b0] ;  /* 0x00007600ff0477ac */ /* 0x000e220008000800 */
[----:B------:R-:W-:Y:S01]  /*10be0*/  BSSY.RECONVERGENT B0, `(.L_x_160) ;  /* 0x000004d000007945 */ /* 0x000fe20003800200 */
[----:B------:R-:W1:Y:S01]  /*10bf0*/  LDCU.64 UR6, c[0x0][0x390] ;  /* 0x00007200ff0677ac */ /* 0x000e620008000a00 */
[----:B------:R-:W2:Y:S01]  /*10c00*/  LDCU UR5, c[0x0][0x388] ;  /* 0x00007100ff0577ac */ /* 0x000ea20008000800 */
[----:B0-----:R-:W-:Y:S01]  /*10c10*/  UISETP.NE.AND UP1, UPT, UR4, URZ, UPT ;  /* 0x000000ff0400728c */ /* 0x001fe2000bf25270 */
[----:B-1----:R-:W-:Y:S01]  /*10c20*/  MOV R8, UR6 ;  /* 0x0000000600087c02 */ /* 0x002fe20008000f00 */
[----:B------:R-:W-:-:S02]  /*10c30*/  IMAD.U32 R9, RZ, RZ, UR7 ;  /* 0x00000007ff097e24 */ /* 0x000fc4000f8e00ff */
[----:B--2---:R-:W-:-:S05]  /*10c40*/  IMAD.U32 R3, RZ, RZ, UR5 ;  /* 0x00000005ff037e24 */ /* 0x004fca000f8e00ff */
[----:B------:R-:W-:Y:S05]  /*10c50*/  BRA.U !UP1, `(.L_x_161) ;  /* 0x0000000109907547 */ /* 0x000fea000b800000 */
[----:B------:R-:W0:Y:S01]  /*10c60*/  LDCU UR4, c[0x0][0x360] ;  /* 0x00006c00ff0477ac */ /* 0x000e220008000800 */
[----:B------:R-:W1:Y:S01]  /*10c70*/  LDCU UR5, c[0x0][0x3ac] ;  /* 0x00007580ff0577ac */ /* 0x000e620008000800 */
[----:B------:R-:W2:Y:S01]  /*10c80*/  LDCU UR6, c[0x0][0x3ac] ;  /* 0x00007580ff0677ac */ /* 0x000ea20008000800 */
[----:B0-----:R-:W-:-:S05]  /*10c90*/  IMAD R6, R7, UR4, R0 ;  /* 0x0000000407067c24 */ /* 0x001fca000f8e0200 */
[----:B-1----:R-:W-:-:S13]  /*10ca0*/  ISETP.GE.U32.AND P1, PT, R6, UR5, PT ;  /* 0x0000000506007c0c */ /* 0x002fda000bf26070 */
[----:B--2---:R-:W-:Y:S05]  /*10cb0*/  @P1 BRA `(.L_x_162) ;  /* 0x0000000000fc1947 */ /* 0x004fea0003800000 */
[----:B------:R-:W0:Y:S01]  /*10cc0*/  LDCU UR5, c[0x0][0x374] ;  /* 0x00006e80ff0577ac */ /* 0x000e220008000800 */
[----:B------:R-:W1:Y:S01]  /*10cd0*/  LDC R19, c[0x0][0x364] ;  /* 0x0000d900ff137b82 */ /* 0x000e620000000800 */
[----:B------:R-:W-:Y:S07]  /*10ce0*/  BSSY.RECONVERGENT B1, `(.L_x_163) ;  /* 0x000001a000017945 */ /* 0x000fee0003800200 */
[----:B------:R-:W2:Y:S01]  /*10cf0*/  LDC.64 R10, c[0x0][0x788] ;  /* 0x0001e200ff0a7b82 */ /* 0x000ea20000000a00 */
[----:B0----5:R-:W-:-:S02]  /*10d00*/  IMAD R17, R2, UR5, RZ ;  /* 0x0000000502117c24 */ /* 0x021fc4000f8e02ff */
[----:B-1----:R-:W-:-:S07]  /*10d10*/  IMAD R19, R19, UR4, RZ ;  /* 0x0000000413137c24 */ /* 0x002fce000f8e02ff */
.L_x_166:
[----:B------:R-:W-:-:S05]  /*10d20*/  IADD3 R13, PT, PT, R17, R6, RZ ;  /* 0x00000006110d7210 */ /* 0x000fca0007ffe0ff */
[----:B--2---:R-:W-:-:S05]  /*10d30*/  IMAD.WIDE.U32 R12, R13, 0x10, R10 ;  /* 0x000000100d0c7825 */ /* 0x004fca00078e000a */
[----:B------:R-:W2:Y:S04]  /*10d40*/  LDG.E R2, desc[UR36][R12.64] ;  /* 0x000000240c027981 */ /* 0x000ea8000c1e1900 */
[----:B------:R-:W3:Y:S01]  /*10d50*/  LDG.E.64 R14, desc[UR36][R12.64+0x8] ;  /* 0x000008240c0e7981 */ /* 0x000ee2000c1e1b00 */
[----:B------:R-:W-:Y:S01]  /*10d60*/  FSETP.NAN.FTZ.AND P4, PT, |R3|, |R3|, PT ;  /* 0x400000030300720b */ /* 0x000fe20003f98200 */
[----:B------:R-:W-:Y:S01]  /*10d70*/  IMAD.IADD R6, R19, 0x1, R6 ;  /* 0x0000000113067824 */ /* 0x000fe200078e0206 */
[----:B------:R-:W-:Y:S04]  /*10d80*/  BSSY.RECONVERGENT B2, `(.L_x_164) ;  /* 0x000000b000027945 */ /* 0x000fe80003800200 */
[----:B------:R-:W-:-:S07]  /*10d90*/  ISETP.GE.U32.AND P3, PT, R6, UR6, PT ;  /* 0x0000000606007c0c */ /* 0x000fce000bf66070 */
[----:B--2---:R-:W-:Y:S02]  /*10da0*/  @P4 FSETP.NAN.FTZ.AND P1, PT, |R2|, |R2|, PT ;  /* 0x400000020200420b */ /* 0x004fe40003f38200 */
[----:B---3--:R-:W-:-:S04]  /*10db0*/  @P4 ISETP.LT.U32.AND P2, PT, R8, R14, PT ;  /* 0x0000000e0800420c */ /* 0x008fc80003f41070 */
[----:B------:R-:W-:Y:S01]  /*10dc0*/  @P4 ISETP.LT.OR.EX P1, PT, R9, R15, !P1, P2 ;  /* 0x0000000f0900420c */ /* 0x000fe20004f21720 */
[----:B------:R-:W-:-:S12]  /*10dd0*/  @P4 BRA `(.L_x_165) ;  /* 0x0000000000144947 */ /* 0x000fd80003800000 */
[----:B------:R-:W-:-:S13]  /*10de0*/  FSETP.NEU.FTZ.AND P2, PT, R3, R2, PT ;  /* 0x000000020300720b */ /* 0x000fda0003f5d000 */
[----:B------:R-:W-:-:S04]  /*10df0*/  @!P2 ISETP.GE.U32.AND P1, PT, R8, R14, PT ;  /* 0x0000000e0800a20c */ /* 0x000fc80003f26070 */
[----:B------:R-:W-:-:S04]  /*10e00*/  @!P2 ISETP.GE.AND.EX P1, PT, R9, R15, PT, P1 ;  /* 0x0000000f0900a20c */ /* 0x000fc80003f26310 */
[----:B------:R-:W-:Y:S02]  /*10e10*/  @!P2 PLOP3.LUT P1, PT, P1, PT, PT, 0x8, 0x80 ;  /* 0x000000000080a81c */ /* 0x000fe40000f2e170 */
[----:B------:R-:W-:-:S13]  /*10e20*/  @P2 FSETP.GT.FTZ.AND P1, PT, R3, R2, PT ;  /* 0x000000020300220b */ /* 0x000fda0003f34000 */
.L_x_165:
[----:B------:R-:W-:Y:S05]  /*10e30*/  BSYNC.RECONVERGENT B2 ;  /* 0x0000000000027941 */ /* 0x000fea0003800200 */
.L_x_164:
[----:B------:R-:W-:Y:S02]  /*10e40*/  SEL R8, R8, R14, P1 ;  /* 0x0000000e08087207 */ /* 0x000fe40000800000 */
[----:B------:R-:W-:Y:S02]  /*10e50*/  SEL R9, R9, R15, P1 ;  /* 0x0000000f09097207 */ /* 0x000fe40000800000 */
[----:B------:R-:W-:Y:S01]  /*10e60*/  FSEL R3, R3, R2, P1 ;  /* 0x0000000203037208 */ /* 0x000fe20000800000 */
[----:B------:R-:W-:Y:S06]  /*10e70*/  @!P3 BRA `(.L_x_166) ;  /* 0xfffffffc00a8b947 */ /* 0x000fec000383ffff */
[----:B------:R-:W-:Y:S05]  /*10e80*/  BSYNC.RECONVERGENT B1 ;  /* 0x0000000000017941 */ /* 0x000fea0003800200 */
.L_x_163:
[----:B------:R-:W-:Y:S05]  /*10e90*/  BRA `(.L_x_162) ;  /* 0x0000000000847947 */ /* 0x000fea0003800000 */
.L_x_161:
[----:B------:R-:W0:Y:S01]  /*10ea0*/  LDCU UR4, c[0x0][0x3ac] ;  /* 0x00007580ff0477ac */ /* 0x000e220008000800 */
[----:B------:R-:W1:Y:S01]  /*10eb0*/  LDCU UR5, c[0x0][0x3ac] ;  /* 0x00007580ff0577ac */ /* 0x000e620008000800 */
[----:B0-----:R-:W-:-:S13]  /*10ec0*/  ISETP.GE.U32.AND P1, PT, R7, UR4, PT ;  /* 0x0000000407007c0c */ /* 0x001fda000bf26070 */
[----:B-1----:R-:W-:Y:S05]  /*10ed0*/  @P1 BRA `(.L_x_162) ;  /* 0x0000000000741947 */ /* 0x002fea0003800000 */
[----:B------:R-:W0:Y:S01]  /*10ee0*/  LDCU UR4, c[0x0][0x374] ;  /* 0x00006e80ff0477ac */ /* 0x000e220008000800 */
[----:B------:R-:W1:Y:S01]  /*10ef0*/  LDC R6, c[0x0][0x360] ;  /* 0x0000d800ff067b82 */ /* 0x000e620000000800 */
[----:B-----5:R-:W-:-:S07]  /*10f00*/  IMAD.MOV.U32 R17, RZ, RZ, R7 ;  /* 0x000000ffff117224 */ /* 0x020fce00078e0007 */
[----:B------:R-:W2:Y:S08]  /*10f10*/  LDC.64 R10, c[0x0][0x788] ;  /* 0x0001e200ff0a7b82 */ /* 0x000eb00000000a00 */
[----:B------:R-:W3:Y:S01]  /*10f20*/  LDC R16, c[0x0][0x364] ;  /* 0x0000d900ff107b82 */ /* 0x000ee20000000800 */
[----:B0-----:R-:W-:-:S07]  /*10f30*/  IMAD R2, R2, UR4, RZ ;  /* 0x0000000402027c24 */ /* 0x001fce000f8e02ff */
.L_x_169:
[----:B------:R-:W-:-:S05]  /*10f40*/  IADD3 R13, PT, PT, R2, R17, RZ ;  /* 0x00000011020d7210 */ /* 0x000fca0007ffe0ff */
[----:B-1----:R-:W-:-:S04]  /*10f50*/  IMAD R13, R13, R6, R0 ;  /* 0x000000060d0d7224 */ /* 0x002fc800078e0200 */
[----:B--2---:R-:W-:-:S05]  /*10f60*/  IMAD.WIDE.U32 R12, R13, 0x10, R10 ;  /* 0x000000100d0c7825 */ /* 0x004fca00078e000a */
[----:B------:R-:W2:Y:S04]  /*10f70*/  LDG.E R20, desc[UR36][R12.64] ;  /* 0x000000240c147981 */ /* 0x000ea8000c1e1900 */
[----:B------:R-:W4:Y:S01]  /*10f80*/  LDG.E.64 R14, desc[UR36][R12.64+0x8] ;  /* 0x000008240c0e7981 */ /* 0x000f22000c1e1b00 */
[----:B------:R-:W-:Y:S01]  /*10f90*/  FSETP.NAN.FTZ.AND P4, PT, |R3|, |R3|, PT ;  /* 0x400000030300720b */ /* 0x000fe20003f98200 */
[----:B---3--:R-:W-:Y:S01]  /*10fa0*/  IMAD.IADD R17, R16, 0x1, R17 ;  /* 0x0000000110117824 */ /* 0x008fe200078e0211 */
[----:B------:R-:W-:Y:S04]  /*10fb0*/  BSSY.RECONVERGENT B1, `(.L_x_167) ;  /* 0x000000b000017945 */ /* 0x000fe80003800200 */
[----:B------:R-:W-:-:S07]  /*10fc0*/  ISETP.GE.U32.AND P3, PT, R17, UR5, PT ;  /* 0x0000000511007c0c */ /* 0x000fce000bf66070 */
[----:B--2---:R-:W-:Y:S02]  /*10fd0*/  @P4 FSETP.NAN.FTZ.AND P1, PT, |R20|, |R20|, PT ;  /* 0x400000141400420b */ /* 0x004fe40003f38200 */
[----:B----4-:R-:W-:-:S04]  /*10fe0*/  @P4 ISETP.LT.U32.AND P2, PT, R8, R14, PT ;  /* 0x0000000e0800420c */ /* 0x010fc80003f41070 */
[----:B------:R-:W-:Y:S01]  /*10ff0*/  @P4 ISETP.LT.OR.EX P1, PT, R9, R15, !P1, P2 ;  /* 0x0000000f0900420c */ /* 0x000fe20004f21720 */
[----:B------:R-:W-:-:S12]  /*11000*/  @P4 BRA `(.L_x_168) ;  /* 0x0000000000144947 */ /* 0x000fd80003800000 */
[----:B------:R-:W-:-:S13]  /*11010*/  FSETP.NEU.FTZ.AND P2, PT, R3, R20, PT ;  /* 0x000000140300720b */ /* 0x000fda0003f5d000 */
[----:B------:R-:W-:-:S04]  /*11020*/  @!P2 ISETP.GE.U32.AND P1, PT, R8, R14, PT ;  /* 0x0000000e0800a20c */ /* 0x000fc80003f26070 */
[----:B------:R-:W-:-:S04]  /*11030*/  @!P2 ISETP.GE.AND.EX P1, PT, R9, R15, PT, P1 ;  /* 0x0000000f0900a20c */ /* 0x000fc80003f26310 */
[----:B------:R-:W-:Y:S02]  /*11040*/  @!P2 PLOP3.LUT P1, PT, P1, PT, PT, 0x8, 0x80 ;  /* 0x000000000080a81c */ /* 0x000fe40000f2e170 */
[----:B------:R-:W-:-:S13]  /*11050*/  @P2 FSETP.GT.FTZ.AND P1, PT, R3, R20, PT ;  /* 0x000000140300220b */ /* 0x000fda0003f34000 */
.L_x_168:
[----:B------:R-:W-:Y:S05]  /*11060*/  BSYNC.RECONVERGENT B1 ;  /* 0x0000000000017941 */ /* 0x000fea0003800200 */
.L_x_167:
[----:B------:R-:W-:Y:S02]  /*11070*/  SEL R8, R8, R14, P1 ;  /* 0x0000000e08087207 */ /* 0x000fe40000800000 */
[----:B------:R-:W-:Y:S02]  /*11080*/  SEL R9, R9, R15, P1 ;  /* 0x0000000f09097207 */ /* 0x000fe40000800000 */
[----:B------:R-:W-:Y:S01]  /*11090*/  FSEL R3, R3, R20, P1 ;  /* 0x0000001403037208 */ /* 0x000fe20000800000 */
[----:B------:R-:W-:Y:S06]  /*110a0*/  @!P3 BRA `(.L_x_169) ;  /* 0xfffffffc00a4b947 */ /* 0x000fec000383ffff */
.L_x_162:
[----:B------:R-:W-:Y:S05]  /*110b0*/  BSYNC.RECONVERGENT B0 ;  /* 0x0000000000007941 */ /* 0x000fea0003800200 */
.L_x_160:
[----:B------:R-:W0:Y:S01]  /*110c0*/  S2UR UR6, SR_CgaCtaId ;  /* 0x00000000000679c3 */ /* 0x000e220000008800 */
[----:B------:R-:W1:Y:S01]  /*110d0*/  LDCU UR5, c[0x0][0x360] ;  /* 0x00006c00ff0577ac */ /* 0x000e620008000800 */
[----:B------:R-:W-:Y:S02]  /*110e0*/  UMOV UR4, 0x400 ;  /* 0x0000040000047882 */ /* 0x000fe40000000000 */
[----:B------:R-:W-:Y:S01]  /*110f0*/  UIADD3 UR4, UPT, UPT, UR4, 0x10, URZ ;  /* 0x0000001004047890 */ /* 0x000fe2000fffe0ff */
[----:B-1----:R-:W-:-:S03]  /*11100*/  IMAD R2, R7, UR5, R0 ;  /* 0x0000000507027c24 */ /* 0x002fc6000f8e0200 */
[----:B0-----:R-:W-:Y:S01]  /*11110*/  ULEA UR8, UR6, UR4, 0x18 ;  /* 0x0000000406087291 */ /* 0x001fe2000f8ec0ff */
[----:B------:R-:W0:Y:S05]  /*11120*/  LDCU UR6, c[0x0][0x364] ;  /* 0x00006c80ff0677ac */ /* 0x000e2a0008000800 */
[----:B------:R-:W-:-:S05]  /*11130*/  LEA R2, R2, UR8, 0x4 ;  /* 0x0000000802027c11 */ /* 0x000fca000f8e20ff */
[----:B------:R1:W-:Y:S04]  /*11140*/  STS.64 [R2+0x8], R8 ;  /* 0x0000080802007388 */ /* 0x0003e80000000a00 */
[----:B------:R1:W-:Y:S01]  /*11150*/  STS [R2], R3 ;  /* 0x0000000302007388 */ /* 0x0003e20000000800 */
[----:B0-----:R-:W-:-:S09]  /*11160*/  UISETP.GE.U32.AND UP1, UPT, UR6, 0x2, UPT ;  /* 0x000000020600788c */ /* 0x001fd2000bf26070 */
[----:B-1----:R-:W-:Y:S05]  /*11170*/  BRA.U !UP1, `(.L_x_170) ;  /* 0x0000000109847547 */ /* 0x002fea000b800000 */
[----:B------:R-:W-:-:S05]  /*11180*/  UMOV UR4, UR6 ;  /* 0x0000000600047c82 */ /* 0x000fca0008000000 */
.L_x_175:
        /* <DEDUP_REMOVED lines=11> */
[----:B------:R-:W0:Y:S04]  /*11240*/  LDS R12, [R6] ;  /* 0x00000000060c7984 */ /* 0x000e280000000800 */
        /* <DEDUP_REMOVED lines=10> */
.L_x_174:
[----:B------:R-:W-:Y:S05]  /*112f0*/  BSYNC.RECONVERGENT B1 ;  /* 0x0000000000017941 */ /* 0x000fea0003800200 */
.L_x_173:
[----:B------:R-:W-:Y:S02]  /*11300*/  FSEL R3, R3, R12, P1 ;  /* 0x0000000c03037208 */ /* 0x000fe40000800000 */
[----:B------:R-:W-:Y:S02]  /*11310*/  SEL R8, R8, R10, P1 ;  /* 0x0000000a08087207 */ /* 0x000fe40000800000 */
[----:B------:R-:W-:Y:S01]  /*11320*/  SEL R9, R9, R11, P1 ;  /* 0x0000000b09097207 */ /* 0x000fe20000800000 */
[----:B------:R0:W-:Y:S04]  /*11330*/  STS [R2], R3 ;  /* 0x0000000302007388 */ /* 0x0001e80000000800 */
[----:B------:R0:W-:Y:S02]  /*11340*/  STS.64 [R2+0x8], R8 ;  /* 0x0000080802007388 */ /* 0x0001e40000000a00 */
.L_x_172:
[----:B------:R-:W-:Y:S05]  /*11350*/  BSYNC.RECONVERGENT B0 ;  /* 0x0000000000007941 */ /* 0x000fea0003800200 */
.L_x_171:
[----:B------:R-:W-:-:S03]  /*11360*/  UISETP.GT.U32.AND UP1, UPT, UR4, 0x3, UPT ;  /* 0x000000030400788c */ /* 0x000fc6000bf24070 */
[----:B------:R-:W-:-:S06]  /*11370*/  UMOV UR4, UR7 ;  /* 0x0000000700047c82 */ /* 0x000fcc0008000000 */
[----:B------:R-:W-:Y:S05]  /*11380*/  BRA.U UP1, `(.L_x_175) ;  /* 0xfffffffd01807547 */ /* 0x000fea000b83ffff */
.L_x_170:
[----:B------:R-:W1:Y:S02]  /*11390*/  LDCU UR4, c[0x0][0x3b0] ;  /* 0x00007600ff0477ac */ /* 0x000e640008000800 */
[----:B-1----:R-:W-:-:S09]  /*113a0*/  UISETP.NE.AND UP1, UPT, UR4, URZ, UPT ;  /* 0x000000ff0400728c */ /* 0x002fd2000bf25270 */
[----:B------:R-:W-:Y:S05]  /*113b0*/  BRA.U !UP1, `(.L_x_176) ;  /* 0x0000000509047547 */ /* 0x000fea000b800000 */
[----:B------:R-:W-:Y:S02]  /*113c0*/  UISETP.GE.U32.AND UP1, UPT, UR5, 0x21, UPT ;  /* 0x000000210500788c */ /* 0x000fe4000bf26070 */
[----:B------:R-:W-:-:S07]  /*113d0*/  UMOV UR4, UR5 ;  /* 0x0000000500047c82 */ /* 0x000fce0008000000 */
[----:B------:R-:W-:Y:S05]  /*113e0*/  BRA.U !UP1, `(.L_x_177) ;  /* 0x0000000109947547 */ /* 0x000fea000b800000 */
[----:B------:R1:W-:Y:S01]  /*113f0*/  STS [R2], R3 ;  /* 0x0000000302007388 */ /* 0x0003e20000000800 */
[----:B------:R-:W-:Y:S01]  /*11400*/  UISETP.GE.U32.AND UP1, UPT, UR5, 0x40, UPT ;  /* 0x000000400500788c */ /* 0x000fe2000bf26070 */
[----:B------:R-:W-:Y:S02]  /*11410*/  UMOV UR4, 0x20 ;  /* 0x0000002000047882 */ /* 0x000fe40000000000 */
[----:B------:R1:W-:Y:S06]  /*11420*/  STS.64 [R2+0x8], R8 ;  /* 0x0000080802007388 */ /* 0x0003ec0000000a00 */
[----:B------:R-:W-:Y:S05]  /*11430*/  BRA.U !UP1, `(.L_x_177) ;  /* 0x0000000109807547 */ /* 0x000fea000b800000 */
[----:B------:R-:W-:-:S07]  /*11440*/  MOV R10, UR5 ;  /* 0x00000005000a7c02 */ /* 0x000fce0008000f00 */
.L_x_182:
[----:B-----5:R-:W-:Y:S01]  /*11450*/  SHF.R.U32.HI R13, RZ, 0x1, R10 ;  /* 0x00000001ff0d7819 */ /* 0x020fe2000001160a */
[----:B------:R-:W-:Y:S04]  /*11460*/  BAR.SYNC.DEFER_BLOCKING 0x0 ;  /* 0x0000000000007b1d */ /* 0x000fe80000010000 */
[----:B------:R-:W-:Y:S02]  /*11470*/  IMAD.IADD R6, R13, 0x1, R0 ;  /* 0x000000010d067824 */ /* 0x000fe400078e0200 */
[----:B------:R-:W-:Y:S03]  /*11480*/  BSSY.RECONVERGENT B0, `(.L_x_178) ;  /* 0x0000018000007945 */ /* 0x000fe60003800200 */
[----:B------:R-:W-:-:S04]  /*11490*/  ISETP.GE.U32.AND P1, PT, R6, UR5, PT ;  /* 0x0000000506007c0c */ /* 0x000fc8000bf26070 */
[----:B------:R-:W-:-:S13]  /*114a0*/  ISETP.GE.U32.OR P1, PT, R0, R13, P1 ;  /* 0x0000000d0000720c */ /* 0x000fda0000f26470 */
[----:B--2---:R-:W-:Y:S05]  /*114b0*/  @P1 BRA `(.L_x_179) ;  /* 0x0000000000501947 */ /* 0x004fea0003800000 */
[----:B------:R-:W-:Y:S01]  /*114c0*/  IMAD R11, R13, 0x10, R2 ;  /* 0x000000100d0b7824 */ /* 0x000fe200078e0202 */
[----:B------:R-:W-:Y:S01]  /*114d0*/  FSETP.NAN.FTZ.AND P3, PT, |R3|, |R3|, PT ;  /* 0x400000030300720b */ /* 0x000fe20003f78200 */
[----:B------:R-:W-:Y:S03]  /*114e0*/  BSSY.RECONVERGENT B1, `(.L_x_180) ;  /* 0x000000c000017945 */ /* 0x000fe60003800200 */
[----:B------:R-:W2:Y:S04]  /*114f0*/  LDS R12, [R11] ;  /* 0x000000000b0c7984 */ /* 0x000ea80000000800 */
[----:B------:R-:W3:Y:S05]  /*11500*/  LDS.64 R6, [R11+0x8] ;  /* 0x000008000b067984 */ /* 0x000eea0000000a00 */
[----:B--2---:R-:W-:-:S02]  /*11510*/  @P3 FSETP.NAN.FTZ.AND P1, PT, |R12|, |R12|, PT ;  /* 0x4000000c0c00320b */ /* 0x004fc40003f38200 */
        /* <DEDUP_REMOVED lines=8> */
.L_x_181:
[----:B------:R-:W-:Y:S05]  /*115a0*/  BSYNC.RECONVERGENT B1 ;  /* 0x0000000000017941 */ /* 0x000fea0003800200 */
.L_x_180:
[----:B01----:R-:W-:Y:S02]  /*115b0*/  FSEL R3, R3, R12, P1 ;  /* 0x0000000c03037208 */ /* 0x003fe40000800000 */
[----:B------:R-:W-:Y:S02]  /*115c0*/  SEL R8, R8, R6, P1 ;  /* 0x0000000608087207 */ /* 0x000fe40000800000 */
[----:B------:R-:W-:Y:S01]  /*115d0*/  SEL R9, R9, R7, P1 ;  /* 0x0000000709097207 */ /* 0x000fe20000800000 */
[----:B------:R2:W-:Y:S04]  /*115e0*/  STS [R2], R3 ;  /* 0x0000000302007388 */ /* 0x0005e80000000800 */
[----:B------:R2:W-:Y:S02]  /*115f0*/  STS.64 [R2+0x8], R8 ;  /* 0x0000080802007388 */ /* 0x0005e40000000a00 */
.L_x_179:
[----:B------:R-:W-:Y:S05]  /*11600*/  BSYNC.RECONVERGENT B0 ;  /* 0x0000000000007941 */ /* 0x000fea0003800200 */
.L_x_178:
[----:B------:R-:W-:Y:S02]  /*11610*/  ISETP.GT.U32.AND P1, PT, R10, 0x7f, PT ;  /* 0x0000007f0a00780c */ /* 0x000fe40003f24070 */
[----:B------:R-:W-:-:S11]  /*11620*/  MOV R10, R13 ;  /* 0x0000000d000a7202 */ /* 0x000fd60000000f00 */
[----:B------:R-:W-:Y:S05]  /*11630*/  @P1 BRA `(.L_x_182) ;  /* 0xfffffffc00841947 */ /* 0x000fea000383ffff */
.L_x_177:
[----:B------:R-:W-:Y:S01]  /*11640*/  BAR.SYNC.DEFER_BLOCKING 0x0 ;  /* 0x0000000000007b1d */ /* 0x000fe20000010000 */
[----:B------:R-:W-:-:S09]  /*11650*/  UISETP.GE.U32.AND UP1, UPT, UR4, 0x2, UPT ;  /* 0x000000020400788c */ /* 0x000fd2000bf26070 */
[----:B------:R-:W-:Y:S05]  /*11660*/  BRA.U !UP1, `(.L_x_176) ;  /* 0x0000000109587547 */ /* 0x000fea000b800000 */
[----:B------:R-:W-:-:S07]  /*11670*/  IMAD.MOV.U32 R0, RZ, RZ, 0x1 ;  /* 0x00000001ff007424 */ /* 0x000fce00078e00ff */
.L_x_185:
[----:B012---:R-:W0:Y:S01]  /*11680*/  SHFL.DOWN PT, R2, R3, R0, 0x1f ;  /* 0x08001f0003027589 */ /* 0x007e2200000e0000 */
        /* <DEDUP_REMOVED lines=15> */
.L_x_184:
[----:B------:R-:W-:Y:S05]  /*11780*/  BSYNC.RECONVERGENT B0 ;  /* 0x0000000000007941 */ /* 0x000fea0003800200 */
.L_x_183:
[----:B------:R-:W-:Y:S02]  /*11790*/  FSEL R3, R3, R2, P1 ;  /* 0x0000000203037208 */ /* 0x000fe40000800000 */
[----:B------:R-:W-:Y:S02]  /*117a0*/  SEL R8, R8, R7, P1 ;  /* 0x0000000708087207 */ /* 0x000fe40000800000 */
[----:B------:R-:W-:Y:S01]  /*117b0*/  SEL R9, R9, R6, P1 ;  /* 0x0000000609097207 */ /* 0x000fe20000800000 */
[----:B------:R-:W-:Y:S06]  /*117c0*/  @!P3 BRA `(.L_x_185) ;  /* 0xfffffffc00acb947 */ /* 0x000fec000383ffff */
.L_x_176:
[----:B------:R-:W-:Y:S05]  /*117d0*/  @!P0 EXIT ;  /* 0x000000000000894d */ /* 0x000fea0003800000 */
[----:B------:R-:W3:Y:S01]  /*117e0*/  LDCU.U8 UR6, c[0x0][0x7a0] ;  /* 0x0000f400ff0677ac */ /* 0x000ee20008000000 */
[----:B------:R-:W4:Y:S01]  /*117f0*/  LDCU.64 UR4, c[0x0][0x798] ;  /* 0x0000f300ff0477ac */ /* 0x000f220008000a00 */
[----:B---3--:R-:W-:-:S04]  /*11800*/  UISETP.NE.AND UP1, UPT, UR6, URZ, UPT ;  /* 0x000000ff0600728c */ /* 0x008fc8000bf25270 */
[----:B----4-:R-:W-:Y:S02]  /*11810*/  USEL UR4, UR4, URZ, UP1 ;  /* 0x000000ff04047287 */ /* 0x010fe40008800000 */
[----:B------:R-:W-:-:S04]  /*11820*/  USEL UR5, UR5, URZ, UP1 ;  /* 0x000000ff05057287 */ /* 0x000fc80008800000 */
[----:B-----5:R-:W-:-:S04]  /*11830*/  IADD3 R16, P0, PT, R8, UR4, RZ ;  /* 0x0000000408107c10 */ /* 0x020fc8000ff1e0ff */
[----:B------:R-:W-:Y:S01]  /*11840*/  IADD3.X R17, PT, PT, R9, UR5, RZ, P0, !PT ;  /* 0x0000000509117c10 */ /* 0x000fe200087fe4ff */
[----:B------:R-:W-:Y:S08]  /*11850*/  BRA.U !UP0, `(.L_x_186) ;  /* 0x0000000108f87547 */ /* 0x000ff0000b800000 */
[----:B------:R-:W-:Y:S05]  /*11860*/  BRA.U !UP1, `(.L_x_187) ;  /* 0x0000000109447547 */ /* 0x000fea000b800000 */
[----:B------:R-:W-:Y:S01]  /*11870*/  MOV R0, 0x0 ;  /* 0x0000000000007802 */ /* 0x000fe20000000f00 */
[----:B------:R-:W3:Y:S01]  /*11880*/  LDCU.64 UR4, c[0x4][0x3c8] ;  /* 0x01007900ff0477ac */ /* 0x000ee20008000a00 */
[----:B012---:R-:W-:Y:S02]  /*11890*/  HFMA2 R8, -RZ, RZ, 0, 4.3690204620361328125e-05 ;  /* 0x000002ddff087431 */ /* 0x007fe400000001ff */
[----:B------:R-:W-:Y:S01]  /*118a0*/  IMAD.MOV.U32 R12, RZ, RZ, 0x1 ;  /* 0x00000001ff0c7424 */ /* 0x000fe200078e00ff */
[----:B------:R0:W1:Y:S01]  /*118b0*/  LDC.64 R2, c[0x4][R0] ;  /* 0x0100000000027b82 */ /* 0x0000620000000a00 */
[----:B------:R-:W2:Y:S01]  /*118c0*/  LDCU.64 UR6, c[0x4][0x3c0] ;  /* 0x01007800ff0677ac */ /* 0x000ea20008000a00 */
[----:B------:R-:W-:Y:S01]  /*118d0*/  IMAD.MOV.U32 R13, RZ, RZ, RZ ;  /* 0x000000ffff0d7224 */ /* 0x000fe200078e00ff */
[----:B------:R-:W4:Y:S01]  /*118e0*/  LDCU.64 UR8, c[0x4][0x2c8] ;  /* 0x01005900ff0877ac */ /* 0x000f220008000a00 */
[----:B---3--:R-:W-:Y:S01]  /*118f0*/  MOV R4, UR4 ;  /* 0x0000000400047c02 */ /* 0x008fe20008000f00 */
[----:B------:R-:W-:-:S02]  /*11900*/  IMAD.U32 R5, RZ, RZ, UR5 ;  /* 0x00000005ff057e24 */ /* 0x000fc4000f8e00ff */
[----:B--2---:R-:W-:Y:S01]  /*11910*/  IMAD.U32 R6, RZ, RZ, UR6 ;  /* 0x00000006ff067e24 */ /* 0x004fe2000f8e00ff */
[----:B------:R-:W-:Y:S01]  /*11920*/  MOV R7, UR7 ;  /* 0x0000000700077c02 */ /* 0x000fe20008000f00 */
[----:B----4-:R-:W-:Y:S02]  /*11930*/  IMAD.U32 R10, RZ, RZ, UR8 ;  /* 0x00000008ff0a7e24 */ /* 0x010fe4000f8e00ff */
[----:B0-----:R-:W-:-:S07]  /*11940*/  IMAD.U32 R11, RZ, RZ, UR9 ;  /* 0x00000009ff0b7e24 */ /* 0x001fce000f8e00ff */
[----:B------:R-:W-:-:S07]  /*11950*/  LEPC R20, `(.L_x_188) ;  /* 0x000000001014794e */ /* 0x000fce0000000000 */
[----:B-1----:R-:W-:Y:S05]  /*11960*/  CALL.ABS.NOINC R2 ;  /* 0x0000000002007343 */ /* 0x002fea0003c00000 */
.L_x_188:
[----:B------:R-:W-:-:S07]  /*11970*/  CS2R R16, SRZ ;  /* 0x0000000000107805 */ /* 0x000fce000001ff00 */
.L_x_187:
[----:B------:R-:W3:Y:S02]  /*11980*/  LDCU.U8 UR4, c[0x0][0x7a1] ;  /* 0x0000f420ff0477ac */ /* 0x000ee40008000000 */
[----:B---3--:R-:W-:-:S09]  /*11990*/  UISETP.NE.AND UP0, UPT, UR4, URZ, UPT ;  /* 0x000000ff0400728c */ /* 0x008fd2000bf05270 */
[----:B------:R-:W-:Y:S05]  /*119a0*/  BRA.U !UP0, `(.L_x_189) ;  /* 0x0000000108607547 */ /* 0x000fea000b800000 */
[----:B------:R-:W3:Y:S02]  /*119b0*/  LDCU UR4, c[0x0][0x7a4] ;  /* 0x0000f480ff0477ac */ /* 0x000ee40008000800 */
[----:B---3--:R-:W-:-:S09]  /*119c0*/  UISETP.NE.AND UP0, UPT, UR4, 0x1, UPT ;  /* 0x000000010400788c */ /* 0x008fd2000bf05270 */
[----:B------:R-:W-:Y:S05]  /*119d0*/  BRA.U !UP0, `(.L_x_190) ;  /* 0x0000000108407547 */ /* 0x000fea000b800000 */
[----:B012---:R-:W-:Y:S01]  /*119e0*/  MOV R2, 0x0 ;  /* 0x0000000000027802 */ /* 0x007fe20000000f00 */
[----:B------:R-:W0:Y:S01]  /*119f0*/  LDCU.64 UR4, c[0x4][0x3d8] ;  /* 0x01007b00ff0477ac */ /* 0x000e220008000a00 */
[----:B------:R-:W-:Y:S02]  /*11a00*/  HFMA2 R8, -RZ, RZ, 0, 4.4763088226318359375e-05 ;  /* 0x000002efff087431 */ /* 0x000fe400000001ff */
[----:B------:R-:W-:Y:S01]  /*11a10*/  IMAD.MOV.U32 R12, RZ, RZ, 0x1 ;  /* 0x00000001ff0c7424 */ /* 0x000fe200078e00ff */
[----:B------:R-:W1:Y:S01]  /*11a20*/  LDCU.64 UR8, c[0x4][0x3c0] ;  /* 0x01007800ff0877ac */ /* 0x000e620008000a00 */
[----:B------:R-:W2:Y:S01]  /*11a30*/  LDC.64 R2, c[0x4][R2] ;  /* 0x0100000002027b82 */ /* 0x000ea20000000a00 */
[----:B------:R-:W-:Y:S01]  /*11a40*/  IMAD.MOV.U32 R13, RZ, RZ, RZ ;  /* 0x000000ffff0d7224 */ /* 0x000fe200078e00ff */
[----:B------:R-:W3:Y:S01]  /*11a50*/  LDCU.64 UR6, c[0x4][0x2a0] ;  /* 0x01005400ff0677ac */ /* 0x000ee20008000a00 */
[----:B0-----:R-:W-:Y:S01]  /*11a60*/  MOV R4, UR4 ;  /* 0x0000000400047c02 */ /* 0x001fe20008000f00 */
[----:B------:R-:W-:-:S02]  /*11a70*/  IMAD.U32 R5, RZ, RZ, UR5 ;  /* 0x00000005ff057e24 */ /* 0x000fc4000f8e00ff */
[----:B-1----:R-:W-:Y:S01]  /*11a80*/  IMAD.U32 R6, RZ, RZ, UR8 ;  /* 0x00000008ff067e24 */ /* 0x002fe2000f8e00ff */
[----:B------:R-:W-:Y:S01]  /*11a90*/  MOV R7, UR9 ;  /* 0x0000000900077c02 */ /* 0x000fe20008000f00 */
[----:B---3--:R-:W-:Y:S02]  /*11aa0*/  IMAD.U32 R10, RZ, RZ, UR6 ;  /* 0x00000006ff0a7e24 */ /* 0x008fe4000f8e00ff */
[----:B------:R-:W-:-:S07]  /*11ab0*/  IMAD.U32 R11, RZ, RZ, UR7 ;  /* 0x00000007ff0b7e24 */ /* 0x000fce000f8e00ff */
[----:B------:R-:W-:-:S07]  /*11ac0*/  LEPC R20, `(.L_x_190) ;  /* 0x000000001014794e */ /* 0x000fce0000000000 */
[----:B--2---:R-:W-:Y:S05]  /*11ad0*/  CALL.ABS.NOINC R2 ;  /* 0x0000000002007343 */ /* 0x004fea0003c00000 */
.L_x_190:
[----:B------:R-:W3:Y:S02]  /*11ae0*/  LDCU.64 UR4, c[0x0][0x770] ;  /* 0x0000ee00ff0477ac */ /* 0x000ee40008000a00 */
[----:B---3--:R-:W-:-:S04]  /*11af0*/  IADD3 R18, P0, PT, R18, UR4, RZ ;  /* 0x0000000412127c10 */ /* 0x008fc8000ff1e0ff */
[----:B------:R-:W-:-:S05]  /*11b00*/  IADD3.X R19, PT, PT, RZ, UR5, RZ, P0, !PT ;  /* 0x00000005ff137c10 */ /* 0x000fca00087fe4ff */
[----:B------:R-:W-:Y:S01]  /*11b10*/  STG.E.64 desc[UR36][R18.64], R16 ;  /* 0x0000001012007986 */ /* 0x000fe2000c101b24 */
[----:B------:R-:W-:Y:S05]  /*11b20*/  EXIT ;  /* 0x000000000000794d */ /* 0x000fea0003800000 */
.L_x_189:
[----:B------:R-:W-:Y:S01]  /*11b30*/  MOV R0, 0x0 ;  /* 0x0000000000007802 */ /* 0x000fe20000000f00 */
[----:B------:R-:W3:Y:S01]  /*11b40*/  LDCU.64 UR6, c[0x4][0x3c8] ;  /* 0x01007900ff0677ac */ /* 0x000ee20008000a00 */
[----:B------:R-:W-:Y:S02]  /*11b50*/  HFMA2 R13, -RZ, RZ, 0, 0 ;  /* 0x00000000ff0d7431 */ /* 0x000fe400000001ff */
[----:B012---:R-:W-:Y:S01]  /*11b60*/  IMAD.MOV.U32 R8, RZ, RZ, 0x2e9 ;  /* 0x000002e9ff087424 */ /* 0x007fe200078e00ff */
[----:B------:R0:W1:Y:S01]  /*11b70*/  LDC.64 R2, c[0x4][R0] ;  /* 0x0100000000027b82 */ /* 0x0000620000000a00 */
[----:B------:R-:W2:Y:S01]  /*11b80*/  LDCU.64 UR8, c[0x4][0x3c0] ;  /* 0x01007800ff0877ac */ /* 0x000ea20008000a00 */
[----:B------:R-:W-:Y:S01]  /*11b90*/  IMAD.MOV.U32 R12, RZ, RZ, 0x1 ;  /* 0x00000001ff0c7424 */ /* 0x000fe200078e00ff */
[----:B------:R-:W4:Y:S01]  /*11ba0*/  LDCU.64 UR4, c[0x4][0x2a8] ;  /* 0x01005500ff0477ac */ /* 0x000f220008000a00 */
[----:B---3--:R-:W-:Y:S02]  /*11bb0*/  IMAD.U32 R4, RZ, RZ, UR6 ;  /* 0x00000006ff047e24 */ /* 0x008fe4000f8e00ff */
[----:B------:R-:W-:Y:S01]  /*11bc0*/  IMAD.U32 R5, RZ, RZ, UR7 ;  /* 0x00000007ff057e24 */ /* 0x000fe2000f8e00ff */
[----:B--2---:R-:W-:Y:S01]  /*11bd0*/  MOV R6, UR8 ;  /* 0x0000000800067c02 */ /* 0x004fe20008000f00 */
[----:B------:R-:W-:-:S02]  /*11be0*/  IMAD.U32 R7, RZ, RZ, UR9 ;  /* 0x00000009ff077e24 */ /* 0x000fc4000f8e00ff */
[----:B----4-:R-:W-:Y:S01]  /*11bf0*/  IMAD.U32 R10, RZ, RZ, UR4 ;  /* 0x00000004ff0a7e24 */ /* 0x010fe2000f8e00ff */
[----:B0-----:R-:W-:-:S07]  /*11c00*/  MOV R11, UR5 ;  /* 0x00000005000b7c02 */ /* 0x001fce0008000f00 */
[----:B------:R-:W-:-:S07]  /*11c10*/  LEPC R20, `(.L_x_191) ;  /* 0x000000001014794e */ /* 0x000fce0000000000 */
[----:B-1----:R-:W-:Y:S05]  /*11c20*/  CALL.ABS.NOINC R2 ;  /* 0x0000000002007343 */ /* 0x002fea0003c00000 */
.L_x_191:
[----:B------:R-:W-:Y:S05]  /*11c30*/  EXIT ;  /* 0x000000000000794d */ /* 0x000fea0003800000 */
.L_x_186:
[----:B------:R-:W-:Y:S05]  /*11c40*/  BRA.U !UP1, `(.L_x_192) ;  /* 0x0000000109447547 */ /* 0x000fea000b800000 */
[----:B------:R-:W3:Y:S04]  /*11c50*/  LDG.E R0, desc[UR36][R4.64] ;  /* 0x0000002404007981 */ /* 0x000ee8000c1e1900 */
[----:B------:R-:W4:Y:S01]  /*11c60*/  LDG.E.64 R6, desc[UR36][R4.64+0x8] ;  /* 0x0000082404067981 */ /* 0x000f22000c1e1b00 */
[----:B------:R-:W-:Y:S01]  /*11c70*/  BSSY.RECONVERGENT B0, `(.L_x_193) ;  /* 0x000000b000007945 */ /* 0x000fe20003800200 */
[----:B---3--:R-:W-:-:S13]  /*11c80*/  FSETP.NAN.FTZ.AND P2, PT, |R0|, |R0|, PT ;  /* 0x400000000000720b */ /* 0x008fda0003f58200 */
[----:B------:R-:W-:Y:S02]  /*11c90*/  @P2 FSETP.NAN.FTZ.AND P1, PT, |R3|, |R3|, PT ;  /* 0x400000030300220b */ /* 0x000fe40003f38200 */
        /* <DEDUP_REMOVED lines=8> */
.L_x_194:
[----:B------:R-:W-:Y:S05]  /*11d20*/  BSYNC.RECONVERGENT B0 ;  /* 0x0000000000007941 */ /* 0x000fea0003800200 */
.L_x_193:
[----:B------:R-:W-:Y:S02]  /*11d30*/  SEL R16, R6, R16, P0 ;  /* 0x0000001006107207 */ /* 0x000fe40000000000 */
[----:B------:R-:W-:Y:S02]  /*11d40*/  SEL R17, R7, R17, P0 ;  /* 0x0000001107117207 */ /* 0x000fe40000000000 */
[----:B012---:R-:W-:-:S07]  /*11d50*/  FSEL R3, R0, R3, P0 ;  /* 0x0000000300037208 */ /* 0x007fce0000000000 */
.L_x_192:
        /* <DEDUP_REMOVED lines=8> */
[----:B------:R-:W-:Y:S02]  /*11de0*/  HFMA2 R13, -RZ, RZ, 0, 0 ;  /* 0x00000000ff0d7431 */ /* 0x000fe400000001ff */
[----:B------:R-:W-:Y:S01]  /*11df0*/  IMAD.MOV.U32 R8, RZ, RZ, 0x2ef ;  /* 0x000002efff087424 */ /* 0x000fe200078e00ff */
[----:B------:R-:W1:Y:S01]  /*11e00*/  LDCU.64 UR6, c[0x4][0x3c0] ;  /* 0x01007800ff0677ac */ /* 0x000e620008000a00 */
[----:B------:R-:W2:Y:S01]  /*11e10*/  LDC.64 R2, c[0x4][R2] ;  /* 0x0100000002027b82 */ /* 0x000ea20000000a00 */
[----:B------:R-:W-:Y:S01]  /*11e20*/  IMAD.MOV.U32 R12, RZ, RZ, 0x1 ;  /* 0x00000001ff0c7424 */ /* 0x000fe200078e00ff */
[----:B------:R-:W3:Y:S01]  /*11e30*/  LDCU.64 UR8, c[0x4][0x2a0] ;  /* 0x01005400ff0877ac */ /* 0x000ee20008000a00 */
[----:B0-----:R-:W-:Y:S02]  /*11e40*/  IMAD.U32 R4, RZ, RZ, UR4 ;  /* 0x00000004ff047e24 */ /* 0x001fe4000f8e00ff */
[----:B------:R-:W-:Y:S01]  /*11e50*/  IMAD.U32 R5, RZ, RZ, UR5 ;  /* 0x00000005ff057e24 */ /* 0x000fe2000f8e00ff */
[----:B-1----:R-:W-:Y:S01]  /*11e60*/  MOV R6, UR6 ;  /* 0x0000000600067c02 */ /* 0x002fe20008000f00 */
[----:B------:R-:W-:-:S02]  /*11e70*/  IMAD.U32 R7, RZ, RZ, UR7 ;  /* 0x00000007ff077e24 */ /* 0x000fc4000f8e00ff */
[----:B---3--:R-:W-:Y:S01]  /*11e80*/  IMAD.U32 R10, RZ, RZ, UR8 ;  /* 0x00000008ff0a7e24 */ /* 0x008fe2000f8e00ff */
[----:B------:R-:W-:-:S07]  /*11e90*/  MOV R11, UR9 ;  /* 0x00000009000b7c02 */ /* 0x000fce0008000f00 */
[----:B------:R-:W-:-:S07]  /*11ea0*/  LEPC R20, `(.L_x_196) ;  /* 0x000000001014794e */ /* 0x000fce0000000000 */
[----:B--2---:R-:W-:Y:S05]  /*11eb0*/  CALL.ABS.NOINC R2 ;  /* 0x0000000002007343 */ /* 0x004fea0003c00000 */
.L_x_196:
[----:B------:R-:W3:Y:S02]  /*11ec0*/  LDCU.64 UR4, c[0x0][0x770] ;  /* 0x0000ee00ff0477ac */ /* 0x000ee40008000a00 */
[----:B---3--:R-:W-:-:S05]  /*11ed0*/  IADD3 R18, P0, PT, R18, UR4, RZ ;  /* 0x0000000412127c10 */ /* 0x008fca000ff1e0ff */
[----:B------:R-:W-:-:S05]  /*11ee0*/  IMAD.X R19, RZ, RZ, UR5, P0 ;  /* 0x00000005ff137e24 */ /* 0x000fca00080e06ff */
[----:B------:R-:W-:Y:S01]  /*11ef0*/  STG.E.64 desc[UR36][R18.64], R16 ;  /* 0x0000001012007986 */ /* 0x000fe2000c101b24 */
[----:B------:R-:W-:Y:S05]  /*11f00*/  EXIT ;  /* 0x000000000000794d */ /* 0x000fea0003800000 */
.L_x_195:
[----:B------:R-:W-:Y:S04]  /*11f10*/  STG.E.64 desc[UR36][R4.64+0x8], R16 ;  /* 0x0000081004007986 */ /* 0x000fe8000c101b24 */
[----:B------:R-:W-:Y:S01]  /*11f20*/  STG.E desc[UR36][R4.64], R3 ;  /* 0x0000000304007986 */ /* 0x000fe2000c101924 */
[----:B------:R-:W-:Y:S05]  /*11f30*/  EXIT ;  /* 0x000000000000794d */ /* 0x000fea0003800000 */
.L_x_154:
[----:B-1----:R-:W2:Y:S01]  /*11f40*/  LDL.LU.64 R8, [R1] ;  /* 0x0000000001087983 */ /* 0x002ea20000300a00 */
[----:B------:R-:W2:Y:S02]  /*11f50*/  LDCU UR4, c[0x0][0x3a0] ;  /* 0x00007400ff0477ac */ /* 0x000ea40008000800 */
[----:B--2---:R-:W-:-:S13]  /*11f60*/  ISETP.GE.AND P0, PT, R9, UR4, PT ;  /* 0x0000000409007c0c */ /* 0x004fda000bf06270 */
[----:B------:R-:W-:Y:S05]  /*11f70*/  @P0 EXIT ;  /* 0x000000000000094d */ /* 0x000fea0003800000 */
[----:B------:R-:W0:Y:S01]  /*11f80*/  LDCU UR4, c[0x0][0x3b0] ;  /* 0x00007600ff0477ac */ /* 0x000e220008000800 */
[----:B---3--:R-:W-:Y:S02]  /*11f90*/  ISETP.NE.AND P1, PT, R0, RZ, PT ;  /* 0x000000ff0000720c */ /* 0x008fe40003f25270 */
[----:B0-----:R-:W-:-:S13]  /*11fa0*/  ISETP.NE.AND P0, PT, RZ, UR4, PT ;  /* 0x00000004ff007c0c */ /* 0x001fda000bf05270 */
[----:B------:R-:W-:Y:S05]  /*11fb0*/  @P0 EXIT P1 ;  /* 0x000000000000094d */ /* 0x000fea0000800000 */
[----:B------:R-:W0:Y:S01]  /*11fc0*/  LDCU UR4, c[0x0][0x3b4] ;  /* 0x00007680ff0477ac */ /* 0x000e220008000800 */
[----:B----4-:R-:W-:Y:S02]  /*11fd0*/  ISETP.NE.AND P1, PT, R7, RZ, PT ;  /* 0x000000ff0700720c */ /* 0x010fe40003f25270 */
[----:B0-----:R-:W-:-:S13]  /*11fe0*/  ISETP.NE.AND P0, PT, RZ, UR4, PT ;  /* 0x00000004ff007c0c */ /* 0x001fda000bf05270 */
[----:B------:R-:W-:Y:S05]  /*11ff0*/  @P0 EXIT P1 ;  /* 0x000000000000094d */ /* 0x000fea0000800000 */
[----:B------:R-:W0:Y:S01]  /*12000*/  LDCU.U8 UR6, c[0x0][0x7a0] ;  /* 0x0000f400ff0677ac */ /* 0x000e220008000000 */
[----:B------:R-:W1:Y:S01]  /*12010*/  LDCU.64 UR4, c[0x0][0x798] ;  /* 0x0000f300ff0477ac */ /* 0x000e620008000a00 */
[----:B0-----:R-:W-:-:S04]  /*12020*/  UISETP.NE.AND UP1, UPT, UR6, URZ, UPT ;  /* 0x000000ff0600728c */ /* 0x001fc8000bf25270 */
[----:B-1----:R-:W-:Y:S02]  /*12030*/  USEL UR4, UR4, URZ, UP1 ;  /* 0x000000ff04047287 */ /* 0x002fe40008800000 */
[----:B------:R-:W-:-:S04]  /*12040*/  USEL UR5, UR5, URZ, UP1 ;  /* 0x000000ff05057287 */ /* 0x000fc80008800000 */
[----:B-----5:R-:W-:-:S04]  /*12050*/  IADD3 R16, P0, PT, R20, UR4, RZ ;  /* 0x0000000414107c10 */ /* 0x020fc8000ff1e0ff */
[----:B------:R-:W-:Y:S01]  /*12060*/  IADD3.X R17, PT, PT, R21, UR5, RZ, P0, !PT ;  /* 0x0000000515117c10 */ /* 0x000fe200087fe4ff */
[----:B------:R-:W-:Y:S08]  /*12070*/  BRA.U !UP0, `(.L_x_197) ;  /* 0x0000000108f87547 */ /* 0x000ff0000b800000 */
[----:B------:R-:W-:Y:S05]  /*12080*/  BRA.U !UP1, `(.L_x_198) ;  /* 0x0000000109447547 */ /* 0x000fea000b800000 */
[----:B------:R-:W-:Y:S01]  /*12090*/  MOV R0, 0x0 ;  /* 0x0000000000007802 */ /* 0x000fe20000000f00 */
[----:B------:R-:W0:Y:S01]  /*120a0*/  LDCU.64 UR4, c[0x4][0x3c8] ;  /* 0x01007900ff0477ac */ /* 0x000e220008000a00 */
[----:B------:R-:W-:Y:S02]  /*120b0*/  HFMA2 R12, -RZ, RZ, 0, 5.9604644775390625e-08 ;  /* 0x00000001ff0c7431 */ /* 0x000fe400000001ff */
[----:B------:R-:W-:Y:S01]  /*120c0*/  IMAD.MOV.U32 R8, RZ, RZ, 0x2dd ;  /* 0x000002ddff087424 */ /* 0x000fe200078e00ff */
[----:B------:R1:W2:Y:S01]  /*120d0*/  LDC.64 R2, c[0x4][R0] ;  /* 0x0100000000027b82 */ /* 0x0002a20000000a00 */
[----:B------:R-:W3:Y:S01]  /*120e0*/  LDCU.64 UR6, c[0x4][0x3c0] ;  /* 0x01007800ff0677ac */ /* 0x000ee20008000a00 */
[----:B------:R-:W-:Y:S01]  /*120f0*/  IMAD.MOV.U32 R13, RZ, RZ, RZ ;  /* 0x000000ffff0d7224 */ /* 0x000fe200078e00ff */
[----:B------:R-:W4:Y:S01]  /*12100*/  LDCU.64 UR8, c[0x4][0x2c8] ;  /* 0x01005900ff0877ac */ /* 0x000f220008000a00 */
[----:B0-----:R-:W-:Y:S01]  /*12110*/  IMAD.U32 R4, RZ, RZ, UR4 ;  /* 0x00000004ff047e24 */ /* 0x001fe2000f8e00ff */
[----:B------:R-:W-:Y:S01]  /*12120*/  MOV R5, UR5 ;  /* 0x0000000500057c02 */ /* 0x000fe20008000f00 */
[----:B---3--:R-:W-:-:S02]  /*12130*/  IMAD.U32 R6, RZ, RZ, UR6 ;  /* 0x00000006ff067e24 */ /* 0x008fc4000f8e00ff */
[----:B------:R-:W-:Y:S01]  /*12140*/  IMAD.U32 R7, RZ, RZ, UR7 ;  /* 0x00000007ff077e24 */ /* 0x000fe2000f8e00ff */
[----:B----4-:R-:W-:Y:S01]  /*12150*/  MOV R10, UR8 ;  /* 0x00000008000a7c02 */ /* 0x010fe20008000f00 */
[----:B-1----:R-:W-:-:S07]  /*12160*/  IMAD.U32 R11, RZ, RZ, UR9 ;  /* 0x00000009ff0b7e24 */ /* 0x002fce000f8e00ff */
[----:B------:R-:W-:-:S07]  /*12170*/  LEPC R20, `(.L_x_199) ;  /* 0x000000001014794e */ /* 0x000fce0000000000 */
[----:B--2---:R-:W-:Y:S05]  /*12180*/  CALL.ABS.NOINC R2 ;  /* 0x0000000002007343 */ /* 0x004fea0003c00000 */
.L_x_199:
[----:B------:R-:W-:-:S07]  /*12190*/  CS2R R16, SRZ ;  /* 0x0000000000107805 */ /* 0x000fce000001ff00 */
.L_x_198:
[----:B------:R-:W0:Y:S02]  /*121a0*/  LDCU.U8 UR4, c[0x0][0x7a1] ;  /* 0x0000f420ff0477ac */ /* 0x000e240008000000 */
[----:B0-----:R-:W-:-:S09]  /*121b0*/  UISETP.NE.AND UP0, UPT, UR4, URZ, UPT ;  /* 0x000000ff0400728c */ /* 0x001fd2000bf05270 */
[----:B------:R-:W-:Y:S05]  /*121c0*/  BRA.U !UP0, `(.L_x_200) ;  /* 0x0000000108607547 */ /* 0x000fea000b800000 */
[----:B------:R-:W0:Y:S02]  /*121d0*/  LDCU UR4, c[0x0][0x7a4] ;  /* 0x0000f480ff0477ac */ /* 0x000e240008000800 */
[----:B0-----:R-:W-:-:S09]  /*121e0*/  UISETP.NE.AND UP0, UPT, UR4, 0x1, UPT ;  /* 0x000000010400788c */ /* 0x001fd2000bf05270 */
[----:B------:R-:W-:Y:S05]  /*121f0*/  BRA.U !UP0, `(.L_x_201) ;  /* 0x0000000108407547 */ /* 0x000fea000b800000 */
[----:B------:R-:W-:Y:S01]  /*12200*/  MOV R2, 0x0 ;  /* 0x0000000000027802 */ /* 0x000fe20000000f00 */
[----:B------:R-:W0:Y:S01]  /*12210*/  LDCU.64 UR4, c[0x4][0x3d8] ;  /* 0x01007b00ff0477ac */ /* 0x000e220008000a00 */
[----:B------:R-:W-:Y:S02]  /*12220*/  HFMA2 R12, -RZ, RZ, 0, 5.9604644775390625e-08 ;  /* 0x00000001ff0c7431 */ /* 0x000fe400000001ff */
[----:B------:R-:W-:Y:S01]  /*12230*/  IMAD.MOV.U32 R8, RZ, RZ, 0x2ef ;  /* 0x000002efff087424 */ /* 0x000fe200078e00ff */
[----:B------:R-:W1:Y:S01]  /*12240*/  LDCU.64 UR6, c[0x4][0x3c0] ;  /* 0x01007800ff0677ac */ /* 0x000e620008000a00 */
[----:B------:R-:W2:Y:S01]  /*12250*/  LDC.64 R2, c[0x4][R2] ;  /* 0x0100000002027b82 */ /* 0x000ea20000000a00 */
[----:B------:R-:W-:Y:S01]  /*12260*/  IMAD.MOV.U32 R13, RZ, RZ, RZ ;  /* 0x000000ffff0d7224 */ /* 0x000fe200078e00ff */
[----:B------:R-:W3:Y:S01]  /*12270*/  LDCU.64 UR8, c[0x4][0x2a0] ;  /* 0x01005400ff0877ac */ /* 0x000ee20008000a00 */
[----:B0-----:R-:W-:Y:S01]  /*12280*/  IMAD.U32 R4, RZ, RZ, UR4 ;  /* 0x00000004ff047e24 */ /* 0x001fe2000f8e00ff */
[----:B------:R-:W-:Y:S01]  /*12290*/  MOV R5, UR5 ;  /* 0x0000000500057c02 */ /* 0x000fe20008000f00 */
[----:B-1----:R-:W-:-:S02]  /*122a0*/  IMAD.U32 R6, RZ, RZ, UR6 ;  /* 0x00000006ff067e24 */ /* 0x002fc4000f8e00ff */
[----:B------:R-:W-:Y:S01]  /*122b0*/  IMAD.U32 R7, RZ, RZ, UR7 ;  /* 0x00000007ff077e24 */ /* 0x000fe2000f8e00ff */
[----:B---3--:R-:W-:Y:S01]  /*122c0*/  MOV R10, UR8 ;  /* 0x00000008000a7c02 */ /* 0x008fe20008000f00 */
[----:B------:R-:W-:-:S07]  /*122d0*/  IMAD.U32 R11, RZ, RZ, UR9 ;  /* 0x00000009ff0b7e24 */ /* 0x000fce000f8e00ff */
[----:B------:R-:W-:-:S07]  /*122e0*/  LEPC R20, `(.L_x_201) ;  /* 0x000000001014794e */ /* 0x000fce0000000000 */
[----:B--2---:R-:W-:Y:S05]  /*122f0*/  CALL.ABS.NOINC R2 ;  /* 0x0000000002007343 */ /* 0x004fea0003c00000 */
.L_x_201:
[----:B------:R-:W0:Y:S02]  /*12300*/  LDCU.64 UR4, c[0x0][0x770] ;  /* 0x0000ee00ff0477ac */ /* 0x000e240008000a00 */
[----:B0-----:R-:W-:-:S05]  /*12310*/  IADD3 R18, P0, PT, R18, UR4, RZ ;  /* 0x0000000412127c10 */ /* 0x001fca000ff1e0ff */
[----:B------:R-:W-:-:S05]  /*12320*/  IMAD.X R19, RZ, RZ, UR5, P0 ;  /* 0x00000005ff137e24 */ /* 0x000fca00080e06ff */
[----:B------:R-:W-:Y:S01]  /*12330*/  STG.E.64 desc[UR36][R18.64], R16 ;  /* 0x0000001012007986 */ /* 0x000fe2000c101b24 */
[----:B------:R-:W-:Y:S05]  /*12340*/  EXIT ;  /* 0x000000000000794d */ /* 0x000fea0003800000 */
.L_x_200:
[----:B------:R-:W-:Y:S01]  /*12350*/  MOV R0, 0x0 ;  /* 0x0000000000007802 */ /* 0x000fe20000000f00 */
[----:B------:R-:W0:Y:S01]  /*12360*/  LDCU.64 UR4, c[0x4][0x3c8] ;  /* 0x01007900ff0477ac */ /* 0x000e220008000a00 */
[----:B------:R-:W-:Y:S02]  /*12370*/  HFMA2 R8, -RZ, RZ, 0, 4.4405460357666015625e-05 ;  /* 0x000002e9ff087431 */ /* 0x000fe400000001ff */
[----:B------:R-:W-:Y:S01]  /*12380*/  IMAD.MOV.U32 R12, RZ, RZ, 0x1 ;  /* 0x00000001ff0c7424 */ /* 0x000fe200078e00ff */
[----:B------:R1:W2:Y:S01]  /*12390*/  LDC.64 R2, c[0x4][R0] ;  /* 0x0100000000027b82 */ /* 0x0002a20000000a00 */
[----:B------:R-:W3:Y:S01]  /*123a0*/  LDCU.64 UR6, c[0x4][0x3c0] ;  /* 0x01007800ff0677ac */ /* 0x000ee20008000a00 */
[----:B------:R-:W-:Y:S01]  /*123b0*/  IMAD.MOV.U32 R13, RZ, RZ, RZ ;  /* 0x000000ffff0d7224 */ /* 0x000fe200078e00ff */
[----:B------:R-:W4:Y:S01]  /*123c0*/  LDCU.64 UR8, c[0x4][0x2a8] ;  /* 0x01005500ff0877ac */ /* 0x000f220008000a00 */
[----:B0-----:R-:W-:Y:S01]  /*123d0*/  MOV R4, UR4 ;  /* 0x0000000400047c02 */ /* 0x001fe20008000f00 */
[----:B------:R-:W-:-:S02]  /*123e0*/  IMAD.U32 R5, RZ, RZ, UR5 ;  /* 0x00000005ff057e24 */ /* 0x000fc4000f8e00ff */
[----:B---3--:R-:W-:Y:S01]  /*123f0*/  IMAD.U32 R6, RZ, RZ, UR6 ;  /* 0x00000006ff067e24 */ /* 0x008fe2000f8e00ff */
[----:B------:R-:W-:Y:S01]  /*12400*/  MOV R7, UR7 ;  /* 0x0000000700077c02 */ /* 0x000fe20008000f00 */
[----:B----4-:R-:W-:Y:S02]  /*12410*/  IMAD.U32 R10, RZ, RZ, UR8 ;  /* 0x00000008ff0a7e24 */ /* 0x010fe4000f8e00ff */
[----:B-1----:R-:W-:-:S07]  /*12420*/  IMAD.U32 R11, RZ, RZ, UR9 ;  /* 0x00000009ff0b7e24 */ /* 0x002fce000f8e00ff */
[----:B------:R-:W-:-:S07]  /*12430*/  LEPC R20, `(.L_x_202) ;  /* 0x000000001014794e */ /* 0x000fce0000000000 */
[----:B--2---:R-:W-:Y:S05]  /*12440*/  CALL.ABS.NOINC R2 ;  /* 0x0000000002007343 */ /* 0x004fea0003c00000 */
.L_x_202:
[----:B------:R-:W-:Y:S05]  /*12450*/  EXIT ;  /* 0x000000000000794d */ /* 0x000fea0003800000 */
.L_x_197:
[----:B------:R-:W-:Y:S05]  /*12460*/  BRA.U !UP1, `(.L_x_203) ;  /* 0x0000000109447547 */ /* 0x000fea000b800000 */
[----:B------:R-:W2:Y:S04]  /*12470*/  LDG.E R0, desc[UR36][R4.64] ;  /* 0x0000002404007981 */ /* 0x000ea8000c1e1900 */
[----:B------:R-:W3:Y:S01]  /*12480*/  LDG.E.64 R6, desc[UR36][R4.64+0x8] ;  /* 0x0000082404067981 */ /* 0x000ee2000c1e1b00 */
[----:B------:R-:W-:Y:S01]  /*12490*/  BSSY.RECONVERGENT B0, `(.L_x_204) ;  /* 0x000000b000007945 */ /* 0x000fe20003800200 */
[----:B--2---:R-:W-:-:S13]  /*124a0*/  FSETP.NAN.FTZ.AND P2, PT, |R0|, |R0|, PT ;  /* 0x400000000000720b */ /* 0x004fda0003f58200 */
[----:B------:R-:W-:Y:S02]  /*124b0*/  @P2 FSETP.NAN.FTZ.AND P1, PT, |R3|, |R3|, PT ;  /* 0x400000030300220b */ /* 0x000fe40003f38200 */
        /* <DEDUP_REMOVED lines=8> */
.L_x_205:
[----:B------:R-:W-:Y:S05]  /*12540*/  BSYNC.RECONVERGENT B0 ;  /* 0x0000000000007941 */ /* 0x000fea0003800200 */
.L_x_204:
[----:B------:R-:W-:Y:S02]  /*12550*/  SEL R16, R6, R16, P0 ;  /* 0x0000001006107207 */ /* 0x000fe40000000000 */
[----:B------:R-:W-:Y:S02]  /*12560*/  SEL R17, R7, R17, P0 ;  /* 0x0000001107117207 */ /* 0x000fe40000000000 */
[----:B------:R-:W-:-:S07]  /*12570*/  FSEL R3, R0, R3, P0 ;  /* 0x0000000300037208 */ /* 0x000fce0000000000 */
.L_x_203:
        /* <DEDUP_REMOVED lines=22> */
.L_x_207:
[----:B------:R-:W0:Y:S02]  /*126e0*/  LDCU.64 UR4, c[0x0][0x770] ;  /* 0x0000ee00ff0477ac */ /* 0x000e240008000a00 */
[----:B0-----:R-:W-:-:S04]  /*126f0*/  IADD3 R18, P0, PT, R18, UR4, RZ ;  /* 0x0000000412127c10 */ /* 0x001fc8000ff1e0ff */
[----:B------:R-:W-:-:S05]  /*12700*/  IADD3.X R19, PT, PT, RZ, UR5, RZ, P0, !PT ;  /* 0x00000005ff137c10 */ /* 0x000fca00087fe4ff */
[----:B------:R-:W-:Y:S01]  /*12710*/  STG.E.64 desc[UR36][R18.64], R16 ;  /* 0x0000001012007986 */ /* 0x000fe2000c101b24 */
[----:B------:R-:W-:Y:S05]  /*12720*/  EXIT ;  /* 0x000000000000794d */ /* 0x000fea0003800000 */
.L_x_206:
[----:B------:R-:W-:Y:S04]  /*12730*/  STG.E.64 desc[UR36][R4.64+0x8], R16 ;  /* 0x0000081004007986 */ /* 0x000fe8000c101b24 */
[----:B------:R-:W-:Y:S01]  /*12740*/  STG.E desc[UR36][R4.64], R3 ;  /* 0x0000000304007986 */ /* 0x000fe2000c101924 */
[----:B------:R-:W-:Y:S05]  /*12750*/  EXIT ;  /* 0x000000000000794d */ /* 0x000fea0003800000 */
        .weak           $__internal_0_$__cuda_sm20_div_u64
        .type           $__internal_0_$__cuda_sm20_div_u64,@function
        .size           $__internal_0_$__cuda_sm20_div_u64,(.L_x_6052 - $__internal_0_$__cuda_sm20_div_u64)
$__internal_0_$__cuda_sm20_div_u64:
[----:B------:R-:W-:Y:S02]  /*12760*/  IMAD.MOV.U32 R14, RZ, RZ, R11 ;  /* 0x000000ffff0e7224 */ /* 0x000fe400078e000b */
[----:B------:R-:W-:-:S04]  /*12770*/  IMAD.MOV.U32 R15, RZ, RZ, RZ ;  /* 0x000000ffff0f7224 */ /* 0x000fc800078e00ff */
[----:B------:R-:W0:Y:S08]  /*12780*/  I2F.U64.RP R6, R14 ;  /* 0x0000000e00067312 */ /* 0x000e300000309000 */
[----:B0-----:R-:W0:Y:S02]  /*12790*/  MUFU.RCP R6, R6 ;  /* 0x0000000600067308 */ /* 0x001e240000001000 */
[----:B0-----:R-:W-:-:S06]  /*127a0*/  IADD3 R8, PT, PT, R6, 0x1ffffffe, RZ ;  /* 0x1ffffffe06087810 */ /* 0x001fcc0007ffe0ff */
[----:B------:R-:W0:Y:S02]  /*127b0*/  F2I.U64.TRUNC R8, R8 ;  /* 0x0000000800087311 */ /* 0x000e24000020d800 */
[----:B0-----:R-:W-:-:S04]  /*127c0*/  IMAD.WIDE.U32 R12, R8, R11, RZ ;  /* 0x0000000b080c7225 */ /* 0x001fc800078e00ff */
[----:B------:R-:W-:Y:S01]  /*127d0*/  IMAD R13, R9, R11, R13 ;  /* 0x0000000b090d7224 */ /* 0x000fe200078e020d */
[----:B------:R-:W-:-:S05]  /*127e0*/  IADD3 R17, P0, PT, RZ, -R12, RZ ;  /* 0x8000000cff117210 */ /* 0x000fca0007f1e0ff */
[----:B------:R-:W-:-:S04]  /*127f0*/  IMAD.HI.U32 R12, R8, R17, RZ ;  /* 0x00000011080c7227 */ /* 0x000fc800078e00ff */
[----:B------:R-:W-:Y:S02]  /*12800*/  IMAD.X R19, RZ, RZ, ~R13, P0 ;  /* 0x000000ffff137224 */ /* 0x000fe400000e0e0d */
[----:B------:R-:W-:Y:S02]  /*12810*/  IMAD.MOV.U32 R13, RZ, RZ, R8 ;  /* 0x000000ffff0d7224 */ /* 0x000fe400078e0008 */
[-C--:B------:R-:W-:Y:S02]  /*12820*/  IMAD R15, R9, R19.reuse, RZ ;  /* 0x00000013090f7224 */ /* 0x080fe400078e02ff */
[----:B------:R-:W-:-:S04]  /*12830*/  IMAD.WIDE.U32 R12, P0, R8, R19, R12 ;  /* 0x00000013080c7225 */ /* 0x000fc8000780000c */
[----:B------:R-:W-:-:S04]  /*12840*/  IMAD.HI.U32 R19, R9, R19, RZ ;  /* 0x0000001309137227 */ /* 0x000fc800078e00ff */
[----:B------:R-:W-:Y:S01]  /*12850*/  IMAD.HI.U32 R12, P1, R9, R17, R12 ;  /* 0x00000011090c7227 */ /* 0x000fe2000782000c */
[----:B------:R-:W-:-:S04]  /*12860*/  IADD3.X R6, PT, PT, R19, R9, RZ, P0, !PT ;  /* 0x0000000913067210 */ /* 0x000fc800007fe4ff */
[----:B------:R-:W-:-:S04]  /*12870*/  IADD3 R13, P2, PT, R15, R12, RZ ;  /* 0x0000000c0f0d7210 */ /* 0x000fc80007f5e0ff */
[----:B------:R-:W-:Y:S01]  /*12880*/  IADD3.X R15, PT, PT, RZ, RZ, R6, P2, P1 ;  /* 0x000000ffff0f7210 */ /* 0x000fe200017e2406 */
[----:B------:R-:W-:-:S03]  /*12890*/  IMAD.WIDE.U32 R8, R13, R11, RZ ;  /* 0x0000000b0d087225 */ /* 0x000fc600078e00ff */
[----:B------:R-:W-:Y:S01]  /*128a0*/  IADD3 R17, P0, PT, RZ, -R8, RZ ;  /* 0x80000008ff117210 */ /* 0x000fe20007f1e0ff */
[----:B------:R-:W-:Y:S01]  /*128b0*/  IMAD R8, R15, R11, R9 ;  /* 0x0000000b0f087224 */ /* 0x000fe200078e0209 */
[----:B------:R-:W-:-:S03]  /*128c0*/  MOV R9, RZ ;  /* 0x000000ff00097202 */ /* 0x000fc60000000f00 */
[----:B------:R-:W-:-:S04]  /*128d0*/  IMAD.HI.U32 R12, R13, R17, RZ ;  /* 0x000000110d0c7227 */ /* 0x000fc800078e00ff */
[----:B------:R-:W-:-:S04]  /*128e0*/  IMAD.X R8, RZ, RZ, ~R8, P0 ;  /* 0x000000ffff087224 */ /* 0x000fc800000e0e08 */
[----:B------:R-:W-:-:S04]  /*128f0*/  IMAD.WIDE.U32 R12, P0, R13, R8, R12 ;  /* 0x000000080d0c7225 */ /* 0x000fc8000780000c */
[C---:B------:R-:W-:Y:S02]  /*12900*/  IMAD R6, R15.reuse, R8, RZ ;  /* 0x000000080f067224 */ /* 0x040fe400078e02ff */
[----:B------:R-:W-:-:S04]  /*12910*/  IMAD.HI.U32 R13, P1, R15, R17, R12 ;  /* 0x000000110f0d7227 */ /* 0x000fc8000782000c */
[----:B------:R-:W-:Y:S01]  /*12920*/  IMAD.HI.U32 R8, R15, R8, RZ ;  /* 0x000000080f087227 */ /* 0x000fe200078e00ff */
[----:B------:R-:W-:-:S03]  /*12930*/  IADD3 R13, P2, PT, R6, R13, RZ ;  /* 0x0000000d060d7210 */ /* 0x000fc60007f5e0ff */
[----:B------:R-:W-:Y:S02]  /*12940*/  IMAD.X R15, R8, 0x1, R15, P0 ;  /* 0x00000001080f7824 */ /* 0x000fe400000e060f */
[----:B------:R-:W-:-:S03]  /*12950*/  IMAD.HI.U32 R8, R13, R4, RZ ;  /* 0x000000040d087227 */ /* 0x000fc600078e00ff */
[----:B------:R-:W-:Y:S01]  /*12960*/  IADD3.X R15, PT, PT, RZ, RZ, R15, P2, P1 ;  /* 0x000000ffff0f7210 */ /* 0x000fe200017e240f */
[----:B------:R-:W-:-:S04]  /*12970*/  IMAD.WIDE.U32 R8, R13, R5, R8 ;  /* 0x000000050d087225 */ /* 0x000fc800078e0008 */
[C---:B------:R-:W-:Y:S02]  /*12980*/  IMAD R13, R15.reuse, R5, RZ ;  /* 0x000000050f0d7224 */ /* 0x040fe400078e02ff */
[----:B------:R-:W-:-:S04]  /*12990*/  IMAD.HI.U32 R8, P0, R15, R4, R8 ;  /* 0x000000040f087227 */ /* 0x000fc80007800008 */
[----:B------:R-:W-:Y:S01]  /*129a0*/  IMAD.HI.U32 R6, R15, R5, RZ ;  /* 0x000000050f067227 */ /* 0x000fe200078e00ff */
[----:B------:R-:W-:-:S03]  /*129b0*/  IADD3 R10, P1, PT, R13, R8, RZ ;  /* 0x000000080d0a7210 */ /* 0x000fc60007f3e0ff */
[----:B------:R-:W-:Y:S02]  /*129c0*/  IMAD.X R6, RZ, RZ, R6, P0 ;  /* 0x000000ffff067224 */ /* 0x000fe400000e0606 */
[----:B------:R-:W-:-:S04]  /*129d0*/  IMAD.WIDE.U32 R8, R10, R11, RZ ;  /* 0x0000000b0a087225 */ /* 0x000fc800078e00ff */
[----:B------:R-:W-:Y:S01]  /*129e0*/  IMAD.X R6, RZ, RZ, R6, P1 ;  /* 0x000000ffff067224 */ /* 0x000fe200008e0606 */
[----:B------:R-:W-:-:S03]  /*129f0*/  IADD3 R12, P0, PT, -R8, R4, RZ ;  /* 0x00000004080c7210 */ /* 0x000fc60007f1e1ff */
[----:B------:R-:W-:Y:S01]  /*12a00*/  IMAD R9, R6, R11, R9 ;  /* 0x0000000b06097224 */ /* 0x000fe200078e0209 */
[----:B------:R-:W-:-:S04]  /*12a10*/  IADD3 R8, P1, PT, -R11, R12, RZ ;  /* 0x0000000c0b087210 */ /* 0x000fc80007f3e1ff */
[----:B------:R-:W-:Y:S02]  /*12a20*/  IADD3.X R13, PT, PT, ~R9, R5, RZ, P0, !PT ;  /* 0x00000005090d7210 */ /* 0x000fe400007fe5ff */
[----:B------:R-:W-:Y:S02]  /*12a30*/  ISETP.GE.U32.AND P0, PT, R12, R11, PT ;  /* 0x0000000b0c00720c */ /* 0x000fe40003f06070 */
[----:B------:R-:W-:Y:S02]  /*12a40*/  IADD3 R5, P2, PT, R10, 0x1, RZ ;  /* 0x000000010a057810 */ /* 0x000fe40007f5e0ff */
[C---:B------:R-:W-:Y:S02]  /*12a50*/  ISETP.GE.U32.AND.EX P0, PT, R13.reuse, RZ, PT, P0 ;  /* 0x000000ff0d00720c */ /* 0x040fe40003f06100 */
[----:B------:R-:W-:Y:S01]  /*12a60*/  IADD3.X R4, PT, PT, R13, -0x1, RZ, P1, !PT ;  /* 0xffffffff0d047810 */ /* 0x000fe20000ffe4ff */
[----:B------:R-:W-:Y:S01]  /*12a70*/  IMAD.X R9, RZ, RZ, R6, P2 ;  /* 0x000000ffff097224 */ /* 0x000fe200010e0606 */
[----:B------:R-:W-:-:S02]  /*12a80*/  SEL R5, R5, R10, P0 ;  /* 0x0000000a05057207 */ /* 0x000fc40000000000 */
[----:B------:R-:W-:Y:S02]  /*12a90*/  SEL R8, R8, R12, P0 ;  /* 0x0000000c08087207 */ /* 0x000fe40000000000 */
[----:B------:R-:W-:Y:S02]  /*12aa0*/  SEL R10, R4, R13, P0 ;  /* 0x0000000d040a7207 */ /* 0x000fe40000000000 */
[----:B------:R-:W-:Y:S02]  /*12ab0*/  SEL R4, R9, R6, P0 ;  /* 0x0000000609047207 */ /* 0x000fe40000000000 */
[----:B------:R-:W-:Y:S02]  /*12ac0*/  IADD3 R6, P2, PT, R5, 0x1, RZ ;  /* 0x0000000105067810 */ /* 0x000fe40007f5e0ff */
[----:B------:R-:W-:Y:S02]  /*12ad0*/  ISETP.GE.U32.AND P0, PT, R8, R11, PT ;  /* 0x0000000b0800720c */ /* 0x000fe40003f06070 */
[----:B------:R-:W-:Y:S01]  /*12ae0*/  ISETP.NE.U32.AND P1, PT, R11, RZ, PT ;  /* 0x000000ff0b00720c */ /* 0x000fe20003f25070 */
[----:B------:R-:W-:Y:S01]  /*12af0*/  IMAD.X R9, RZ, RZ, R4, P2 ;  /* 0x000000ffff097224 */ /* 0x000fe200010e0604 */
[----:B------:R-:W-:-:S02]  /*12b00*/  ISETP.GE.U32.AND.EX P0, PT, R10, RZ, PT, P0 ;  /* 0x000000ff0a00720c */ /* 0x000fc40003f06100 */
[----:B------:R-:W-:Y:S02]  /*12b10*/  ISETP.NE.AND.EX P1, PT, RZ, RZ, PT, P1 ;  /* 0x000000ffff00720c */ /* 0x000fe40003f25310 */
[----:B------:R-:W-:Y:S01]  /*12b20*/  SEL R6, R6, R5, P0 ;  /* 0x0000000506067207 */ /* 0x000fe20000000000 */
[----:B------:R-:W-:Y:S01]  /*12b30*/  IMAD.MOV.U32 R5, RZ, RZ, 0x0 ;  /* 0x00000000ff057424 */ /* 0x000fe200078e00ff */
[----:B------:R-:W-:Y:S02]  /*12b40*/  SEL R9, R9, R4, P0 ;  /* 0x0000000409097207 */ /* 0x000fe40000000000 */
[----:B------:R-:W-:Y:S02]  /*12b50*/  MOV R4, R2 ;  /* 0x0000000200047202 */ /* 0x000fe40000000f00 */
[----:B------:R-:W-:Y:S02]  /*12b60*/  SEL R6, R6, 0xffffffff, P1 ;  /* 0xffffffff06067807 */ /* 0x000fe40000800000 */
[----:B------:R-:W-:Y:S01]  /*12b70*/  SEL R9, R9, 0xffffffff, P1 ;  /* 0xffffffff09097807 */ /* 0x000fe20000800000 */
[----:B------:R-:W-:Y:S06]  /*12b80*/  RET.REL.NODEC R4 `(_ZN2at6native13reduce_kernelILi512ELi1ENS0_8ReduceOpIfNS0_9ArgMaxOpsIfEEjlLi4ELi4EEEEEvT1_) ;  /* 0xfffffed4041c7950 */ /* 0x000fec0003c3ffff */
.L_x_208:
[----:B------:R-:W-:-:S00]  /*12b90*/  BRA `(.L_x_208) ;  /* 0xfffffffc00fc7947 */ /* 0x000fc0000383ffff */
[----:B------:R-:W-:-:S00]  /*12ba0*/  NOP ;  /* 0x0000000000007918 */ /* 0x000fc00000000000 */
        /* <DEDUP_REMOVED lines=13> */
.L_x_6052:


//--------------------- .text._ZN2at6native13reduce_kernelILi256ELi2ENS0_8ReduceOpIfNS0_9ArgMaxOpsIfEEjlLi4ELi4EEEEEvT1_ --------------------------
	.section	.text._ZN2at6native13reduce_kernelILi256ELi2ENS0_8ReduceOpIfNS0_9ArgMaxOpsIfEEjlLi4ELi4EEEEEvT1_,"ax",@progbits
	.align	128
        .global         _ZN2at6native13reduce_kernelILi256ELi2ENS0_8ReduceOpIfNS0_9ArgMaxOpsIfEEjlLi4ELi4EEEEEvT1_
        .type           _ZN2at6native13reduce_kernelILi256ELi2ENS0_8ReduceOpIfNS0_9ArgMaxOpsIfEEjlLi4ELi4EEEEEvT1_,@function
        .size           _ZN2at6native13reduce_kernelILi256ELi2ENS0_8ReduceOpIfNS0_9ArgMaxOpsIfEEjlLi4ELi4EEEEEvT1_,(.L_x_6053 - _ZN2at6native13reduce_kernelILi256ELi2ENS0_8ReduceOpIfNS0_9ArgMaxOpsIfEEjlLi4ELi4EEEEEvT1_)
        .other          _ZN2at6native13reduce_kernelILi256ELi2ENS0_8ReduceOpIfNS0_9ArgMaxOpsIfEEjlLi4ELi4EEEEEvT1_,@"STO_CUDA_ENTRY STV_DEFAULT"
_ZN2at6native13reduce_kernelILi256ELi2ENS0_8ReduceOpIfNS0_9ArgMaxOpsIfEEjlLi4ELi4EEEEEvT1_:
.text._ZN2at6native13reduce_kernelILi256ELi2ENS0_8ReduceOpIfNS0_9ArgMaxOpsIfEEjlLi4ELi4EEEEEvT1_:
[----:B------:R-:W0:Y:S01]  /*0000*/  LDC R1, c[0x0][0x37c] ;  /* 0x0000df00ff017b82 */ /* 0x000e220000000800 */
[----:B------:R-:W1:Y:S01]  /*0010*/  S2R R19, SR_TID.X ;  /* 0x0000000000137919 */ /* 0x000e620000002100 */
[----:B------:R-:W1:Y:S01]  /*0020*/  LDCU.128 UR8, c[0x0][0x3b0] ;  /* 0x00007600ff0877ac */ /* 0x000e620008000c00 */
[----:B------:R-:W-:Y:S01]  /*0030*/  IMAD.MOV.U32 R40, RZ, RZ, RZ ;  /* 0x000000ffff287224 */ /* 0x000fe200078e00ff */
[----:B------:R-:W2:Y:S01]  /*0040*/  S2R R16, SR_TID.Y ;  /* 0x0000000000107919 */ /* 0x000ea20000002200 */
[----:B------:R-:W3:Y:S01]  /*0050*/  LDCU UR4, c[0x0][0x56c] ;  /* 0x0000ad80ff0477ac */ /* 0x000ee20008000800 */
[----:B------:R-:W4:Y:S01]  /*0060*/  S2R R17, SR_CTAID.X ;  /* 0x0000000000117919 */ /* 0x000f220000002500 */
[----:B------:R-:W2:Y:S01]  /*0070*/  LDCU UR5, c[0x0][0x3c0] ;  /* 0x00007800ff0577ac */ /* 0x000ea20008000800 */
[----:B------:R-:W5:Y:S01]  /*0080*/  S2R R2, SR_CTAID.Y ;  /* 0x0000000000027919 */ /* 0x000f620000002600 */
[----:B------:R-:W4:Y:S01]  /*0090*/  LDCU UR6, c[0x0][0x3a8] ;  /* 0x00007500ff0677ac */ /* 0x000f220008000800 */
[----:B---3--:R-:W-:Y:S01]  /*00a0*/  UISETP.NE.AND UP0, UPT, UR4, URZ, UPT ;  /* 0x000000ff0400728c */ /* 0x008fe2000bf05270 */
[----:B-1----:R-:W-:-:S02]  /*00b0*/  IMAD R3, R19, UR11, RZ ;  /* 0x0000000b13037c24 */ /* 0x002fc4000f8e02ff */
[----:B------:R-:W-:Y:S02]  /*00c0*/  IMAD R5, R19, UR8, RZ ;  /* 0x0000000813057c24 */ /* 0x000fe4000f8e02ff */
[C---:B--2---:R-:W-:Y:S02]  /*00d0*/  IMAD R0, R16.reuse, UR5, R3 ;  /* 0x0000000510007c24 */ /* 0x044fe4000f8e0203 */
[----:B------:R-:W-:Y:S02]  /*00e0*/  IMAD R5, R16, UR9, R5 ;  /* 0x0000000910057c24 */ /* 0x000fe4000f8e0205 */
[----:B----4-:R-:W-:Y:S02]  /*00f0*/  IMAD R0, R17, UR6, R0 ;  /* 0x0000000611007c24 */ /* 0x010fe4000f8e0200 */
[----:B-----5:R-:W-:Y:S02]  /*0100*/  IMAD R43, R2, UR10, R5 ;  /* 0x0000000a022b7c24 */ /* 0x020fe4000f8e0205 */
[----:B------:R-:W-:Y:S01]  /*0110*/  IMAD.SHL.U32 R23, R0, 0x2, RZ ;  /* 0x0000000200177824 */ /* 0x000fe200078e00ff */
[----:B------:R-:W-:Y:S06]  /*0120*/  BRA.U !UP0, `(.L_x_209) ;  /* 0x0000001108547547 */ /* 0x000fec000b800000 */
[----:B------:R-:W1:Y:S01]  /*0130*/  LDCU.64 UR6, c[0x0][0x570] ;  /* 0x0000ae00ff0677ac */ /* 0x000e620008000a00 */
[----:B------:R-:W-:Y:S01]  /*0140*/  IMAD.MOV.U32 R22, RZ, RZ, RZ ;  /* 0x000000ffff167224 */ /* 0x000fe200078e00ff */
[----:B------:R-:W2:Y:S01]  /*0150*/  LDCU UR5, c[0x0][0x578] ;  /* 0x0000af00ff0577ac */ /* 0x000ea20008000800 */
[----:B------:R-:W3:Y:S01]  /*0160*/  LDCU UR8, c[0x0][0x6a0] ;  /* 0x0000d400ff0877ac */ /* 0x000ee20008000800 */
[----:B------:R-:W-:-:S04]  /*0170*/  UIADD3 UR4, UPT, UPT, UR4, -0x1, URZ ;  /* 0xffffffff04047890 */ /* 0x000fc8000fffe0ff */
[----:B------:R-:W-:Y:S01]  /*0180*/  UISETP.NE.AND UP0, UPT, UR4, URZ, UPT ;  /* 0x000000ff0400728c */ /* 0x000fe2000bf05270 */
[----:B-1----:R-:W-:-:S05]  /*0190*/  IMAD.HI.U32 R4, R23, UR7, R22 ;  /* 0x0000000717047c27 */ /* 0x002fca000f8e0016 */
[----:B--2---:R-:W-:-:S05]  /*01a0*/  SHF.R.U32.HI R5, RZ, UR5, R4 ;  /* 0x00000005ff057c19 */ /* 0x004fca0008011604 */
[----:B------:R-:W-:-:S04]  /*01b0*/  IMAD.MOV R3, RZ, RZ, -R5 ;  /* 0x000000ffff037224 */ /* 0x000fc800078e0a05 */
[----:B------:R-:W-:-:S04]  /*01c0*/  IMAD R40, R3, UR6, R23 ;  /* 0x0000000603287c24 */ /* 0x000fc8000f8e0217 */
[----:B---3--:R-:W-:Y:S01]  /*01d0*/  IMAD R40, R40, UR8, RZ ;  /* 0x0000000828287c24 */ /* 0x008fe2000f8e02ff */
[----:B------:R-:W-:Y:S06]  /*01e0*/  BRA.U !UP0, `(.L_x_209) ;  /* 0x0000001108247547 */ /* 0x000fec000b800000 */
        /* <DEDUP_REMOVED lines=8> */
[----:B------:R-:W-:Y:S01]  /*0270*/  SHF.R.U32.HI R7, RZ, UR7, R6 ;  /* 0x00000007ff077c19 */ /* 0x000fe20008011606 */
[----:B------:R-:W-:-:S04]  /*0280*/  UISETP.NE.AND UP0, UPT, UR4, 0x2, UPT ;  /* 0x000000020400788c */ /* 0x000fc8000bf05270 */
[----:B------:R-:W-:-:S04]  /*0290*/  IMAD.MOV R3, RZ, RZ, -R7 ;  /* 0x000000ffff037224 */ /* 0x000fc800078e0a07 */
[----:B--2---:R-:W-:-:S04]  /*02a0*/  IMAD R5, R3, UR5, R5 ;  /* 0x0000000503057c24 */ /* 0x004fc8000f8e0205 */
[----:B-1----:R-:W-:Y:S01]  /*02b0*/  IMAD R40, R5, UR6, R40 ;  /* 0x0000000605287c24 */ /* 0x002fe2000f8e0228 */
[----:B------:R-:W-:Y:S06]  /*02c0*/  BRA.U !UP0, `(.L_x_209) ;  /* 0x0000000d08ec7547 */ /* 0x000fec000b800000 */
[----:B------:R-:W1:Y:S01]  /*02d0*/  LDCU.64 UR6, c[0x0][0x588] ;  /* 0x0000b100ff0677ac */ /* 0x000e620008000a00 */
[----:B------:R-:W-:Y:S01]  /*02e0*/  IMAD.MOV.U32 R6, RZ, RZ, RZ ;  /* 0x000000ffff067224 */ /* 0x000fe200078e00ff */
[----:B------:R-:W2:Y:S01]  /*02f0*/  LDCU UR5, c[0x0][0x590] ;  /* 0x0000b200ff0577ac */ /* 0x000ea20008000800 */
[----:B------:R-:W3:Y:S01]  /*0300*/  LDCU UR8, c[0x0][0x6b0] ;  /* 0x0000d600ff0877ac */ /* 0x000ee20008000800 */
[----:B------:R-:W-:Y:S01]  /*0310*/  UISETP.NE.AND UP0, UPT, UR4, 0x3, UPT ;  /* 0x000000030400788c */ /* 0x000fe2000bf05270 */
[----:B-1----:R-:W-:-:S05]  /*0320*/  IMAD.HI.U32 R4, R7, UR7, R6 ;  /* 0x0000000707047c27 */ /* 0x002fca000f8e0006 */
[----:B--2---:R-:W-:-:S04]  /*0330*/  SHF.R.U32.HI R5, RZ, UR5, R4 ;  /* 0x00000005ff057c19 */ /* 0x004fc80008011604 */
[----:B------:R-:W-:-:S05]  /*0340*/  IADD3 R3, PT, PT, -R5, RZ, RZ ;  /* 0x000000ff05037210 */ /* 0x000fca0007ffe1ff */
[----:B------:R-:W-:-:S04]  /*0350*/  IMAD R7, R3, UR6, R7 ;  /* 0x0000000603077c24 */ /* 0x000fc8000f8e0207 */
[----:B---3--:R-:W-:Y:S01]  /*0360*/  IMAD R40, R7, UR8, R40 ;  /* 0x0000000807287c24 */ /* 0x008fe2000f8e0228 */
[----:B------:R-:W-:Y:S06]  /*0370*/  BRA.U !UP0, `(.L_x_209) ;  /* 0x0000000d08c07547 */ /* 0x000fec000b800000 */
[----:B------:R-:W1:Y:S01]  /*0380*/  LDCU.64 UR6, c[0x0][0x598] ;  /* 0x0000b300ff0677ac */ /* 0x000e620008000a00 */
[----:B------:R-:W-:Y:S01]  /*0390*/  IMAD.MOV.U32 R4, RZ, RZ, RZ ;  /* 0x000000ffff047224 */ /* 0x000fe200078e00ff */
[----:B------:R-:W2:Y:S01]  /*03a0*/  LDCU UR5, c[0x0][0x594] ;  /* 0x0000b280ff0577ac */ /* 0x000ea20008000800 */
[----:B------:R-:W3:Y:S01]  /*03b0*/  LDCU UR8, c[0x0][0x6b8] ;  /* 0x0000d700ff0877ac */ /* 0x000ee20008000800 */
[----:B------:R-:W-:Y:S01]  /*03c0*/  UISETP.NE.AND UP0, UPT, UR4, 0x4, UPT ;  /* 0x000000040400788c */ /* 0x000fe2000bf05270 */
[----:B-1----:R-:W-:-:S05]  /*03d0*/  IMAD.HI.U32 R6, R5, UR6, R4 ;  /* 0x0000000605067c27 */ /* 0x002fca000f8e0004 */
[----:B------:R-:W-:-:S05]  /*03e0*/  SHF.R.U32.HI R7, RZ, UR7, R6 ;  /* 0x00000007ff077c19 */ /* 0x000fca0008011606 */
[----:B------:R-:W-:-:S04]  /*03f0*/  IMAD.MOV R3, RZ, RZ, -R7 ;  /* 0x000000ffff037224 */ /* 0x000fc800078e0a07 */
[----:B--2---:R-:W-:-:S04]  /*0400*/  IMAD R5, R3, UR5, R5 ;  /* 0x0000000503057c24 */ /* 0x004fc8000f8e0205 */
        /* <DEDUP_REMOVED lines=8> */
[----:B--2---:R-:W-:-:S05]  /*0490*/  SHF.R.U32.HI R5, RZ, UR5, R4 ;  /* 0x00000005ff057c19 */ /* 0x004fca0008011604 */
[----:B------:R-:W-:-:S04]  /*04a0*/  IMAD.MOV R3, RZ, RZ, -R5 ;  /* 0x000000ffff037224 */ /* 0x000fc800078e0a05 */
        /* <DEDUP_REMOVED lines=215> */
[----:B------:R-:W3:Y:S02]  /*1220*/  LDCU UR5, c[0x0][0x760] ;  /* 0x0000ec00ff0577ac */ /* 0x000ee40008000800 */
[----:B-1----:R-:W-:-:S05]  /*1230*/  IMAD.HI.U32 R0, R7, UR7, R6 ;  /* 0x0000000707007c27 */ /* 0x002fca000f8e0006 */
[----:B--2---:R-:W-:-:S05]  /*1240*/  SHF.R.U32.HI R0, RZ, UR4, R0 ;  /* 0x00000004ff007c19 */ /* 0x004fca0008011600 */
[----:B------:R-:W-:-:S04]  /*1250*/  IMAD.MOV R3, RZ, RZ, -R0 ;  /* 0x000000ffff037224 */ /* 0x000fc800078e0a00 */
[----:B------:R-:W-:-:S04]  /*1260*/  IMAD R7, R3, UR6, R7 ;  /* 0x0000000603077c24 */ /* 0x000fc8000f8e0207 */
[----:B---3--:R-:W-:-:S07]  /*1270*/  IMAD R40, R7, UR5, R40 ;  /* 0x0000000507287c24 */ /* 0x008fce000f8e0228 */
.L_x_209:
[----:B------:R-:W1:Y:S01]  /*1280*/  LDCU UR5, c[0x0][0x39c] ;  /* 0x00007380ff0577ac */ /* 0x000e620008000800 */
[----:B------:R-:W-:Y:S01]  /*1290*/  BSSY.RECONVERGENT B6, `(.L_x_210) ;  /* 0x0000e98000067945 */ /* 0x000fe20003800200 */
[----:B------:R-:W-:Y:S02]  /*12a0*/  HFMA2 R33, -RZ, RZ, 0, 0 ;  /* 0x00000000ff217431 */ /* 0x000fe400000001ff */
[----:B------:R-:W-:Y:S01]  /*12b0*/  IMAD.MOV.U32 R26, RZ, RZ, RZ ;  /* 0x000000ffff1a7224 */ /* 0x000fe200078e00ff */
[----:B------:R-:W2:Y:S01]  /*12c0*/  LDCU UR4, c[0x0][0x3a0] ;  /* 0x00007400ff0477ac */ /* 0x000ea20008000800 */
[----:B------:R-:W-:Y:S02]  /*12d0*/  IMAD.MOV.U32 R18, RZ, RZ, RZ ;  /* 0x000000ffff127224 */ /* 0x000fe400078e00ff */
[----:B------:R-:W-:Y:S01]  /*12e0*/  IMAD.MOV.U32 R0, RZ, RZ, RZ ;  /* 0x000000ffff007224 */ /* 0x000fe200078e00ff */
[----:B------:R-:W3:Y:S01]  /*12f0*/  LDCU.64 UR36, c[0x0][0x358] ;  /* 0x00006b00ff2477ac */ /* 0x000ee20008000a00 */
[----:B------:R-:W-:-:S02]  /*1300*/  IMAD.MOV.U32 R35, RZ, RZ, RZ ;  /* 0x000000ffff237224 */ /* 0x000fc400078e00ff */
[----:B------:R-:W-:Y:S01]  /*1310*/  IMAD.MOV.U32 R3, RZ, RZ, RZ ;  /* 0x000000ffff037224 */ /* 0x000fe200078e00ff */
[----:B------:R-:W4:Y:S01]  /*1320*/  LDCU UR38, c[0x0][0x39c] ;  /* 0x00007380ff2677ac */ /* 0x000f220008000800 */
[----:B-1----:R-:W-:-:S05]  /*1330*/  IMAD.U32 R48, RZ, RZ, UR5 ;  /* 0x00000005ff307e24 */ /* 0x002fca000f8e00ff */
[----:B------:R-:W-:-:S04]  /*1340*/  ISETP.GE.U32.AND P0, PT, R43, R48, PT ;  /* 0x000000302b00720c */ /* 0x000fc80003f06070 */
[----:B--2---:R-:W-:-:S13]  /*1350*/  ISETP.GE.U32.OR P0, PT, R23, UR4, P0 ;  /* 0x0000000417007c0c */ /* 0x004fda0008706470 */
[----:B---34-:R-:W-:Y:S05]  /*1360*/  @P0 BRA `(.L_x_211) ;  /* 0x000000e800280947 */ /* 0x018fea0003800000 */
[----:B------:R-:W1:Y:S01]  /*1370*/  LDCU.U8 UR6, c[0x0][0x3d0] ;  /* 0x00007a00ff0677ac */ /* 0x000e620008000000 */
[----:B------:R-:W2:Y:S01]  /*1380*/  LDCU.64 UR4, c[0x0][0x768] ;  /* 0x0000ed00ff0477ac */ /* 0x000ea20008000a00 */
[----:B-1----:R-:W-:Y:S01]  /*1390*/  UISETP.NE.AND UP0, UPT, UR6, URZ, UPT ;  /* 0x000000ff0600728c */ /* 0x002fe2000bf05270 */
[----:B--2---:R-:W-:-:S05]  /*13a0*/  IADD3 R44, P0, PT, R40, UR4, RZ ;  /* 0x00000004282c7c10 */ /* 0x004fca000ff1e0ff */
[----:B------:R-:W-:Y:S02]  /*13b0*/  IMAD.X R45, RZ, RZ, UR5, P0 ;  /* 0x00000005ff2d7e24 */ /* 0x000fe400080e06ff */
[----:B------:R-:W-:Y:S02]  /*13c0*/  IMAD.MOV.U32 R24, RZ, RZ, R44 ;  /* 0x000000ffff187224 */ /* 0x000fe400078e002c */
[----:B------:R-:W-:Y:S01]  /*13d0*/  IMAD.MOV.U32 R25, RZ, RZ, R45 ;  /* 0x000000ffff197224 */ /* 0x000fe200078e002d */
[----:B------:R-:W-:Y:S06]  /*13e0*/  BRA.U !UP0, `(.L_x_212) ;  /* 0x0000000d08e87547 */ /* 0x000fec000b800000 */
[----:B------:R-:W-:Y:S01]  /*13f0*/  MOV R0, 0x0 ;  /* 0x0000000000007802 */ /* 0x000fe20000000f00 */
[----:B------:R-:W1:Y:S01]  /*1400*/  LDCU.64 UR6, c[0x4][0x3b8] ;  /* 0x01007700ff0677ac */ /* 0x000e620008000a00 */
[----:B------:R-:W-:Y:S02]  /*1410*/  IMAD.MOV.U32 R8, RZ, RZ, 0x1e3 ;  /* 0x000001e3ff087424 */ /* 0x000fe400078e00ff */
[----:B------:R2:W3:Y:S01]  /*1420*/  LDC.64 R14, c[0x4][R0] ;  /* 0x01000000000e7b82 */ /* 0x0004e20000000a00 */
[----:B------:R-:W4:Y:S01]  /*1430*/  LDCU.64 UR8, c[0x4][0x3c0] ;  /* 0x01007800ff0877ac */ /* 0x000f220008000a00 */
[----:B------:R-:W-:Y:S02]  /*1440*/  IMAD.MOV.U32 R12, RZ, RZ, 0x1 ;  /* 0x00000001ff0c7424 */ /* 0x000fe400078e00ff */
[----:B------:R-:W-:Y:S01]  /*1450*/  IMAD.MOV.U32 R13, RZ, RZ, RZ ;  /* 0x000000ffff0d7224 */ /* 0x000fe200078e00ff */
[----:B------:R-:W5:Y:S01]  /*1460*/  LDCU.64 UR10, c[0x4][0x2b0] ;  /* 0x01005600ff0a77ac */ /* 0x000f620008000a00 */
[----:B------:R-:W0:Y:S01]  /*1470*/  LDCU UR4, c[0x0][0x39c] ;  /* 0x00007380ff0477ac */ /* 0x000e220008000800 */
[----:B-1----:R-:W-:Y:S01]  /*1480*/  IMAD.U32 R4, RZ, RZ, UR6 ;  /* 0x00000006ff047e24 */ /* 0x002fe2000f8e00ff */
[----:B------:R-:W-:Y:S01]  /*1490*/  MOV R5, UR7 ;  /* 0x0000000700057c02 */ /* 0x000fe20008000f00 */
[----:B----4-:R-:W-:-:S02]  /*14a0*/  IMAD.U32 R6, RZ, RZ, UR8 ;  /* 0x00000008ff067e24 */ /* 0x010fc4000f8e00ff */
[----:B------:R-:W-:Y:S02]  /*14b0*/  IMAD.U32 R7, RZ, RZ, UR9 ;  /* 0x00000009ff077e24 */ /* 0x000fe4000f8e00ff */
[----:B-----5:R-:W-:Y:S02]  /*14c0*/  IMAD.U32 R10, RZ, RZ, UR10 ;  /* 0x0000000aff0a7e24 */ /* 0x020fe4000f8e00ff */
[----:B------:R-:W-:Y:S01]  /*14d0*/  IMAD.U32 R11, RZ, RZ, UR11 ;  /* 0x0000000bff0b7e24 */ /* 0x000fe2000f8e00ff */
[----:B0-2---:R-:W-:-:S07]  /*14e0*/  MOV R27, UR4 ;  /* 0x00000004001b7c02 */ /* 0x005fce0008000f00 */
[----:B------:R-:W-:-:S07]  /*14f0*/  LEPC R20, `(.L_x_213) ;  /* 0x000000001014794e */ /* 0x000fce0000000000 */
[----:B---3--:R-:W-:Y:S05]  /*1500*/  CALL.ABS.NOINC R14 ;  /* 0x000000000e007343 */ /* 0x008fea0003c00000 */
.L_x_213:
[----:B------:R-:W0:Y:S01]  /*1510*/  LDC R15, c[0x0][0x388] ;  /* 0x0000e200ff0f7b82 */ /* 0x000e220000000800 */
[----:B------:R-:W-:Y:S01]  /*1520*/  SHF.R.U32.HI R44, RZ, 0x2, R44 ;  /* 0x00000002ff2c7819 */ /* 0x000fe2000001162c */
[----:B------:R-:W-:Y:S01]  /*1530*/  BSSY.RECONVERGENT B0, `(.L_x_214) ;  /* 0x000003c000007945 */ /* 0x000fe20003800200 */
[----:B------:R-:W-:Y:S02]  /*1540*/  IMAD.MOV.U32 R11, RZ, RZ, RZ ;  /* 0x000000ffff0b7224 */ /* 0x000fe400078e00ff */
[----:B------:R-:W-:-:S03]  /*1550*/  LOP3.LUT P0, R44, R44, 0x3, RZ, 0xc0, !PT ;  /* 0x000000032c2c7812 */ /* 0x000fc6000780c0ff */
[----:B------:R-:W1:Y:S08]  /*1560*/  LDC R21, c[0x0][0x390] ;  /* 0x0000e400ff157b82 */ /* 0x000e700000000800 */
[----:B------:R-:W2:Y:S01]  /*1570*/  LDC R12, c[0x0][0x394] ;  /* 0x0000e500ff0c7b82 */ /* 0x000ea20000000800 */
[--C-:B0-----:R-:W-:Y:S02]  /*1580*/  IMAD.MOV.U32 R8, RZ, RZ, R15.reuse ;  /* 0x000000ffff087224 */ /* 0x101fe400078e000f */
[----:B------:R-:W-:-:S02]  /*1590*/  IMAD.MOV.U32 R3, RZ, RZ, R15 ;  /* 0x000000ffff037224 */ /* 0x000fc400078e000f */
[--C-:B-1----:R-:W-:Y:S02]  /*15a0*/  IMAD.MOV.U32 R0, RZ, RZ, R21.reuse ;  /* 0x000000ffff007224 */ /* 0x102fe400078e0015 */
[----:B------:R-:W-:Y:S02]  /*15b0*/  IMAD.MOV.U32 R10, RZ, RZ, R21 ;  /* 0x000000ffff0a7224 */ /* 0x000fe400078e0015 */
[--C-:B--2---:R-:W-:Y:S02]  /*15c0*/  IMAD.MOV.U32 R35, RZ, RZ, R12.reuse ;  /* 0x000000ffff237224 */ /* 0x104fe400078e000c */
[----:B------:R-:W-:Y:S01]  /*15d0*/  IMAD.MOV.U32 R9, RZ, RZ, R12 ;  /* 0x000000ffff097224 */ /* 0x000fe200078e000c */
        /* <DEDUP_REMOVED lines=10> */
[----:B------:R-:W0:Y:S01]  /*1680*/  LDCU UR4, c[0x0][0x3b4] ;  /* 0x00007680ff0477ac */ /* 0x000e220008000800 */
[----:B------:R-:W-:Y:S01]  /*1690*/  ISETP.NE.AND P1, PT, R16, RZ, PT ;  /* 0x000000ff1000720c */ /* 0x000fe20003f25270 */
[----:B------:R-:W-:Y:S02]  /*16a0*/  IMAD.MOV.U32 R3, RZ, RZ, R15 ;  /* 0x000000ffff037224 */ /* 0x000fe400078e000f */
[----:B------:R-:W-:Y:S02]  /*16b0*/  IMAD.MOV.U32 R10, RZ, RZ, R21 ;  /* 0x000000ffff0a7224 */ /* 0x000fe400078e0015 */
[----:B------:R-:W-:Y:S01]  /*16c0*/  IMAD.MOV.U32 R9, RZ, RZ, R12 ;  /* 0x000000ffff097224 */ /* 0x000fe200078e000c */
[----:B0-----:R-:W-:-:S13]  /*16d0*/  ISETP.NE.AND P0, PT, RZ, UR4, PT ;  /* 0x00000004ff007c0c */ /* 0x001fda000bf05270 */
[----:B------:R-:W-:Y:S05]  /*16e0*/  @P0 BRA P1, `(.L_x_217) ;  /* 0x0000000000680947 */ /* 0x000fea0000800000 */
[----:B------:R-:W0:Y:S01]  /*16f0*/  LDCU UR4, c[0x0][0x3b8] ;  /* 0x00007700ff0477ac */ /* 0x000e220008000800 */
[----:B------:R-:W-:Y:S01]  /*1700*/  ISETP.NE.AND P1, PT, R2, RZ, PT ;  /* 0x000000ff0200720c */ /* 0x000fe20003f25270 */
[----:B------:R-:W-:Y:S01]  /*1710*/  IMAD.MOV.U32 R3, RZ, RZ, R15 ;  /* 0x000000ffff037224 */ /* 0x000fe200078e000f */
[----:B------:R-:W-:Y:S01]  /*1720*/  MOV R10, R21 ;  /* 0x00000015000a7202 */ /* 0x000fe20000000f00 */
[----:B------:R-:W-:Y:S01]  /*1730*/  IMAD.MOV.U32 R9, RZ, RZ, R12 ;  /* 0x000000ffff097224 */ /* 0x000fe200078e000c */
[----:B0-----:R-:W-:-:S13]  /*1740*/  ISETP.NE.AND P0, PT, RZ, UR4, PT ;  /* 0x00000004ff007c0c */ /* 0x001fda000bf05270 */
        /* <DEDUP_REMOVED lines=17> */
.L_x_218:
[----:B------:R-:W0:Y:S01]  /*1860*/  @P0 LDC R10, c[0x0][0x390] ;  /* 0x0000e400ff0a0b82 */ /* 0x000e220000000800 */
[----:B------:R-:W-:Y:S02]  /*1870*/  FSEL R3, R4, R3, !P0 ;  /* 0x0000000304037208 */ /* 0x000fe40004000000 */
[----:B------:R-:W-:-:S07]  /*1880*/  SEL R9, R9, RZ, P0 ;  /* 0x000000ff09097207 */ /* 0x000fce0000000000 */
.L_x_217:
[----:B------:R-:W-:Y:S05]  /*1890*/  BSYNC.RECONVERGENT B1 ;  /* 0x0000000000017941 */ /* 0x000fea0003800200 */
.L_x_216:
[----:B------:R-:W1:Y:S01]  /*18a0*/  LDC R27, c[0x0][0x39c] ;  /* 0x0000e700ff1b7b82 */ /* 0x000e620000000800 */
[----:B------:R-:W-:Y:S02]  /*18b0*/  IADD3 R24, P0, PT, R24, 0x10, RZ ;  /* 0x0000001018187810 */ /* 0x000fe40007f1e0ff */
[----:B------:R-:W-:-:S03]  /*18c0*/  IADD3 R11, PT, PT, -R44, 0x4, RZ ;  /* 0x000000042c0b7810 */ /* 0x000fc60007ffe1ff */
[----:B------:R-:W-:Y:S01]  /*18d0*/  IMAD.X R25, RZ, RZ, R25, P0 ;  /* 0x000000ffff197224 */ /* 0x000fe200000e0619 */
[----:B-1----:R-:W-:-:S07]  /*18e0*/  IADD3 R27, PT, PT, R44, -0x4, R27 ;  /* 0xfffffffc2c1b7810 */ /* 0x002fce0007ffe01b */
.L_x_215:
[----:B------:R-:W-:Y:S05]  /*18f0*/  BSYNC.RECONVERGENT B0 ;  /* 0x0000000000007941 */ /* 0x000fea0003800200 */
.L_x_214:
[----:B------:R-:W1:Y:S01]  /*1900*/  LDCU.64 UR4, c[0x0][0x3b0] ;  /* 0x00007600ff0477ac */ /* 0x000e620008000a00 */
[----:B------:R-:W-:Y:S01]  /*1910*/  BSSY.RECONVERGENT B0, `(.L_x_219) ;  /* 0x0000058000007945 */ /* 0x000fe20003800200 */
[----:B------:R-:W-:Y:S01]  /*1920*/  IMAD.MOV.U32 R29, RZ, RZ, R21 ;  /* 0x000000ffff1d7224 */ /* 0x000fe200078e0015 */
[----:B------:R-:W-:Y:S01]  /*1930*/  MOV R20, R15 ;  /* 0x0000000f00147202 */ /* 0x000fe20000000f00 */
[----:B------:R-:W2:Y:S01]  /*1940*/  LDCU UR6, c[0x0][0x3b8] ;  /* 0x00007700ff0677ac */ /* 0x000ea20008000800 */
[----:B------:R-:W-:Y:S02]  /*1950*/  IMAD.MOV.U32 R28, RZ, RZ, R12 ;  /* 0x000000ffff1c7224 */ /* 0x000fe400078e000c */
[----:B-1----:R-:W-:-:S04]  /*1960*/  IMAD R5, R19, UR4, RZ ;  /* 0x0000000413057c24 */ /* 0x002fc8000f8e02ff */
[----:B------:R-:W-:-:S04]  /*1970*/  IMAD R5, R16, UR5, R5 ;  /* 0x0000000510057c24 */ /* 0x000fc8000f8e0205 */
[----:B--2---:R-:W-:-:S04]  /*1980*/  IMAD R13, R2, UR6, R5 ;  /* 0x00000006020d7c24 */ /* 0x004fc8000f8e0205 */
[----:B------:R-:W-:-:S04]  /*1990*/  IMAD.SHL.U32 R4, R13, 0x4, RZ ;  /* 0x000000040d047824 */ /* 0x000fc800078e00ff */
[----:B------:R-:W-:-:S05]  /*19a0*/  VIADD R6, R4, 0x3 ;  /* 0x0000000304067836 */ /* 0x000fca0000000000 */
[----:B------:R-:W-:-:S13]  /*19b0*/  ISETP.GE.U32.AND P0, PT, R6, R27, PT ;  /* 0x0000001b0600720c */ /* 0x000fda0003f06070 */
[----:B------:R-:W-:Y:S05]  /*19c0*/  @P0 BRA `(.L_x_220) ;  /* 0x0000000400300947 */ /* 0x000fea0003800000 */
[----:B------:R-:W-:Y:S02]  /*19d0*/  IMAD.MOV.U32 R14, RZ, RZ, R4 ;  /* 0x000000ffff0e7224 */ /* 0x000fe400078e0004 */
[----:B------:R-:W-:Y:S02]  /*19e0*/  IMAD.MOV.U32 R29, RZ, RZ, R21 ;  /* 0x000000ffff1d7224 */ /* 0x000fe400078e0015 */
[----:B------:R-:W-:Y:S02]  /*19f0*/  IMAD.MOV.U32 R28, RZ, RZ, R12 ;  /* 0x000000ffff1c7224 */ /* 0x000fe400078e000c */
[----:B------:R-:W-:-:S07]  /*1a00*/  IMAD.MOV.U32 R20, RZ, RZ, R15 ;  /* 0x000000ffff147224 */ /* 0x000fce00078e000f */
.L_x_229:
[----:B------:R-:W-:-:S06]  /*1a10*/  IMAD.WIDE.U32 R4, R13, 0x10, R24 ;  /* 0x000000100d047825 */ /* 0x000fcc00078e0018 */
[----:B------:R-:W2:Y:S01]  /*1a20*/  LDG.E.128 R4, desc[UR36][R4.64] ;  /* 0x0000002404047981 */ /* 0x000ea2000c1e1d00 */
[----:B------:R-:W-:Y:S01]  /*1a30*/  FSETP.NAN.FTZ.AND P6, PT, |R3|, |R3|, PT ;  /* 0x400000030300720b */ /* 0x000fe20003fd8200 */
[----:B------:R-:W-:Y:S01]  /*1a40*/  IMAD.IADD R31, R14, 0x1, R11 ;  /* 0x000000010e1f7824 */ /* 0x000fe200078e020b */
[----:B------:R-:W-:Y:S01]  /*1a50*/  FSETP.NAN.FTZ.AND P4, PT, |R20|, |R20|, PT ;  /* 0x400000141400720b */ /* 0x000fe20003f98200 */
[----:B------:R-:W-:Y:S01]  /*1a60*/  BSSY.RECONVERGENT B1, `(.L_x_221) ;  /* 0x0000013000017945 */ /* 0x000fe20003800200 */
[----:B------:R-:W-:Y:S01]  /*1a70*/  FSETP.NAN.FTZ.AND P5, PT, |R15|, |R15|, PT ;  /* 0x4000000f0f00720b */ /* 0x000fe20003fb8200 */
[C---:B------:R-:W-:Y:S01]  /*1a80*/  VIADD R14, R31.reuse, 0x1 ;  /* 0x000000011f0e7836 */ /* 0x040fe20000000000 */
[C---:B------:R-:W-:Y:S01]  /*1a90*/  IADD3 R37, PT, PT, R31.reuse, 0x3, RZ ;  /* 0x000000031f257810 */ /* 0x040fe20007ffe0ff */
[----:B------:R-:W-:-:S06]  /*1aa0*/  VIADD R30, R31, 0x2 ;  /* 0x000000021f1e7836 */ /* 0x000fcc0000000000 */
[----:B0-----:R-:W-:Y:S02]  /*1ab0*/  @P6 ISETP.LT.U32.AND P3, PT, R10, R31, PT ;  /* 0x0000001f0a00620c */ /* 0x001fe40003f61070 */
[----:B------:R-:W-:Y:S02]  /*1ac0*/  @P4 ISETP.LT.U32.AND P1, PT, R21, R14, PT ;  /* 0x0000000e1500420c */ /* 0x000fe40003f21070 */
        /* <DEDUP_REMOVED lines=12> */
.L_x_222:
[----:B------:R-:W-:Y:S05]  /*1b90*/  BSYNC.RECONVERGENT B1 ;  /* 0x0000000000017941 */ /* 0x000fea0003800200 */
.L_x_221:
[----:B------:R-:W-:Y:S04]  /*1ba0*/  BSSY.RECONVERGENT B1, `(.L_x_223) ;  /* 0x0000007000017945 */ /* 0x000fe80003800200 */
[----:B------:R-:W-:Y:S05]  /*1bb0*/  @P4 BRA `(.L_x_224) ;  /* 0x0000000000144947 */ /* 0x000fea0003800000 */
[----:B------:R-:W-:-:S13]  /*1bc0*/  FSETP.NEU.FTZ.AND P6, PT, R20, R5, PT ;  /* 0x000000051400720b */ /* 0x000fda0003fdd000 */
[----:B------:R-:W-:Y:S02]  /*1bd0*/  @!P6 ISETP.GE.U32.AND P4, PT, R21, R14, PT ;  /* 0x0000000e1500e20c */ /* 0x000fe40003f86070 */
[----:B------:R-:W-:Y:S02]  /*1be0*/  @P6 FSETP.GT.FTZ.AND P1, PT, R20, R5, PT ;  /* 0x000000051400620b */ /* 0x000fe40003f34000 */
[----:B------:R-:W-:-:S04]  /*1bf0*/  @!P6 ISETP.GE.AND.EX P4, PT, R28, RZ, PT, P4 ;  /* 0x000000ff1c00e20c */ /* 0x000fc80003f86340 */
[----:B------:R-:W-:-:S13]  /*1c00*/  @!P6 PLOP3.LUT P1, PT, P4, PT, PT, 0x8, 0x80 ;  /* 0x000000000080e81c */ /* 0x000fda000272e170 */
.L_x_224:
[----:B------:R-:W-:Y:S05]  /*1c10*/  BSYNC.RECONVERGENT B1 ;  /* 0x0000000000017941 */ /* 0x000fea0003800200 */
.L_x_223:
[----:B------:R-:W-:Y:S01]  /*1c20*/  @P5 FSETP.NAN.FTZ.AND P6, PT, |R6|, |R6|, PT ;  /* 0x400000060600520b */ /* 0x000fe20003fd8200 */
[----:B------:R-:W-:Y:S01]  /*1c30*/  BSSY.RECONVERGENT B1, `(.L_x_225) ;  /* 0x000000f000017945 */ /* 0x000fe20003800200 */
[----:B------:R-:W-:Y:S02]  /*1c40*/  @P3 ISETP.LT.U32.AND P4, PT, R0, R37, PT ;  /* 0x000000250000320c */ /* 0x000fe40003f81070 */
[----:B------:R-:W-:Y:S02]  /*1c50*/  @P5 ISETP.LT.OR.EX P2, PT, R12, RZ, !P6, P2 ;  /* 0x000000ff0c00520c */ /* 0x000fe40007741720 */
[----:B------:R-:W-:Y:S02]  /*1c60*/  @P3 FSETP.NAN.FTZ.AND P6, PT, |R7|, |R7|, PT ;  /* 0x400000070700320b */ /* 0x000fe40003fd8200 */
[----:B------:R-:W-:Y:S02]  /*1c70*/  FSEL R3, R3, R4, P0 ;  /* 0x0000000403037208 */ /* 0x000fe40000000000 */
[----:B------:R-:W-:-:S02]  /*1c80*/  @P3 ISETP.LT.OR.EX P4, PT, R35, RZ, !P6, P4 ;  /* 0x000000ff2300320c */ /* 0x000fc40007781740 */
[----:B------:R-:W-:Y:S02]  /*1c90*/  SEL R10, R10, R31, P0 ;  /* 0x0000001f0a0a7207 */ /* 0x000fe40000000000 */
[----:B------:R-:W-:Y:S02]  /*1ca0*/  FSEL R20, R20, R5, P1 ;  /* 0x0000000514147208 */ /* 0x000fe40000800000 */
[----:B------:R-:W-:Y:S01]  /*1cb0*/  SEL R21, R21, R14, P1 ;  /* 0x0000000e15157207 */ /* 0x000fe20000800000 */
[----:B------:R-:W-:Y:S06]  /*1cc0*/  @P5 BRA `(.L_x_226) ;  /* 0x0000000000145947 */ /* 0x000fec0003800000 */
[----:B------:R-:W-:-:S13]  /*1cd0*/  FSETP.NEU.FTZ.AND P6, PT, R15, R6, PT ;  /* 0x000000060f00720b */ /* 0x000fda0003fdd000 */
[----:B------:R-:W-:Y:S02]  /*1ce0*/  @!P6 ISETP.GE.U32.AND P5, PT, R29, R30, PT ;  /* 0x0000001e1d00e20c */ /* 0x000fe40003fa6070 */
[----:B------:R-:W-:Y:S02]  /*1cf0*/  @P6 FSETP.GT.FTZ.AND P2, PT, R15, R6, PT ;  /* 0x000000060f00620b */ /* 0x000fe40003f54000 */
[----:B------:R-:W-:-:S04]  /*1d00*/  @!P6 ISETP.GE.AND.EX P5, PT, R12, RZ, PT, P5 ;  /* 0x000000ff0c00e20c */ /* 0x000fc80003fa6350 */
[----:B------:R-:W-:-:S13]  /*1d10*/  @!P6 PLOP3.LUT P2, PT, P5, PT, PT, 0x8, 0x80 ;  /* 0x000000000080e81c */ /* 0x000fda0002f4e170 */
.L_x_226:
[----:B------:R-:W-:Y:S05]  /*1d20*/  BSYNC.RECONVERGENT B1 ;  /* 0x0000000000017941 */ /* 0x000fea0003800200 */
.L_x_225:
[----:B------:R-:W-:Y:S01]  /*1d30*/  BSSY.RECONVERGENT B1, `(.L_x_227) ;  /* 0x000000c000017945 */ /* 0x000fe20003800200 */
[----:B------:R-:W-:Y:S02]  /*1d40*/  FSEL R15, R15, R6, P2 ;  /* 0x000000060f0f7208 */ /* 0x000fe40001000000 */
[----:B------:R-:W-:Y:S02]  /*1d50*/  SEL R29, R29, R30, P2 ;  /* 0x0000001e1d1d7207 */ /* 0x000fe40001000000 */
[----:B------:R-:W-:Y:S02]  /*1d60*/  SEL R9, R9, RZ, P0 ;  /* 0x000000ff09097207 */ /* 0x000fe40000000000 */
[----:B------:R-:W-:Y:S02]  /*1d70*/  SEL R28, R28, RZ, P1 ;  /* 0x000000ff1c1c7207 */ /* 0x000fe40000800000 */
[----:B------:R-:W-:Y:S01]  /*1d80*/  SEL R12, R12, RZ, P2 ;  /* 0x000000ff0c0c7207 */ /* 0x000fe20001000000 */
[----:B------:R-:W-:Y:S06]  /*1d90*/  @P3 BRA `(.L_x_228) ;  /* 0x0000000000143947 */ /* 0x000fec0003800000 */
[----:B------:R-:W-:-:S13]  /*1da0*/  FSETP.NEU.FTZ.AND P1, PT, R8, R7, PT ;  /* 0x000000070800720b */ /* 0x000fda0003f3d000 */
[----:B------:R-:W-:Y:S02]  /*1db0*/  @!P1 ISETP.GE.U32.AND P0, PT, R0, R37, PT ;  /* 0x000000250000920c */ /* 0x000fe40003f06070 */
[----:B------:R-:W-:Y:S02]  /*1dc0*/  @P1 FSETP.GT.FTZ.AND P4, PT, R8, R7, PT ;  /* 0x000000070800120b */ /* 0x000fe40003f94000 */
[----:B------:R-:W-:-:S04]  /*1dd0*/  @!P1 ISETP.GE.AND.EX P0, PT, R35, RZ, PT, P0 ;  /* 0x000000ff2300920c */ /* 0x000fc80003f06300 */
[----:B------:R-:W-:-:S13]  /*1de0*/  @!P1 PLOP3.LUT P4, PT, P0, PT, PT, 0x8, 0x80 ;  /* 0x000000000080981c */ /* 0x000fda000078e170 */
.L_x_228:
[----:B------:R-:W-:Y:S05]  /*1df0*/  BSYNC.RECONVERGENT B1 ;  /* 0x0000000000017941 */ /* 0x000fea0003800200 */
.L_x_227:
        /* <DEDUP_REMOVED lines=9> */
.L_x_220:
[----:B------:R-:W-:Y:S05]  /*1e90*/  BSYNC.RECONVERGENT B0 ;  /* 0x0000000000007941 */ /* 0x000fea0003800200 */
.L_x_219:
[----:B------:R-:W1:Y:S01]  /*1ea0*/  LDCU UR4, c[0x0][0x3b4] ;  /* 0x00007680ff0477ac */ /* 0x000e620008000800 */
[----:B------:R-:W-:Y:S01]  /*1eb0*/  BSSY.RECONVERGENT B0, `(.L_x_230) ;  /* 0x000001f000007945 */ /* 0x000fe20003800200 */
[----:B------:R-:W2:Y:S01]  /*1ec0*/  LDCU UR5, c[0x0][0x3b8] ;  /* 0x00007700ff0577ac */ /* 0x000ea20008000800 */
[----:B-1----:R-:W-:Y:S02]  /*1ed0*/  ISETP.NE.AND P0, PT, RZ, UR4, PT ;  /* 0x00000004ff007c0c */ /* 0x002fe4000bf05270 */
[----:B--2---:R-:W-:Y:S02]  /*1ee0*/  ISETP.NE.AND P1, PT, RZ, UR5, PT ;  /* 0x00000005ff007c0c */ /* 0x004fe4000bf25270 */
[----:B------:R-:W-:Y:S02]  /*1ef0*/  ISETP.NE.AND P0, PT, R16, RZ, P0 ;  /* 0x000000ff1000720c */ /* 0x000fe40000705270 */
[----:B------:R-:W-:-:S04]  /*1f00*/  ISETP.NE.AND P1, PT, R2, RZ, P1 ;  /* 0x000000ff0200720c */ /* 0x000fc80000f25270 */
[----:B------:R-:W-:-:S13]  /*1f10*/  PLOP3.LUT P0, PT, P0, P1, PT, 0xf8, 0x8f ;  /* 0x00000000008f781c */ /* 0x000fda0000703f70 */
[----:B------:R-:W-:Y:S05]  /*1f20*/  @P0 BRA `(.L_x_231) ;  /* 0x00000000005c0947 */ /* 0x000fea0003800000 */
[----:B------:R-:W-:-:S05]  /*1f30*/  LOP3.LUT R4, R27, 0xfffffffc, RZ, 0xc0, !PT ;  /* 0xfffffffc1b047812 */ /* 0x000fca00078ec0ff */
[----:B------:R-:W-:-:S05]  /*1f40*/  IMAD.IADD R4, R4, 0x1, R19 ;  /* 0x0000000104047824 */ /* 0x000fca00078e0213 */
        /* <DEDUP_REMOVED lines=17> */
.L_x_233:
[----:B------:R-:W-:Y:S05]  /*2060*/  BSYNC.RECONVERGENT B1 ;  /* 0x0000000000017941 */ /* 0x000fea0003800200 */
.L_x_232:
[----:B------:R-:W-:Y:S02]  /*2070*/  FSEL R3, R3, R24, P0 ;  /* 0x0000001803037208 */ /* 0x000fe40000000000 */
[----:B------:R-:W-:Y:S02]  /*2080*/  SEL R10, R10, R11, P0 ;  /* 0x0000000b0a0a7207 */ /* 0x000fe40000000000 */
[----:B------:R-:W-:-:S07]  /*2090*/  SEL R9, R9, R4, P0 ;  /* 0x0000000409097207 */ /* 0x000fce0000000000 */
.L_x_231:
[----:B------:R-:W-:Y:S05]  /*20a0*/  BSYNC.RECONVERGENT B0 ;  /* 0x0000000000007941 */ /* 0x000fea0003800200 */
.L_x_230:
        /* <DEDUP_REMOVED lines=11> */
.L_x_235:
[----:B------:R-:W-:Y:S05]  /*2160*/  BSYNC.RECONVERGENT B0 ;  /* 0x0000000000007941 */ /* 0x000fea0003800200 */
.L_x_234:
        /* <DEDUP_REMOVED lines=14> */
.L_x_237:
[----:B------:R-:W-:Y:S05]  /*2250*/  BSYNC.RECONVERGENT B0 ;  /* 0x0000000000007941 */ /* 0x000fea0003800200 */
.L_x_236:
        /* <DEDUP_REMOVED lines=14> */
.L_x_239:
[----:B------:R-:W-:Y:S05]  /*2340*/  BSYNC.RECONVERGENT B0 ;  /* 0x0000000000007941 */ /* 0x000fea0003800200 */
.L_x_238:
[----:B------:R-:W-:Y:S02]  /*2350*/  FSEL R3, R3, R8, P0 ;  /* 0x0000000803037208 */ /* 0x000fe40000000000 */
[----:B------:R-:W-:Y:S02]  /*2360*/  SEL R0, R29, R0, P0 ;  /* 0x000000001d007207 */ /* 0x000fe40000000000 */
[----:B------:R-:W-:Y:S01]  /*2370*/  SEL R35, R12, R35, P0 ;  /* 0x000000230c237207 */ /* 0x000fe20000000000 */
[----:B------:R-:W-:Y:S06]  /*2380*/  BRA `(.L_x_211) ;  /* 0x000000d800207947 */ /* 0x000fec0003800000 */
.L_x_212:
        /* <DEDUP_REMOVED lines=8> */
[----:B------:R-:W-:Y:S07]  /*2410*/  BSSY.RECONVERGENT B0, `(.L_x_241) ;  /* 0x00000c1000007945 */ /* 0x000fee0003800200 */
[----:B------:R-:W3:Y:S08]  /*2420*/  LDC R13, c[0x0][0x390] ;  /* 0x0000e400ff0d7b82 */ /* 0x000ef00000000800 */
[----:B------:R-:W4:Y:S01]  /*2430*/  LDC R35, c[0x0][0x394] ;  /* 0x0000e500ff237b82 */ /* 0x000f220000000800 */
[----:B-1----:R-:W-:-:S04]  /*2440*/  IMAD.U32 R0, RZ, RZ, UR4 ;  /* 0x00000004ff007e24 */ /* 0x002fc8000f8e00ff */
[----:B------:R-:W-:Y:S01]  /*2450*/  IMAD R3, R0, 0x3, R43 ;  /* 0x0000000300037824 */ /* 0x000fe200078e022b */
[----:B--2---:R-:W-:Y:S01]  /*2460*/  MOV R4, R5 ;  /* 0x0000000500047202 */ /* 0x004fe20000000f00 */
[----:B------:R-:W-:-:S03]  /*2470*/  IMAD.MOV.U32 R6, RZ, RZ, R5 ;  /* 0x000000ffff067224 */ /* 0x000fc600078e0005 */
[----:B------:R-:W-:Y:S01]  /*2480*/  ISETP.GE.U32.AND P0, PT, R3, R48, PT ;  /* 0x000000300300720c */ /* 0x000fe20003f06070 */
[----:B------:R-:W-:Y:S02]  /*2490*/  IMAD.MOV.U32 R3, RZ, RZ, R43 ;  /* 0x000000ffff037224 */ /* 0x000fe400078e002b */
[--C-:B------:R-:W-:Y:S02]  /*24a0*/  IMAD.MOV.U32 R7, RZ, RZ, R5.reuse ;  /* 0x000000ffff077224 */ /* 0x100fe400078e0005 */
[--C-:B------:R-:W-:Y:S01]  /*24b0*/  IMAD.MOV.U32 R8, RZ, RZ, R5.reuse ;  /* 0x000000ffff087224 */ /* 0x100fe200078e0005 */
[----:B---3--:R-:W-:Y:S01]  /*24c0*/  MOV R14, R13 ;  /* 0x0000000d000e7202 */ /* 0x008fe20000000f00 */
[--C-:B------:R-:W-:Y:S02]  /*24d0*/  IMAD.MOV.U32 R9, RZ, RZ, R5.reuse ;  /* 0x000000ffff097224 */ /* 0x100fe400078e0005 */
[--C-:B------:R-:W-:Y:S02]  /*24e0*/  IMAD.MOV.U32 R10, RZ, RZ, R5.reuse ;  /* 0x000000ffff0a7224 */ /* 0x100fe400078e0005 */
[----:B------:R-:W-:-:S02]  /*24f0*/  IMAD.MOV.U32 R11, RZ, RZ, R5 ;  /* 0x000000ffff0b7224 */ /* 0x000fc400078e0005 */
[--C-:B------:R-:W-:Y:S01]  /*2500*/  IMAD.MOV.U32 R12, RZ, RZ, R13.reuse ;  /* 0x000000ffff0c7224 */ /* 0x100fe200078e000d */
[----:B----4-:R-:W-:Y:S01]  /*2510*/  MOV R38, R35 ;  /* 0x0000002300267202 */ /* 0x010fe20000000f00 */
[--C-:B------:R-:W-:Y:S02]  /*2520*/  IMAD.MOV.U32 R15, RZ, RZ, R13.reuse ;  /* 0x000000ffff0f7224 */ /* 0x100fe400078e000d */
[--C-:B------:R-:W-:Y:S02]  /*2530*/  IMAD.MOV.U32 R18, RZ, RZ, R13.reuse ;  /* 0x000000ffff127224 */ /* 0x100fe400078e000d */
[--C-:B------:R-:W-:Y:S02]  /*2540*/  IMAD.MOV.U32 R32, RZ, RZ, R13.reuse ;  /* 0x000000ffff207224 */ /* 0x100fe400078e000d */
[--C-:B------:R-:W-:Y:S02]  /*2550*/  IMAD.MOV.U32 R34, RZ, RZ, R13.reuse ;  /* 0x000000ffff227224 */ /* 0x100fe400078e000d */
[----:B------:R-:W-:-:S02]  /*2560*/  IMAD.MOV.U32 R36, RZ, RZ, R13 ;  /* 0x000000ffff247224 */ /* 0x000fc400078e000d */
[--C-:B------:R-:W-:Y:S02]  /*2570*/  IMAD.MOV.U32 R33, RZ, RZ, R35.reuse ;  /* 0x000000ffff217224 */ /* 0x100fe400078e0023 */
[--C-:B------:R-:W-:Y:S02]  /*2580*/  IMAD.MOV.U32 R37, RZ, RZ, R35.reuse ;  /* 0x000000ffff257224 */ /* 0x100fe400078e0023 */
[--C-:B------:R-:W-:Y:S02]  /*2590*/  IMAD.MOV.U32 R39, RZ, RZ, R35.reuse ;  /* 0x000000ffff277224 */ /* 0x100fe400078e0023 */
[--C-:B------:R-:W-:Y:S02]  /*25a0*/  IMAD.MOV.U32 R40, RZ, RZ, R35.reuse ;  /* 0x000000ffff287224 */ /* 0x100fe400078e0023 */
[--C-:B------:R-:W-:Y:S02]  /*25b0*/  IMAD.MOV.U32 R42, RZ, RZ, R35.reuse ;  /* 0x000000ffff2a7224 */ /* 0x100fe400078e0023 */
[----:B------:R-:W-:Y:S01]  /*25c0*/  IMAD.MOV.U32 R41, RZ, RZ, R35 ;  /* 0x000000ffff297224 */ /* 0x000fe200078e0023 */
[----:B------:R-:W-:Y:S06]  /*25d0*/  @P0 BRA `(.L_x_242) ;  /* 0x0000000800900947 */ /* 0x000fec0003800000 */
[----:B------:R-:W1:Y:S01]  /*25e0*/  LDC R0, c[0x0][0x3a4] ;  /* 0x0000e900ff007b82 */ /* 0x000e620000000800 */
[--C-:B------:R-:W-:Y:S01]  /*25f0*/  IMAD.MOV.U32 R14, RZ, RZ, R13.reuse ;  /* 0x000000ffff0e7224 */ /* 0x100fe200078e000d */
[----:B------:R-:W-:Y:S01]  /*2600*/  MOV R32, R13 ;  /* 0x0000000d00207202 */ /* 0x000fe20000000f00 */
[--C-:B------:R-:W-:Y:S01]  /*2610*/  IMAD.MOV.U32 R15, RZ, RZ, R13.reuse ;  /* 0x000000ffff0f7224 */ /* 0x100fe200078e000d */
[----:B------:R-:W-:Y:S01]  /*2620*/  MOV R41, R35 ;  /* 0x0000002300297202 */ /* 0x000fe20000000f00 */
[--C-:B------:R-:W-:Y:S02]  /*2630*/  IMAD.MOV.U32 R18, RZ, RZ, R13.reuse ;  /* 0x000000ffff127224 */ /* 0x100fe400078e000d */
[--C-:B------:R-:W-:Y:S02]  /*2640*/  IMAD.MOV.U32 R34, RZ, RZ, R13.reuse ;  /* 0x000000ffff227224 */ /* 0x100fe400078e000d */
[----:B------:R-:W-:Y:S02]  /*2650*/  IMAD.MOV.U32 R36, RZ, RZ, R13 ;  /* 0x000000ffff247224 */ /* 0x000fe400078e000d */
[----:B------:R-:W-:-:S02]  /*2660*/  IMAD.MOV.U32 R37, RZ, RZ, R35 ;  /* 0x000000ffff257224 */ /* 0x000fc400078e0023 */
[--C-:B------:R-:W-:Y:S02]  /*2670*/  IMAD.MOV.U32 R38, RZ, RZ, R35.reuse ;  /* 0x000000ffff267224 */ /* 0x100fe400078e0023 */
[--C-:B------:R-:W-:Y:S02]  /*2680*/  IMAD.MOV.U32 R39, RZ, RZ, R35.reuse ;  /* 0x000000ffff277224 */ /* 0x100fe400078e0023 */
[--C-:B------:R-:W-:Y:S02]  /*2690*/  IMAD.MOV.U32 R40, RZ, RZ, R35.reuse ;  /* 0x000000ffff287224 */ /* 0x100fe400078e0023 */
[----:B------:R-:W-:Y:S02]  /*26a0*/  IMAD.MOV.U32 R42, RZ, RZ, R35 ;  /* 0x000000ffff2a7224 */ /* 0x000fe400078e0023 */
[--C-:B------:R-:W-:Y:S02]  /*26b0*/  IMAD.MOV.U32 R6, RZ, RZ, R5.reuse ;  /* 0x000000ffff067224 */ /* 0x100fe400078e0005 */
[----:B------:R-:W-:-:S02]  /*26c0*/  IMAD.MOV.U32 R7, RZ, RZ, R5 ;  /* 0x000000ffff077224 */ /* 0x000fc400078e0005 */
[--C-:B------:R-:W-:Y:S02]  /*26d0*/  IMAD.MOV.U32 R8, RZ, RZ, R5.reuse ;  /* 0x000000ffff087224 */ /* 0x100fe400078e0005 */
[--C-:B------:R-:W-:Y:S02]  /*26e0*/  IMAD.MOV.U32 R9, RZ, RZ, R5.reuse ;  /* 0x000000ffff097224 */ /* 0x100fe400078e0005 */
[--C-:B------:R-:W-:Y:S02]  /*26f0*/  IMAD.MOV.U32 R10, RZ, RZ, R5.reuse ;  /* 0x000000ffff0a7224 */ /* 0x100fe400078e0005 */
[----:B------:R-:W-:-:S07]  /*2700*/  IMAD.MOV.U32 R11, RZ, RZ, R5 ;  /* 0x000000ffff0b7224 */ /* 0x000fce00078e0005 */
.L_x_259:
[----:B------:R-:W-:Y:S02]  /*2710*/  SHF.R.U32.HI R27, RZ, 0x1, R3 ;  /* 0x00000001ff1b7819 */ /* 0x000fe40000011603 */
[----:B-1----:R-:W-:-:S03]  /*2720*/  IADD3 R43, PT, PT, R3, R0, RZ ;  /* 0x00000000032b7210 */ /* 0x002fc60007ffe0ff */
[----:B------:R-:W-:-:S04]  /*2730*/  IMAD.WIDE.U32 R20, R27, 0x8, R24 ;  /* 0x000000081b147825 */ /* 0x000fc800078e0018 */
[----:B------:R-:W-:Y:S02]  /*2740*/  IMAD.IADD R27, R27, 0x1, R0 ;  /* 0x000000011b1b7824 */ /* 0x000fe400078e0200 */
[----:B------:R-:W-:Y:S01]  /*2750*/  IMAD R45, R0, 0x2, R43 ;  /* 0x00000002002d7824 */ /* 0x000fe200078e022b */
[----:B------:R-:W2:Y:S01]  /*2760*/  LDG.E.64 R20, desc[UR36][R20.64] ;  /* 0x0000002414147981 */ /* 0x000ea2000c1e1b00 */
[----:B------:R-:W-:Y:S01]  /*2770*/  IMAD.SHL.U32 R26, R27, 0x8, RZ ;  /* 0x000000081b1a7824 */ /* 0x000fe200078e00ff */
[----:B------:R-:W-:Y:S02]  /*2780*/  SHF.R.U32.HI R28, RZ, 0x1d, R27 ;  /* 0x0000001dff1c7819 */ /* 0x000fe4000001161b */
[----:B------:R-:W-:Y:S02]  /*2790*/  SHF.R.U32.HI R27, RZ, 0x1, R43 ;  /* 0x00000001ff1b7819 */ /* 0x000fe4000001162b */
[----:B------:R-:W-:Y:S02]  /*27a0*/  LOP3.LUT R31, R26, 0xfffffff8, RZ, 0xc0, !PT ;  /* 0xfffffff81a1f7812 */ /* 0x000fe400078ec0ff */
[----:B------:R-:W-:Y:S01]  /*27b0*/  SHF.R.U32.HI R29, RZ, 0x1, R45 ;  /* 0x00000001ff1d7819 */ /* 0x000fe2000001162d */
[----:B------:R-:W-:Y:S01]  /*27c0*/  IMAD.WIDE.U32 R26, R27, 0x8, R24 ;  /* 0x000000081b1a7825 */ /* 0x000fe200078e0018 */
[----:B------:R-:W-:-:S02]  /*27d0*/  LOP3.LUT R47, R28, 0x3, RZ, 0xc0, !PT ;  /* 0x000000031c2f7812 */ /* 0x000fc400078ec0ff */
[----:B------:R-:W-:Y:S01]  /*27e0*/  IADD3 R30, P0, PT, R24, R31, RZ ;  /* 0x0000001f181e7210 */ /* 0x000fe20007f1e0ff */
[----:B------:R-:W-:Y:S02]  /*27f0*/  IMAD.WIDE.U32 R28, R29, 0x8, R24 ;  /* 0x000000081d1c7825 */ /* 0x000fe400078e0018 */
[----:B------:R-:W5:Y:S02]  /*2800*/  LDG.E.64 R26, desc[UR36][R26.64] ;  /* 0x000000241a1a7981 */ /* 0x000f64000c1e1b00 */
[----:B------:R-:W-:Y:S02]  /*2810*/  IMAD.X R31, R25, 0x1, R47, P0 ;  /* 0x00000001191f7824 */ /* 0x000fe400000e062f */
[----:B------:R-:W5:Y:S04]  /*2820*/  LDG.E.64 R28, desc[UR36][R28.64] ;  /* 0x000000241c1c7981 */ /* 0x000f68000c1e1b00 */
[----:B------:R-:W5:Y:S01]  /*2830*/  LDG.E.64 R30, desc[UR36][R30.64] ;  /* 0x000000241e1e7981 */ /* 0x000f62000c1e1b00 */
[----:B------:R-:W-:-:S02]  /*2840*/  FSETP.NAN.FTZ.AND P6, PT, |R11|, |R11|, PT ;  /* 0x4000000b0b00720b */ /* 0x000fc40003fd8200 */
[----:B------:R-:W-:Y:S01]  /*2850*/  FSETP.NAN.FTZ.AND P3, PT, |R10|, |R10|, PT ;  /* 0x4000000a0a00720b */ /* 0x000fe20003f78200 */
[----:B------:R-:W-:Y:S01]  /*2860*/  BSSY.RECONVERGENT B1, `(.L_x_243) ;  /* 0x0000010000017945 */ /* 0x000fe20003800200 */
[----:B------:R-:W-:-:S09]  /*2870*/  FSETP.NAN.FTZ.AND P0, PT, |R9|, |R9|, PT ;  /* 0x400000090900720b */ /* 0x000fd20003f18200 */
[-C--:B------:R-:W-:Y:S02]  /*2880*/  @P6 ISETP.LT.U32.AND P1, PT, R36, R3.reuse, PT ;  /* 0x000000032400620c */ /* 0x080fe40003f21070 */
[----:B------:R-:W-:Y:S02]  /*2890*/  @P3 ISETP.LT.U32.AND P2, PT, R34, R3, PT ;  /* 0x000000032200320c */ /* 0x000fe40003f41070 */
[----:B--2---:R-:W-:Y:S02]  /*28a0*/  @P6 FSETP.NAN.FTZ.AND P5, PT, |R20|, |R20|, PT ;  /* 0x400000141400620b */ /* 0x004fe40003fb8200 */
[----:B------:R-:W-:Y:S02]  /*28b0*/  @P3 FSETP.NAN.FTZ.AND P4, PT, |R21|, |R21|, PT ;  /* 0x400000151500320b */ /* 0x000fe40003f98200 */
[----:B------:R-:W-:Y:S02]  /*28c0*/  @P6 ISETP.LT.OR.EX P5, PT, R41, RZ, !P5, P1 ;  /* 0x000000ff2900620c */ /* 0x000fe40006fa1710 */
[----:B------:R-:W-:-:S02]  /*28d0*/  @P3 ISETP.LT.OR.EX P2, PT, R42, RZ, !P4, P2 ;  /* 0x000000ff2a00320c */ /* 0x000fc40006741720 */
[----:B------:R-:W-:Y:S02]  /*28e0*/  FSETP.NAN.FTZ.AND P1, PT, |R8|, |R8|, PT ;  /* 0x400000080800720b */ /* 0x000fe40003f38200 */
[----:B------:R-:W-:Y:S01]  /*28f0*/  FSETP.NAN.FTZ.AND P4, PT, |R7|, |R7|, PT ;  /* 0x400000070700720b */ /* 0x000fe20003f98200 */
[----:B------:R-:W-:-:S12]  /*2900*/  @P6 BRA `(.L_x_244) ;  /* 0x0000000000146947 */ /* 0x000fd80003800000 */
[----:B------:R-:W-:-:S13]  /*2910*/  FSETP.NEU.FTZ.AND P6, PT, R11, R20, PT ;  /* 0x000000140b00720b */ /* 0x000fda0003fdd000 */
[----:B------:R-:W-:-:S04]  /*2920*/  @!P6 ISETP.GE.U32.AND P5, PT, R36, R3, PT ;  /* 0x000000032400e20c */ /* 0x000fc80003fa6070 */
[----:B------:R-:W-:-:S04]  /*2930*/  @!P6 ISETP.GE.AND.EX P5, PT, R41, RZ, PT, P5 ;  /* 0x000000ff2900e20c */ /* 0x000fc80003fa6350 */
[----:B------:R-:W-:Y:S02]  /*2940*/  @!P6 PLOP3.LUT P5, PT, P5, PT, PT, 0x8, 0x80 ;  /* 0x000000000080e81c */ /* 0x000fe40002fae170 */
[----:B------:R-:W-:-:S13]  /*2950*/  @P6 FSETP.GT.FTZ.AND P5, PT, R11, R20, PT ;  /* 0x000000140b00620b */ /* 0x000fda0003fb4000 */
.L_x_244:
[----:B------:R-:W-:Y:S05]  /*2960*/  BSYNC.RECONVERGENT B1 ;  /* 0x0000000000017941 */ /* 0x000fea0003800200 */
.L_x_243:
[----:B------:R-:W-:Y:S04]  /*2970*/  BSSY.RECONVERGENT B1, `(.L_x_245) ;  /* 0x0000007000017945 */ /* 0x000fe80003800200 */
[----:B------:R-:W-:Y:S05]  /*2980*/  @P3 BRA `(.L_x_246) ;  /* 0x0000000000143947 */ /* 0x000fea0003800000 */
[----:B------:R-:W-:-:S13]  /*2990*/  FSETP.NEU.FTZ.AND P6, PT, R10, R21, PT ;  /* 0x000000150a00720b */ /* 0x000fda0003fdd000 */
[----:B------:R-:W-:Y:S02]  /*29a0*/  @!P6 ISETP.GE.U32.AND P3, PT, R34, R3, PT ;  /* 0x000000032200e20c */ /* 0x000fe40003f66070 */
[----:B------:R-:W-:Y:S02]  /*29b0*/  @P6 FSETP.GT.FTZ.AND P2, PT, R10, R21, PT ;  /* 0x000000150a00620b */ /* 0x000fe40003f54000 */
[----:B------:R-:W-:-:S04]  /*29c0*/  @!P6 ISETP.GE.AND.EX P3, PT, R42, RZ, PT, P3 ;  /* 0x000000ff2a00e20c */ /* 0x000fc80003f66330 */
[----:B------:R-:W-:-:S13]  /*29d0*/  @!P6 PLOP3.LUT P2, PT, P3, PT, PT, 0x8, 0x80 ;  /* 0x000000000080e81c */ /* 0x000fda0001f4e170 */
.L_x_246:
[----:B------:R-:W-:Y:S05]  /*29e0*/  BSYNC.RECONVERGENT B1 ;  /* 0x0000000000017941 */ /* 0x000fea0003800200 */
.L_x_245:
[----:B------:R-:W-:Y:S01]  /*29f0*/  @P0 ISETP.LT.U32.AND P6, PT, R32, R43, PT ;  /* 0x0000002b2000020c */ /* 0x000fe20003fc1070 */
[----:B------:R-:W-:Y:S01]  /*2a00*/  BSSY.RECONVERGENT B1, `(.L_x_247) ;  /* 0x0000009000017945 */ /* 0x000fe20003800200 */
[----:B-----5:R-:W-:-:S04]  /*2a10*/  @P0 FSETP.NAN.FTZ.AND P3, PT, |R26|, |R26|, PT ;  /* 0x4000001a1a00020b */ /* 0x020fc80003f78200 */
[----:B------:R-:W-:Y:S01]  /*2a20*/  @P0 ISETP.LT.OR.EX P3, PT, R40, RZ, !P3, P6 ;  /* 0x000000ff2800020c */ /* 0x000fe20005f61760 */
[----:B------:R-:W-:-:S12]  /*2a30*/  @P0 BRA `(.L_x_248) ;  /* 0x0000000000140947 */ /* 0x000fd80003800000 */
[----:B------:R-:W-:-:S13]  /*2a40*/  FSETP.NEU.FTZ.AND P6, PT, R9, R26, PT ;  /* 0x0000001a0900720b */ /* 0x000fda0003fdd000 */
[----:B------:R-:W-:Y:S02]  /*2a50*/  @!P6 ISETP.GE.U32.AND P0, PT, R32, R43, PT ;  /* 0x0000002b2000e20c */ /* 0x000fe40003f06070 */
[----:B------:R-:W-:Y:S02]  /*2a60*/  @P6 FSETP.GT.FTZ.AND P3, PT, R9, R26, PT ;  /* 0x0000001a0900620b */ /* 0x000fe40003f74000 */
[----:B------:R-:W-:-:S04]  /*2a70*/  @!P6 ISETP.GE.AND.EX P0, PT, R40, RZ, PT, P0 ;  /* 0x000000ff2800e20c */ /* 0x000fc80003f06300 */
[----:B------:R-:W-:-:S13]  /*2a80*/  @!P6 PLOP3.LUT P3, PT, P0, PT, PT, 0x8, 0x80 ;  /* 0x000000000080e81c */ /* 0x000fda000076e170 */
.L_x_248:
[----:B------:R-:W-:Y:S05]  /*2a90*/  BSYNC.RECONVERGENT B1 ;  /* 0x0000000000017941 */ /* 0x000fea0003800200 */
.L_x_247:
[----:B------:R-:W-:Y:S01]  /*2aa0*/  @P1 ISETP.LT.U32.AND P6, PT, R18, R43, PT ;  /* 0x0000002b1200120c */ /* 0x000fe20003fc1070 */
[----:B------:R-:W-:Y:S01]  /*2ab0*/  BSSY.RECONVERGENT B1, `(.L_x_249) ;  /* 0x000000a000017945 */ /* 0x000fe20003800200 */
[----:B------:R-:W-:Y:S01]  /*2ac0*/  @P1 FSETP.NAN.FTZ.AND P0, PT, |R27|, |R27|, PT ;  /* 0x4000001b1b00120b */ /* 0x000fe20003f18200 */
[----:B------:R-:W-:-:S03]  /*2ad0*/  IMAD.IADD R44, R43, 0x1, R0 ;  /* 0x000000012b2c7824 */ /* 0x000fc600078e0200 */
[----:B------:R-:W-:Y:S01]  /*2ae0*/  @P1 ISETP.LT.OR.EX P0, PT, R39, RZ, !P0, P6 ;  /* 0x000000ff2700120c */ /* 0x000fe20004701760 */
[----:B------:R-:W-:-:S12]  /*2af0*/  @P1 BRA `(.L_x_250) ;  /* 0x0000000000141947 */ /* 0x000fd80003800000 */
[----:B------:R-:W-:-:S13]  /*2b00*/  FSETP.NEU.FTZ.AND P6, PT, R8, R27, PT ;  /* 0x0000001b0800720b */ /* 0x000fda0003fdd000 */
[----:B------:R-:W-:Y:S02]  /*2b10*/  @!P6 ISETP.GE.U32.AND P1, PT, R18, R43, PT ;  /* 0x0000002b1200e20c */ /* 0x000fe40003f26070 */
[----:B------:R-:W-:Y:S02]  /*2b20*/  @P6 FSETP.GT.FTZ.AND P0, PT, R8, R27, PT ;  /* 0x0000001b0800620b */ /* 0x000fe40003f14000 */
[----:B------:R-:W-:-:S04]  /*2b30*/  @!P6 ISETP.GE.AND.EX P1, PT, R39, RZ, PT, P1 ;  /* 0x000000ff2700e20c */ /* 0x000fc80003f26310 */
[----:B------:R-:W-:-:S13]  /*2b40*/  @!P6 PLOP3.LUT P0, PT, P1, PT, PT, 0x8, 0x80 ;  /* 0x000000000080e81c */ /* 0x000fda0000f0e170 */
.L_x_250:
[----:B------:R-:W-:Y:S05]  /*2b50*/  BSYNC.RECONVERGENT B1 ;  /* 0x0000000000017941 */ /* 0x000fea0003800200 */
.L_x_249:
[----:B------:R-:W-:Y:S01]  /*2b60*/  @P4 ISETP.LT.U32.AND P6, PT, R15, R44, PT ;  /* 0x0000002c0f00420c */ /* 0x000fe20003fc1070 */
[----:B------:R-:W-:Y:S01]  /*2b70*/  BSSY.RECONVERGENT B1, `(.L_x_251) ;  /* 0x0000009000017945 */ /* 0x000fe20003800200 */
[----:B------:R-:W-:-:S04]  /*2b80*/  @P4 FSETP.NAN.FTZ.AND P1, PT, |R30|, |R30|, PT ;  /* 0x4000001e1e00420b */ /* 0x000fc80003f38200 */
[----:B------:R-:W-:Y:S01]  /*2b90*/  @P4 ISETP.LT.OR.EX P1, PT, R38, RZ, !P1, P6 ;  /* 0x000000ff2600420c */ /* 0x000fe20004f21760 */
[----:B------:R-:W-:-:S12]  /*2ba0*/  @P4 BRA `(.L_x_252) ;  /* 0x0000000000144947 */ /* 0x000fd80003800000 */
[----:B------:R-:W-:-:S13]  /*2bb0*/  FSETP.NEU.FTZ.AND P6, PT, R7, R30, PT ;  /* 0x0000001e0700720b */ /* 0x000fda0003fdd000 */
[----:B------:R-:W-:Y:S02]  /*2bc0*/  @!P6 ISETP.GE.U32.AND P4, PT, R15, R44, PT ;  /* 0x0000002c0f00e20c */ /* 0x000fe40003f86070 */
[----:B------:R-:W-:Y:S02]  /*2bd0*/  @P6 FSETP.GT.FTZ.AND P1, PT, R7, R30, PT ;  /* 0x0000001e0700620b */ /* 0x000fe40003f34000 */
[----:B------:R-:W-:-:S04]  /*2be0*/  @!P6 ISETP.GE.AND.EX P4, PT, R38, RZ, PT, P4 ;  /* 0x000000ff2600e20c */ /* 0x000fc80003f86340 */
[----:B------:R-:W-:-:S13]  /*2bf0*/  @!P6 PLOP3.LUT P1, PT, P4, PT, PT, 0x8, 0x80 ;  /* 0x000000000080e81c */ /* 0x000fda000272e170 */
.L_x_252:
[----:B------:R-:W-:Y:S05]  /*2c00*/  BSYNC.RECONVERGENT B1 ;  /* 0x0000000000017941 */ /* 0x000fea0003800200 */
.L_x_251:
[----:B------:R-:W-:Y:S01]  /*2c10*/  FSETP.NAN.FTZ.AND P6, PT, |R6|, |R6|, PT ;  /* 0x400000060600720b */ /* 0x000fe20003fd8200 */
[----:B------:R-:W-:Y:S01]  /*2c20*/  BSSY.RECONVERGENT B1, `(.L_x_253) ;  /* 0x000001f000017945 */ /* 0x000fe20003800200 */
[----:B------:R-:W-:Y:S02]  /*2c30*/  FSETP.NAN.FTZ.AND P4, PT, |R4|, |R4|, PT ;  /* 0x400000040400720b */ /* 0x000fe40003f98200 */
[----:B------:R-:W-:Y:S02]  /*2c40*/  SEL R36, R36, R3, P5 ;  /* 0x0000000324247207 */ /* 0x000fe40002800000 */
[----:B------:R-:W-:Y:S02]  /*2c50*/  FSEL R11, R11, R20, P5 ;  /* 0x000000140b0b7208 */ /* 0x000fe40002800000 */
[----:B------:R-:W-:Y:S02]  /*2c60*/  SEL R41, R41, RZ, P5 ;  /* 0x000000ff29297207 */ /* 0x000fe40002800000 */
[----:B------:R-:W-:-:S02]  /*2c70*/  FSETP.NAN.FTZ.AND P5, PT, |R5|, |R5|, PT ;  /* 0x400000050500720b */ /* 0x000fc40003fb8200 */
[----:B------:R-:W-:Y:S02]  /*2c80*/  SEL R34, R34, R3, P2 ;  /* 0x0000000322227207 */ /* 0x000fe40001000000 */
[----:B------:R-:W-:Y:S02]  /*2c90*/  SEL R18, R18, R43, P0 ;  /* 0x0000002b12127207 */ /* 0x000fe40000000000 */
[----:B------:R-:W-:Y:S02]  /*2ca0*/  FSEL R10, R10, R21, P2 ;  /* 0x000000150a0a7208 */ /* 0x000fe40001000000 */
[----:B------:R-:W-:Y:S02]  /*2cb0*/  SEL R42, R42, RZ, P2 ;  /* 0x000000ff2a2a7207 */ /* 0x000fe40001000000 */
[----:B------:R-:W-:Y:S02]  /*2cc0*/  FSEL R8, R8, R27, P0 ;  /* 0x0000001b08087208 */ /* 0x000fe40000000000 */
[----:B------:R-:W-:-:S02]  /*2cd0*/  SEL R39, R39, RZ, P0 ;  /* 0x000000ff27277207 */ /* 0x000fc40000000000 */
[----:B------:R-:W-:Y:S02]  /*2ce0*/  SEL R32, R32, R43, P3 ;  /* 0x0000002b20207207 */ /* 0x000fe40001800000 */
[----:B------:R-:W-:Y:S02]  /*2cf0*/  @P6 ISETP.LT.U32.AND P2, PT, R14, R44, PT ;  /* 0x0000002c0e00620c */ /* 0x000fe40003f41070 */
[----:B------:R-:W-:Y:S02]  /*2d00*/  FSEL R9, R9, R26, P3 ;  /* 0x0000001a09097208 */ /* 0x000fe40001800000 */
[----:B------:R-:W-:Y:S02]  /*2d10*/  SEL R40, R40, RZ, P3 ;  /* 0x000000ff28287207 */ /* 0x000fe40001800000 */
[----:B------:R-:W-:Y:S02]  /*2d20*/  @P6 FSETP.NAN.FTZ.AND P0, PT, |R31|, |R31|, PT ;  /* 0x4000001f1f00620b */ /* 0x000fe40003f18200 */
[----:B------:R-:W-:-:S02]  /*2d30*/  FSEL R7, R7, R30, P1 ;  /* 0x0000001e07077208 */ /* 0x000fc40000800000 */
[----:B------:R-:W-:Y:S02]  /*2d40*/  SEL R15, R15, R44, P1 ;  /* 0x0000002c0f0f7207 */ /* 0x000fe40000800000 */
[----:B------:R-:W-:Y:S02]  /*2d50*/  SEL R38, R38, RZ, P1 ;  /* 0x000000ff26267207 */ /* 0x000fe40000800000 */
[----:B------:R-:W-:Y:S02]  /*2d60*/  @P4 ISETP.LT.U32.AND P3, PT, R12, R45, PT ;  /* 0x0000002d0c00420c */ /* 0x000fe40003f61070 */
[----:B------:R-:W-:Y:S02]  /*2d70*/  @P4 FSETP.NAN.FTZ.AND P1, PT, |R29|, |R29|, PT ;  /* 0x4000001d1d00420b */ /* 0x000fe40003f38200 */
[----:B------:R-:W-:Y:S02]  /*2d80*/  @P6 ISETP.LT.OR.EX P2, PT, R37, RZ, !P0, P2 ;  /* 0x000000ff2500620c */ /* 0x000fe40004741720 */
[----:B------:R-:W-:-:S02]  /*2d90*/  @P5 ISETP.LT.U32.AND P0, PT, R13, R45, PT ;  /* 0x0000002d0d00520c */ /* 0x000fc40003f01070 */
[----:B------:R-:W-:Y:S01]  /*2da0*/  @P4 ISETP.LT.OR.EX P1, PT, R33, RZ, !P1, P3 ;  /* 0x000000ff2100420c */ /* 0x000fe20004f21730 */
[----:B------:R-:W-:-:S12]  /*2db0*/  @P6 BRA `(.L_x_254) ;  /* 0x0000000000146947 */ /* 0x000fd80003800000 */
[----:B------:R-:W-:-:S13]  /*2dc0*/  FSETP.NEU.FTZ.AND P6, PT, R6, R31, PT ;  /* 0x0000001f0600720b */ /* 0x000fda0003fdd000 */
[----:B------:R-:W-:Y:S02]  /*2dd0*/  @!P6 ISETP.GE.U32.AND P3, PT, R14, R44, PT ;  /* 0x0000002c0e00e20c */ /* 0x000fe40003f66070 */
[----:B------:R-:W-:Y:S02]  /*2de0*/  @P6 FSETP.GT.FTZ.AND P2, PT, R6, R31, PT ;  /* 0x0000001f0600620b */ /* 0x000fe40003f54000 */
[----:B------:R-:W-:-:S04]  /*2df0*/  @!P6 ISETP.GE.AND.EX P3, PT, R37, RZ, PT, P3 ;  /* 0x000000ff2500e20c */ /* 0x000fc80003f66330 */
[----:B------:R-:W-:-:S13]  /*2e00*/  @!P6 PLOP3.LUT P2, PT, P3, PT, PT, 0x8, 0x80 ;  /* 0x000000000080e81c */ /* 0x000fda0001f4e170 */
.L_x_254:
[----:B------:R-:W-:Y:S05]  /*2e10*/  BSYNC.RECONVERGENT B1 ;  /* 0x0000000000017941 */ /* 0x000fea0003800200 */
.L_x_253:
[----:B------:R-:W-:Y:S01]  /*2e20*/  @P5 FSETP.NAN.FTZ.AND P3, PT, |R28|, |R28|, PT ;  /* 0x4000001c1c00520b */ /* 0x000fe20003f78200 */
[----:B------:R-:W-:Y:S01]  /*2e30*/  BSSY.RECONVERGENT B1, `(.L_x_255) ;  /* 0x000000b000017945 */ /* 0x000fe20003800200 */
[----:B------:R-:W-:Y:S02]  /*2e40*/  SEL R14, R14, R44, P2 ;  /* 0x0000002c0e0e7207 */ /* 0x000fe40001000000 */
[----:B------:R-:W-:Y:S02]  /*2e50*/  FSEL R6, R6, R31, P2 ;  /* 0x0000001f06067208 */ /* 0x000fe40001000000 */
[----:B------:R-:W-:Y:S02]  /*2e60*/  SEL R37, R37, RZ, P2 ;  /* 0x000000ff25257207 */ /* 0x000fe40001000000 */
[----:B------:R-:W-:Y:S01]  /*2e70*/  @P5 ISETP.LT.OR.EX P0, PT, R35, RZ, !P3, P0 ;  /* 0x000000ff2300520c */ /* 0x000fe20005f01700 */
[----:B------:R-:W-:-:S12]  /*2e80*/  @P5 BRA `(.L_x_256) ;  /* 0x0000000000145947 */ /* 0x000fd80003800000 */
[----:B------:R-:W-:-:S13]  /*2e90*/  FSETP.NEU.FTZ.AND P3, PT, R5, R28, PT ;  /* 0x0000001c0500720b */ /* 0x000fda0003f7d000 */
[----:B------:R-:W-:Y:S02]  /*2ea0*/  @!P3 ISETP.GE.U32.AND P2, PT, R13, R45, PT ;  /* 0x0000002d0d00b20c */ /* 0x000fe40003f46070 */
[----:B------:R-:W-:Y:S02]  /*2eb0*/  @P3 FSETP.GT.FTZ.AND P0, PT, R5, R28, PT ;  /* 0x0000001c0500320b */ /* 0x000fe40003f14000 */
[----:B------:R-:W-:-:S04]  /*2ec0*/  @!P3 ISETP.GE.AND.EX P2, PT, R35, RZ, PT, P2 ;  /* 0x000000ff2300b20c */ /* 0x000fc80003f46320 */
[----:B------:R-:W-:-:S13]  /*2ed0*/  @!P3 PLOP3.LUT P0, PT, P2, PT, PT, 0x8, 0x80 ;  /* 0x000000000080b81c */ /* 0x000fda000170e170 */
.L_x_256:
[----:B------:R-:W-:Y:S05]  /*2ee0*/  BSYNC.RECONVERGENT B1 ;  /* 0x0000000000017941 */ /* 0x000fea0003800200 */
.L_x_255:
[----:B------:R-:W-:Y:S01]  /*2ef0*/  BSSY.RECONVERGENT B1, `(.L_x_257) ;  /* 0x000000a000017945 */ /* 0x000fe20003800200 */
        /* <DEDUP_REMOVED lines=9> */
.L_x_258:
[----:B------:R-:W-:Y:S05]  /*2f90*/  BSYNC.RECONVERGENT B1 ;  /* 0x0000000000017941 */ /* 0x000fea0003800200 */
.L_x_257:
[----:B------:R-:W-:Y:S01]  /*2fa0*/  IMAD.IADD R3, R45, 0x1, R0 ;  /* 0x000000012d037824 */ /* 0x000fe200078e0200 */
[----:B------:R-:W-:Y:S01]  /*2fb0*/  SEL R12, R12, R45, P1 ;  /* 0x0000002d0c0c7207 */ /* 0x000fe20000800000 */
[----:B------:R-:W-:Y:S01]  /*2fc0*/  IMAD.U32 R48, RZ, RZ, UR38 ;  /* 0x00000026ff307e24 */ /* 0x000fe2000f8e00ff */
[----:B------:R-:W-:Y:S01]  /*2fd0*/  FSEL R4, R4, R29, P1 ;  /* 0x0000001d04047208 */ /* 0x000fe20000800000 */
[----:B------:R-:W-:Y:S01]  /*2fe0*/  IMAD R43, R0, 0x3, R3 ;  /* 0x00000003002b7824 */ /* 0x000fe200078e0203 */
[----:B------:R-:W-:-:S04]  /*2ff0*/  SEL R33, R33, RZ, P1 ;  /* 0x000000ff21217207 */ /* 0x000fc80000800000 */
[----:B------:R-:W-:-:S13]  /*3000*/  ISETP.GE.U32.AND P0, PT, R43, R48, PT ;  /* 0x000000302b00720c */ /* 0x000fda0003f06070 */
[----:B------:R-:W-:Y:S05]  /*3010*/  @!P0 BRA `(.L_x_259) ;  /* 0xfffffff400bc8947 */ /* 0x000fea000383ffff */
.L_x_242:
[----:B------:R-:W-:Y:S05]  /*3020*/  BSYNC.RECONVERGENT B0 ;  /* 0x0000000000007941 */ /* 0x000fea0003800200 */
.L_x_241:
[----:B------:R-:W-:Y:S01]  /*3030*/  ISETP.GE.U32.AND P0, PT, R3, R48, PT ;  /* 0x000000300300720c */ /* 0x000fe20003f06070 */
[----:B------:R-:W-:-:S12]  /*3040*/  BSSY.RECONVERGENT B0, `(.L_x_260) ;  /* 0x0000016000007945 */ /* 0x000fd80003800200 */
[----:B------:R-:W-:Y:S05]  /*3050*/  @P0 BRA `(.L_x_261) ;  /* 0x0000000000500947 */ /* 0x000fea0003800000 */
[----:B------:R-:W-:-:S05]  /*3060*/  SHF.R.U32.HI R21, RZ, 0x1, R3 ;  /* 0x00000001ff157819 */ /* 0x000fca0000011603 */
[----:B------:R-:W-:-:S06]  /*3070*/  IMAD.WIDE.U32 R20, R21, 0x8, R24 ;  /* 0x0000000815147825 */ /* 0x000fcc00078e0018 */
[----:B------:R-:W5:Y:S01]  /*3080*/  LDG.E.64 R20, desc[UR36][R20.64] ;  /* 0x0000002414147981 */ /* 0x000f62000c1e1b00 */
[----:B------:R-:W-:-:S05]  /*3090*/  IMAD.IADD R43, R3, 0x1, R0 ;  /* 0x00000001032b7824 */ /* 0x000fca00078e0200 */
[----:B------:R-:W-:-:S13]  /*30a0*/  ISETP.GE.U32.AND P1, PT, R43, R48, PT ;  /* 0x000000302b00720c */ /* 0x000fda0003f26070 */
[----:B------:R-:W-:Y:S05]  /*30b0*/  @P1 BRA `(.L_x_261) ;  /* 0x0000000000381947 */ /* 0x000fea0003800000 */
[----:B------:R-:W-:-:S05]  /*30c0*/  SHF.R.U32.HI R27, RZ, 0x1, R43 ;  /* 0x00000001ff1b7819 */ /* 0x000fca000001162b */
[----:B------:R-:W-:-:S06]  /*30d0*/  IMAD.WIDE.U32 R26, R27, 0x8, R24 ;  /* 0x000000081b1a7825 */ /* 0x000fcc00078e0018 */
[----:B------:R-:W5:Y:S01]  /*30e0*/  LDG.E.64 R26, desc[UR36][R26.64] ;  /* 0x000000241a1a7981 */ /* 0x000f62000c1e1b00 */
[----:B------:R-:W-:-:S04]  /*30f0*/  IADD3 R43, PT, PT, R43, R0, RZ ;  /* 0x000000002b2b7210 */ /* 0x000fc80007ffe0ff */
[----:B------:R-:W-:-:S13]  /*3100*/  ISETP.GE.U32.AND P1, PT, R43, R48, PT ;  /* 0x000000302b00720c */ /* 0x000fda0003f26070 */
[----:B------:R-:W-:Y:S05]  /*3110*/  @P1 BRA `(.L_x_261) ;  /* 0x0000000000201947 */ /* 0x000fea0003800000 */
[----:B------:R-:W-:Y:S01]  /*3120*/  IMAD.IADD R45, R43, 0x1, R0 ;  /* 0x000000012b2d7824 */ /* 0x000fe200078e0200 */
[----:B------:R-:W-:-:S04]  /*3130*/  SHF.R.U32.HI R31, RZ, 0x1, R43 ;  /* 0x00000001ff1f7819 */ /* 0x000fc8000001162b */
[----:B------:R-:W-:Y:S01]  /*3140*/  ISETP.GE.U32.AND P1, PT, R45, R48, PT ;  /* 0x000000302d00720c */ /* 0x000fe20003f26070 */
[----:B------:R-:W-:-:S06]  /*3150*/  IMAD.WIDE.U32 R30, R31, 0x8, R24 ;  /* 0x000000081f1e7825 */ /* 0x000fcc00078e0018 */
[----:B------:R-:W5:Y:S06]  /*3160*/  LDG.E.64 R30, desc[UR36][R30.64] ;  /* 0x000000241e1e7981 */ /* 0x000f6c000c1e1b00 */
[----:B------:R-:W-:-:S05]  /*3170*/  @!P1 SHF.R.U32.HI R43, RZ, 0x1, R45 ;  /* 0x00000001ff2b9819 */ /* 0x000fca000001162d */
[----:B------:R-:W-:-:S05]  /*3180*/  @!P1 IMAD.WIDE.U32 R24, R43, 0x8, R24 ;  /* 0x000000082b189825 */ /* 0x000fca00078e0018 */
[----:B------:R1:W5:Y:S02]  /*3190*/  @!P1 LDG.E.64 R28, desc[UR36][R24.64] ;  /* 0x00000024181c9981 */ /* 0x000364000c1e1b00 */
.L_x_261:
[----:B------:R-:W-:Y:S05]  /*31a0*/  BSYNC.RECONVERGENT B0 ;  /* 0x0000000000007941 */ /* 0x000fea0003800200 */
.L_x_260:
[----:B------:R-:W-:Y:S04]  /*31b0*/  BSSY.RECONVERGENT B0, `(.L_x_262) ;  /* 0x0000083000007945 */ /* 0x000fe80003800200 */
[----:B------:R-:W-:Y:S05]  /*31c0*/  @P0 BRA `(.L_x_263) ;  /* 0x0000000800040947 */ /* 0x000fea0003800000 */
[----:B------:R-:W-:Y:S01]  /*31d0*/  FSETP.NAN.FTZ.AND P5, PT, |R11|, |R11|, PT ;  /* 0x4000000b0b00720b */ /* 0x000fe20003fb8200 */
[----:B-1----:R-:W-:Y:S01]  /*31e0*/  IMAD.IADD R25, R3, 0x1, R0 ;  /* 0x0000000103197824 */ /* 0x002fe200078e0200 */
[----:B------:R-:W-:Y:S01]  /*31f0*/  FSETP.NAN.FTZ.AND P3, PT, |R10|, |R10|, PT ;  /* 0x4000000a0a00720b */ /* 0x000fe20003f78200 */
[----:B------:R-:W-:Y:S03]  /*3200*/  BSSY.RECONVERGENT B1, `(.L_x_264) ;  /* 0x000000d000017945 */ /* 0x000fe60003800200 */
[----:B------:R-:W-:-:S07]  /*3210*/  ISETP.GE.U32.AND P4, PT, R25, R48, PT ;  /* 0x000000301900720c */ /* 0x000fce0003f86070 */
[----:B-----5:R-:W-:Y:S02]  /*3220*/  @P5 FSETP.NAN.FTZ.AND P0, PT, |R20|, |R20|, PT ;  /* 0x400000141400520b */ /* 0x020fe40003f18200 */
[----:B------:R-:W-:Y:S02]  /*3230*/  @P5 ISETP.LT.U32.AND P6, PT, R36, R3, PT ;  /* 0x000000032400520c */ /* 0x000fe40003fc1070 */
[----:B------:R-:W-:Y:S02]  /*3240*/  @P3 FSETP.NAN.FTZ.AND P2, PT, |R21|, |R21|, PT ;  /* 0x400000151500320b */ /* 0x000fe40003f58200 */
[----:B------:R-:W-:Y:S02]  /*3250*/  @P3 ISETP.LT.U32.AND P1, PT, R34, R3, PT ;  /* 0x000000032200320c */ /* 0x000fe40003f21070 */
[----:B------:R-:W-:Y:S01]  /*3260*/  @P5 ISETP.LT.OR.EX P0, PT, R41, RZ, !P0, P6 ;  /* 0x000000ff2900520c */ /* 0x000fe20004701760 */
[----:B------:R-:W-:-:S12]  /*3270*/  @P5 BRA `(.L_x_265) ;  /* 0x0000000000145947 */ /* 0x000fd80003800000 */
[----:B------:R-:W-:-:S13]  /*3280*/  FSETP.NEU.FTZ.AND P5, PT, R11, R20, PT ;  /* 0x000000140b00720b */ /* 0x000fda0003fbd000 */
[----:B------:R-:W-:-:S04]  /*3290*/  @!P5 ISETP.GE.U32.AND P0, PT, R36, R3, PT ;  /* 0x000000032400d20c */ /* 0x000fc80003f06070 */
[----:B------:R-:W-:-:S04]  /*32a0*/  @!P5 ISETP.GE.AND.EX P0, PT, R41, RZ, PT, P0 ;  /* 0x000000ff2900d20c */ /* 0x000fc80003f06300 */
[----:B------:R-:W-:Y:S02]  /*32b0*/  @!P5 PLOP3.LUT P0, PT, P0, PT, PT, 0x8, 0x80 ;  /* 0x000000000080d81c */ /* 0x000fe4000070e170 */
[----:B------:R-:W-:-:S13]  /*32c0*/  @P5 FSETP.GT.FTZ.AND P0, PT, R11, R20, PT ;  /* 0x000000140b00520b */ /* 0x000fda0003f14000 */
.L_x_265:
[----:B------:R-:W-:Y:S05]  /*32d0*/  BSYNC.RECONVERGENT B1 ;  /* 0x0000000000017941 */ /* 0x000fea0003800200 */
.L_x_264:
[----:B------:R-:W-:Y:S01]  /*32e0*/  BSSY.RECONVERGENT B1, `(.L_x_266) ;  /* 0x0000009000017945 */ /* 0x000fe20003800200 */
[----:B------:R-:W-:Y:S02]  /*32f0*/  FSEL R11, R11, R20, P0 ;  /* 0x000000140b0b7208 */ /* 0x000fe40000000000 */
[----:B------:R-:W-:Y:S01]  /*3300*/  @P3 ISETP.LT.OR.EX P1, PT, R42, RZ, !P2, P1 ;  /* 0x000000ff2a00320c */ /* 0x000fe20005721710 */
[----:B------:R-:W-:-:S12]  /*3310*/  @P3 BRA `(.L_x_267) ;  /* 0x0000000000143947 */ /* 0x000fd80003800000 */
[----:B------:R-:W-:-:S13]  /*3320*/  FSETP.NEU.FTZ.AND P3, PT, R10, R21, PT ;  /* 0x000000150a00720b */ /* 0x000fda0003f7d000 */
[----:B------:R-:W-:Y:S02]  /*3330*/  @!P3 ISETP.GE.U32.AND P2, PT, R34, R3, PT ;  /* 0x000000032200b20c */ /* 0x000fe40003f46070 */
[----:B------:R-:W-:Y:S02]  /*3340*/  @P3 FSETP.GT.FTZ.AND P1, PT, R10, R21, PT ;  /* 0x000000150a00320b */ /* 0x000fe40003f34000 */
[----:B------:R-:W-:-:S04]  /*3350*/  @!P3 ISETP.GE.AND.EX P2, PT, R42, RZ, PT, P2 ;  /* 0x000000ff2a00b20c */ /* 0x000fc80003f46320 */
[----:B------:R-:W-:-:S13]  /*3360*/  @!P3 PLOP3.LUT P1, PT, P2, PT, PT, 0x8, 0x80 ;  /* 0x000000000080b81c */ /* 0x000fda000172e170 */
.L_x_267:
[----:B------:R-:W-:Y:S05]  /*3370*/  BSYNC.RECONVERGENT B1 ;  /* 0x0000000000017941 */ /* 0x000fea0003800200 */
.L_x_266:
[----:B------:R-:W-:Y:S02]  /*3380*/  FSEL R10, R10, R21, P1 ;  /* 0x000000150a0a7208 */ /* 0x000fe40000800000 */
[-C--:B------:R-:W-:Y:S02]  /*3390*/  SEL R36, R36, R3.reuse, P0 ;  /* 0x0000000324247207 */ /* 0x080fe40000000000 */
[----:B------:R-:W-:Y:S02]  /*33a0*/  SEL R34, R34, R3, P1 ;  /* 0x0000000322227207 */ /* 0x000fe40000800000 */
[----:B------:R-:W-:Y:S02]  /*33b0*/  SEL R41, R41, RZ, P0 ;  /* 0x000000ff29297207 */ /* 0x000fe40000000000 */
[----:B------:R-:W-:Y:S01]  /*33c0*/  SEL R42, R42, RZ, P1 ;  /* 0x000000ff2a2a7207 */ /* 0x000fe20000800000 */
[----:B------:R-:W-:Y:S06]  /*33d0*/  @P4 BRA `(.L_x_263) ;  /* 0x0000000400804947 */ /* 0x000fec0003800000 */
[----:B------:R-:W-:Y:S01]  /*33e0*/  FSETP.NAN.FTZ.AND P5, PT, |R9|, |R9|, PT ;  /* 0x400000090900720b */ /* 0x000fe20003fb8200 */
[----:B------:R-:W-:Y:S01]  /*33f0*/  IMAD.IADD R3, R25, 0x1, R0 ;  /* 0x0000000119037824 */ /* 0x000fe200078e0200 */
[----:B------:R-:W-:Y:S01]  /*3400*/  FSETP.NAN.FTZ.AND P3, PT, |R8|, |R8|, PT ;  /* 0x400000080800720b */ /* 0x000fe20003f78200 */
[----:B------:R-:W-:Y:S03]  /*3410*/  BSSY.RECONVERGENT B1, `(.L_x_268) ;  /* 0x000000d000017945 */ /* 0x000fe60003800200 */
[----:B------:R-:W-:-:S07]  /*3420*/  ISETP.GE.U32.AND P4, PT, R3, R48, PT ;  /* 0x000000300300720c */ /* 0x000fce0003f86070 */
[----:B------:R-:W-:Y:S02]  /*3430*/  @P5 FSETP.NAN.FTZ.AND P0, PT, |R26|, |R26|, PT ;  /* 0x4000001a1a00520b */ /* 0x000fe40003f18200 */
[----:B------:R-:W-:Y:S02]  /*3440*/  @P5 ISETP.LT.U32.AND P6, PT, R32, R25, PT ;  /* 0x000000192000520c */ /* 0x000fe40003fc1070 */
[----:B------:R-:W-:Y:S02]  /*3450*/  @P3 FSETP.NAN.FTZ.AND P2, PT, |R27|, |R27|, PT ;  /* 0x4000001b1b00320b */ /* 0x000fe40003f58200 */
        /* <DEDUP_REMOVED lines=8> */
.L_x_269:
[----:B------:R-:W-:Y:S05]  /*34e0*/  BSYNC.RECONVERGENT B1 ;  /* 0x0000000000017941 */ /* 0x000fea0003800200 */
.L_x_268:
        /* <DEDUP_REMOVED lines=9> */
.L_x_271:
[----:B------:R-:W-:Y:S05]  /*3580*/  BSYNC.RECONVERGENT B1 ;  /* 0x0000000000017941 */ /* 0x000fea0003800200 */
.L_x_270:
        /* <DEDUP_REMOVED lines=22> */
.L_x_273:
[----:B------:R-:W-:Y:S05]  /*36f0*/  BSYNC.RECONVERGENT B1 ;  /* 0x0000000000017941 */ /* 0x000fea0003800200 */
.L_x_272:
        /* <DEDUP_REMOVED lines=9> */
.L_x_275:
[----:B------:R-:W-:Y:S05]  /*3790*/  BSYNC.RECONVERGENT B1 ;  /* 0x0000000000017941 */ /* 0x000fea0003800200 */
.L_x_274:
[----:B------:R-:W-:Y:S02]  /*37a0*/  FSEL R6, R6, R31, P1 ;  /* 0x0000001f06067208 */ /* 0x000fe40000800000 */
[-C--:B------:R-:W-:Y:S02]  /*37b0*/  SEL R15, R15, R3.reuse, P0 ;  /* 0x000000030f0f7207 */ /* 0x080fe40000000000 */
[----:B------:R-:W-:Y:S02]  /*37c0*/  SEL R14, R14, R3, P1 ;  /* 0x000000030e0e7207 */ /* 0x000fe40000800000 */
[----:B------:R-:W-:Y:S02]  /*37d0*/  SEL R38, R38, RZ, P0 ;  /* 0x000000ff26267207 */ /* 0x000fe40000000000 */
[----:B------:R-:W-:Y:S01]  /*37e0*/  SEL R37, R37, RZ, P1 ;  /* 0x000000ff25257207 */ /* 0x000fe20000800000 */
[----:B------:R-:W-:Y:S06]  /*37f0*/  @P4 BRA `(.L_x_263) ;  /* 0x0000000000784947 */ /* 0x000fec0003800000 */
[----:B------:R-:W-:Y:S01]  /*3800*/  FSETP.NAN.FTZ.AND P5, PT, |R5|, |R5|, PT ;  /* 0x400000050500720b */ /* 0x000fe20003fb8200 */
[----:B------:R-:W-:Y:S01]  /*3810*/  BSSY.RECONVERGENT B1, `(.L_x_276) ;  /* 0x000000d000017945 */ /* 0x000fe20003800200 */
[----:B------:R-:W-:-:S11]  /*3820*/  FSETP.NAN.FTZ.AND P4, PT, |R4|, |R4|, PT ;  /* 0x400000040400720b */ /* 0x000fd60003f98200 */
        /* <DEDUP_REMOVED lines=11> */
.L_x_277:
[----:B------:R-:W-:Y:S05]  /*38e0*/  BSYNC.RECONVERGENT B1 ;  /* 0x0000000000017941 */ /* 0x000fea0003800200 */
.L_x_276:
[----:B------:R-:W-:Y:S01]  /*38f0*/  BSSY.RECONVERGENT B1, `(.L_x_278) ;  /* 0x000000a000017945 */ /* 0x000fe20003800200 */
[----:B------:R-:W-:Y:S02]  /*3900*/  FSEL R5, R5, R28, P2 ;  /* 0x0000001c05057208 */ /* 0x000fe40001000000 */
        /* <DEDUP_REMOVED lines=8> */
.L_x_279:
[----:B------:R-:W-:Y:S05]  /*3990*/  BSYNC.RECONVERGENT B1 ;  /* 0x0000000000017941 */ /* 0x000fea0003800200 */
.L_x_278:
[----:B------:R-:W-:Y:S02]  /*39a0*/  FSEL R4, R4, R29, P0 ;  /* 0x0000001d04047208 */ /* 0x000fe40000000000 */
[----:B------:R-:W-:Y:S02]  /*39b0*/  SEL R12, R12, R21, P0 ;  /* 0x000000150c0c7207 */ /* 0x000fe40000000000 */
[----:B------:R-:W-:Y:S02]  /*39c0*/  SEL R35, R35, RZ, P2 ;  /* 0x000000ff23237207 */ /* 0x000fe40001000000 */
[----:B------:R-:W-:-:S07]  /*39d0*/  SEL R33, R33, RZ, P0 ;  /* 0x000000ff21217207 */ /* 0x000fce0000000000 */
.L_x_263:
[----:B------:R-:W-:Y:S05]  /*39e0*/  BSYNC.RECONVERGENT B0 ;  /* 0x0000000000007941 */ /* 0x000fea0003800200 */
.L_x_262:
[----:B------:R-:W-:Y:S01]  /*39f0*/  FSETP.NAN.FTZ.AND P2, PT, |R10|, |R10|, PT ;  /* 0x4000000a0a00720b */ /* 0x000fe20003f58200 */
[----:B------:R-:W-:Y:S01]  /*3a00*/  BSSY.RECONVERGENT B0, `(.L_x_280) ;  /* 0x000000e000007945 */ /* 0x000fe20003800200 */
[----:B------:R-:W-:-:S11]  /*3a10*/  FSETP.NAN.FTZ.AND P4, PT, |R11|, |R11|, PT ;  /* 0x4000000b0b00720b */ /* 0x000fd60003f98200 */
[----:B------:R-:W-:Y:S02]  /*3a20*/  @P2 FSETP.NAN.FTZ.AND P0, PT, |R8|, |R8|, PT ;  /* 0x400000080800220b */ /* 0x000fe40003f18200 */
[----:B------:R-:W-:Y:S02]  /*3a30*/  @P2 ISETP.LT.U32.AND P1, PT, R34, R18, PT ;  /* 0x000000122200220c */ /* 0x000fe40003f21070 */
[----:B------:R-:W-:Y:S02]  /*3a40*/  @P4 FSETP.NAN.FTZ.AND P3, PT, |R9|, |R9|, PT ;  /* 0x400000090900420b */ /* 0x000fe40003f78200 */
[----:B------:R-:W-:Y:S02]  /*3a50*/  @P2 ISETP.LT.OR.EX P0, PT, R42, R39, !P0, P1 ;  /* 0x000000272a00220c */ /* 0x000fe40004701710 */
        /* <DEDUP_REMOVED lines=8> */
.L_x_281:
[----:B------:R-:W-:Y:S05]  /*3ae0*/  BSYNC.RECONVERGENT B0 ;  /* 0x0000000000007941 */ /* 0x000fea0003800200 */
.L_x_280:
[----:B------:R-:W-:Y:S04]  /*3af0*/  BSSY.RECONVERGENT B0, `(.L_x_282) ;  /* 0x0000007000007945 */ /* 0x000fe80003800200 */
[----:B------:R-:W-:Y:S05]  /*3b00*/  @P2 BRA `(.L_x_283) ;  /* 0x0000000000142947 */ /* 0x000fea0003800000 */
[----:B------:R-:W-:-:S13]  /*3b10*/  FSETP.NEU.FTZ.AND P2, PT, R10, R8, PT ;  /* 0x000000080a00720b */ /* 0x000fda0003f5d000 */
[----:B------:R-:W-:Y:S02]  /*3b20*/  @!P2 ISETP.GE.U32.AND P1, PT, R34, R18, PT ;  /* 0x000000122200a20c */ /* 0x000fe40003f26070 */
[----:B------:R-:W-:Y:S02]  /*3b30*/  @P2 FSETP.GT.FTZ.AND P0, PT, R10, R8, PT ;  /* 0x000000080a00220b */ /* 0x000fe40003f14000 */
[----:B------:R-:W-:-:S04]  /*3b40*/  @!P2 ISETP.GE.AND.EX P1, PT, R42, R39, PT, P1 ;  /* 0x000000272a00a20c */ /* 0x000fc80003f26310 */
[----:B------:R-:W-:-:S13]  /*3b50*/  @!P2 PLOP3.LUT P0, PT, P1, PT, PT, 0x8, 0x80 ;  /* 0x000000000080a81c */ /* 0x000fda0000f0e170 */
.L_x_283:
[----:B------:R-:W-:Y:S05]  /*3b60*/  BSYNC.RECONVERGENT B0 ;  /* 0x0000000000007941 */ /* 0x000fea0003800200 */
.L_x_282:
[----:B------:R-:W-:Y:S01]  /*3b70*/  FSEL R0, R11, R9, P3 ;  /* 0x000000090b007208 */ /* 0x000fe20001800000 */
[----:B------:R-:W-:Y:S01]  /*3b80*/  BSSY.RECONVERGENT B0, `(.L_x_284) ;  /* 0x0000013000007945 */ /* 0x000fe20003800200 */
[----:B------:R-:W-:Y:S02]  /*3b90*/  FSEL R3, R10, R8, P0 ;  /* 0x000000080a037208 */ /* 0x000fe40000000000 */
[----:B------:R-:W-:Y:S02]  /*3ba0*/  FSETP.NAN.FTZ.AND P5, PT, |R0|, |R0|, PT ;  /* 0x400000000000720b */ /* 0x000fe40003fb8200 */
[----:B------:R-:W-:Y:S02]  /*3bb0*/  FSETP.NAN.FTZ.AND P4, PT, |R3|, |R3|, PT ;  /* 0x400000030300720b */ /* 0x000fe40003f98200 */
[----:B------:R-:W-:Y:S02]  /*3bc0*/  SEL R32, R36, R32, P3 ;  /* 0x0000002024207207 */ /* 0x000fe40001800000 */
[----:B------:R-:W-:-:S02]  /*3bd0*/  SEL R41, R41, R40, P3 ;  /* 0x0000002829297207 */ /* 0x000fc40001800000 */
[----:B------:R-:W-:Y:S02]  /*3be0*/  SEL R9, R34, R18, P0 ;  /* 0x0000001222097207 */ /* 0x000fe40000000000 */
[----:B------:R-:W-:-:S03]  /*3bf0*/  SEL R42, R42, R39, P0 ;  /* 0x000000272a2a7207 */ /* 0x000fc60000000000 */
[----:B------:R-:W-:Y:S02]  /*3c00*/  @P5 FSETP.NAN.FTZ.AND P3, PT, |R7|, |R7|, PT ;  /* 0x400000070700520b */ /* 0x000fe40003f78200 */
[----:B------:R-:W-:Y:S02]  /*3c10*/  @P5 ISETP.LT.U32.AND P6, PT, R32, R15, PT ;  /* 0x0000000f2000520c */ /* 0x000fe40003fc1070 */
[----:B------:R-:W-:Y:S02]  /*3c20*/  @P4 FSETP.NAN.FTZ.AND P1, PT, |R6|, |R6|, PT ;  /* 0x400000060600420b */ /* 0x000fe40003f38200 */
[----:B------:R-:W-:Y:S02]  /*3c30*/  @P4 ISETP.LT.U32.AND P2, PT, R9, R14, PT ;  /* 0x0000000e0900420c */ /* 0x000fe40003f41070 */
[----:B------:R-:W-:Y:S01]  /*3c40*/  @P5 ISETP.LT.OR.EX P0, PT, R41, R38, !P3, P6 ;  /* 0x000000262900520c */ /* 0x000fe20005f01760 */
[----:B------:R-:W-:-:S12]  /*3c50*/  @P5 BRA `(.L_x_285) ;  /* 0x0000000000145947 */ /* 0x000fd80003800000 */
[----:B------:R-:W-:-:S13]  /*3c60*/  FSETP.NEU.FTZ.AND P5, PT, R0, R7, PT ;  /* 0x000000070000720b */ /* 0x000fda0003fbd000 */
[----:B------:R-:W-:Y:S02]  /*3c70*/  @!P5 ISETP.GE.U32.AND P3, PT, R32, R15, PT ;  /* 0x0000000f2000d20c */ /* 0x000fe40003f66070 */
[----:B------:R-:W-:Y:S02]  /*3c80*/  @P5 FSETP.GT.FTZ.AND P0, PT, R0, R7, PT ;  /* 0x000000070000520b */ /* 0x000fe40003f14000 */
[----:B------:R-:W-:-:S04]  /*3c90*/  @!P5 ISETP.GE.AND.EX P3, PT, R41, R38, PT, P3 ;  /* 0x000000262900d20c */ /* 0x000fc80003f66330 */
[----:B------:R-:W-:-:S13]  /*3ca0*/  @!P5 PLOP3.LUT P0, PT, P3, PT, PT, 0x8, 0x80 ;  /* 0x000000000080d81c */ /* 0x000fda0001f0e170 */
.L_x_285:
[----:B------:R-:W-:Y:S05]  /*3cb0*/  BSYNC.RECONVERGENT B0 ;  /* 0x0000000000007941 */ /* 0x000fea0003800200 */
.L_x_284:
[----:B------:R-:W-:Y:S01]  /*3cc0*/  BSSY.RECONVERGENT B0, `(.L_x_286) ;  /* 0x0000008000007945 */ /* 0x000fe20003800200 */
[----:B------:R-:W-:-:S03]  /*3cd0*/  @P4 ISETP.LT.OR.EX P1, PT, R42, R37, !P1, P2 ;  /* 0x000000252a00420c */ /* 0x000fc60004f21720 */
[----:B------:R-:W-:Y:S10]  /*3ce0*/  @P4 BRA `(.L_x_287) ;  /* 0x0000000000144947 */ /* 0x000ff40003800000 */
[----:B------:R-:W-:-:S13]  /*3cf0*/  FSETP.NEU.FTZ.AND P3, PT, R3, R6, PT ;  /* 0x000000060300720b */ /* 0x000fda0003f7d000 */
[----:B------:R-:W-:Y:S02]  /*3d00*/  @!P3 ISETP.GE.U32.AND P2, PT, R9, R14, PT ;  /* 0x0000000e0900b20c */ /* 0x000fe40003f46070 */
[----:B------:R-:W-:Y:S02]  /*3d10*/  @P3 FSETP.GT.FTZ.AND P1, PT, R3, R6, PT ;  /* 0x000000060300320b */ /* 0x000fe40003f34000 */
[----:B------:R-:W-:-:S04]  /*3d20*/  @!P3 ISETP.GE.AND.EX P2, PT, R42, R37, PT, P2 ;  /* 0x000000252a00b20c */ /* 0x000fc80003f46320 */
[----:B------:R-:W-:-:S13]  /*3d30*/  @!P3 PLOP3.LUT P1, PT, P2, PT, PT, 0x8, 0x80 ;  /* 0x000000000080b81c */ /* 0x000fda000172e170 */
.L_x_287:
[----:B------:R-:W-:Y:S05]  /*3d40*/  BSYNC.RECONVERGENT B0 ;  /* 0x0000000000007941 */ /* 0x000fea0003800200 */
.L_x_286:
        /* <DEDUP_REMOVED lines=20> */
.L_x_289:
[----:B------:R-:W-:Y:S05]  /*3e90*/  BSYNC.RECONVERGENT B0 ;  /* 0x0000000000007941 */ /* 0x000fea0003800200 */
.L_x_288:
[----:B------:R-:W-:Y:S01]  /*3ea0*/  BSSY.RECONVERGENT B0, `(.L_x_290) ;  /* 0x000000b000007945 */ /* 0x000fe20003800200 */
[----:B------:R-:W-:Y:S02]  /*3eb0*/  FSEL R3, R0, R5, P0 ;  /* 0x0000000500037208 */ /* 0x000fe40000000000 */
[----:B------:R-:W-:Y:S02]  /*3ec0*/  SEL R0, R32, R13, P0 ;  /* 0x0000000d20007207 */ /* 0x000fe40000000000 */
[----:B------:R-:W-:Y:S02]  /*3ed0*/  SEL R35, R38, R35, P0 ;  /* 0x0000002326237207 */ /* 0x000fe40000000000 */
[----:B------:R-:W-:Y:S01]  /*3ee0*/  @P4 ISETP.LT.OR.EX P2, PT, R42, R33, !P2, P3 ;  /* 0x000000212a00420c */ /* 0x000fe20005741730 */
[----:B------:R-:W-:-:S12]  /*3ef0*/  @P4 BRA `(.L_x_291) ;  /* 0x0000000000144947 */ /* 0x000fd80003800000 */
[----:B------:R-:W-:-:S13]  /*3f00*/  FSETP.NEU.FTZ.AND P1, PT, R11, R4, PT ;  /* 0x000000040b00720b */ /* 0x000fda0003f3d000 */
[----:B------:R-:W-:Y:S02]  /*3f10*/  @!P1 ISETP.GE.U32.AND P0, PT, R9, R12, PT ;  /* 0x0000000c0900920c */ /* 0x000fe40003f06070 */
[----:B------:R-:W-:Y:S02]  /*3f20*/  @P1 FSETP.GT.FTZ.AND P2, PT, R11, R4, PT ;  /* 0x000000040b00120b */ /* 0x000fe40003f54000 */
[----:B------:R-:W-:-:S04]  /*3f30*/  @!P1 ISETP.GE.AND.EX P0, PT, R42, R33, PT, P0 ;  /* 0x000000212a00920c */ /* 0x000fc80003f06300 */
[----:B------:R-:W-:-:S13]  /*3f40*/  @!P1 PLOP3.LUT P2, PT, P0, PT, PT, 0x8, 0x80 ;  /* 0x000000000080981c */ /* 0x000fda000074e170 */
.L_x_291:
[----:B------:R-:W-:Y:S05]  /*3f50*/  BSYNC.RECONVERGENT B0 ;  /* 0x0000000000007941 */ /* 0x000fea0003800200 */
.L_x_290:
[----:B-----5:R-:W-:Y:S02]  /*3f60*/  FSEL R26, R11, R4, P2 ;  /* 0x000000040b1a7208 */ /* 0x020fe40001000000 */
[----:B------:R-:W-:Y:S02]  /*3f70*/  SEL R18, R9, R12, P2 ;  /* 0x0000000c09127207 */ /* 0x000fe40001000000 */
[----:B------:R-:W-:Y:S01]  /*3f80*/  SEL R33, R42, R33, P2 ;  /* 0x000000212a217207 */ /* 0x000fe20001000000 */
[----:B------:R-:W-:Y:S06]  /*3f90*/  BRA `(.L_x_211) ;  /* 0x000000bc001c7947 */ /* 0x000fec0003800000 */
.L_x_240:
[----:B------:R-:W-:-:S13]  /*3fa0*/  ISETP.NE.AND P0, PT, R46, 0x1, PT ;  /* 0x000000012e00780c */ /* 0x000fda0003f05270 */
        /* <DEDUP_REMOVED lines=11> */
[--C-:B------:R-:W-:Y:S01]  /*4060*/  IMAD.MOV.U32 R8, RZ, RZ, R7.reuse ;  /* 0x000000ffff087224 */ /* 0x100fe200078e0007 */
[----:B------:R-:W-:Y:S01]  /*4070*/  MOV R5, R7 ;  /* 0x0000000700057202 */ /* 0x000fe20000000f00 */
[--C-:B------:R-:W-:Y:S02]  /*4080*/  IMAD.MOV.U32 R10, RZ, RZ, R7.reuse ;  /* 0x000000ffff0a7224 */ /* 0x100fe400078e0007 */
[--C-:B------:R-:W-:Y:S01]  /*4090*/  IMAD.MOV.U32 R9, RZ, RZ, R7.reuse ;  /* 0x000000ffff097224 */ /* 0x100fe200078e0007 */
[----:B---3--:R-:W-:Y:S01]  /*40a0*/  MOV R18, R14 ;  /* 0x0000000e00127202 */ /* 0x008fe20000000f00 */
[--C-:B------:R-:W-:Y:S02]  /*40b0*/  IMAD.MOV.U32 R12, RZ, RZ, R7.reuse ;  /* 0x000000ffff0c7224 */ /* 0x100fe400078e0007 */
[----:B------:R-:W-:Y:S02]  /*40c0*/  IMAD.MOV.U32 R11, RZ, RZ, R7 ;  /* 0x000000ffff0b7224 */ /* 0x000fe400078e0007 */
[----:B------:R-:W-:-:S02]  /*40d0*/  IMAD.MOV.U32 R13, RZ, RZ, R14 ;  /* 0x000000ffff0d7224 */ /* 0x000fc400078e000e */
[--C-:B------:R-:W-:Y:S01]  /*40e0*/  IMAD.MOV.U32 R15, RZ, RZ, R14.reuse ;  /* 0x000000ffff0f7224 */ /* 0x100fe200078e000e */
[----:B----4-:R-:W-:Y:S01]  /*40f0*/  MOV R40, R36 ;  /* 0x0000002400287202 */ /* 0x010fe20000000f00 */
[--C-:B------:R-:W-:Y:S02]  /*4100*/  IMAD.MOV.U32 R32, RZ, RZ, R14.reuse ;  /* 0x000000ffff207224 */ /* 0x100fe400078e000e */
[--C-:B------:R-:W-:Y:S02]  /*4110*/  IMAD.MOV.U32 R33, RZ, RZ, R14.reuse ;  /* 0x000000ffff217224 */ /* 0x100fe400078e000e */
[--C-:B------:R-:W-:Y:S02]  /*4120*/  IMAD.MOV.U32 R35, RZ, RZ, R14.reuse ;  /* 0x000000ffff237224 */ /* 0x100fe400078e000e */
[----:B------:R-:W-:Y:S02]  /*4130*/  IMAD.MOV.U32 R37, RZ, RZ, R14 ;  /* 0x000000ffff257224 */ /* 0x000fe400078e000e */
[----:B------:R-:W-:-:S02]  /*4140*/  IMAD.MOV.U32 R34, RZ, RZ, R36 ;  /* 0x000000ffff227224 */ /* 0x000fc400078e0024 */
        /* <DEDUP_REMOVED lines=24> */
[----:B------:R-:W-:-:S07]  /*42d0*/  IMAD.MOV.U32 R11, RZ, RZ, R7 ;  /* 0x000000ffff0b7224 */ /* 0x000fce00078e0007 */
.L_x_311:
[--C-:B-1----:R-:W-:Y:S02]  /*42e0*/  IMAD.IADD R46, R4, 0x1, R3.reuse ;  /* 0x00000001042e7824 */ /* 0x102fe400078e0203 */
[----:B------:R-:W-:Y:S02]  /*42f0*/  IMAD R20, R0, R4, RZ ;  /* 0x0000000400147224 */ /* 0x000fe400078e02ff */
[----:B------:R-:W-:-:S03]  /*4300*/  IMAD.IADD R45, R46, 0x1, R3 ;  /* 0x000000012e2d7824 */ /* 0x000fc600078e0203 */
[----:B------:R-:W-:Y:S02]  /*4310*/  SHF.R.U32.HI R31, RZ, 0x1, R20 ;  /* 0x00000001ff1f7819 */ /* 0x000fe40000011614 */
[----:B------:R-:W-:Y:S01]  /*4320*/  IADD3 R44, PT, PT, R45, R3, RZ ;  /* 0x000000032d2c7210 */ /* 0x000fe20007ffe0ff */
[C---:B------:R-:W-:Y:S02]  /*4330*/  IMAD R21, R0.reuse, R45, RZ ;  /* 0x0000002d00157224 */ /* 0x040fe400078e02ff */
[C---:B------:R-:W-:Y:S02]  /*4340*/  IMAD R20, R0.reuse, R46, RZ ;  /* 0x0000002e00147224 */ /* 0x040fe400078e02ff */
[----:B------:R-:W-:Y:S02]  /*4350*/  IMAD R26, R0, R44, RZ ;  /* 0x0000002c001a7224 */ /* 0x000fe400078e02ff */
[----:B------:R-:W-:Y:S01]  /*4360*/  IMAD.WIDE.U32 R30, R31, 0x8, R24 ;  /* 0x000000081f1e7825 */ /* 0x000fe200078e0018 */
[----:B------:R-:W-:-:S02]  /*4370*/  SHF.R.U32.HI R21, RZ, 0x1, R21 ;  /* 0x00000001ff157819 */ /* 0x000fc40000011615 */
[----:B------:R-:W-:Y:S02]  /*4380*/  SHF.R.U32.HI R27, RZ, 0x1, R20 ;  /* 0x00000001ff1b7819 */ /* 0x000fe40000011614 */
[----:B------:R-:W-:Y:S01]  /*4390*/  SHF.R.U32.HI R47, RZ, 0x1, R26 ;  /* 0x00000001ff2f7819 */ /* 0x000fe2000001161a */
[----:B------:R-:W2:Y:S01]  /*43a0*/  LDG.E.64 R30, desc[UR36][R30.64] ;  /* 0x000000241e1e7981 */ /* 0x000ea2000c1e1b00 */
[----:B------:R-:W-:-:S04]  /*43b0*/  IMAD.WIDE.U32 R28, R21, 0x8, R24 ;  /* 0x00000008151c7825 */ /* 0x000fc800078e0018 */
[--C-:B------:R-:W-:Y:S02]  /*43c0*/  IMAD.WIDE.U32 R26, R27, 0x8, R24.reuse ;  /* 0x000000081b1a7825 */ /* 0x100fe400078e0018 */
[----:B------:R-:W5:Y:S02]  /*43d0*/  LDG.E.64 R28, desc[UR36][R28.64] ;  /* 0x000000241c1c7981 */ /* 0x000f64000c1e1b00 */
[----:B------:R-:W-:Y:S02]  /*43e0*/  IMAD.WIDE.U32 R20, R47, 0x8, R24 ;  /* 0x000000082f147825 */ /* 0x000fe400078e0018 */
        /* <DEDUP_REMOVED lines=20> */
.L_x_296:
[----:B------:R-:W-:Y:S05]  /*4530*/  BSYNC.RECONVERGENT B1 ;  /* 0x0000000000017941 */ /* 0x000fea0003800200 */
.L_x_295:
[----:B------:R-:W-:Y:S04]  /*4540*/  BSSY.RECONVERGENT B1, `(.L_x_297) ;  /* 0x0000007000017945 */ /* 0x000fe80003800200 */
[----:B------:R-:W-:Y:S05]  /*4550*/  @P3 BRA `(.L_x_298) ;  /* 0x0000000000143947 */ /* 0x000fea0003800000 */
[----:B------:R-:W-:-:S13]  /*4560*/  FSETP.NEU.FTZ.AND P6, PT, R12, R31, PT ;  /* 0x0000001f0c00720b */ /* 0x000fda0003fdd000 */
[----:B------:R-:W-:Y:S02]  /*4570*/  @!P6 ISETP.GE.U32.AND P3, PT, R35, R4, PT ;  /* 0x000000042300e20c */ /* 0x000fe40003f66070 */
[----:B------:R-:W-:Y:S02]  /*4580*/  @P6 FSETP.GT.FTZ.AND P2, PT, R12, R31, PT ;  /* 0x0000001f0c00620b */ /* 0x000fe40003f54000 */
[----:B------:R-:W-:-:S04]  /*4590*/  @!P6 ISETP.GE.AND.EX P3, PT, R43, RZ, PT, P3 ;  /* 0x000000ff2b00e20c */ /* 0x000fc80003f66330 */
[----:B------:R-:W-:-:S13]  /*45a0*/  @!P6 PLOP3.LUT P2, PT, P3, PT, PT, 0x8, 0x80 ;  /* 0x000000000080e81c */ /* 0x000fda0001f4e170 */
.L_x_298:
[----:B------:R-:W-:Y:S05]  /*45b0*/  BSYNC.RECONVERGENT B1 ;  /* 0x0000000000017941 */ /* 0x000fea0003800200 */
.L_x_297:
        /* <DEDUP_REMOVED lines=10> */
.L_x_300:
[----:B------:R-:W-:Y:S05]  /*4660*/  BSYNC.RECONVERGENT B1 ;  /* 0x0000000000017941 */ /* 0x000fea0003800200 */
.L_x_299:
        /* <DEDUP_REMOVED lines=10> */
.L_x_302:
[----:B------:R-:W-:Y:S05]  /*4710*/  BSYNC.RECONVERGENT B1 ;  /* 0x0000000000017941 */ /* 0x000fea0003800200 */
.L_x_301:
        /* <DEDUP_REMOVED lines=10> */
.L_x_304:
[----:B------:R-:W-:Y:S05]  /*47c0*/  BSYNC.RECONVERGENT B1 ;  /* 0x0000000000017941 */ /* 0x000fea0003800200 */
.L_x_303:
        /* <DEDUP_REMOVED lines=21> */
[-C--:B------:R-:W-:Y:S02]  /*4920*/  @P4 ISETP.LT.U32.AND P3, PT, R13, R44.reuse, PT ;  /* 0x0000002c0d00420c */ /* 0x080fe40003f61070 */
        /* <DEDUP_REMOVED lines=10> */
.L_x_306:
[----:B------:R-:W-:Y:S05]  /*49d0*/  BSYNC.RECONVERGENT B1 ;  /* 0x0000000000017941 */ /* 0x000fea0003800200 */
.L_x_305:
        /* <DEDUP_REMOVED lines=12> */
.L_x_308:
[----:B------:R-:W-:Y:S05]  /*4aa0*/  BSYNC.RECONVERGENT B1 ;  /* 0x0000000000017941 */ /* 0x000fea0003800200 */
.L_x_307:
        /* <DEDUP_REMOVED lines=10> */
.L_x_310:
[----:B------:R-:W-:Y:S05]  /*4b50*/  BSYNC.RECONVERGENT B1 ;  /* 0x0000000000017941 */ /* 0x000fea0003800200 */
.L_x_309:
[----:B------:R-:W1:Y:S01]  /*4b60*/  LDCU UR4, c[0x0][0x39c] ;  /* 0x00007380ff0477ac */ /* 0x000e620008000800 */
[----:B------:R-:W-:Y:S01]  /*4b70*/  IMAD.IADD R4, R44, 0x1, R3 ;  /* 0x000000012c047824 */ /* 0x000fe200078e0203 */
[----:B------:R-:W-:Y:S02]  /*4b80*/  SEL R13, R13, R44, P1 ;  /* 0x0000002c0d0d7207 */ /* 0x000fe40000800000 */
[----:B------:R-:W-:Y:S01]  /*4b90*/  FSEL R6, R6, R21, P1 ;  /* 0x0000001506067208 */ /* 0x000fe20000800000 */
[----:B------:R-:W-:Y:S01]  /*4ba0*/  IMAD R45, R3, 0x3, R4 ;  /* 0x00000003032d7824 */ /* 0x000fe200078e0204 */
[----:B------:R-:W-:Y:S01]  /*4bb0*/  SEL R34, R34, RZ, P1 ;  /* 0x000000ff22227207 */ /* 0x000fe20000800000 */
[----:B-1----:R-:W-:-:S05]  /*4bc0*/  IMAD.U32 R48, RZ, RZ, UR4 ;  /* 0x00000004ff307e24 */ /* 0x002fca000f8e00ff */
[----:B------:R-:W-:-:S13]  /*4bd0*/  ISETP.GE.U32.AND P0, PT, R45, R48, PT ;  /* 0x000000302d00720c */ /* 0x000fda0003f06070 */
[----:B------:R-:W-:Y:S05]  /*4be0*/  @!P0 BRA `(.L_x_311) ;  /* 0xfffffff400bc8947 */ /* 0x000fea000383ffff */
.L_x_294:
[----:B------:R-:W-:Y:S05]  /*4bf0*/  BSYNC.RECONVERGENT B0 ;  /* 0x0000000000007941 */ /* 0x000fea0003800200 */
.L_x_293:
[----:B------:R-:W-:Y:S01]  /*4c00*/  ISETP.GE.U32.AND P0, PT, R4, R48, PT ;  /* 0x000000300400720c */ /* 0x000fe20003f06070 */
[----:B------:R-:W-:-:S12]  /*4c10*/  BSSY.RECONVERGENT B0, `(.L_x_312) ;  /* 0x000001a000007945 */ /* 0x000fd80003800200 */
[----:B------:R-:W-:Y:S05]  /*4c20*/  @P0 BRA `(.L_x_313) ;  /* 0x0000000000600947 */ /* 0x000fea0003800000 */
[----:B------:R-:W-:-:S05]  /*4c30*/  IMAD R30, R0, R4, RZ ;  /* 0x00000004001e7224 */ /* 0x000fca00078e02ff */
[----:B------:R-:W-:-:S05]  /*4c40*/  SHF.R.U32.HI R31, RZ, 0x1, R30 ;  /* 0x00000001ff1f7819 */ /* 0x000fca000001161e */
[----:B------:R-:W-:-:S06]  /*4c50*/  IMAD.WIDE.U32 R30, R31, 0x8, R24 ;  /* 0x000000081f1e7825 */ /* 0x000fcc00078e0018 */
[----:B------:R-:W5:Y:S01]  /*4c60*/  LDG.E.64 R30, desc[UR36][R30.64] ;  /* 0x000000241e1e7981 */ /* 0x000f62000c1e1b00 */
[----:B------:R-:W-:-:S05]  /*4c70*/  IMAD.IADD R45, R4, 0x1, R3 ;  /* 0x00000001042d7824 */ /* 0x000fca00078e0203 */
[----:B------:R-:W-:-:S13]  /*4c80*/  ISETP.GE.U32.AND P1, PT, R45, R48, PT ;  /* 0x000000302d00720c */ /* 0x000fda0003f26070 */
        /* <DEDUP_REMOVED lines=8> */
[----:B------:R-:W-:Y:S02]  /*4d10*/  IMAD.IADD R29, R45, 0x1, R3 ;  /* 0x000000012d1d7824 */ /* 0x000fe400078e0203 */
[----:B------:R-:W-:-:S03]  /*4d20*/  IMAD R28, R0, R45, RZ ;  /* 0x0000002d001c7224 */ /* 0x000fc600078e02ff */
[----:B------:R-:W-:-:S13]  /*4d30*/  ISETP.GE.U32.AND P1, PT, R29, R48, PT ;  /* 0x000000301d00720c */ /* 0x000fda0003f26070 */
[----:B------:R-:W-:Y:S01]  /*4d40*/  @!P1 IMAD R0, R0, R29, RZ ;  /* 0x0000001d00009224 */ /* 0x000fe200078e02ff */
[----:B------:R-:W-:-:S04]  /*4d50*/  SHF.R.U32.HI R29, RZ, 0x1, R28 ;  /* 0x00000001ff1d7819 */ /* 0x000fc8000001161c */
[----:B------:R-:W-:Y:S01]  /*4d60*/  @!P1 SHF.R.U32.HI R45, RZ, 0x1, R0 ;  /* 0x00000001ff2d9819 */ /* 0x000fe20000011600 */
[----:B------:R-:W-:-:S04]  /*4d70*/  IMAD.WIDE.U32 R28, R29, 0x8, R24 ;  /* 0x000000081d1c7825 */ /* 0x000fc800078e0018 */
[----:B------:R-:W-:Y:S02]  /*4d80*/  @!P1 IMAD.WIDE.U32 R24, R45, 0x8, R24 ;  /* 0x000000082d189825 */ /* 0x000fe400078e0018 */
[----:B------:R-:W5:Y:S04]  /*4d90*/  LDG.E.64 R28, desc[UR36][R28.64] ;  /* 0x000000241c1c7981 */ /* 0x000f68000c1e1b00 */
[----:B------:R1:W5:Y:S02]  /*4da0*/  @!P1 LDG.E.64 R20, desc[UR36][R24.64] ;  /* 0x0000002418149981 */ /* 0x000364000c1e1b00 */
.L_x_313:
[----:B------:R-:W-:Y:S05]  /*4db0*/  BSYNC.RECONVERGENT B0 ;  /* 0x0000000000007941 */ /* 0x000fea0003800200 */
.L_x_312:
        /* <DEDUP_REMOVED lines=8> */
[-C--:B------:R-:W-:Y:S02]  /*4e40*/  @P5 ISETP.LT.U32.AND P6, PT, R37, R4.reuse, PT ;  /* 0x000000042500520c */ /* 0x080fe40003fc1070 */
        /* <DEDUP_REMOVED lines=9> */
.L_x_317:
[----:B------:R-:W-:Y:S05]  /*4ee0*/  BSYNC.RECONVERGENT B1 ;  /* 0x0000000000017941 */ /* 0x000fea0003800200 */
.L_x_316:
        /* <DEDUP_REMOVED lines=9> */
.L_x_319:
[----:B------:R-:W-:Y:S05]  /*4f80*/  BSYNC.RECONVERGENT B1 ;  /* 0x0000000000017941 */ /* 0x000fea0003800200 */
.L_x_318:
        /* <DEDUP_REMOVED lines=12> */
[-C--:B------:R-:W-:Y:S02]  /*5050*/  @P5 ISETP.LT.U32.AND P6, PT, R33, R24.reuse, PT ;  /* 0x000000182100520c */ /* 0x080fe40003fc1070 */
        /* <DEDUP_REMOVED lines=9> */
.L_x_321:
[----:B------:R-:W-:Y:S05]  /*50f0*/  BSYNC.RECONVERGENT B1 ;  /* 0x0000000000017941 */ /* 0x000fea0003800200 */
.L_x_320:
        /* <DEDUP_REMOVED lines=9> */
.L_x_323:
[----:B------:R-:W-:Y:S05]  /*5190*/  BSYNC.RECONVERGENT B1 ;  /* 0x0000000000017941 */ /* 0x000fea0003800200 */
.L_x_322:
        /* <DEDUP_REMOVED lines=8> */
[----:B------:R-:W-:Y:S02]  /*5220*/  FSETP.NAN.FTZ.AND P3, PT, |R8|, |R8|, PT ;  /* 0x400000080800720b */ /* 0x000fe40003f78200 */
[----:B------:R-:W-:-:S04]  /*5230*/  IADD3 R3, PT, PT, R0, R3, RZ ;  /* 0x0000000300037210 */ /* 0x000fc80007ffe0ff */
[----:B------:R-:W-:-:S05]  /*5240*/  ISETP.GE.U32.AND P4, PT, R3, R48, PT ;  /* 0x000000300300720c */ /* 0x000fca0003f86070 */
        /* <DEDUP_REMOVED lines=11> */
.L_x_325:
[----:B------:R-:W-:Y:S05]  /*5300*/  BSYNC.RECONVERGENT B1 ;  /* 0x0000000000017941 */ /* 0x000fea0003800200 */
.L_x_324:
        /* <DEDUP_REMOVED lines=9> */
.L_x_327:
[----:B------:R-:W-:Y:S05]  /*53a0*/  BSYNC.RECONVERGENT B1 ;  /* 0x0000000000017941 */ /* 0x000fea0003800200 */
.L_x_326:
        /* <DEDUP_REMOVED lines=20> */
.L_x_329:
[----:B------:R-:W-:Y:S05]  /*54f0*/  BSYNC.RECONVERGENT B1 ;  /* 0x0000000000017941 */ /* 0x000fea0003800200 */
.L_x_328:
        /* <DEDUP_REMOVED lines=10> */
.L_x_331:
[----:B------:R-:W-:Y:S05]  /*55a0*/  BSYNC.RECONVERGENT B1 ;  /* 0x0000000000017941 */ /* 0x000fea0003800200 */
.L_x_330:
[----:B------:R-:W-:Y:S02]  /*55b0*/  FSEL R6, R6, R21, P0 ;  /* 0x0000001506067208 */ /* 0x000fe40000000000 */
[----:B------:R-:W-:Y:S02]  /*55c0*/  SEL R13, R13, R3, P0 ;  /* 0x000000030d0d7207 */ /* 0x000fe40000000000 */
[----:B------:R-:W-:Y:S02]  /*55d0*/  SEL R36, R36, RZ, P2 ;  /* 0x000000ff24247207 */ /* 0x000fe40001000000 */
[----:B------:R-:W-:-:S07]  /*55e0*/  SEL R34, R34, RZ, P0 ;  /* 0x000000ff22227207 */ /* 0x000fce0000000000 */
.L_x_315:
[----:B------:R-:W-:Y:S05]  /*55f0*/  BSYNC.RECONVERGENT B0 ;  /* 0x0000000000007941 */ /* 0x000fea0003800200 */
.L_x_314:
        /* <DEDUP_REMOVED lines=15> */
.L_x_333:
[----:B------:R-:W-:Y:S05]  /*56f0*/  BSYNC.RECONVERGENT B0 ;  /* 0x0000000000007941 */ /* 0x000fea0003800200 */
.L_x_332:
[----:B------:R-:W-:Y:S04]  /*5700*/  BSSY.RECONVERGENT B0, `(.L_x_334) ;  /* 0x0000007000007945 */ /* 0x000fe80003800200 */
[----:B------:R-:W-:Y:S05]  /*5710*/  @P2 BRA `(.L_x_335) ;  /* 0x0000000000142947 */ /* 0x000fea0003800000 */
[----:B------:R-:W-:-:S13]  /*5720*/  FSETP.NEU.FTZ.AND P2, PT, R12, R10, PT ;  /* 0x0000000a0c00720b */ /* 0x000fda0003f5d000 */
[----:B------:R-:W-:Y:S02]  /*5730*/  @!P2 ISETP.GE.U32.AND P1, PT, R35, R32, PT ;  /* 0x000000202300a20c */ /* 0x000fe40003f26070 */
[----:B------:R-:W-:Y:S02]  /*5740*/  @P2 FSETP.GT.FTZ.AND P0, PT, R12, R10, PT ;  /* 0x0000000a0c00220b */ /* 0x000fe40003f14000 */
[----:B------:R-:W-:-:S04]  /*5750*/  @!P2 ISETP.GE.AND.EX P1, PT, R43, R40, PT, P1 ;  /* 0x000000282b00a20c */ /* 0x000fc80003f26310 */
[----:B------:R-:W-:-:S13]  /*5760*/  @!P2 PLOP3.LUT P0, PT, P1, PT, PT, 0x8, 0x80 ;  /* 0x000000000080a81c */ /* 0x000fda0000f0e170 */
.L_x_335:
[----:B------:R-:W-:Y:S05]  /*5770*/  BSYNC.RECONVERGENT B0 ;  /* 0x0000000000007941 */ /* 0x000fea0003800200 */
.L_x_334:
        /* <DEDUP_REMOVED lines=20> */
.L_x_337:
[----:B------:R-:W-:Y:S05]  /*58c0*/  BSYNC.RECONVERGENT B0 ;  /* 0x0000000000007941 */ /* 0x000fea0003800200 */
.L_x_336:
        /* <DEDUP_REMOVED lines=8> */
.L_x_339:
[----:B------:R-:W-:Y:S05]  /*5950*/  BSYNC.RECONVERGENT B0 ;  /* 0x0000000000007941 */ /* 0x000fea0003800200 */
.L_x_338:
        /* <DEDUP_REMOVED lines=20> */
.L_x_341:
[----:B------:R-:W-:Y:S05]  /*5aa0*/  BSYNC.RECONVERGENT B0 ;  /* 0x0000000000007941 */ /* 0x000fea0003800200 */
.L_x_340:
        /* <DEDUP_REMOVED lines=11> */
.L_x_343:
[----:B------:R-:W-:Y:S05]  /*5b60*/  BSYNC.RECONVERGENT B0 ;  /* 0x0000000000007941 */ /* 0x000fea0003800200 */
.L_x_342:
[----:B-----5:R-:W-:Y:S02]  /*5b70*/  FSEL R26, R9, R6, P2 ;  /* 0x00000006091a7208 */ /* 0x020fe40001000000 */
[----:B------:R-:W-:Y:S02]  /*5b80*/  SEL R18, R32, R13, P2 ;  /* 0x0000000d20127207 */ /* 0x000fe40001000000 */
[----:B------:R-:W-:Y:S01]  /*5b90*/  SEL R33, R43, R34, P2 ;  /* 0x000000222b217207 */ /* 0x000fe20001000000 */
[----:B------:R-:W-:Y:S06]  /*5ba0*/  BRA `(.L_x_211) ;  /* 0x000000a000187947 */ /* 0x000fec0003800000 */
.L_x_292:
[----:B------:R-:W1:Y:S01]  /*5bb0*/  LDCU UR4, c[0x0][0x3a4] ;  /* 0x00007480ff0477ac */ /* 0x000e620008000800 */
[----:B------:R-:W2:Y:S01]  /*5bc0*/  LDC R0, c[0x0][0x388] ;  /* 0x0000e200ff007b82 */ /* 0x000ea20000000800 */
[----:B------:R-:W-:Y:S07]  /*5bd0*/  BSSY.RECONVERGENT B0, `(.L_x_344) ;  /* 0x00004ae000007945 */ /* 0x000fee0003800200 */
[----:B------:R-:W3:Y:S08]  /*5be0*/  LDC R7, c[0x0][0x390] ;  /* 0x0000e400ff077b82 */ /* 0x000ef00000000800 */
[----:B------:R-:W4:Y:S01]  /*5bf0*/  LDC R15, c[0x0][0x394] ;  /* 0x0000e500ff0f7b82 */ /* 0x000f220000000800 */
[----:B-1----:R-:W-:-:S04]  /*5c00*/  IMAD.U32 R42, RZ, RZ, UR4 ;  /* 0x00000004ff2a7e24 */ /* 0x002fc8000f8e00ff */
[----:B------:R-:W-:Y:S02]  /*5c10*/  IMAD R3, R42, 0x3, R43 ;  /* 0x000000032a037824 */ /* 0x000fe400078e022b */
[--C-:B--2---:R-:W-:Y:S01]  /*5c20*/  IMAD.MOV.U32 R41, RZ, RZ, R0.reuse ;  /* 0x000000ffff297224 */ /* 0x104fe200078e0000 */
[----:B------:R-:W-:Y:S01]  /*5c30*/  MOV R6, R0 ;  /* 0x0000000000067202 */ /* 0x000fe20000000f00 */
[--C-:B------:R-:W-:Y:S01]  /*5c40*/  IMAD.MOV.U32 R38, RZ, RZ, R0.reuse ;  /* 0x000000ffff267224 */ /* 0x100fe200078e0000 */
[----:B------:R-:W-:Y:S01]  /*5c50*/  ISETP.GE.U32.AND P0, PT, R3, R48, PT ;  /* 0x000000300300720c */ /* 0x000fe20003f06070 */
[--C-:B------:R-:W-:Y:S02]  /*5c60*/  IMAD.MOV.U32 R39, RZ, RZ, R0.reuse ;  /* 0x000000ffff277224 */ /* 0x100fe400078e0000 */
[--C-:B------:R-:W-:Y:S02]  /*5c70*/  IMAD.MOV.U32 R4, RZ, RZ, R0.reuse ;  /* 0x000000ffff047224 */ /* 0x100fe400078e0000 */
[----:B------:R-:W-:-:S02]  /*5c80*/  IMAD.MOV.U32 R3, RZ, RZ, R0 ;  /* 0x000000ffff037224 */ /* 0x000fc400078e0000 */
[----:B------:R-:W-:Y:S02]  /*5c90*/  IMAD.MOV.U32 R5, RZ, RZ, R0 ;  /* 0x000000ffff057224 */ /* 0x000fe400078e0000 */
[--C-:B---3--:R-:W-:Y:S02]  /*5ca0*/  IMAD.MOV.U32 R8, RZ, RZ, R7.reuse ;  /* 0x000000ffff087224 */ /* 0x108fe400078e0007 */
[--C-:B------:R-:W-:Y:S02]  /*5cb0*/  IMAD.MOV.U32 R9, RZ, RZ, R7.reuse ;  /* 0x000000ffff097224 */ /* 0x100fe400078e0007 */
[--C-:B------:R-:W-:Y:S01]  /*5cc0*/  IMAD.MOV.U32 R10, RZ, RZ, R7.reuse ;  /* 0x000000ffff0a7224 */ /* 0x100fe200078e0007 */
[----:B----4-:R-:W-:Y:S01]  /*5cd0*/  MOV R18, R15 ;  /* 0x0000000f00127202 */ /* 0x010fe20000000f00 */
[--C-:B------:R-:W-:Y:S02]  /*5ce0*/  IMAD.MOV.U32 R11, RZ, RZ, R7.reuse ;  /* 0x000000ffff0b7224 */ /* 0x100fe400078e0007 */
[----:B------:R-:W-:-:S02]  /*5cf0*/  IMAD.MOV.U32 R12, RZ, RZ, R7 ;  /* 0x000000ffff0c7224 */ /* 0x000fc400078e0007 */
[--C-:B------:R-:W-:Y:S02]  /*5d00*/  IMAD.MOV.U32 R13, RZ, RZ, R7.reuse ;  /* 0x000000ffff0d7224 */ /* 0x100fe400078e0007 */
[----:B------:R-:W-:Y:S02]  /*5d10*/  IMAD.MOV.U32 R14, RZ, RZ, R7 ;  /* 0x000000ffff0e7224 */ /* 0x000fe400078e0007 */
[--C-:B------:R-:W-:Y:S02]  /*5d20*/  IMAD.MOV.U32 R20, RZ, RZ, R15.reuse ;  /* 0x000000ffff147224 */ /* 0x100fe400078e000f */
[--C-:B------:R-:W-:Y:S02]  /*5d30*/  IMAD.MOV.U32 R34, RZ, RZ, R15.reuse ;  /* 0x000000ffff227224 */ /* 0x100fe400078e000f */
[--C-:B------:R-:W-:Y:S02]  /*5d40*/  IMAD.MOV.U32 R21, RZ, RZ, R15.reuse ;  /* 0x000000ffff157224 */ /* 0x100fe400078e000f */
[----:B------:R-:W-:-:S02]  /*5d50*/  IMAD.MOV.U32 R35, RZ, RZ, R15 ;  /* 0x000000ffff237224 */ /* 0x000fc400078e000f */
[--C-:B------:R-:W-:Y:S02]  /*5d60*/  IMAD.MOV.U32 R36, RZ, RZ, R15.reuse ;  /* 0x000000ffff247224 */ /* 0x100fe400078e000f */
[----:B------:R-:W-:Y:S01]  /*5d70*/  IMAD.MOV.U32 R37, RZ, RZ, R15 ;  /* 0x000000ffff257224 */ /* 0x000fe200078e000f */
[----:B------:R-:W-:Y:S06]  /*5d80*/  @P0 BRA `(.L_x_345) ;  /* 0x0000004800480947 */ /* 0x000fec0003800000 */
[C---:B------:R-:W-:Y:S01]  /*5d90*/  ISETP.NE.AND P0, PT, R46.reuse, RZ, PT ;  /* 0x000000ff2e00720c */ /* 0x040fe20003f05270 */
[----:B------:R-:W-:Y:S01]  /*5da0*/  VIADD R26, R46, 0xffffffff ;  /* 0xffffffff2e1a7836 */ /* 0x000fe20000000000 */
[----:B------:R-:W-:Y:S01]  /*5db0*/  MOV R41, R0 ;  /* 0x0000000000297202 */ /* 0x000fe20000000f00 */
[----:B------:R-:W-:Y:S01]  /*5dc0*/  IMAD.MOV.U32 R38, RZ, RZ, R0 ;  /* 0x000000ffff267224 */ /* 0x000fe200078e0000 */
[----:B------:R-:W-:-:S09]  /*5dd0*/  P2R R3, PR, RZ, 0x1 ;  /* 0x00000001ff037803 */ /* 0x000fd20000000000 */
[----:B------:R1:W5:Y:S01]  /*5de0*/  @!P0 LDG.E.64 R24, desc[UR36][R44.64] ;  /* 0x000000242c188981 */ /* 0x000362000c1e1b00 */
[----:B------:R-:W-:Y:S01]  /*5df0*/  VIMNMX.U32 R26, PT, PT, R26, 0x18, PT ;  /* 0x000000181a1a7848 */ /* 0x000fe20003fe0000 */
[--C-:B------:R-:W-:Y:S01]  /*5e00*/  IMAD.MOV.U32 R39, RZ, RZ, R0.reuse ;  /* 0x000000ffff277224 */ /* 0x100fe200078e0000 */
[----:B------:R-:W-:Y:S01]  /*5e10*/  MOV R9, R7 ;  /* 0x0000000700097202 */ /* 0x000fe20000000f00 */
[--C-:B------:R-:W-:Y:S01]  /*5e20*/  IMAD.MOV.U32 R4, RZ, RZ, R0.reuse ;  /* 0x000000ffff047224 */ /* 0x100fe200078e0000 */
[----:B------:R-:W-:Y:S01]  /*5e30*/  MOV R34, R15 ;  /* 0x0000000f00227202 */ /* 0x000fe20000000f00 */
        /* <DEDUP_REMOVED lines=15> */
[----:B-1----:R-:W-:-:S07]  /*5f30*/  VIADD R47, R26, 0x1 ;  /* 0x000000011a2f7836 */ /* 0x002fce0000000000 */
.L_x_367:
[----:B------:R-:W-:-:S13]  /*5f40*/  ISETP.NE.AND P0, PT, R46, RZ, PT ;  /* 0x000000ff2e00720c */ /* 0x000fda0003f05270 */
[--C-:B-----5:R-:W-:Y:S01]  /*5f50*/  @!P0 IMAD.MOV.U32 R32, RZ, RZ, R24.reuse ;  /* 0x000000ffff208224 */ /* 0x120fe200078e0018 */
[----:B------:R-:W-:Y:S01]  /*5f60*/  @!P0 MOV R27, R25 ;  /* 0x00000019001b8202 */ /* 0x000fe20000000f00 */
[--C-:B------:R-:W-:Y:S02]  /*5f70*/  @!P0 IMAD.MOV.U32 R33, RZ, RZ, R25.reuse ;  /* 0x000000ffff218224 */ /* 0x100fe400078e0019 */
[--C-:B------:R-:W-:Y:S02]  /*5f80*/  @!P0 IMAD.MOV.U32 R26, RZ, RZ, R24.reuse ;  /* 0x000000ffff1a8224 */ /* 0x100fe400078e0018 */
[--C-:B------:R-:W-:Y:S02]  /*5f90*/  @!P0 IMAD.MOV.U32 R29, RZ, RZ, R25.reuse ;  /* 0x000000ffff1d8224 */ /* 0x100fe400078e0019 */
[----:B------:R-:W-:Y:S02]  /*5fa0*/  @!P0 IMAD.MOV.U32 R28, RZ, RZ, R24 ;  /* 0x000000ffff1c8224 */ /* 0x000fe400078e0018 */
[----:B------:R-:W-:-:S02]  /*5fb0*/  @!P0 IMAD.MOV.U32 R31, RZ, RZ, R25 ;  /* 0x000000ffff1f8224 */ /* 0x000fc400078e0019 */
[----:B------:R-:W-:Y:S01]  /*5fc0*/  @!P0 IMAD.MOV.U32 R30, RZ, RZ, R24 ;  /* 0x000000ffff1e8224 */ /* 0x000fe200078e0018 */
[----:B------:R-:W-:Y:S06]  /*5fd0*/  @!P0 BRA `(.L_x_346) ;  /* 0x0000003c00a88947 */ /* 0x000fec0003800000 */
[----:B------:R-:W1:Y:S01]  /*5fe0*/  LDCU.64 UR30, c[0x0][0x3e0] ;  /* 0x00007c00ff1e77ac */ /* 0x000e620008000a00 */
[----:B------:R-:W-:Y:S01]  /*5ff0*/  IMAD.MOV.U32 R42, RZ, RZ, RZ ;  /* 0x000000ffff2a7224 */ /* 0x000fe200078e00ff */
[----:B------:R-:W2:Y:S01]  /*6000*/  LDCU.64 UR28, c[0x0][0x3d8] ;  /* 0x00007b00ff1c77ac */ /* 0x000ea20008000a00 */
[----:B------:R-:W3:Y:S01]  /*6010*/  LDCU UR4, c[0x0][0x508] ;  /* 0x0000a100ff0477ac */ /* 0x000ee20008000800 */
[----:B------:R-:W4:Y:S01]  /*6020*/  LDCU UR77, c[0x0][0x3f0] ;  /* 0x00007e00ff4d77ac */ /* 0x000f220008000800 */
[----:B------:R-:W0:Y:S01]  /*6030*/  LDCU UR76, c[0x0][0x50c] ;  /* 0x0000a180ff4c77ac */ /* 0x000e220008000800 */
[----:B-1----:R-:W-:Y:S01]  /*6040*/  IMAD.HI.U32 R26, R43, UR30, R42 ;  /* 0x0000001e2b1a7c27 */ /* 0x002fe2000f8e002a */
[----:B------:R-:W1:Y:S04]  /*6050*/  LDCU UR75, c[0x0][0x3f4] ;  /* 0x00007e80ff4b77ac */ /* 0x000e680008000800 */
[----:B------:R-:W-:Y:S01]  /*6060*/  SHF.R.U32.HI R28, RZ, UR31, R26 ;  /* 0x0000001fff1c7c19 */ /* 0x000fe2000801161a */
[----:B--2---:R-:W-:Y:S01]  /*6070*/  UISETP.NE.AND UP0, UPT, UR28, 0x1, UPT ;  /* 0x000000011c00788c */ /* 0x004fe2000bf05270 */
[----:B------:R-:W2:Y:S03]  /*6080*/  LDCU UR74, c[0x0][0x510] ;  /* 0x0000a200ff4a77ac */ /* 0x000ea60008000800 */
[----:B------:R-:W-:Y:S01]  /*6090*/  IMAD.MOV R30, RZ, RZ, -R28 ;  /* 0x000000ffff1e7224 */ /* 0x000fe200078e0a1c */
[----:B------:R-:W0:Y:S03]  /*60a0*/  LDCU UR73, c[0x0][0x408] ;  /* 0x00008100ff4977ac */ /* 0x000e260008000800 */
[----:B------:R-:W-:Y:S01]  /*60b0*/  IMAD R30, R30, UR29, R43 ;  /* 0x0000001d1e1e7c24 */ /* 0x000fe2000f8e022b */
[----:B------:R-:W0:Y:S03]  /*60c0*/  LDCU UR72, c[0x0][0x514] ;  /* 0x0000a280ff4877ac */ /* 0x000e260008000800 */
[----:B---3--:R-:W-:Y:S01]  /*60d0*/  IMAD R30, R30, UR4, RZ ;  /* 0x000000041e1e7c24 */ /* 0x008fe2000f8e02ff */
[----:B------:R-:W3:Y:S01]  /*60e0*/  LDCU UR71, c[0x0][0x40c] ;  /* 0x00008180ff4777ac */ /* 0x000ee20008000800 */
        /* <DEDUP_REMOVED lines=260> */
[----:B------:R-:W-:Y:S01]  /*7130*/  ISETP.NE.AND P0, PT, R47, 0x18, PT ;  /* 0x000000182f00780c */ /* 0x000fe20003f05270 */
[----:B------:R-:W0:Y:S01]  /*7140*/  LDCU.64 UR54, c[0x0][0x4f0] ;  /* 0x00009e00ff3677ac */ /* 0x000e220008000a00 */
[----:B------:R-:W-:Y:S02]  /*7150*/  IMAD.MOV.U32 R28, RZ, RZ, RZ ;  /* 0x000000ffff1c7224 */ /* 0x000fe400078e00ff */
[----:B------:R-:W-:-:S09]  /*7160*/  IMAD.MOV.U32 R29, RZ, RZ, R31 ;  /* 0x000000ffff1d7224 */ /* 0x000fd200078e001f */
[----:B------:R-:W1:Y:S01]  /*7170*/  @P0 LDC.64 R26, c[0x0][0x500] ;  /* 0x00014000ff1a0b82 */ /* 0x000e620000000a00 */
[----:B0-----:R-:W-:-:S07]  /*7180*/  IMAD.HI.U32 R28, R31, UR55, R28 ;  /* 0x000000371f1c7c27 */ /* 0x001fce000f8e001c */
[----:B------:R-:W0:Y:S01]  /*7190*/  @P0 LDC R32, c[0x0][0x4fc] ;  /* 0x00013f00ff200b82 */ /* 0x000e220000000800 */
[----:B------:R-:W-:Y:S01]  /*71a0*/  SHF.R.U32.HI R29, RZ, UR25, R28 ;  /* 0x00000019ff1d7c19 */ /* 0x000fe2000801161c */
[----:B------:R-:W-:-:S06]  /*71b0*/  @P0 IMAD.MOV.U32 R28, RZ, RZ, RZ ;  /* 0x000000ffff1c0224 */ /* 0x000fcc00078e00ff */
[----:B------:R-:W2:Y:S01]  /*71c0*/  @P0 LDC R33, c[0x0][0x568] ;  /* 0x00015a00ff210b82 */ /* 0x000ea20000000800 */
[----:B-1----:R-:W-:-:S04]  /*71d0*/  @P0 IMAD.HI.U32 R26, R29, R26, R28 ;  /* 0x0000001a1d1a0227 */ /* 0x002fc800078e001c */
[----:B------:R-:W-:Y:S01]  /*71e0*/  IMAD.MOV R28, RZ, RZ, -R29 ;  /* 0x000000ffff1c7224 */ /* 0x000fe200078e0a1d */
[----:B------:R-:W-:-:S03]  /*71f0*/  @P0 SHF.R.U32.HI R26, RZ, R27, R26 ;  /* 0x0000001bff1a0219 */ /* 0x000fc6000001161a */
[----:B------:R-:W-:Y:S02]  /*7200*/  IMAD R31, R28, UR54, R31 ;  /* 0x000000361c1f7c24 */ /* 0x000fe4000f8e021f */
[----:B------:R-:W-:Y:S02]  /*7210*/  @P0 IMAD.MOV R27, RZ, RZ, -R26 ;  /* 0x000000ffff1b0224 */ /* 0x000fe400078e0a1a */
[----:B------:R-:W-:Y:S02]  /*7220*/  IMAD R30, R31, UR26, R30 ;  /* 0x0000001a1f1e7c24 */ /* 0x000fe4000f8e021e */
[----:B0-----:R-:W-:-:S04]  /*7230*/  @P0 IMAD R29, R27, R32, R29 ;  /* 0x000000201b1d0224 */ /* 0x001fc800078e021d */
[----:B--2---:R-:W-:-:S07]  /*7240*/  @P0 IMAD R30, R29, R33, R30 ;  /* 0x000000211d1e0224 */ /* 0x004fce00078e021e */
.L_x_347:
[----:B------:R-:W-:Y:S01]  /*7250*/  LOP3.LUT R31, R30, 0xfffffff8, RZ, 0xc0, !PT ;  /* 0xfffffff81e1f7812 */ /* 0x000fe200078ec0ff */
[----:B------:R-:W1:Y:S03]  /*7260*/  LDCU UR28, c[0x0][0x3a4] ;  /* 0x00007480ff1c77ac */ /* 0x000e660008000800 */
[----:B------:R-:W-:-:S05]  /*7270*/  IADD3 R30, P0, PT, R31, R44, RZ ;  /* 0x0000002c1f1e7210 */ /* 0x000fca0007f1e0ff */
[----:B------:R-:W-:-:S06]  /*7280*/  IMAD.X R31, RZ, RZ, R45, P0 ;  /* 0x000000ffff1f7224 */ /* 0x000fcc00000e062d */
[----:B------:R-:W5:Y:S01]  /*7290*/  LDG.E.64 R30, desc[UR36][R30.64] ;  /* 0x000000241e1e7981 */ /* 0x000f62000c1e1b00 */
[----:B------:R-:W-:Y:S01]  /*72a0*/  IMAD.MOV.U32 R32, RZ, RZ, RZ ;  /* 0x000000ffff207224 */ /* 0x000fe200078e00ff */
[----:B-1----:R-:W-:-:S05]  /*72b0*/  IADD3 R33, PT, PT, R43, UR28, RZ ;  /* 0x0000001c2b217c10 */ /* 0x002fca000fffe0ff */
[----:B------:R-:W-:-:S05]  /*72c0*/  IMAD.HI.U32 R26, R33, UR30, R32 ;  /* 0x0000001e211a7c27 */ /* 0x000fca000f8e0020 */
[----:B------:R-:W-:-:S05]  /*72d0*/  SHF.R.U32.HI R28, RZ, UR31, R26 ;  /* 0x0000001fff1c7c19 */ /* 0x000fca000801161a */
[----:B------:R-:W-:-:S04]  /*72e0*/  IMAD.MOV R27, RZ, RZ, -R28 ;  /* 0x000000ffff1b7224 */ /* 0x000fc800078e0a1c */
[----:B------:R-:W-:-:S04]  /*72f0*/  IMAD R42, R27, UR29, R33 ;  /* 0x0000001d1b2a7c24 */ /* 0x000fc8000f8e0221 */
[----:B------:R-:W-:Y:S01]  /*7300*/  IMAD R42, R42, UR4, RZ ;  /* 0x000000042a2a7c24 */ /* 0x000fe2000f8e02ff */
[----:B------:R-:W-:Y:S06]  /*7310*/  BRA.U !UP0, `(.L_x_348) ;  /* 0x0000000d08947547 */ /* 0x000fec000b800000 */
        /* <DEDUP_REMOVED lines=221> */
[C---:B-1----:R-:W-:Y:S01]  /*80f0*/  @P0 IMAD.HI.U32 R26, R29.reuse, R26, R28 ;  /* 0x0000001a1d1a0227 */ /* 0x042fe200078e001c */
[----:B------:R-:W-:-:S04]  /*8100*/  IADD3 R28, PT, PT, -R29, RZ, RZ ;  /* 0x000000ff1d1c7210 */ /* 0x000fc80007ffe1ff */
[----:B------:R-:W-:Y:S01]  /*8110*/  @P0 SHF.R.U32.HI R26, RZ, R27, R26 ;  /* 0x0000001bff1a0219 */ /* 0x000fe2000001161a */
[----:B------:R-:W-:-:S04]  /*8120*/  IMAD R49, R28, UR54, R49 ;  /* 0x000000361c317c24 */ /* 0x000fc8000f8e0231 */
[----:B------:R-:W-:Y:S02]  /*8130*/  @P0 IMAD.MOV R28, RZ, RZ, -R26 ;  /* 0x000000ffff1c0224 */ /* 0x000fe400078e0a1a */
[----:B------:R-:W-:Y:S02]  /*8140*/  IMAD R42, R49, UR26, R42 ;  /* 0x0000001a312a7c24 */ /* 0x000fe4000f8e022a */
[----:B0-----:R-:W-:-:S04]  /*8150*/  @P0 IMAD R53, R53, R28, R29 ;  /* 0x0000001c35350224 */ /* 0x001fc800078e021d */
[----:B--2---:R-:W-:-:S07]  /*8160*/  @P0 IMAD R42, R53, R51, R42 ;  /* 0x00000033352a0224 */ /* 0x004fce00078e022a */
.L_x_348:
[----:B------:R-:W-:-:S04]  /*8170*/  LOP3.LUT R29, R42, 0xfffffff8, RZ, 0xc0, !PT ;  /* 0xfffffff82a1d7812 */ /* 0x000fc800078ec0ff */
[----:B------:R-:W-:-:S05]  /*8180*/  IADD3 R28, P0, PT, R29, R44, RZ ;  /* 0x0000002c1d1c7210 */ /* 0x000fca0007f1e0ff */
[----:B------:R-:W-:-:S06]  /*8190*/  IMAD.X R29, RZ, RZ, R45, P0 ;  /* 0x000000ffff1d7224 */ /* 0x000fcc00000e062d */
[----:B------:R-:W5:Y:S01]  /*81a0*/  LDG.E.64 R28, desc[UR36][R28.64] ;  /* 0x000000241c1c7981 */ /* 0x000f62000c1e1b00 */
[----:B------:R-:W-:Y:S02]  /*81b0*/  VIADD R33, R33, UR28 ;  /* 0x0000001c21217c36 */ /* 0x000fe40008000000 */
[----:B------:R-:W-:-:S04]  /*81c0*/  IMAD.MOV.U32 R32, RZ, RZ, RZ ;  /* 0x000000ffff207224 */ /* 0x000fc800078e00ff */
        /* <DEDUP_REMOVED lines=214> */
[----:B------:R-:W-:Y:S02]  /*8f30*/  SHF.R.U32.HI R49, RZ, UR25, R48 ;  /* 0x00000019ff317c19 */ /* 0x000fe40008011630 */
[----:B------:R-:W-:-:S05]  /*8f40*/  @P0 MOV R48, RZ ;  /* 0x000000ff00300202 */ /* 0x000fca0000000f00 */
        /* <DEDUP_REMOVED lines=9> */
.L_x_349:
        /* <DEDUP_REMOVED lines=230> */
.L_x_350:
[----:B------:R-:W-:-:S04]  /*9e40*/  LOP3.LUT R33, R42, 0xfffffff8, RZ, 0xc0, !PT ;  /* 0xfffffff82a217812 */ /* 0x000fc800078ec0ff */
[----:B------:R-:W-:-:S05]  /*9e50*/  IADD3 R32, P0, PT, R33, R44, RZ ;  /* 0x0000002c21207210 */ /* 0x000fca0007f1e0ff */
[----:B------:R-:W-:-:S06]  /*9e60*/  IMAD.X R33, RZ, RZ, R45, P0 ;  /* 0x000000ffff217224 */ /* 0x000fcc00000e062d */
[----:B------:R-:W5:Y:S02]  /*9e70*/  LDG.E.64 R32, desc[UR36][R32.64] ;  /* 0x0000002420207981 */ /* 0x000f64000c1e1b00 */
.L_x_346:
[----:B------:R-:W-:Y:S01]  /*9e80*/  FSETP.NAN.FTZ.AND P0, PT, |R4|, |R4|, PT ;  /* 0x400000040400720b */ /* 0x000fe20003f18200 */
[----:B------:R-:W-:Y:S01]  /*9e90*/  BSSY.RECONVERGENT B1, `(.L_x_351) ;  /* 0x000000e000017945 */ /* 0x000fe20003800200 */
[----:B------:R-:W-:-:S11]  /*9ea0*/  FSETP.NAN.FTZ.AND P1, PT, |R3|, |R3|, PT ;  /* 0x400000030300720b */ /* 0x000fd60003f38200 */
[----:B-----5:R-:W-:Y:S02]  /*9eb0*/  @P0 FSETP.NAN.FTZ.AND P2, PT, |R31|, |R31|, PT ;  /* 0x4000001f1f00020b */ /* 0x020fe40003f58200 */
[-C--:B------:R-:W-:Y:S02]  /*9ec0*/  @P0 ISETP.LT.U32.AND P3, PT, R10, R43.reuse, PT ;  /* 0x0000002b0a00020c */ /* 0x080fe40003f61070 */
[----:B------:R-:W-:Y:S02]  /*9ed0*/  @P1 ISETP.LT.U32.AND P4, PT, R11, R43, PT ;  /* 0x0000002b0b00120c */ /* 0x000fe40003f81070 */
[----:B------:R-:W-:Y:S02]  /*9ee0*/  @P0 ISETP.LT.OR.EX P2, PT, R34, RZ, !P2, P3 ;  /* 0x000000ff2200020c */ /* 0x000fe40005741730 */
[----:B------:R-:W-:-:S04]  /*9ef0*/  @P1 FSETP.NAN.FTZ.AND P3, PT, |R30|, |R30|, PT ;  /* 0x4000001e1e00120b */ /* 0x000fc80003f78200 */
[----:B------:R-:W-:Y:S01]  /*9f00*/  @P1 ISETP.LT.OR.EX P3, PT, R21, RZ, !P3, P4 ;  /* 0x000000ff1500120c */ /* 0x000fe20005f61740 */
[----:B------:R-:W-:-:S12]  /*9f10*/  @P1 BRA `(.L_x_352) ;  /* 0x0000000000141947 */ /* 0x000fd80003800000 */
[----:B------:R-:W-:-:S13]  /*9f20*/  FSETP.NEU.FTZ.AND P1, PT, R3, R30, PT ;  /* 0x0000001e0300720b */ /* 0x000fda0003f3d000 */
[----:B------:R-:W-:-:S04]  /*9f30*/  @!P1 ISETP.GE.U32.AND P3, PT, R11, R43, PT ;  /* 0x0000002b0b00920c */ /* 0x000fc80003f66070 */
[----:B------:R-:W-:-:S04]  /*9f40*/  @!P1 ISETP.GE.AND.EX P3, PT, R21, RZ, PT, P3 ;  /* 0x000000ff1500920c */ /* 0x000fc80003f66330 */
[----:B------:R-:W-:Y:S02]  /*9f50*/  @!P1 PLOP3.LUT P3, PT, P3, PT, PT, 0x8, 0x80 ;  /* 0x000000000080981c */ /* 0x000fe40001f6e170 */
[----:B------:R-:W-:-:S13]  /*9f60*/  @P1 FSETP.GT.FTZ.AND P3, PT, R3, R30, PT ;  /* 0x0000001e0300120b */ /* 0x000fda0003f74000 */
.L_x_352:
[----:B0-----:R-:W-:Y:S05]  /*9f70*/  BSYNC.RECONVERGENT B1 ;  /* 0x0000000000017941 */ /* 0x001fea0003800200 */
.L_x_351:
[----:B------:R-:W-:Y:S04]  /*9f80*/  BSSY.RECONVERGENT B1, `(.L_x_353) ;  /* 0x0000007000017945 */ /* 0x000fe80003800200 */
[----:B------:R-:W-:Y:S05]  /*9f90*/  @P0 BRA `(.L_x_354) ;  /* 0x0000000000140947 */ /* 0x000fea0003800000 */
[----:B------:R-:W-:-:S13]  /*9fa0*/  FSETP.NEU.FTZ.AND P1, PT, R4, R31, PT ;  /* 0x0000001f0400720b */ /* 0x000fda0003f3d000 */
[----:B------:R-:W-:Y:S02]  /*9fb0*/  @!P1 ISETP.GE.U32.AND P0, PT, R10, R43, PT ;  /* 0x0000002b0a00920c */ /* 0x000fe40003f06070 */
[----:B------:R-:W-:Y:S02]  /*9fc0*/  @P1 FSETP.GT.FTZ.AND P2, PT, R4, R31, PT ;  /* 0x0000001f0400120b */ /* 0x000fe40003f54000 */
[----:B------:R-:W-:-:S04]  /*9fd0*/  @!P1 ISETP.GE.AND.EX P0, PT, R34, RZ, PT, P0 ;  /* 0x000000ff2200920c */ /* 0x000fc80003f06300 */
[----:B------:R-:W-:-:S13]  /*9fe0*/  @!P1 PLOP3.LUT P2, PT, P0, PT, PT, 0x8, 0x80 ;  /* 0x000000000080981c */ /* 0x000fda000074e170 */
.L_x_354:
[----:B------:R-:W-:Y:S05]  /*9ff0*/  BSYNC.RECONVERGENT B1 ;  /* 0x0000000000017941 */ /* 0x000fea0003800200 */
.L_x_353:
[----:B------:R-:W0:Y:S01]  /*a000*/  LDCU UR4, c[0x0][0x3a4] ;  /* 0x00007480ff0477ac */ /* 0x000e220008000800 */
[----:B------:R-:W-:Y:S01]  /*a010*/  FSETP.NAN.FTZ.AND P1, PT, |R39|, |R39|, PT ;  /* 0x400000272700720b */ /* 0x000fe20003f38200 */
[----:B------:R-:W-:Y:S01]  /*a020*/  BSSY.RECONVERGENT B1, `(.L_x_355) ;  /* 0x000000d000017945 */ /* 0x000fe20003800200 */
[----:B------:R-:W-:-:S11]  /*a030*/  FSETP.NAN.FTZ.AND P0, PT, |R38|, |R38|, PT ;  /* 0x400000262600720b */ /* 0x000fd60003f18200 */
[----:B------:R-:W-:Y:S01]  /*a040*/  @P1 FSETP.NAN.FTZ.AND P4, PT, |R28|, |R28|, PT ;  /* 0x4000001c1c00120b */ /* 0x000fe20003f98200 */
[----:B0-----:R-:W-:-:S04]  /*a050*/  IMAD.U32 R42, RZ, RZ, UR4 ;  /* 0x00000004ff2a7e24 */ /* 0x001fc8000f8e00ff */
[----:B------:R-:W-:-:S05]  /*a060*/  IMAD.IADD R51, R43, 0x1, R42 ;  /* 0x000000012b337824 */ /* 0x000fca00078e022a */
        /* <DEDUP_REMOVED lines=8> */
.L_x_356:
[----:B------:R-:W-:Y:S05]  /*a0f0*/  BSYNC.RECONVERGENT B1 ;  /* 0x0000000000017941 */ /* 0x000fea0003800200 */
.L_x_355:
[----:B------:R-:W-:Y:S01]  /*a100*/  @P0 FSETP.NAN.FTZ.AND P5, PT, |R29|, |R29|, PT ;  /* 0x4000001d1d00020b */ /* 0x000fe20003fb8200 */
[----:B------:R-:W-:Y:S01]  /*a110*/  BSSY.RECONVERGENT B1, `(.L_x_357) ;  /* 0x0000009000017945 */ /* 0x000fe20003800200 */
        /* <DEDUP_REMOVED lines=8> */
.L_x_358:
[----:B------:R-:W-:Y:S05]  /*a1a0*/  BSYNC.RECONVERGENT B1 ;  /* 0x0000000000017941 */ /* 0x000fea0003800200 */
.L_x_357:
[----:B------:R-:W-:Y:S01]  /*a1b0*/  FSETP.NAN.FTZ.AND P6, PT, |R41|, |R41|, PT ;  /* 0x400000292900720b */ /* 0x000fe20003fd8200 */
[----:B------:R-:W-:Y:S01]  /*a1c0*/  IMAD.IADD R49, R51, 0x1, R42 ;  /* 0x0000000133317824 */ /* 0x000fe200078e022a */
[----:B------:R-:W-:Y:S11]  /*a1d0*/  BSSY.RECONVERGENT B1, `(.L_x_359) ;  /* 0x000000a000017945 */ /* 0x000ff60003800200 */
[----:B------:R-:W-:-:S02]  /*a1e0*/  @P6 FSETP.NAN.FTZ.AND P0, PT, |R26|, |R26|, PT ;  /* 0x4000001a1a00620b */ /* 0x000fc40003f18200 */
        /* <DEDUP_REMOVED lines=8> */
.L_x_360:
[----:B------:R-:W-:Y:S05]  /*a270*/  BSYNC.RECONVERGENT B1 ;  /* 0x0000000000017941 */ /* 0x000fea0003800200 */
.L_x_359:
[----:B------:R-:W-:Y:S01]  /*a280*/  FSETP.NAN.FTZ.AND P6, PT, |R0|, |R0|, PT ;  /* 0x400000000000720b */ /* 0x000fe20003fd8200 */
[----:B------:R-:W-:Y:S01]  /*a290*/  BSSY.RECONVERGENT B1, `(.L_x_361) ;  /* 0x000000d000017945 */ /* 0x000fe20003800200 */
[----:B------:R-:W-:Y:S02]  /*a2a0*/  FSEL R3, R3, R30, P3 ;  /* 0x0000001e03037208 */ /* 0x000fe40001800000 */
[----:B------:R-:W-:Y:S02]  /*a2b0*/  SEL R11, R11, R43, P3 ;  /* 0x0000002b0b0b7207 */ /* 0x000fe40001800000 */
[----:B------:R-:W-:-:S07]  /*a2c0*/  SEL R21, R21, RZ, P3 ;  /* 0x000000ff15157207 */ /* 0x000fce0001800000 */
        /* <DEDUP_REMOVED lines=9> */
.L_x_362:
[----:B------:R-:W-:Y:S05]  /*a360*/  BSYNC.RECONVERGENT B1 ;  /* 0x0000000000017941 */ /* 0x000fea0003800200 */
.L_x_361:
[----:B------:R-:W-:Y:S01]  /*a370*/  SEL R10, R10, R43, P2 ;  /* 0x0000002b0a0a7207 */ /* 0x000fe20001000000 */
[----:B------:R-:W-:Y:S01]  /*a380*/  BSSY.RECONVERGENT B1, `(.L_x_363) ;  /* 0x000001e000017945 */ /* 0x000fe20003800200 */
[----:B------:R-:W-:Y:S02]  /*a390*/  FSEL R4, R4, R31, P2 ;  /* 0x0000001f04047208 */ /* 0x000fe40001000000 */
[----:B------:R-:W-:Y:S02]  /*a3a0*/  SEL R34, R34, RZ, P2 ;  /* 0x000000ff22227207 */ /* 0x000fe40001000000 */
[----:B------:R-:W-:Y:S02]  /*a3b0*/  FSETP.NAN.FTZ.AND P0, PT, |R6|, |R6|, PT ;  /* 0x400000060600720b */ /* 0x000fe40003f18200 */
[----:B------:R-:W-:Y:S02]  /*a3c0*/  FSETP.NAN.FTZ.AND P2, PT, |R5|, |R5|, PT ;  /* 0x400000050500720b */ /* 0x000fe40003f58200 */
[----:B------:R-:W-:-:S02]  /*a3d0*/  SEL R8, R8, R51, P4 ;  /* 0x0000003308087207 */ /* 0x000fc40002000000 */
[----:B------:R-:W-:Y:S01]  /*a3e0*/  SEL R7, R7, R51, P5 ;  /* 0x0000003307077207 */ /* 0x000fe20002800000 */
[----:B------:R-:W-:Y:S01]  /*a3f0*/  IMAD.IADD R51, R49, 0x1, R42 ;  /* 0x0000000131337824 */ /* 0x000fe200078e022a */
[-C--:B------:R-:W-:Y:S02]  /*a400*/  SEL R9, R9, R49.reuse, P1 ;  /* 0x0000003109097207 */ /* 0x080fe40000800000 */
[----:B------:R-:W-:Y:S02]  /*a410*/  SEL R12, R12, R49, P3 ;  /* 0x000000310c0c7207 */ /* 0x000fe40001800000 */
[----:B------:R-:W-:Y:S02]  /*a420*/  FSEL R39, R39, R28, P4 ;  /* 0x0000001c27277208 */ /* 0x000fe40002000000 */
[----:B------:R-:W-:Y:S02]  /*a430*/  SEL R18, R18, RZ, P4 ;  /* 0x000000ff12127207 */ /* 0x000fe40002000000 */
[----:B------:R-:W-:-:S02]  /*a440*/  FSEL R38, R38, R29, P5 ;  /* 0x0000001d26267208 */ /* 0x000fc40002800000 */
[----:B------:R-:W-:Y:S02]  /*a450*/  SEL R15, R15, RZ, P5 ;  /* 0x000000ff0f0f7207 */ /* 0x000fe40002800000 */
[----:B------:R-:W-:Y:S02]  /*a460*/  FSEL R41, R41, R26, P1 ;  /* 0x0000001a29297208 */ /* 0x000fe40000800000 */
[----:B------:R-:W-:Y:S02]  /*a470*/  SEL R20, R20, RZ, P1 ;  /* 0x000000ff14147207 */ /* 0x000fe40000800000 */
[----:B------:R-:W-:Y:S02]  /*a480*/  FSEL R0, R0, R27, P3 ;  /* 0x0000001b00007208 */ /* 0x000fe40001800000 */
[----:B------:R-:W-:Y:S02]  /*a490*/  SEL R35, R35, RZ, P3 ;  /* 0x000000ff23237207 */ /* 0x000fe40001800000 */
[----:B------:R-:W-:-:S02]  /*a4a0*/  @P0 FSETP.NAN.FTZ.AND P4, PT, |R33|, |R33|, PT ;  /* 0x400000212100020b */ /* 0x000fc40003f98200 */
[-C--:B------:R-:W-:Y:S02]  /*a4b0*/  @P0 ISETP.LT.U32.AND P5, PT, R14, R51.reuse, PT ;  /* 0x000000330e00020c */ /* 0x080fe40003fa1070 */
[----:B------:R-:W-:Y:S02]  /*a4c0*/  @P2 FSETP.NAN.FTZ.AND P1, PT, |R32|, |R32|, PT ;  /* 0x400000202000220b */ /* 0x000fe40003f38200 */
[----:B------:R-:W-:Y:S02]  /*a4d0*/  @P2 ISETP.LT.U32.AND P3, PT, R13, R51, PT ;  /* 0x000000330d00220c */ /* 0x000fe40003f61070 */
[----:B------:R-:W-:Y:S02]  /*a4e0*/  @P0 ISETP.LT.OR.EX P4, PT, R37, RZ, !P4, P5 ;  /* 0x000000ff2500020c */ /* 0x000fe40006781750 */
[----:B------:R-:W-:Y:S01]  /*a4f0*/  @P2 ISETP.LT.OR.EX P1, PT, R36, RZ, !P1, P3 ;  /* 0x000000ff2400220c */ /* 0x000fe20004f21730 */
[----:B------:R-:W-:-:S12]  /*a500*/  @P2 BRA `(.L_x_364) ;  /* 0x0000000000142947 */ /* 0x000fd80003800000 */
[----:B------:R-:W-:-:S13]  /*a510*/  FSETP.NEU.FTZ.AND P3, PT, R5, R32, PT ;  /* 0x000000200500720b */ /* 0x000fda0003f7d000 */
[----:B------:R-:W-:Y:S02]  /*a520*/  @!P3 ISETP.GE.U32.AND P2, PT, R13, R51, PT ;  /* 0x000000330d00b20c */ /* 0x000fe40003f46070 */
[----:B------:R-:W-:Y:S02]  /*a530*/  @P3 FSETP.GT.FTZ.AND P1, PT, R5, R32, PT ;  /* 0x000000200500320b */ /* 0x000fe40003f34000 */
[----:B------:R-:W-:-:S04]  /*a540*/  @!P3 ISETP.GE.AND.EX P2, PT, R36, RZ, PT, P2 ;  /* 0x000000ff2400b20c */ /* 0x000fc80003f46320 */
[----:B------:R-:W-:-:S13]  /*a550*/  @!P3 PLOP3.LUT P1, PT, P2, PT, PT, 0x8, 0x80 ;  /* 0x000000000080b81c */ /* 0x000fda000172e170 */
.L_x_364:
[----:B------:R-:W-:Y:S05]  /*a560*/  BSYNC.RECONVERGENT B1 ;  /* 0x0000000000017941 */ /* 0x000fea0003800200 */
.L_x_363:
        /* <DEDUP_REMOVED lines=10> */
.L_x_366:
[----:B------:R-:W-:Y:S05]  /*a610*/  BSYNC.RECONVERGENT B1 ;  /* 0x0000000000017941 */ /* 0x000fea0003800200 */
.L_x_365:
[----:B------:R-:W0:Y:S01]  /*a620*/  LDCU UR4, c[0x0][0x39c] ;  /* 0x00007380ff0477ac */ /* 0x000e220008000800 */
[----:B------:R-:W-:Y:S02]  /*a630*/  IADD3 R43, PT, PT, R51, R42, RZ ;  /* 0x0000002a332b7210 */ /* 0x000fe40007ffe0ff */
[----:B------:R-:W-:Y:S02]  /*a640*/  SEL R14, R14, R51, P4 ;  /* 0x000000330e0e7207 */ /* 0x000fe40002000000 */
[----:B------:R-:W-:Y:S01]  /*a650*/  FSEL R6, R6, R33, P4 ;  /* 0x0000002106067208 */ /* 0x000fe20002000000 */
[----:B------:R-:W-:Y:S01]  /*a660*/  IMAD R49, R42, 0x3, R43 ;  /* 0x000000032a317824 */ /* 0x000fe200078e022b */
[----:B------:R-:W-:Y:S01]  /*a670*/  SEL R37, R37, RZ, P4 ;  /* 0x000000ff25257207 */ /* 0x000fe20002000000 */
[----:B0-----:R-:W-:-:S05]  /*a680*/  IMAD.U32 R48, RZ, RZ, UR4 ;  /* 0x00000004ff307e24 */ /* 0x001fca000f8e00ff */
[----:B------:R-:W-:-:S13]  /*a690*/  ISETP.GE.U32.AND P0, PT, R49, R48, PT ;  /* 0x000000303100720c */ /* 0x000fda0003f06070 */
[----:B------:R-:W-:Y:S05]  /*a6a0*/  @!P0 BRA `(.L_x_367) ;  /* 0xffffffb800248947 */ /* 0x000fea000383ffff */
.L_x_345:
[----:B------:R-:W-:Y:S05]  /*a6b0*/  BSYNC.RECONVERGENT B0 ;  /* 0x0000000000007941 */ /* 0x000fea0003800200 */
.L_x_344:
[----:B------:R-:W-:Y:S01]  /*a6c0*/  ISETP.GE.U32.AND P0, PT, R43, R48, PT ;  /* 0x000000302b00720c */ /* 0x000fe20003f06070 */
[----:B------:R-:W-:-:S12]  /*a6d0*/  BSSY.RECONVERGENT B0, `(.L_x_368) ;  /* 0x0000474000007945 */ /* 0x000fd80003800200 */
[----:B------:R-:W-:Y:S05]  /*a6e0*/  @P0 BRA `(.L_x_369) ;  /* 0x0000004400c80947 */ /* 0x000fea0003800000 */
[----:B------:R-:W1:Y:S01]  /*a6f0*/  LDC R24, c[0x0][0x3d8] ;  /* 0x0000f600ff187b82 */ /* 0x000e620000000800 */
[----:B------:R-:W-:Y:S02]  /*a700*/  CS2R R44, SRZ ;  /* 0x00000000002c7805 */ /* 0x000fe4000001ff00 */
[C---:B-1----:R-:W-:Y:S01]  /*a710*/  ISETP.NE.AND P0, PT, R24.reuse, RZ, PT ;  /* 0x000000ff1800720c */ /* 0x042fe20003f05270 */
[----:B------:R-:W-:-:S05]  /*a720*/  VIADD R47, R24, 0xffffffff ;  /* 0xffffffff182f7836 */ /* 0x000fca0000000000 */
[----:B------:R-:W-:-:S05]  /*a730*/  VIMNMX.U32 R46, PT, PT, R47, 0x18, PT ;  /* 0x000000182f2e7848 */ /* 0x000fca0003fe0000 */
[----:B------:R-:W-:Y:S02]  /*a740*/  VIADD R46, R46, 0x1 ;  /* 0x000000012e2e7836 */ /* 0x000fe40000000000 */
[----:B------:R-:W-:Y:S05]  /*a750*/  @!P0 BRA `(.L_x_370) ;  /* 0x0000001000508947 */ /* 0x000fea0003800000 */
[----:B------:R-:W1:Y:S01]  /*a760*/  LDCU.64 UR4, c[0x0][0x3e0] ;  /* 0x00007c00ff0477ac */ /* 0x000e620008000a00 */
[----:B------:R-:W-:Y:S01]  /*a770*/  IMAD.MOV.U32 R24, RZ, RZ, RZ ;  /* 0x000000ffff187224 */ /* 0x000fe200078e00ff */
[----:B------:R-:W-:Y:S01]  /*a780*/  ISETP.NE.AND P1, PT, R47, RZ, PT ;  /* 0x000000ff2f00720c */ /* 0x000fe20003f25270 */
[----:B------:R-:W-:Y:S01]  /*a790*/  IMAD.MOV.U32 R25, RZ, RZ, R43 ;  /* 0x000000ffff197224 */ /* 0x000fe200078e002b */
[----:B------:R-:W2:Y:S01]  /*a7a0*/  LDCU UR6, c[0x0][0x3dc] ;  /* 0x00007b80ff0677ac */ /* 0x000ea20008000800 */
[----:B------:R-:W3:Y:S01]  /*a7b0*/  LDCU UR7, c[0x0][0x508] ;  /* 0x0000a100ff0777ac */ /* 0x000ee20008000800 */
[----:B-1----:R-:W-:-:S05]  /*a7c0*/  IMAD.HI.U32 R30, R43, UR4, R24 ;  /* 0x000000042b1e7c27 */ /* 0x002fca000f8e0018 */
[----:B------:R-:W-:-:S05]  /*a7d0*/  SHF.R.U32.HI R31, RZ, UR5, R30 ;  /* 0x00000005ff1f7c19 */ /* 0x000fca000801161e */
[----:B------:R-:W-:-:S04]  /*a7e0*/  IMAD.MOV R44, RZ, RZ, -R31 ;  /* 0x000000ffff2c7224 */ /* 0x000fc800078e0a1f */
[----:B--2---:R-:W-:-:S04]  /*a7f0*/  IMAD R44, R44, UR6, R43 ;  /* 0x000000062c2c7c24 */ /* 0x004fc8000f8e022b */
[----:B---3--:R-:W-:Y:S01]  /*a800*/  IMAD R44, R44, UR7, RZ ;  /* 0x000000072c2c7c24 */ /* 0x008fe2000f8e02ff */
[----:B------:R-:W-:Y:S06]  /*a810*/  @!P1 BRA `(.L_x_371) ;  /* 0x0000001000189947 */ /* 0x000fec0003800000 */
[----:B------:R-:W1:Y:S01]  /*a820*/  LDCU.64 UR6, c[0x0][0x3e8] ;  /* 0x00007d00ff0677ac */ /* 0x000e620008000a00 */
[----:B------:R-:W-:Y:S01]  /*a830*/  IMAD.MOV.U32 R30, RZ, RZ, RZ ;  /* 0x000000ffff1e7224 */ /* 0x000fe200078e00ff */
[----:B------:R-:W-:Y:S01]  /*a840*/  ISETP.NE.AND P1, PT, R46, 0x2, PT ;  /* 0x000000022e00780c */ /* 0x000fe20003f25270 */
[----:B------:R-:W2:Y:S01]  /*a850*/  LDCU UR4, c[0x0][0x3f0] ;  /* 0x00007e00ff0477ac */ /* 0x000ea20008000800 */
[----:B------:R-:W3:Y:S01]  /*a860*/  LDCU UR5, c[0x0][0x50c] ;  /* 0x0000a180ff0577ac */ /* 0x000ee20008000800 */
[----:B-1----:R-:W-:-:S05]  /*a870*/  IMAD.HI.U32 R24, R31, UR7, R30 ;  /* 0x000000071f187c27 */ /* 0x002fca000f8e001e */
[----:B--2---:R-:W-:-:S04]  /*a880*/  SHF.R.U32.HI R25, RZ, UR4, R24 ;  /* 0x00000004ff197c19 */ /* 0x004fc80008011618 */
[----:B------:R-:W-:-:S05]  /*a890*/  IADD3 R30, PT, PT, -R25, RZ, RZ ;  /* 0x000000ff191e7210 */ /* 0x000fca0007ffe1ff */
[----:B------:R-:W-:-:S04]  /*a8a0*/  IMAD R31, R30, UR6, R31 ;  /* 0x000000061e1f7c24 */ /* 0x000fc8000f8e021f */
[----:B---3--:R-:W-:Y:S01]  /*a8b0*/  IMAD R44, R31, UR5, R44 ;  /* 0x000000051f2c7c24 */ /* 0x008fe2000f8e022c */
[----:B------:R-:W-:Y:S06]  /*a8c0*/  @!P1 BRA `(.L_x_371) ;  /* 0x0000000c00ec9947 */ /* 0x000fec0003800000 */
[----:B------:R-:W1:Y:S01]  /*a8d0*/  LDCU.64 UR4, c[0x0][0x3f8] ;  /* 0x00007f00ff0477ac */ /* 0x000e620008000a00 */
[----:B------:R-:W-:Y:S01]  /*a8e0*/  IMAD.MOV.U32 R24, RZ, RZ, RZ ;  /* 0x000000ffff187224 */ /* 0x000fe200078e00ff */
[----:B------:R-:W-:Y:S01]  /*a8f0*/  ISETP.NE.AND P1, PT, R46, 0x3, PT ;  /* 0x000000032e00780c */ /* 0x000fe20003f25270 */
[----:B------:R-:W2:Y:S01]  /*a900*/  LDCU UR6, c[0x0][0x3f4] ;  /* 0x00007e80ff0677ac */ /* 0x000ea20008000800 */
[----:B------:R-:W3:Y:S01]  /*a910*/  LDCU UR7, c[0x0][0x510] ;  /* 0x0000a200ff0777ac */ /* 0x000ee20008000800 */
[----:B-1----:R-:W-:-:S05]  /*a920*/  IMAD.HI.U32 R30, R25, UR4, R24 ;  /* 0x00000004191e7c27 */ /* 0x002fca000f8e0018 */
[----:B------:R-:W-:-:S05]  /*a930*/  SHF.R.U32.HI R31, RZ, UR5, R30 ;  /* 0x00000005ff1f7c19 */ /* 0x000fca000801161e */
[----:B------:R-:W-:-:S04]  /*a940*/  IMAD.MOV R24, RZ, RZ, -R31 ;  /* 0x000000ffff187224 */ /* 0x000fc800078e0a1f */
[----:B--2---:R-:W-:-:S04]  /*a950*/  IMAD R25, R24, UR6, R25 ;  /* 0x0000000618197c24 */ /* 0x004fc8000f8e0219 */
        /* <DEDUP_REMOVED lines=8> */
[----:B--2---:R-:W-:-:S05]  /*a9e0*/  SHF.R.U32.HI R25, RZ, UR4, R24 ;  /* 0x00000004ff197c19 */ /* 0x004fca0008011618 */
[----:B------:R-:W-:-:S04]  /*a9f0*/  IMAD.MOV R30, RZ, RZ, -R25 ;  /* 0x000000ffff1e7224 */ /* 0x000fc800078e0a19 */
        /* <DEDUP_REMOVED lines=225> */
[----:B------:R-:W2:Y:S01]  /*b810*/  LDCU UR6, c[0x0][0x4fc] ;  /* 0x00009f80ff0677ac */ /* 0x000ea20008000800 */
[----:B------:R-:W3:Y:S02]  /*b820*/  LDCU UR7, c[0x0][0x568] ;  /* 0x0000ad00ff0777ac */ /* 0x000ee40008000800 */
[----:B-1----:R-:W-:-:S05]  /*b830*/  IMAD.HI.U32 R24, R25, UR4, R24 ;  /* 0x0000000419187c27 */ /* 0x002fca000f8e0018 */
[----:B------:R-:W-:-:S05]  /*b840*/  SHF.R.U32.HI R24, RZ, UR5, R24 ;  /* 0x00000005ff187c19 */ /* 0x000fca0008011618 */
[----:B------:R-:W-:-:S04]  /*b850*/  IMAD.MOV R24, RZ, RZ, -R24 ;  /* 0x000000ffff187224 */ /* 0x000fc800078e0a18 */
[----:B--2---:R-:W-:-:S04]  /*b860*/  IMAD R25, R24, UR6, R25 ;  /* 0x0000000618197c24 */ /* 0x004fc8000f8e0219 */
[----:B---3--:R-:W-:-:S07]  /*b870*/  IMAD R44, R25, UR7, R44 ;  /* 0x00000007192c7c24 */ /* 0x008fce000f8e022c */
.L_x_371:
[----:B------:R-:W-:Y:S01]  /*b880*/  SHF.R.U32.HI R44, RZ, 0x3, R44 ;  /* 0x00000003ff2c7819 */ /* 0x000fe2000001162c */
[----:B------:R-:W-:-:S07]  /*b890*/  IMAD.MOV.U32 R45, RZ, RZ, RZ ;  /* 0x000000ffff2d7224 */ /* 0x000fce00078e00ff */
.L_x_370:
[----:B------:R-:W1:Y:S02]  /*b8a0*/  LDCU.64 UR4, c[0x0][0x768] ;  /* 0x0000ed00ff0477ac */ /* 0x000e640008000a00 */
[----:B-1----:R-:W-:-:S04]  /*b8b0*/  IADD3 R49, P1, PT, R40, UR4, RZ ;  /* 0x0000000428317c10 */ /* 0x002fc8000ff3e0ff */
[----:B------:R-:W-:Y:S02]  /*b8c0*/  IADD3.X R40, PT, PT, RZ, UR5, RZ, P1, !PT ;  /* 0x00000005ff287c10 */ /* 0x000fe40008ffe4ff */
[----:B------:R-:W-:-:S04]  /*b8d0*/  LEA R30, P1, R44, R49, 0x3 ;  /* 0x000000312c1e7211 */ /* 0x000fc800078218ff */
[----:B------:R-:W-:-:S06]  /*b8e0*/  LEA.HI.X R31, R44, R40, R45, 0x3, P1 ;  /* 0x000000282c1f7211 */ /* 0x000fcc00008f1c2d */
[----:B------:R-:W5:Y:S01]  /*b8f0*/  LDG.E.64 R30, desc[UR36][R30.64] ;  /* 0x000000241e1e7981 */ /* 0x000f62000c1e1b00 */
[----:B------:R-:W-:-:S05]  /*b900*/  IMAD.IADD R25, R43, 0x1, R42 ;  /* 0x000000012b197824 */ /* 0x000fca00078e022a */
[----:B------:R-:W-:-:S13]  /*b910*/  ISETP.GE.U32.AND P1, PT, R25, R48, PT ;  /* 0x000000301900720c */ /* 0x000fda0003f26070 */
[----:B------:R-:W-:Y:S05]  /*b920*/  @P1 BRA `(.L_x_369) ;  /* 0x0000003400381947 */ /* 0x000fea0003800000 */
[----:B------:R-:W-:Y:S01]  /*b930*/  CS2R R50, SRZ ;  /* 0x0000000000327805 */ /* 0x000fe2000001ff00 */
[----:B------:R-:W-:Y:S06]  /*b940*/  @!P0 BRA `(.L_x_372) ;  /* 0x00000010004c8947 */ /* 0x000fec0003800000 */
[----:B------:R-:W1:Y:S01]  /*b950*/  LDCU.64 UR4, c[0x0][0x3e0] ;  /* 0x00007c00ff0477ac */ /* 0x000e620008000a00 */
[----:B------:R-:W-:Y:S01]  /*b960*/  IMAD.MOV.U32 R24, RZ, RZ, RZ ;  /* 0x000000ffff187224 */ /* 0x000fe200078e00ff */
[----:B------:R-:W-:Y:S01]  /*b970*/  ISETP.NE.AND P1, PT, R47, RZ, PT ;  /* 0x000000ff2f00720c */ /* 0x000fe20003f25270 */
        /* <DEDUP_REMOVED lines=31> */
[----:B------:R-:W-:Y:S01]  /*bb70*/  HFMA2 R44, -RZ, RZ, 0, 0 ;  /* 0x00000000ff2c7431 */ /* 0x000fe200000001ff */
[----:B------:R-:W-:Y:S01]  /*bb80*/  ISETP.NE.AND P1, PT, R46, 0x4, PT ;  /* 0x000000042e00780c */ /* 0x000fe20003f25270 */
[----:B------:R-:W2:Y:S01]  /*bb90*/  LDCU UR4, c[0x0][0x408] ;  /* 0x00008100ff0477ac */ /* 0x000ea20008000800 */
[----:B------:R-:W3:Y:S02]  /*bba0*/  LDCU UR5, c[0x0][0x514] ;  /* 0x0000a280ff0577ac */ /* 0x000ee40008000800 */
        /* <DEDUP_REMOVED lines=40> */
[----:B------:R-:W-:Y:S02]  /*be30*/  MOV R44, RZ ;  /* 0x000000ff002c7202 */ /* 0x000fe40000000f00 */
        /* <DEDUP_REMOVED lines=194> */
.L_x_373:
[----:B------:R-:W-:Y:S01]  /*ca60*/  SHF.R.U32.HI R50, RZ, 0x3, R50 ;  /* 0x00000003ff327819 */ /* 0x000fe20000011632 */
[----:B------:R-:W-:-:S07]  /*ca70*/  IMAD.MOV.U32 R51, RZ, RZ, RZ ;  /* 0x000000ffff337224 */ /* 0x000fce00078e00ff */
.L_x_372:
        /* <DEDUP_REMOVED lines=281> */
.L_x_375:
[----:B------:R-:W-:Y:S02]  /*dc10*/  SHF.R.U32.HI R50, RZ, 0x3, R50 ;  /* 0x00000003ff327819 */ /* 0x000fe40000011632 */
[----:B------:R-:W-:-:S07]  /*dc20*/  MOV R51, RZ ;  /* 0x000000ff00337202 */ /* 0x000fce0000000f00 */
.L_x_374:
        /* <DEDUP_REMOVED lines=281> */
.L_x_377:
[----:B------:R-:W-:Y:S01]  /*edc0*/  SHF.R.U32.HI R44, RZ, 0x3, R44 ;  /* 0x00000003ff2c7819 */ /* 0x000fe2000001162c */
[----:B------:R-:W-:-:S07]  /*edd0*/  IMAD.MOV.U32 R45, RZ, RZ, RZ ;  /* 0x000000ffff2d7224 */ /* 0x000fce00078e00ff */
.L_x_376:
[----:B------:R-:W-:-:S04]  /*ede0*/  LEA R32, P0, R44, R49, 0x3 ;  /* 0x000000312c207211 */ /* 0x000fc800078018ff */
[----:B------:R-:W-:-:S06]  /*edf0*/  LEA.HI.X R33, R44, R40, R45, 0x3, P0 ;  /* 0x000000282c217211 */ /* 0x000fcc00000f1c2d */
[----:B------:R-:W5:Y:S03]  /*ee00*/  LDG.E.64 R32, desc[UR36][R32.64] ;  /* 0x0000002420207981 */ /* 0x000f66000c1e1b00 */
.L_x_369:
[----:B------:R-:W-:Y:S05]  /*ee10*/  BSYNC.RECONVERGENT B0 ;  /* 0x0000000000007941 */ /* 0x000fea0003800200 */
.L_x_368:
[----:B------:R-:W-:Y:S01]  /*ee20*/  ISETP.GE.U32.AND P0, PT, R43, R48, PT ;  /* 0x000000302b00720c */ /* 0x000fe20003f06070 */
[----:B------:R-:W-:-:S12]  /*ee30*/  BSSY.RECONVERGENT B0, `(.L_x_378) ;  /* 0x0000083000007945 */ /* 0x000fd80003800200 */
[----:B------:R-:W-:Y:S05]  /*ee40*/  @P0 BRA `(.L_x_379) ;  /* 0x0000000800040947 */ /* 0x000fea0003800000 */
[----:B------:R-:W-:Y:S01]  /*ee50*/  FSETP.NAN.FTZ.AND P5, PT, |R3|, |R3|, PT ;  /* 0x400000030300720b */ /* 0x000fe20003fb8200 */
[----:B------:R-:W-:Y:S01]  /*ee60*/  IMAD.IADD R45, R43, 0x1, R42 ;  /* 0x000000012b2d7824 */ /* 0x000fe200078e022a */
        /* <DEDUP_REMOVED lines=14> */
.L_x_381:
[----:B------:R-:W-:Y:S05]  /*ef50*/  BSYNC.RECONVERGENT B1 ;  /* 0x0000000000017941 */ /* 0x000fea0003800200 */
.L_x_380:
        /* <DEDUP_REMOVED lines=9> */
.L_x_383:
[----:B------:R-:W-:Y:S05]  /*eff0*/  BSYNC.RECONVERGENT B1 ;  /* 0x0000000000017941 */ /* 0x000fea0003800200 */
.L_x_382:
        /* <DEDUP_REMOVED lines=22> */
.L_x_385:
[----:B------:R-:W-:Y:S05]  /*f160*/  BSYNC.RECONVERGENT B1 ;  /* 0x0000000000017941 */ /* 0x000fea0003800200 */
.L_x_384:
        /* <DEDUP_REMOVED lines=9> */
.L_x_387:
[----:B------:R-:W-:Y:S05]  /*f200*/  BSYNC.RECONVERGENT B1 ;  /* 0x0000000000017941 */ /* 0x000fea0003800200 */
.L_x_386:
        /* <DEDUP_REMOVED lines=22> */
.L_x_389:
[----:B------:R-:W-:Y:S05]  /*f370*/  BSYNC.RECONVERGENT B1 ;  /* 0x0000000000017941 */ /* 0x000fea0003800200 */
.L_x_388:
        /* <DEDUP_REMOVED lines=9> */
.L_x_391:
[----:B------:R-:W-:Y:S05]  /*f410*/  BSYNC.RECONVERGENT B1 ;  /* 0x0000000000017941 */ /* 0x000fea0003800200 */
.L_x_390:
        /* <DEDUP_REMOVED lines=20> */
.L_x_393:
[----:B------:R-:W-:Y:S05]  /*f560*/  BSYNC.RECONVERGENT B1 ;  /* 0x0000000000017941 */ /* 0x000fea0003800200 */
.L_x_392:
        /* <DEDUP_REMOVED lines=10> */
.L_x_395:
[----:B------:R-:W-:Y:S05]  /*f610*/  BSYNC.RECONVERGENT B1 ;  /* 0x0000000000017941 */ /* 0x000fea0003800200 */
.L_x_394:
[----:B------:R-:W-:Y:S02]  /*f620*/  FSEL R6, R6, R33, P0 ;  /* 0x0000002106067208 */ /* 0x000fe40000000000 */
[----:B------:R-:W-:Y:S02]  /*f630*/  SEL R14, R14, R29, P0 ;  /* 0x0000001d0e0e7207 */ /* 0x000fe40000000000 */
[----:B------:R-:W-:Y:S02]  /*f640*/  SEL R36, R36, RZ, P2 ;  /* 0x000000ff24247207 */ /* 0x000fe40001000000 */
[----:B------:R-:W-:-:S07]  /*f650*/  SEL R37, R37, RZ, P0 ;  /* 0x000000ff25257207 */ /* 0x000fce0000000000 */
.L_x_379:
[----:B------:R-:W-:Y:S05]  /*f660*/  BSYNC.RECONVERGENT B0 ;  /* 0x0000000000007941 */ /* 0x000fea0003800200 */
.L_x_378:
        /* <DEDUP_REMOVED lines=15> */
.L_x_397:
[----:B------:R-:W-:Y:S05]  /*f760*/  BSYNC.RECONVERGENT B0 ;  /* 0x0000000000007941 */ /* 0x000fea0003800200 */
.L_x_396:
[----:B------:R-:W-:Y:S04]  /*f770*/  BSSY.RECONVERGENT B0, `(.L_x_398) ;  /* 0x0000007000007945 */ /* 0x000fe80003800200 */
[----:B------:R-:W-:Y:S05]  /*f780*/  @P2 BRA `(.L_x_399) ;  /* 0x0000000000142947 */ /* 0x000fea0003800000 */
[----:B------:R-:W-:-:S13]  /*f790*/  FSETP.NEU.FTZ.AND P2, PT, R4, R38, PT ;  /* 0x000000260400720b */ /* 0x000fda0003f5d000 */
[----:B------:R-:W-:Y:S02]  /*f7a0*/  @!P2 ISETP.GE.U32.AND P1, PT, R10, R7, PT ;  /* 0x000000070a00a20c */ /* 0x000fe40003f26070 */
[----:B------:R-:W-:Y:S02]  /*f7b0*/  @P2 FSETP.GT.FTZ.AND P0, PT, R4, R38, PT ;  /* 0x000000260400220b */ /* 0x000fe40003f14000 */
[----:B------:R-:W-:-:S04]  /*f7c0*/  @!P2 ISETP.GE.AND.EX P1, PT, R34, R15, PT, P1 ;  /* 0x0000000f2200a20c */ /* 0x000fc80003f26310 */
[----:B------:R-:W-:-:S13]  /*f7d0*/  @!P2 PLOP3.LUT P0, PT, P1, PT, PT, 0x8, 0x80 ;  /* 0x000000000080a81c */ /* 0x000fda0000f0e170 */
.L_x_399:
[----:B------:R-:W-:Y:S05]  /*f7e0*/  BSYNC.RECONVERGENT B0 ;  /* 0x0000000000007941 */ /* 0x000fea0003800200 */
.L_x_398:
        /* <DEDUP_REMOVED lines=10> */
[----:B------:R-:W-:Y:S02]  /*f890*/  @P5 FSETP.NAN.FTZ.AND P3, PT, |R41|, |R41|, PT ;  /* 0x400000292900520b */ /* 0x000fe40003f78200 */
[----:B------:R-:W-:Y:S02]  /*f8a0*/  @P5 ISETP.LT.U32.AND P6, PT, R8, R9, PT ;  /* 0x000000090800520c */ /* 0x000fe40003fc1070 */
        /* <DEDUP_REMOVED lines=8> */
.L_x_401:
[----:B------:R-:W-:Y:S05]  /*f930*/  BSYNC.RECONVERGENT B0 ;  /* 0x0000000000007941 */ /* 0x000fea0003800200 */
.L_x_400:
        /* <DEDUP_REMOVED lines=8> */
.L_x_403:
[----:B------:R-:W-:Y:S05]  /*f9c0*/  BSYNC.RECONVERGENT B0 ;  /* 0x0000000000007941 */ /* 0x000fea0003800200 */
.L_x_402:
        /* <DEDUP_REMOVED lines=20> */
.L_x_405:
[----:B------:R-:W-:Y:S05]  /*fb10*/  BSYNC.RECONVERGENT B0 ;  /* 0x0000000000007941 */ /* 0x000fea0003800200 */
.L_x_404:
        /* <DEDUP_REMOVED lines=11> */
.L_x_407:
[----:B------:R-:W-:Y:S05]  /*fbd0*/  BSYNC.RECONVERGENT B0 ;  /* 0x0000000000007941 */ /* 0x000fea0003800200 */
.L_x_406:
[----:B-----5:R-:W-:Y:S02]  /*fbe0*/  FSEL R26, R25, R6, P2 ;  /* 0x00000006191a7208 */ /* 0x020fe40001000000 */
[----:B------:R-:W-:Y:S02]  /*fbf0*/  SEL R18, R7, R14, P2 ;  /* 0x0000000e07127207 */ /* 0x000fe40001000000 */
[----:B------:R-:W-:-:S07]  /*fc00*/  SEL R33, R34, R37, P2 ;  /* 0x0000002522217207 */ /* 0x000fce0001000000 */
.L_x_211:
[----:B------:R-:W-:Y:S05]  /*fc10*/  BSYNC.RECONVERGENT B6 ;  /* 0x0000000000067941 */ /* 0x000fea0003800200 */
.L_x_210:
[----:B------:R-:W2:Y:S02]  /*fc20*/  LDCU UR4, c[0x0][0x3b4] ;  /* 0x00007680ff0477ac */ /* 0x000ea40008000800 */
[----:B--2---:R-:W-:-:S09]  /*fc30*/  UISETP.NE.AND UP0, UPT, UR4, URZ, UPT ;  /* 0x000000ff0400728c */ /* 0x004fd2000bf05270 */
[----:B------:R-:W-:Y:S05]  /*fc40*/  BRA.U !UP0, `(.L_x_408) ;  /* 0x00000005081c7547 */ /* 0x000fea000b800000 */
[----:B------:R-:W2:Y:S01]  /*fc50*/  S2R R6, SR_CgaCtaId ;  /* 0x0000000000067919 */ /* 0x000ea20000008800 */
[----:B------:R-:W3:Y:S01]  /*fc60*/  LDC R12, c[0x0][0x360] ;  /* 0x0000d800ff0c7b82 */ /* 0x000ee20000000800 */
[----:B------:R-:W-:Y:S01]  /*fc70*/  MOV R4, 0x400 ;  /* 0x0000040000047802 */ /* 0x000fe20000000f00 */
[----:B------:R-:W-:Y:S02]  /*fc80*/  IMAD.MOV.U32 R34, RZ, RZ, R0 ;  /* 0x000000ffff227224 */ /* 0x000fe400078e0000 */
[----:B------:R-:W-:Y:S01]  /*fc90*/  IMAD.MOV.U32 R32, RZ, RZ, R18 ;  /* 0x000000ffff207224 */ /* 0x000fe200078e0012 */
[----:B------:R-:W-:-:S03]  /*fca0*/  IADD3 R5, PT, PT, R4, 0x10, RZ ;  /* 0x0000001004057810 */ /* 0x000fc60007ffe0ff */
[----:B------:R-:W4:Y:S01]  /*fcb0*/  LDC R13, c[0x0][0x364] ;  /* 0x0000d900ff0d7b82 */ /* 0x000f220000000800 */
[----:B---3--:R-:W-:Y:S01]  /*fcc0*/  IMAD R4, R16, R12, R19 ;  /* 0x0000000c10047224 */ /* 0x008fe200078e0213 */
[----:B--2---:R-:W-:Y:S02]  /*fcd0*/  LEA R9, R6, R5, 0x18 ;  /* 0x0000000506097211 */ /* 0x004fe400078ec0ff */
[----:B----4-:R-:W-:-:S03]  /*fce0*/  ISETP.GE.U32.AND P0, PT, R13, 0x2, PT ;  /* 0x000000020d00780c */ /* 0x010fc60003f06070 */
[----:B------:R-:W-:-:S05]  /*fcf0*/  IMAD R11, R4, 0x20, R9 ;  /* 0x00000020040b7824 */ /* 0x000fca00078e0209 */
[----:B------:R2:W-:Y:S04]  /*fd00*/  STS.64 [R11+0x8], R34 ;  /* 0x000008220b007388 */ /* 0x0005e80000000a00 */
[----:B------:R2:W-:Y:S04]  /*fd10*/  STS.64 [R11+0x18], R32 ;  /* 0x000018200b007388 */ /* 0x0005e80000000a00 */
[----:B------:R2:W-:Y:S04]  /*fd20*/  STS [R11], R3 ;  /* 0x000000030b007388 */ /* 0x0005e80000000800 */
[----:B------:R2:W-:Y:S01]  /*fd30*/  STS [R11+0x10], R26 ;  /* 0x0000101a0b007388 */ /* 0x0005e20000000800 */
[----:B------:R-:W-:Y:S05]  /*fd40*/  @!P0 BRA `(.L_x_408) ;  /* 0x0000000000dc8947 */ /* 0x000fea0003800000 */
[----:B------:R-:W-:-:S07]  /*fd50*/  IMAD.MOV.U32 R8, RZ, RZ, R13 ;  /* 0x000000ffff087224 */ /* 0x000fce00078e000d */
.L_x_415:
[----:B------:R-:W-:Y:S01]  /*fd60*/  SHF.R.U32.HI R15, RZ, 0x1, R8 ;  /* 0x00000001ff0f7819 */ /* 0x000fe20000011608 */
[----:B------:R-:W-:Y:S05]  /*fd70*/  WARPSYNC.ALL ;  /* 0x0000000000007948 */ /* 0x000fea0003800000 */
[----:B------:R-:W-:Y:S01]  /*fd80*/  IMAD.IADD R4, R15, 0x1, R16 ;  /* 0x000000010f047824 */ /* 0x000fe200078e0210 */
[----:B------:R-:W-:Y:S04]  /*fd90*/  BAR.SYNC.DEFER_BLOCKING 0x0 ;  /* 0x0000000000007b1d */ /* 0x000fe80000010000 */
[----:B------:R-:W-:-:S02]  /*fda0*/  ISETP.GE.U32.AND P0, PT, R4, R13, PT ;  /* 0x0000000d0400720c */ /* 0x000fc40003f06070 */
[----:B------:R-:W-:Y:S02]  /*fdb0*/  BSSY.RECONVERGENT B0, `(.L_x_409) ;  /* 0x000002d000007945 */ /* 0x000fe40003800200 */
[----:B------:R-:W-:-:S13]  /*fdc0*/  ISETP.GE.U32.OR P0, PT, R16, R15, P0 ;  /* 0x0000000f1000720c */ /* 0x000fda0000706470 */
[----:B---3--:R-:W-:Y:S05]  /*fdd0*/  @P0 BRA `(.L_x_410) ;  /* 0x0000000000a80947 */ /* 0x008fea0003800000 */
[----:B------:R-:W-:Y:S01]  /*fde0*/  IMAD R4, R4, R12, R19 ;  /* 0x0000000c04047224 */ /* 0x000fe200078e0213 */
[----:B------:R-:W-:Y:S01]  /*fdf0*/  FSETP.NAN.FTZ.AND P5, PT, |R3|, |R3|, PT ;  /* 0x400000030300720b */ /* 0x000fe20003fb8200 */
[----:B------:R-:W-:Y:S01]  /*fe00*/  BSSY.RECONVERGENT B1, `(.L_x_411) ;  /* 0x0000012000017945 */ /* 0x000fe20003800200 */
[----:B------:R-:W-:Y:S01]  /*fe10*/  FSETP.NAN.FTZ.AND P3, PT, |R26|, |R26|, PT ;  /* 0x4000001a1a00720b */ /* 0x000fe20003f78200 */
[----:B------:R-:W-:-:S05]  /*fe20*/  IMAD R10, R4, 0x20, R9 ;  /* 0x00000020040a7824 */ /* 0x000fca00078e0209 */
[----:B------:R-:W3:Y:S04]  /*fe30*/  LDS R14, [R10] ;  /* 0x000000000a0e7984 */ /* 0x000ee80000000800 */
[----:B------:R-:W4:Y:S04]  /*fe40*/  LDS.64 R4, [R10+0x8] ;  /* 0x000008000a047984 */ /* 0x000f280000000a00 */
[----:B------:R-:W5:Y:S04]  /*fe50*/  LDS R21, [R10+0x10] ;  /* 0x000010000a157984 */ /* 0x000f680000000800 */
[----:B------:R-:W0:Y:S01]  /*fe60*/  LDS.64 R6, [R10+0x18] ;  /* 0x000018000a067984 */ /* 0x000e220000000a00 */
[----:B---3--:R-:W-:-:S02]  /*fe70*/  @P5 FSETP.NAN.FTZ.AND P2, PT, |R14|, |R14|, PT ;  /* 0x4000000e0e00520b */ /* 0x008fc40003f58200 */
[----:B----4-:R-:W-:Y:S02]  /*fe80*/  @P5 ISETP.LT.U32.AND P4, PT, R0, R4, PT ;  /* 0x000000040000520c */ /* 0x010fe40003f81070 */
[----:B-----5:R-:W-:Y:S02]  /*fe90*/  @P3 FSETP.NAN.FTZ.AND P0, PT, |R21|, |R21|, PT ;  /* 0x400000151500320b */ /* 0x020fe40003f18200 */
[----:B------:R-:W-:Y:S02]  /*fea0*/  @P5 ISETP.LT.OR.EX P2, PT, R35, R5, !P2, P4 ;  /* 0x000000052300520c */ /* 0x000fe40005741740 */
[----:B0-----:R-:W-:Y:S01]  /*feb0*/  @P3 ISETP.LT.U32.AND P1, PT, R18, R6, PT ;  /* 0x000000061200320c */ /* 0x001fe20003f21070 */
[----:B------:R-:W-:-:S12]  /*fec0*/  @P5 BRA `(.L_x_412) ;  /* 0x0000000000145947 */ /* 0x000fd80003800000 */
[----:B------:R-:W-:-:S13]  /*fed0*/  FSETP.NEU.FTZ.AND P4, PT, R3, R14, PT ;  /* 0x0000000e0300720b */ /* 0x000fda0003f9d000 */
[----:B------:R-:W-:-:S04]  /*fee0*/  @!P4 ISETP.GE.U32.AND P2, PT, R0, R4, PT ;  /* 0x000000040000c20c */ /* 0x000fc80003f46070 */
[----:B------:R-:W-:-:S04]  /*fef0*/  @!P4 ISETP.GE.AND.EX P2, PT, R35, R5, PT, P2 ;  /* 0x000000052300c20c */ /* 0x000fc80003f46320 */
[----:B------:R-:W-:Y:S02]  /*ff00*/  @!P4 PLOP3.LUT P2, PT, P2, PT, PT, 0x8, 0x80 ;  /* 0x000000000080c81c */ /* 0x000fe4000174e170 */
[----:B------:R-:W-:-:S13]  /*ff10*/  @P4 FSETP.GT.FTZ.AND P2, PT, R3, R14, PT ;  /* 0x0000000e0300420b */ /* 0x000fda0003f54000 */
.L_x_412:
[----:B------:R-:W-:Y:S05]  /*ff20*/  BSYNC.RECONVERGENT B1 ;  /* 0x0000000000017941 */ /* 0x000fea0003800200 */
.L_x_411:
[----:B------:R-:W-:Y:S01]  /*ff30*/  BSSY.RECONVERGENT B1, `(.L_x_413) ;  /* 0x000000a000017945 */ /* 0x000fe20003800200 */
[----:B------:R-:W-:Y:S02]  /*ff40*/  SEL R0, R0, R4, P2 ;  /* 0x0000000400007207 */ /* 0x000fe40001000000 */
[----:B--2---:R-:W-:Y:S02]  /*ff50*/  SEL R35, R35, R5, P2 ;  /* 0x0000000523237207 */ /* 0x004fe40001000000 */
[----:B------:R-:W-:Y:S01]  /*ff60*/  @P3 ISETP.LT.OR.EX P0, PT, R33, R7, !P0, P1 ;  /* 0x000000072100320c */ /* 0x000fe20004701710 */
[----:B------:R-:W-:-:S12]  /*ff70*/  @P3 BRA `(.L_x_414) ;  /* 0x0000000000143947 */ /* 0x000fd80003800000 */
[----:B------:R-:W-:-:S13]  /*ff80*/  FSETP.NEU.FTZ.AND P3, PT, R26, R21, PT ;  /* 0x000000151a00720b */ /* 0x000fda0003f7d000 */
[----:B------:R-:W-:Y:S02]  /*ff90*/  @!P3 ISETP.GE.U32.AND P1, PT, R18, R6, PT ;  /* 0x000000061200b20c */ /* 0x000fe40003f26070 */
[----:B------:R-:W-:Y:S02]  /*ffa0*/  @P3 FSETP.GT.FTZ.AND P0, PT, R26, R21, PT ;  /* 0x000000151a00320b */ /* 0x000fe40003f14000 */
[----:B------:R-:W-:-:S04]  /*ffb0*/  @!P3 ISETP.GE.AND.EX P1, PT, R33, R7, PT, P1 ;  /* 0x000000072100b20c */ /* 0x000fc80003f26310 */
[----:B------:R-:W-:-:S13]  /*ffc0*/  @!P3 PLOP3.LUT P0, PT, P1, PT, PT, 0x8, 0x80 ;  /* 0x000000000080b81c */ /* 0x000fda0000f0e170 */
.L_x_414:
[----:B------:R-:W-:Y:S05]  /*ffd0*/  BSYNC.RECONVERGENT B1 ;  /* 0x0000000000017941 */ /* 0x000fea0003800200 */
.L_x_413:
[----:B------:R-:W-:Y:S01]  /*ffe0*/  SEL R18, R18, R6, P0 ;  /* 0x0000000612127207 */ /* 0x000fe20000000000 */
[----:B------:R-:W-:Y:S01]  /*fff0*/  IMAD.MOV.U32 R34, RZ, RZ, R0 ;  /* 0x000000ffff227224 */ /* 0x000fe200078e0000 */
[----:B------:R-:W-:Y:S02]  /*10000*/  SEL R33, R33, R7, P0 ;  /* 0x0000000721217207 */ /* 0x000fe40000000000 */
[----:B------:R-:W-:Y:S02]  /*10010*/  FSEL R3, R3, R14, P2 ;  /* 0x0000000e03037208 */ /* 0x000fe40001000000 */
[----:B------:R-:W-:Y:S01]  /*10020*/  FSEL R26, R26, R21, P0 ;  /* 0x000000151a1a7208 */ /* 0x000fe20000000000 */
[----:B------:R3:W-:Y:S01]  /*10030*/  STS.64 [R11+0x8], R34 ;  /* 0x000008220b007388 */ /* 0x0007e20000000a00 */
[----:B------:R-:W-:-:S03]  /*10040*/  MOV R32, R18 ;  /* 0x0000001200207202 */ /* 0x000fc60000000f00 */
[----:B------:R3:W-:Y:S04]  /*10050*/  STS [R11], R3 ;  /* 0x000000030b007388 */ /* 0x0007e80000000800 */
[----:B------:R3:W-:Y:S04]  /*10060*/  STS.64 [R11+0x18], R32 ;  /* 0x000018200b007388 */ /* 0x0007e80000000a00 */
[----:B------:R3:W-:Y:S02]  /*10070*/  STS [R11+0x10], R26 ;  /* 0x0000101a0b007388 */ /* 0x0007e40000000800 */
.L_x_410:
[----:B------:R-:W-:Y:S05]  /*10080*/  BSYNC.RECONVERGENT B0 ;  /* 0x0000000000007941 */ /* 0x000fea0003800200 */
.L_x_409:
[----:B------:R-:W-:Y:S01]  /*10090*/  ISETP.GT.U32.AND P0, PT, R8, 0x3, PT ;  /* 0x000000030800780c */ /* 0x000fe20003f04070 */
[----:B------:R-:W-:-:S12]  /*100a0*/  IMAD.MOV.U32 R8, RZ, RZ, R15 ;  /* 0x000000ffff087224 */ /* 0x000fd800078e000f */
[----:B------:R-:W-:Y:S05]  /*100b0*/  @P0 BRA `(.L_x_415) ;  /* 0xfffffffc00280947 */ /* 0x000fea000383ffff */
.L_x_408:
[----:B------:R-:W4:Y:S02]  /*100c0*/  LDCU UR4, c[0x0][0x3b0] ;  /* 0x00007600ff0477ac */ /* 0x000f240008000800 */
[----:B----4-:R-:W-:-:S09]  /*100d0*/  UISETP.NE.AND UP0, UPT, UR4, URZ, UPT ;  /* 0x000000ff0400728c */ /* 0x010fd2000bf05270 */
[----:B------:R-:W-:Y:S05]  /*100e0*/  BRA.U !UP0, `(.L_x_416) ;  /* 0x0000000508d47547 */ /* 0x000fea000b800000 */
[----:B------:R-:W4:Y:S02]  /*100f0*/  LDC R13, c[0x0][0x360] ;  /* 0x0000d800ff0d7b82 */ /* 0x000f240000000800 */
[----:B----4-:R-:W-:Y:S01]  /*10100*/  ISETP.GE.U32.AND P0, PT, R13, 0x21, PT ;  /* 0x000000210d00780c */ /* 0x010fe20003f06070 */
[----:B------:R-:W-:-:S12]  /*10110*/  IMAD.MOV.U32 R8, RZ, RZ, R13 ;  /* 0x000000ffff087224 */ /* 0x000fd800078e000d */
[----:B------:R-:W-:Y:S05]  /*10120*/  @!P0 BRA `(.L_x_417) ;  /* 0x0000000400148947 */ /* 0x000fea0003800000 */
[----:B------:R-:W4:Y:S01]  /*10130*/  S2UR UR5, SR_CgaCtaId ;  /* 0x00000000000579c3 */ /* 0x000f220000008800 */
[----:B------:R-:W-:Y:S01]  /*10140*/  UMOV UR4, 0x400 ;  /* 0x0000040000047882 */ /* 0x000fe20000000000 */
[----:B------:R-:W-:Y:S01]  /*10150*/  IMAD R4, R16, R13, R19 ;  /* 0x0000000d10047224 */ /* 0x000fe200078e0213 */
[----:B------:R-:W-:Y:S01]  /*10160*/  UIADD3 UR4, UPT, UPT, UR4, 0x10, URZ ;  /* 0x0000001004047890 */ /* 0x000fe2000fffe0ff */
[----:B--23--:R-:W-:Y:S01]  /*10170*/  IMAD.MOV.U32 R34, RZ, RZ, R0 ;  /* 0x000000ffff227224 */ /* 0x00cfe200078e0000 */
[----:B------:R-:W-:Y:S01]  /*10180*/  ISETP.GE.U32.AND P0, PT, R13, 0x40, PT ;  /* 0x000000400d00780c */ /* 0x000fe20003f06070 */
[----:B------:R-:W-:Y:S02]  /*10190*/  IMAD.MOV.U32 R32, RZ, RZ, R18 ;  /* 0x000000ffff207224 */ /* 0x000fe400078e0012 */
[----:B------:R-:W-:Y:S01]  /*101a0*/  IMAD.MOV.U32 R8, RZ, RZ, 0x20 ;  /* 0x00000020ff087424 */ /* 0x000fe200078e00ff */
[----:B----4-:R-:W-:-:S06]  /*101b0*/  ULEA UR4, UR5, UR4, 0x18 ;  /* 0x0000000405047291 */ /* 0x010fcc000f8ec0ff */
[----:B------:R-:W-:-:S05]  /*101c0*/  LEA R9, R4, UR4, 0x5 ;  /* 0x0000000404097c11 */ /* 0x000fca000f8e28ff */
[----:B------:R4:W-:Y:S04]  /*101d0*/  STS.64 [R9+0x8], R34 ;  /* 0x0000082209007388 */ /* 0x0009e80000000a00 */
[----:B------:R4:W-:Y:S04]  /*101e0*/  STS.64 [R9+0x18], R32 ;  /* 0x0000182009007388 */ /* 0x0009e80000000a00 */
[----:B------:R4:W-:Y:S04]  /*101f0*/  STS [R9], R3 ;  /* 0x0000000309007388 */ /* 0x0009e80000000800 */
[----:B------:R4:W-:Y:S01]  /*10200*/  STS [R9+0x10], R26 ;  /* 0x0000101a09007388 */ /* 0x0009e20000000800 */
[----:B------:R-:W-:Y:S05]  /*10210*/  @!P0 BRA `(.L_x_417) ;  /* 0x0000000000d88947 */ /* 0x000fea0003800000 */
[----:B------:R-:W-:-:S07]  /*10220*/  IMAD.MOV.U32 R10, RZ, RZ, R13 ;  /* 0x000000ffff0a7224 */ /* 0x000fce00078e000d */
.L_x_424:
[----:B------:R-:W-:Y:S01]  /*10230*/  SHF.R.U32.HI R12, RZ, 0x1, R10 ;  /* 0x00000001ff0c7819 */ /* 0x000fe2000001160a */
[----:B------:R-:W-:Y:S05]  /*10240*/  WARPSYNC.ALL ;  /* 0x0000000000007948 */ /* 0x000fea0003800000 */
[----:B------:R-:W-:Y:S01]  /*10250*/  IMAD.IADD R4, R12, 0x1, R19 ;  /* 0x000000010c047824 */ /* 0x000fe200078e0213 */
[----:B------:R-:W-:Y:S04]  /*10260*/  BAR.SYNC.DEFER_BLOCKING 0x0 ;  /* 0x0000000000007b1d */ /* 0x000fe80000010000 */
[----:B------:R-:W-:-:S02]  /*10270*/  ISETP.GE.U32.AND P0, PT, R4, R13, PT ;  /* 0x0000000d0400720c */ /* 0x000fc40003f06070 */
[----:B------:R-:W-:Y:S02]  /*10280*/  BSSY.RECONVERGENT B0, `(.L_x_418) ;  /* 0x000002c000007945 */ /* 0x000fe40003800200 */
[----:B------:R-:W-:-:S13]  /*10290*/  ISETP.GE.U32.OR P0, PT, R19, R12, P0 ;  /* 0x0000000c1300720c */ /* 0x000fda0000706470 */
[----:B--2---:R-:W-:Y:S05]  /*102a0*/  @P0 BRA `(.L_x_419) ;  /* 0x0000000000a40947 */ /* 0x004fea0003800000 */
[----:B------:R-:W-:Y:S01]  /*102b0*/  LEA R11, R12, R9, 0x5 ;  /* 0x000000090c0b7211 */ /* 0x000fe200078e28ff */
[----:B------:R-:W-:Y:S01]  /*102c0*/  BSSY.RECONVERGENT B1, `(.L_x_420) ;  /* 0x0000012000017945 */ /* 0x000fe20003800200 */
[----:B------:R-:W-:Y:S02]  /*102d0*/  FSETP.NAN.FTZ.AND P5, PT, |R3|, |R3|, PT ;  /* 0x400000030300720b */ /* 0x000fe40003fb8200 */
[----:B------:R-:W-:Y:S01]  /*102e0*/  FSETP.NAN.FTZ.AND P3, PT, |R26|, |R26|, PT ;  /* 0x4000001a1a00720b */ /* 0x000fe20003f78200 */
[----:B------:R-:W2:Y:S04]  /*102f0*/  LDS R14, [R11] ;  /* 0x000000000b0e7984 */ /* 0x000ea80000000800 */
[----:B------:R-:W3:Y:S04]  /*10300*/  LDS.64 R4, [R11+0x8] ;  /* 0x000008000b047984 */ /* 0x000ee80000000a00 */
[----:B------:R-:W5:Y:S04]  /*10310*/  LDS R15, [R11+0x10] ;  /* 0x000010000b0f7984 */ /* 0x000f680000000800 */
[----:B------:R-:W0:Y:S01]  /*10320*/  LDS.64 R6, [R11+0x18] ;  /* 0x000018000b067984 */ /* 0x000e220000000a00 */
[----:B--2---:R-:W-:-:S02]  /*10330*/  @P5 FSETP.NAN.FTZ.AND P2, PT, |R14|, |R14|, PT ;  /* 0x4000000e0e00520b */ /* 0x004fc40003f58200 */
[----:B---3--:R-:W-:Y:S02]  /*10340*/  @P5 ISETP.LT.U32.AND P4, PT, R0, R4, PT ;  /* 0x000000040000520c */ /* 0x008fe40003f81070 */
        /* <DEDUP_REMOVED lines=9> */
.L_x_421:
[----:B------:R-:W-:Y:S05]  /*103e0*/  BSYNC.RECONVERGENT B1 ;  /* 0x0000000000017941 */ /* 0x000fea0003800200 */
.L_x_420:
[----:B------:R-:W-:Y:S01]  /*103f0*/  BSSY.RECONVERGENT B1, `(.L_x_422) ;  /* 0x000000a000017945 */ /* 0x000fe20003800200 */
[----:B------:R-:W-:Y:S02]  /*10400*/  SEL R0, R0, R4, P2 ;  /* 0x0000000400007207 */ /* 0x000fe40001000000 */
[----:B----4-:R-:W-:Y:S02]  /*10410*/  SEL R35, R35, R5, P2 ;  /* 0x0000000523237207 */ /* 0x010fe40001000000 */
[----:B------:R-:W-:Y:S01]  /*10420*/  @P3 ISETP.LT.OR.EX P0, PT, R33, R7, !P0, P1 ;  /* 0x000000072100320c */ /* 0x000fe20004701710 */
[----:B------:R-:W-:-:S12]  /*10430*/  @P3 BRA `(.L_x_423) ;  /* 0x0000000000143947 */ /* 0x000fd80003800000 */
[----:B------:R-:W-:-:S13]  /*10440*/  FSETP.NEU.FTZ.AND P3, PT, R26, R15, PT ;  /* 0x0000000f1a00720b */ /* 0x000fda0003f7d000 */
[----:B------:R-:W-:Y:S02]  /*10450*/  @!P3 ISETP.GE.U32.AND P1, PT, R18, R6, PT ;  /* 0x000000061200b20c */ /* 0x000fe40003f26070 */
[----:B------:R-:W-:Y:S02]  /*10460*/  @P3 FSETP.GT.FTZ.AND P0, PT, R26, R15, PT ;  /* 0x0000000f1a00320b */ /* 0x000fe40003f14000 */
[----:B------:R-:W-:-:S04]  /*10470*/  @!P3 ISETP.GE.AND.EX P1, PT, R33, R7, PT, P1 ;  /* 0x000000072100b20c */ /* 0x000fc80003f26310 */
[----:B------:R-:W-:-:S13]  /*10480*/  @!P3 PLOP3.LUT P0, PT, P1, PT, PT, 0x8, 0x80 ;  /* 0x000000000080b81c */ /* 0x000fda0000f0e170 */
.L_x_423:
[----:B------:R-:W-:Y:S05]  /*10490*/  BSYNC.RECONVERGENT B1 ;  /* 0x0000000000017941 */ /* 0x000fea0003800200 */
.L_x_422:
[----:B------:R-:W-:Y:S01]  /*104a0*/  SEL R18, R18, R6, P0 ;  /* 0x0000000612127207 */ /* 0x000fe20000000000 */
[----:B------:R-:W-:Y:S01]  /*104b0*/  IMAD.MOV.U32 R34, RZ, RZ, R0 ;  /* 0x000000ffff227224 */ /* 0x000fe200078e0000 */
[----:B------:R-:W-:Y:S02]  /*104c0*/  SEL R33, R33, R7, P0 ;  /* 0x0000000721217207 */ /* 0x000fe40000000000 */
[----:B------:R-:W-:Y:S01]  /*104d0*/  FSEL R3, R3, R14, P2 ;  /* 0x0000000e03037208 */ /* 0x000fe20001000000 */
[----:B------:R-:W-:Y:S01]  /*104e0*/  IMAD.MOV.U32 R32, RZ, RZ, R18 ;  /* 0x000000ffff207224 */ /* 0x000fe200078e0012 */
[----:B------:R-:W-:Y:S01]  /*104f0*/  FSEL R26, R26, R15, P0 ;  /* 0x0000000f1a1a7208 */ /* 0x000fe20000000000 */
[----:B------:R2:W-:Y:S04]  /*10500*/  STS.64 [R9+0x8], R34 ;  /* 0x0000082209007388 */ /* 0x0005e80000000a00 */
[----:B------:R2:W-:Y:S04]  /*10510*/  STS.64 [R9+0x18], R32 ;  /* 0x0000182009007388 */ /* 0x0005e80000000a00 */
[----:B------:R2:W-:Y:S04]  /*10520*/  STS [R9], R3 ;  /* 0x0000000309007388 */ /* 0x0005e80000000800 */
[----:B------:R2:W-:Y:S02]  /*10530*/  STS [R9+0x10], R26 ;  /* 0x0000101a09007388 */ /* 0x0005e40000000800 */
.L_x_419:
[----:B------:R-:W-:Y:S05]  /*10540*/  BSYNC.RECONVERGENT B0 ;  /* 0x0000000000007941 */ /* 0x000fea0003800200 */
.L_x_418:
[----:B------:R-:W-:Y:S01]  /*10550*/  ISETP.GT.U32.AND P0, PT, R10, 0x7f, PT ;  /* 0x0000007f0a00780c */ /* 0x000fe20003f04070 */
[----:B------:R-:W-:-:S12]  /*10560*/  IMAD.MOV.U32 R10, RZ, RZ, R12 ;  /* 0x000000ffff0a7224 */ /* 0x000fd800078e000c */
[----:B------:R-:W-:Y:S05]  /*10570*/  @P0 BRA `(.L_x_424) ;  /* 0xfffffffc002c0947 */ /* 0x000fea000383ffff */
.L_x_417:
[----:B------:R-:W-:Y:S01]  /*10580*/  ISETP.GE.U32.AND P0, PT, R8, 0x2, PT ;  /* 0x000000020800780c */ /* 0x000fe20003f06070 */
[----:B------:R-:W-:Y:S05]  /*10590*/  WARPSYNC.ALL ;  /* 0x0000000000007948 */ /* 0x000fea0003800000 */
[----:B------:R-:W-:Y:S07]  /*105a0*/  BAR.SYNC.DEFER_BLOCKING 0x0 ;  /* 0x0000000000007b1d */ /* 0x000fee0000010000 */
[----:B------:R-:W-:Y:S05]  /*105b0*/  @!P0 BRA `(.L_x_416) ;  /* 0x0000000000a08947 */ /* 0x000fea0003800000 */
[----:B------:R-:W-:-:S07]  /*105c0*/  IMAD.MOV.U32 R5, RZ, RZ, 0x1 ;  /* 0x00000001ff057424 */ /* 0x000fce00078e00ff */
.L_x_429:
[----:B------:R-:W5:Y:S01]  /*105d0*/  SHFL.DOWN PT, R4, R3, R5, 0x1f ;  /* 0x08001f0503047589 */ /* 0x000f6200000e0000 */
[----:B------:R-:W-:Y:S01]  /*105e0*/  FSETP.NAN.FTZ.AND P2, PT, |R3|, |R3|, PT ;  /* 0x400000030300720b */ /* 0x000fe20003f58200 */
[----:B------:R-:W-:Y:S02]  /*105f0*/  BSSY.RECONVERGENT B0, `(.L_x_425) ;  /* 0x000000c000007945 */ /* 0x000fe40003800200 */
[----:B------:R-:W0:Y:S04]  /*10600*/  SHFL.DOWN PT, R7, R0, R5, 0x1f ;  /* 0x08001f0500077589 */ /* 0x000e2800000e0000 */
[----:B------:R-:W1:Y:S06]  /*10610*/  SHFL.DOWN PT, R6, R35, R5, 0x1f ;  /* 0x08001f0523067589 */ /* 0x000e6c00000e0000 */
[----:B-----5:R-:W-:-:S02]  /*10620*/  @P2 FSETP.NAN.FTZ.AND P0, PT, |R4|, |R4|, PT ;  /* 0x400000040400220b */ /* 0x020fc40003f18200 */
[----:B0-----:R-:W-:-:S04]  /*10630*/  @P2 ISETP.LT.U32.AND P1, PT, R0, R7, PT ;  /* 0x000000070000220c */ /* 0x001fc80003f21070 */
[----:B-1----:R-:W-:Y:S01]  /*10640*/  @P2 ISETP.LT.OR.EX P0, PT, R35, R6, !P0, P1 ;  /* 0x000000062300220c */ /* 0x002fe20004701710 */
[----:B------:R-:W-:-:S12]  /*10650*/  @P2 BRA `(.L_x_426) ;  /* 0x0000000000142947 */ /* 0x000fd80003800000 */
[----:B------:R-:W-:-:S13]  /*10660*/  FSETP.NEU.FTZ.AND P1, PT, R3, R4, PT ;  /* 0x000000040300720b */ /* 0x000fda0003f3d000 */
[----:B------:R-:W-:-:S04]  /*10670*/  @!P1 ISETP.GE.U32.AND P0, PT, R0, R7, PT ;  /* 0x000000070000920c */ /* 0x000fc80003f06070 */
[----:B------:R-:W-:-:S04]  /*10680*/  @!P1 ISETP.GE.AND.EX P0, PT, R35, R6, PT, P0 ;  /* 0x000000062300920c */ /* 0x000fc80003f06300 */
[----:B------:R-:W-:Y:S02]  /*10690*/  @!P1 PLOP3.LUT P0, PT, P0, PT, PT, 0x8, 0x80 ;  /* 0x000000000080981c */ /* 0x000fe4000070e170 */
[----:B------:R-:W-:-:S13]  /*106a0*/  @P1 FSETP.GT.FTZ.AND P0, PT, R3, R4, PT ;  /* 0x000000040300120b */ /* 0x000fda0003f14000 */
.L_x_426:
[----:B------:R-:W-:Y:S05]  /*106b0*/  BSYNC.RECONVERGENT B0 ;  /* 0x0000000000007941 */ /* 0x000fea0003800200 */
.L_x_425:
[----:B--2-4-:R-:W0:Y:S01]  /*106c0*/  SHFL.DOWN PT, R9, R26, R5, 0x1f ;  /* 0x08001f051a097589 */ /* 0x014e2200000e0000 */
[----:B------:R-:W-:Y:S01]  /*106d0*/  FSETP.NAN.FTZ.AND P3, PT, |R26|, |R26|, PT ;  /* 0x4000001a1a00720b */ /* 0x000fe20003f78200 */
[----:B------:R-:W-:Y:S01]  /*106e0*/  BSSY.RECONVERGENT B0, `(.L_x_427) ;  /* 0x000000f000007945 */ /* 0x000fe20003800200 */
[----:B---3--:R-:W-:Y:S01]  /*106f0*/  FSEL R3, R3, R4, P0 ;  /* 0x0000000403037208 */ /* 0x008fe20000000000 */
[----:B------:R-:W1:Y:S01]  /*10700*/  SHFL.DOWN PT, R11, R18, R5, 0x1f ;  /* 0x08001f05120b7589 */ /* 0x000e6200000e0000 */
[----:B------:R-:W-:Y:S02]  /*10710*/  SEL R0, R0, R7, P0 ;  /* 0x0000000700007207 */ /* 0x000fe40000000000 */
[----:B------:R-:W-:Y:S01]  /*10720*/  SEL R35, R35, R6, P0 ;  /* 0x0000000623237207 */ /* 0x000fe20000000000 */
[----:B------:R-:W2:Y:S06]  /*10730*/  SHFL.DOWN PT, R10, R33, R5, 0x1f ;  /* 0x08001f05210a7589 */ /* 0x000eac00000e0000 */
[----:B0-----:R-:W-:-:S02]  /*10740*/  @P3 FSETP.NAN.FTZ.AND P1, PT, |R9|, |R9|, PT ;  /* 0x400000090900320b */ /* 0x001fc40003f38200 */
[----:B-1----:R-:W-:-:S04]  /*10750*/  @P3 ISETP.LT.U32.AND P2, PT, R18, R11, PT ;  /* 0x0000000b1200320c */ /* 0x002fc80003f41070 */
[----:B--2---:R-:W-:Y:S01]  /*10760*/  @P3 ISETP.LT.OR.EX P1, PT, R33, R10, !P1, P2 ;  /* 0x0000000a2100320c */ /* 0x004fe20004f21720 */
[----:B------:R-:W-:-:S12]  /*10770*/  @P3 BRA `(.L_x_428) ;  /* 0x0000000000143947 */ /* 0x000fd80003800000 */
[----:B------:R-:W-:-:S13]  /*10780*/  FSETP.NEU.FTZ.AND P2, PT, R26, R9, PT ;  /* 0x000000091a00720b */ /* 0x000fda0003f5d000 */
[----:B------:R-:W-:Y:S02]  /*10790*/  @!P2 ISETP.GE.U32.AND P0, PT, R18, R11, PT ;  /* 0x0000000b1200a20c */ /* 0x000fe40003f06070 */
[----:B------:R-:W-:Y:S02]  /*107a0*/  @P2 FSETP.GT.FTZ.AND P1, PT, R26, R9, PT ;  /* 0x000000091a00220b */ /* 0x000fe40003f34000 */
[----:B------:R-:W-:-:S04]  /*107b0*/  @!P2 ISETP.GE.AND.EX P0, PT, R33, R10, PT, P0 ;  /* 0x0000000a2100a20c */ /* 0x000fc80003f06300 */
[----:B------:R-:W-:-:S13]  /*107c0*/  @!P2 PLOP3.LUT P1, PT, P0, PT, PT, 0x8, 0x80 ;  /* 0x000000000080a81c */ /* 0x000fda000072e170 */
.L_x_428:
[----:B------:R-:W-:Y:S05]  /*107d0*/  BSYNC.RECONVERGENT B0 ;  /* 0x0000000000007941 */ /* 0x000fea0003800200 */
.L_x_427:
[----:B------:R-:W-:Y:S01]  /*107e0*/  IMAD.SHL.U32 R5, R5, 0x2, RZ ;  /* 0x0000000205057824 */ /* 0x000fe200078e00ff */
[----:B------:R-:W-:Y:S02]  /*107f0*/  FSEL R26, R26, R9, P1 ;  /* 0x000000091a1a7208 */ /* 0x000fe40000800000 */
[----:B------:R-:W-:Y:S02]  /*10800*/  SEL R18, R18, R11, P1 ;  /* 0x0000000b12127207 */ /* 0x000fe40000800000 */
[----:B------:R-:W-:Y:S02]  /*10810*/  ISETP.GE.AND P0, PT, R5, R8, PT ;  /* 0x000000080500720c */ /* 0x000fe40003f06270 */
[----:B------:R-:W-:-:S11]  /*10820*/  SEL R33, R33, R10, P1 ;  /* 0x0000000a21217207 */ /* 0x000fd60000800000 */
[----:B------:R-:W-:Y:S05]  /*10830*/  @!P0 BRA `(.L_x_429) ;  /* 0xfffffffc00648947 */ /* 0x000fea000383ffff */
.L_x_416:
[----:B------:R-:W5:Y:S01]  /*10840*/  LDC R4, c[0x0][0x56c] ;  /* 0x00015b00ff047b82 */ /* 0x000f620000000800 */
[----:B-1----:R-:W-:Y:S01]  /*10850*/  IMAD.MOV.U32 R25, RZ, RZ, RZ ;  /* 0x000000ffff197224 */ /* 0x002fe200078e00ff */
[C---:B-----5:R-:W-:Y:S01]  /*10860*/  ISETP.NE.AND P0, PT, R4.reuse, RZ, PT ;  /* 0x000000ff0400720c */ /* 0x060fe20003f05270 */
[----:B------:R-:W-:-:S05]  /*10870*/  VIADD R20, R4, 0xffffffff ;  /* 0xffffffff04147836 */ /* 0x000fca0000000000 */
[----:B------:R-:W-:-:S04]  /*10880*/  VIMNMX.U32 R6, PT, PT, R20, 0x18, PT ;  /* 0x0000001814067848 */ /* 0x000fc80003fe0000 */
[----:B------:R-:W-:-:S03]  /*10890*/  IADD3 R6, PT, PT, R6, 0x1, RZ ;  /* 0x0000000106067810 */ /* 0x000fc60007ffe0ff */
[----:B------:R-:W-:Y:S05]  /*108a0*/  @!P0 BRA `(.L_x_430) ;  /* 0x0000001000488947 */ /* 0x000fea0003800000 */
[----:B------:R-:W1:Y:S01]  /*108b0*/  LDCU.64 UR6, c[0x0][0x570] ;  /* 0x0000ae00ff0677ac */ /* 0x000e620008000a00 */
[----:B------:R-:W-:Y:S01]  /*108c0*/  IMAD.MOV.U32 R4, RZ, RZ, RZ ;  /* 0x000000ffff047224 */ /* 0x000fe200078e00ff */
[----:B------:R-:W-:Y:S01]  /*108d0*/  ISETP.NE.AND P1, PT, R20, RZ, PT ;  /* 0x000000ff1400720c */ /* 0x000fe20003f25270 */
[----:B------:R-:W-:Y:S01]  /*108e0*/  IMAD.MOV.U32 R5, RZ, RZ, R23 ;  /* 0x000000ffff057224 */ /* 0x000fe200078e0017 */
[----:B------:R-:W5:Y:S01]  /*108f0*/  LDCU UR5, c[0x0][0x578] ;  /* 0x0000af00ff0577ac */ /* 0x000f620008000800 */
[----:B------:R-:W0:Y:S01]  /*10900*/  LDCU UR4, c[0x0][0x69c] ;  /* 0x0000d380ff0477ac */ /* 0x000e220008000800 */
[----:B-1----:R-:W-:-:S05]  /*10910*/  IMAD.HI.U32 R4, R23, UR7, R4 ;  /* 0x0000000717047c27 */ /* 0x002fca000f8e0004 */
[----:B-----5:R-:W-:-:S05]  /*10920*/  SHF.R.U32.HI R5, RZ, UR5, R4 ;  /* 0x00000005ff057c19 */ /* 0x020fca0008011604 */
[----:B------:R-:W-:-:S04]  /*10930*/  IMAD.MOV R7, RZ, RZ, -R5 ;  /* 0x000000ffff077224 */ /* 0x000fc800078e0a05 */
[----:B------:R-:W-:-:S04]  /*10940*/  IMAD R7, R7, UR6, R23 ;  /* 0x0000000607077c24 */ /* 0x000fc8000f8e0217 */
[----:B0-----:R-:W-:Y:S01]  /*10950*/  IMAD R25, R7, UR4, RZ ;  /* 0x0000000407197c24 */ /* 0x001fe2000f8e02ff */
[----:B------:R-:W-:Y:S06]  /*10960*/  @!P1 BRA `(.L_x_430) ;  /* 0x0000001000189947 */ /* 0x000fec0003800000 */
[----:B------:R-:W0:Y:S01]  /*10970*/  LDCU.64 UR6, c[0x0][0x580] ;  /* 0x0000b000ff0677ac */ /* 0x000e220008000a00 */
[----:B------:R-:W-:Y:S01]  /*10980*/  IMAD.MOV.U32 R4, RZ, RZ, RZ ;  /* 0x000000ffff047224 */ /* 0x000fe200078e00ff */
[----:B------:R-:W-:Y:S01]  /*10990*/  ISETP.NE.AND P1, PT, R6, 0x2, PT ;  /* 0x000000020600780c */ /* 0x000fe20003f25270 */
[----:B------:R-:W1:Y:S01]  /*109a0*/  LDCU UR5, c[0x0][0x57c] ;  /* 0x0000af80ff0577ac */ /* 0x000e620008000800 */
[----:B------:R-:W5:Y:S01]  /*109b0*/  LDCU UR4, c[0x0][0x6a4] ;  /* 0x0000d480ff0477ac */ /* 0x000f620008000800 */
[----:B0-----:R-:W-:-:S05]  /*109c0*/  IMAD.HI.U32 R8, R5, UR6, R4 ;  /* 0x0000000605087c27 */ /* 0x001fca000f8e0004 */
[----:B--2-4-:R-:W-:-:S05]  /*109d0*/  SHF.R.U32.HI R9, RZ, UR7, R8 ;  /* 0x00000007ff097c19 */ /* 0x014fca0008011608 */
[----:B------:R-:W-:-:S04]  /*109e0*/  IMAD.MOV R4, RZ, RZ, -R9 ;  /* 0x000000ffff047224 */ /* 0x000fc800078e0a09 */
[----:B-1----:R-:W-:-:S04]  /*109f0*/  IMAD R4, R4, UR5, R5 ;  /* 0x0000000504047c24 */ /* 0x002fc8000f8e0205 */
[----:B-----5:R-:W-:Y:S01]  /*10a00*/  IMAD R25, R4, UR4, R25 ;  /* 0x0000000404197c24 */ /* 0x020fe2000f8e0219 */
        /* <DEDUP_REMOVED lines=15> */
[----:B------:R-:W1:Y:S01]  /*10b00*/  LDCU UR5, c[0x0][0x594] ;  /* 0x0000b280ff0577ac */ /* 0x000e620008000800 */
[----:B------:R-:W2:Y:S02]  /*10b10*/  LDCU UR4, c[0x0][0x6b4] ;  /* 0x0000d680ff0477ac */ /* 0x000ea40008000800 */
[----:B0-----:R-:W-:-:S05]  /*10b20*/  IMAD.HI.U32 R8, R5, UR6, R4 ;  /* 0x0000000605087c27 */ /* 0x001fca000f8e0004 */
[----:B------:R-:W-:-:S05]  /*10b30*/  SHF.R.U32.HI R9, RZ, UR7, R8 ;  /* 0x00000007ff097c19 */ /* 0x000fca0008011608 */
[----:B------:R-:W-:-:S04]  /*10b40*/  IMAD.MOV R4, RZ, RZ, -R9 ;  /* 0x000000ffff047224 */ /* 0x000fc800078e0a09 */
[----:B-1----:R-:W-:-:S04]  /*10b50*/  IMAD R4, R4, UR5, R5 ;  /* 0x0000000504047c24 */ /* 0x002fc8000f8e0205 */
[----:B--2---:R-:W-:Y:S01]  /*10b60*/  IMAD R25, R4, UR4, R25 ;  /* 0x0000000404197c24 */ /* 0x004fe2000f8e0219 */
        /* <DEDUP_REMOVED lines=230> */
.L_x_430:
[----:B------:R-:W-:Y:S01]  /*119d0*/  IMAD.MOV.U32 R24, RZ, RZ, RZ ;  /* 0x000000ffff187224 */ /* 0x000fe200078e00ff */
[----:B------:R-:W-:Y:S06]  /*119e0*/  @!P0 BRA `(.L_x_431) ;  /* 0x0000001000488947 */ /* 0x000fec0003800000 */
[----:B------:R-:W1:Y:S01]  /*119f0*/  LDCU.64 UR6, c[0x0][0x570] ;  /* 0x0000ae00ff0677ac */ /* 0x000e620008000a00 */
[----:B------:R-:W-:Y:S01]  /*11a00*/  VIADD R5, R23, 0x1 ;  /* 0x0000000117057836 */ /* 0x000fe20000000000 */
[----:B------:R-:W-:Y:S01]  /*11a10*/  ISETP.NE.AND P0, PT, R20, RZ, PT ;  /* 0x000000ff1400720c */ /* 0x000fe20003f05270 */
[----:B------:R-:W-:Y:S01]  /*11a20*/  IMAD.MOV.U32 R4, RZ, RZ, RZ ;  /* 0x000000ffff047224 */ /* 0x000fe200078e00ff */
[----:B------:R-:W2:Y:S01]  /*11a30*/  LDCU UR4, c[0x0][0x578] ;  /* 0x0000af00ff0477ac */ /* 0x000ea20008000800 */
[----:B------:R-:W5:Y:S02]  /*11a40*/  LDCU UR5, c[0x0][0x69c] ;  /* 0x0000d380ff0577ac */ /* 0x000f640008000800 */
[----:B-1----:R-:W-:-:S05]  /*11a50*/  IMAD.HI.U32 R8, R5, UR7, R4 ;  /* 0x0000000705087c27 */ /* 0x002fca000f8e0004 */
[----:B--2-4-:R-:W-:-:S05]  /*11a60*/  SHF.R.U32.HI R9, RZ, UR4, R8 ;  /* 0x00000004ff097c19 */ /* 0x014fca0008011608 */
[----:B------:R-:W-:-:S04]  /*11a70*/  IMAD.MOV R4, RZ, RZ, -R9 ;  /* 0x000000ffff047224 */ /* 0x000fc800078e0a09 */
[----:B------:R-:W-:-:S04]  /*11a80*/  IMAD R4, R4, UR6, R5 ;  /* 0x0000000604047c24 */ /* 0x000fc8000f8e0205 */
[----:B-----5:R-:W-:Y:S01]  /*11a90*/  IMAD R24, R4, UR5, RZ ;  /* 0x0000000504187c24 */ /* 0x020fe2000f8e02ff */
[----:B------:R-:W-:Y:S06]  /*11aa0*/  @!P0 BRA `(.L_x_431) ;  /* 0x0000001000188947 */ /* 0x000fec0003800000 */
[----:B------:R-:W1:Y:S01]  /*11ab0*/  LDCU.64 UR4, c[0x0][0x580] ;  /* 0x0000b000ff0477ac */ /* 0x000e620008000a00 */
[----:B------:R-:W-:Y:S01]  /*11ac0*/  HFMA2 R8, -RZ, RZ, 0, 0 ;  /* 0x00000000ff087431 */ /* 0x000fe200000001ff */
[----:B------:R-:W-:Y:S01]  /*11ad0*/  ISETP.NE.AND P0, PT, R6, 0x2, PT ;  /* 0x000000020600780c */ /* 0x000fe20003f05270 */
[----:B------:R-:W2:Y:S01]  /*11ae0*/  LDCU UR6, c[0x0][0x57c] ;  /* 0x0000af80ff0677ac */ /* 0x000ea20008000800 */
[----:B------:R-:W4:Y:S02]  /*11af0*/  LDCU UR7, c[0x0][0x6a4] ;  /* 0x0000d480ff0777ac */ /* 0x000f240008000800 */
[----:B-1----:R-:W-:-:S05]  /*11b00*/  IMAD.HI.U32 R4, R9, UR4, R8 ;  /* 0x0000000409047c27 */ /* 0x002fca000f8e0008 */
[----:B------:R-:W-:-:S05]  /*11b10*/  SHF.R.U32.HI R5, RZ, UR5, R4 ;  /* 0x00000005ff057c19 */ /* 0x000fca0008011604 */
[----:B------:R-:W-:-:S04]  /*11b20*/  IMAD.MOV R7, RZ, RZ, -R5 ;  /* 0x000000ffff077224 */ /* 0x000fc800078e0a05 */
[----:B--2---:R-:W-:-:S04]  /*11b30*/  IMAD R9, R7, UR6, R9 ;  /* 0x0000000607097c24 */ /* 0x004fc8000f8e0209 */
[----:B----4-:R-:W-:Y:S01]  /*11b40*/  IMAD R24, R9, UR7, R24 ;  /* 0x0000000709187c24 */ /* 0x010fe2000f8e0218 */
[----:B------:R-:W-:Y:S06]  /*11b50*/  @!P0 BRA `(.L_x_431) ;  /* 0x0000000c00ec8947 */ /* 0x000fec0003800000 */
[----:B------:R-:W1:Y:S01]  /*11b60*/  LDCU.64 UR6, c[0x0][0x588] ;  /* 0x0000b100ff0677ac */ /* 0x000e620008000a00 */
[----:B------:R-:W-:Y:S01]  /*11b70*/  IMAD.MOV.U32 R4, RZ, RZ, RZ ;  /* 0x000000ffff047224 */ /* 0x000fe200078e00ff */
[----:B------:R-:W-:Y:S01]  /*11b80*/  ISETP.NE.AND P0, PT, R6, 0x3, PT ;  /* 0x000000030600780c */ /* 0x000fe20003f05270 */
[----:B------:R-:W2:Y:S01]  /*11b90*/  LDCU UR4, c[0x0][0x590] ;  /* 0x0000b200ff0477ac */ /* 0x000ea20008000800 */
[----:B------:R-:W4:Y:S01]  /*11ba0*/  LDCU UR5, c[0x0][0x6ac] ;  /* 0x0000d580ff0577ac */ /* 0x000f220008000800 */
[----:B-1----:R-:W-:-:S05]  /*11bb0*/  IMAD.HI.U32 R8, R5, UR7, R4 ;  /* 0x0000000705087c27 */ /* 0x002fca000f8e0004 */
[----:B--2---:R-:W-:-:S05]  /*11bc0*/  SHF.R.U32.HI R9, RZ, UR4, R8 ;  /* 0x00000004ff097c19 */ /* 0x004fca0008011608 */
[----:B------:R-:W-:-:S04]  /*11bd0*/  IMAD.MOV R4, RZ, RZ, -R9 ;  /* 0x000000ffff047224 */ /* 0x000fc800078e0a09 */
[----:B------:R-:W-:-:S04]  /*11be0*/  IMAD R5, R4, UR6, R5 ;  /* 0x0000000604057c24 */ /* 0x000fc8000f8e0205 */
        /* <DEDUP_REMOVED lines=25> */
[----:B------:R-:W-:Y:S02]  /*11d80*/  MOV R8, RZ ;  /* 0x000000ff00087202 */ /* 0x000fe40000000f00 */
        /* <DEDUP_REMOVED lines=209> */
[----:B------:R-:W2:Y:S01]  /*12aa0*/  LDCU UR4, c[0x0][0x698] ;  /* 0x0000d300ff0477ac */ /* 0x000ea20008000800 */
[----:B------:R-:W4:Y:S02]  /*12ab0*/  LDCU UR5, c[0x0][0x75c] ;  /* 0x0000eb80ff0577ac */ /* 0x000f240008000800 */
[----:B-1----:R-:W-:-:S05]  /*12ac0*/  IMAD.HI.U32 R4, R5, UR7, R4 ;  /* 0x0000000705047c27 */ /* 0x002fca000f8e0004 */
[----:B--2---:R-:W-:-:S05]  /*12ad0*/  SHF.R.U32.HI R4, RZ, UR4, R4 ;  /* 0x00000004ff047c19 */ /* 0x004fca0008011604 */
[----:B------:R-:W-:-:S04]  /*12ae0*/  IMAD.MOV R4, RZ, RZ, -R4 ;  /* 0x000000ffff047224 */ /* 0x000fc800078e0a04 */
[----:B------:R-:W-:-:S04]  /*12af0*/  IMAD R5, R4, UR6, R5 ;  /* 0x0000000604057c24 */ /* 0x000fc8000f8e0205 */
[----:B----4-:R-:W-:-:S07]  /*12b00*/  IMAD R24, R5, UR5, R24 ;  /* 0x0000000505187c24 */ /* 0x010fce000f8e0218 */
.L_x_431:
[----:B------:R-:W1:Y:S01]  /*12b10*/  LDCU.64 UR4, c[0x0][0x780] ;  /* 0x0000f000ff0477ac */ /* 0x000e620008000a00 */
[----:B------:R-:W-:Y:S02]  /*12b20*/  PLOP3.LUT P1, PT, PT, PT, PT, 0x80, 0x8 ;  /* 0x000000000008781c */ /* 0x000fe40003f2f070 */
[----:B------:R-:W-:Y:S01]  /*12b30*/  CS2R R4, SRZ ;  /* 0x0000000000047805 */ /* 0x000fe2000001ff00 */
[----:B-1----:R-:W-:-:S04]  /*12b40*/  UISETP.NE.U32.AND UP0, UPT, UR4, URZ, UPT ;  /* 0x000000ff0400728c */ /* 0x002fc8000bf05070 */
[----:B------:R-:W-:-:S09]  /*12b50*/  UISETP.NE.AND.EX UP0, UPT, UR5, URZ, UPT, UP0 ;  /* 0x000000ff0500728c */ /* 0x000fd2000bf05300 */
[----:B------:R-:W-:Y:S05]  /*12b60*/  BRA.U !UP0, `(.L_x_432) ;  /* 0x00000005083c7547 */ /* 0x000fea000b800000 */
[----:B------:R-:W-:Y:S01]  /*12b70*/  HFMA2 R10, -RZ, RZ, 0, 4.76837158203125e-07 ;  /* 0x00000008ff0a7431 */ /* 0x000fe200000001ff */
[----:B------:R-:W-:Y:S01]  /*12b80*/  BSSY.RECONVERGENT B0, `(.L_x_433) ;  /* 0x0000018000007945 */ /* 0x000fe20003800200 */
[----:B------:R-:W-:-:S07]  /*12b90*/  IMAD.MOV.U32 R7, RZ, RZ, 0x10 ;  /* 0x00000010ff077424 */ /* 0x000fce00078e00ff */
.L_x_434:
[----:B------:R-:W1:Y:S08]  /*12ba0*/  I2F.U32.RP R8, R7 ;  /* 0x0000000700087306 */ /* 0x000e700000209000 */
[----:B-1----:R-:W1:Y:S02]  /*12bb0*/  MUFU.RCP R8, R8 ;  /* 0x0000000800087308 */ /* 0x002e640000001000 */
[----:B-1----:R-:W-:-:S06]  /*12bc0*/  VIADD R4, R8, 0xffffffe ;  /* 0x0ffffffe08047836 */ /* 0x002fcc0000000000 */
[----:B------:R1:W5:Y:S02]  /*12bd0*/  F2I.FTZ.U32.TRUNC.NTZ R5, R4 ;  /* 0x0000000400057305 */ /* 0x000364000021f000 */
[----:B-1----:R-:W-:Y:S02]  /*12be0*/  IMAD.MOV.U32 R4, RZ, RZ, RZ ;  /* 0x000000ffff047224 */ /* 0x002fe400078e00ff */
[----:B-----5:R-:W-:-:S04]  /*12bf0*/  IMAD.MOV R12, RZ, RZ, -R5 ;  /* 0x000000ffff0c7224 */ /* 0x020fc800078e0a05 */
[-C--:B--2-4-:R-:W-:Y:S01]  /*12c00*/  IMAD R9, R12, R7.reuse, RZ ;  /* 0x000000070c097224 */ /* 0x094fe200078e02ff */
[----:B------:R-:W-:-:S03]  /*12c10*/  MOV R12, R7 ;  /* 0x00000007000c7202 */ /* 0x000fc60000000f00 */
[----:B------:R-:W-:-:S06]  /*12c20*/  IMAD.HI.U32 R5, R5, R9, R4 ;  /* 0x0000000905057227 */ /* 0x000fcc00078e0004 */
[----:B------:R-:W-:-:S04]  /*12c30*/  IMAD.HI.U32 R9, R5, R10, RZ ;  /* 0x0000000a05097227 */ /* 0x000fc800078e00ff */
[----:B------:R-:W-:-:S04]  /*12c40*/  IMAD.MOV R9, RZ, RZ, -R9 ;  /* 0x000000ffff097224 */ /* 0x000fc800078e0a09 */
[----:B------:R-:W-:Y:S01]  /*12c50*/  IMAD R10, R7, R9, R10 ;  /* 0x00000009070a7224 */ /* 0x000fe200078e020a */
[----:B------:R-:W-:-:S04]  /*12c60*/  LOP3.LUT R9, RZ, R7, RZ, 0x33, !PT ;  /* 0x00000007ff097212 */ /* 0x000fc800078e33ff */
[----:B------:R-:W-:-:S13]  /*12c70*/  ISETP.GE.U32.AND P0, PT, R10, R7, PT ;  /* 0x000000070a00720c */ /* 0x000fda0003f06070 */
[----:B------:R-:W-:Y:S01]  /*12c80*/  @P0 IMAD.IADD R10, R10, 0x1, -R7 ;  /* 0x000000010a0a0824 */ /* 0x000fe200078e0a07 */
[----:B------:R-:W-:-:S04]  /*12c90*/  ISETP.NE.U32.AND P0, PT, R7, RZ, PT ;  /* 0x000000ff0700720c */ /* 0x000fc80003f05070 */
[----:B------:R-:W-:-:S13]  /*12ca0*/  ISETP.GE.U32.AND P1, PT, R10, R7, PT ;  /* 0x000000070a00720c */ /* 0x000fda0003f26070 */
[----:B------:R-:W-:-:S05]  /*12cb0*/  @P1 IMAD.IADD R10, R10, 0x1, -R7 ;  /* 0x000000010a0a1824 */ /* 0x000fca00078e0a07 */
[----:B------:R-:W-:Y:S01]  /*12cc0*/  SEL R7, R9, R10, !P0 ;  /* 0x0000000a09077207 */ /* 0x000fe20004000000 */
[----:B------:R-:W-:-:S03]  /*12cd0*/  IMAD.MOV.U32 R10, RZ, RZ, R12 ;  /* 0x000000ffff0a7224 */ /* 0x000fc600078e000c */
[----:B------:R-:W-:-:S13]  /*12ce0*/  ISETP.NE.AND P1, PT, R7, RZ, PT ;  /* 0x000000ff0700720c */ /* 0x000fda0003f25270 */
[----:B------:R-:W-:Y:S05]  /*12cf0*/  @P1 BRA `(.L_x_434) ;  /* 0xfffffffc00a81947 */ /* 0x000fea000383ffff */
[----:B------:R-:W-:Y:S05]  /*12d00*/  BSYNC.RECONVERGENT B0 ;  /* 0x0000000000007941 */ /* 0x000fea0003800200 */
.L_x_433:
        /* <DEDUP_REMOVED lines=9> */
[----:B------:R-:W-:Y:S02]  /*12da0*/  @P1 IMAD.IADD R7, R7, 0x1, -R12 ;  /* 0x0000000107071824 */ /* 0x000fe400078e0a0c */
[----:B------:R-:W-:-:S03]  /*12db0*/  @P1 VIADD R4, R4, 0x1 ;  /* 0x0000000104041836 */ /* 0x000fc60000000000 */
[----:B------:R-:W-:Y:S01]  /*12dc0*/  ISETP.GE.U32.AND P2, PT, R7, R12, PT ;  /* 0x0000000c0700720c */ /* 0x000fe20003f46070 */
[----:B------:R-:W-:Y:S01]  /*12dd0*/  @P3 IMAD.IADD R5, R5, 0x1, -R12 ;  /* 0x0000000105053824 */ /* 0x000fe200078e0a0c */
[----:B------:R-:W-:-:S04]  /*12de0*/  @P3 IADD3 R8, PT, PT, R8, 0x1, RZ ;  /* 0x0000000108083810 */ /* 0x000fc80007ffe0ff */
[----:B------:R-:W-:-:S07]  /*12df0*/  ISETP.GE.U32.AND P1, PT, R5, R12, PT ;  /* 0x0000000c0500720c */ /* 0x000fce0003f26070 */
[----:B------:R-:W-:-:S05]  /*12e00*/  @P2 VIADD R4, R4, 0x1 ;  /* 0x0000000104042836 */ /* 0x000fca0000000000 */
[----:B------:R-:W-:Y:S01]  /*12e10*/  SEL R4, R9, R4, !P0 ;  /* 0x0000000409047207 */ /* 0x000fe20004000000 */
[----:B------:R-:W-:-:S04]  /*12e20*/  @P1 VIADD R8, R8, 0x1 ;  /* 0x0000000108081836 */ /* 0x000fc80000000000 */
[----:B------:R-:W-:Y:S01]  /*12e30*/  IMAD.WIDE.U32 R4, R4, R25, RZ ;  /* 0x0000001904047225 */ /* 0x000fe200078e00ff */
[----:B------:R-:W-:-:S04]  /*12e40*/  SEL R7, R9, R8, !P0 ;  /* 0x0000000809077207 */ /* 0x000fc80004000000 */
[----:B------:R-:W-:-:S13]  /*12e50*/  LOP3.LUT P2, RZ, R5, 0x1f, RZ, 0xc0, !PT ;  /* 0x0000001f05ff7812 */ /* 0x000fda000784c0ff */
[----:B------:R-:W-:Y:S05]  /*12e60*/  @P2 BRA `(.L_x_436) ;  /* 0x0000000000542947 */ /* 0x000fea0003800000 */
[----:B------:R-:W1:Y:S01]  /*12e70*/  I2F.U32.RP R5, R7 ;  /* 0x0000000700057306 */ /* 0x000e620000209000 */
[----:B---3--:R-:W-:Y:S01]  /*12e80*/  IMAD.MOV R11, RZ, RZ, -R7 ;  /* 0x000000ffff0b7224 */ /* 0x008fe200078e0a07 */
[----:B------:R-:W-:-:S06]  /*12e90*/  ISETP.NE.U32.AND P2, PT, R7, RZ, PT ;  /* 0x000000ff0700720c */ /* 0x000fcc0003f45070 */
[----:B-1----:R-:W1:Y:S02]  /*12ea0*/  MUFU.RCP R5, R5 ;  /* 0x0000000500057308 */ /* 0x002e640000001000 */
[----:B-1----:R-:W-:Y:S02]  /*12eb0*/  VIADD R8, R5, 0xffffffe ;  /* 0x0ffffffe05087836 */ /* 0x002fe40000000000 */
[----:B------:R-:W-:-:S04]  /*12ec0*/  IMAD.MOV.U32 R5, RZ, RZ, RZ ;  /* 0x000000ffff057224 */ /* 0x000fc800078e00ff */
[----:B------:R1:W2:Y:S02]  /*12ed0*/  F2I.FTZ.U32.TRUNC.NTZ R9, R8 ;  /* 0x0000000800097305 */ /* 0x0002a4000021f000 */
[----:B-1----:R-:W-:Y:S02]  /*12ee0*/  IMAD.MOV.U32 R8, RZ, RZ, RZ ;  /* 0x000000ffff087224 */ /* 0x002fe400078e00ff */
[----:B--2---:R-:W-:-:S04]  /*12ef0*/  IMAD R11, R11, R9, RZ ;  /* 0x000000090b0b7224 */ /* 0x004fc800078e02ff */
[----:B------:R-:W-:-:S06]  /*12f00*/  IMAD.HI.U32 R9, R9, R11, R8 ;  /* 0x0000000b09097227 */ /* 0x000fcc00078e0008 */
[----:B------:R-:W-:-:S04]  /*12f10*/  IMAD.HI.U32 R9, R9, R4, RZ ;  /* 0x0000000409097227 */ /* 0x000fc800078e00ff */
[----:B------:R-:W-:-:S04]  /*12f20*/  IMAD.MOV R10, RZ, RZ, -R9 ;  /* 0x000000ffff0a7224 */ /* 0x000fc800078e0a09 */
[----:B------:R-:W-:-:S05]  /*12f30*/  IMAD R4, R7, R10, R4 ;  /* 0x0000000a07047224 */ /* 0x000fca00078e0204 */
        /* <DEDUP_REMOVED lines=8> */
.L_x_436:
[----:B------:R-:W-:-:S07]  /*12fc0*/  MOV R8, 0x12fe0 ;  /* 0x00012fe000087802 */ /* 0x000fce0000000f00 */
[----:B0--3--:R-:W-:Y:S05]  /*12fd0*/  CALL.REL.NOINC `($__internal_1_$__cuda_sm20_div_u64) ;  /* 0x0000005400b47944 */ /* 0x009fea0003c00000 */
.L_x_437:
[----:B------:R-:W-:Y:S05]  /*12fe0*/  BSYNC.RECONVERGENT B0 ;  /* 0x0000000000007941 */ /* 0x000fea0003800200 */
.L_x_435:
[----:B------:R-:W1:Y:S02]  /*12ff0*/  LDCU.64 UR4, c[0x0][0x780] ;  /* 0x0000f000ff0477ac */ /* 0x000e640008000a00 */
[----:B-1----:R-:W-:Y:S02]  /*13000*/  UISETP.NE.U32.AND UP0, UPT, UR4, URZ, UPT ;  /* 0x000000ff0400728c */ /* 0x002fe4000bf05070 */
[----:B------:R-:W-:Y:S02]  /*13010*/  IADD3 R4, P0, PT, R4, UR4, RZ ;  /* 0x0000000404047c10 */ /* 0x000fe4000ff1e0ff */
[----:B------:R-:W-:Y:S02]  /*13020*/  UISETP.NE.AND.EX UP0, UPT, UR5, URZ, UPT, UP0 ;  /* 0x000000ff0500728c */ /* 0x000fe4000bf05300 */
[----:B------:R-:W-:-:S04]  /*13030*/  IADD3.X R5, PT, PT, R5, UR5, RZ, P0, !PT ;  /* 0x0000000505057c10 */ /* 0x000fc800087fe4ff */
[----:B------:R-:W-:-:S04]  /*13040*/  PLOP3.LUT P1, PT, PT, PT, UP0, 0x80, 0x8 ;  /* 0x000000000008781c */ /* 0x000fc80003f2f008 */
[----:B------:R-:W-:-:S13]  /*13050*/  PLOP3.LUT P1, PT, P1, PT, PT, 0x8, 0x80 ;  /* 0x000000000080781c */ /* 0x000fda0000f2e170 */
.L_x_432:
[----:B------:R-:W1:Y:S02]  /*13060*/  LDCU UR4, c[0x0][0x3b8] ;  /* 0x00007700ff0477ac */ /* 0x000e640008000800 */
[----:B-1----:R-:W-:-:S09]  /*13070*/  UISETP.NE.AND UP0, UPT, UR4, URZ, UPT ;  /* 0x000000ff0400728c */ /* 0x002fd2000bf05270 */
[----:B------:R-:W-:Y:S05]  /*13080*/  BRA.U !UP0, `(.L_x_438) ;  /* 0x0000004908147547 */ /* 0x000fea000b800000 */
[----:B------:R-:W1:Y:S01]  /*13090*/  LDCU UR4, c[0x0][0x3bc] ;  /* 0x00007780ff0477ac */ /* 0x000e620008000800 */
[----:B------:R-:W-:Y:S01]  /*130a0*/  IMAD.MOV.U32 R23, RZ, RZ, RZ ;  /* 0x000000ffff177224 */ /* 0x000fe200078e00ff */
[----:B------:R-:W5:Y:S01]  /*130b0*/  LDCU UR7, c[0x0][0x56c] ;  /* 0x0000ad80ff0777ac */ /* 0x000f620008000800 */
[----:B------:R-:W0:Y:S01]  /*130c0*/  LDCU UR5, c[0x0][0x3c0] ;  /* 0x00007800ff0577ac */ /* 0x000e220008000800 */
[----:B------:R-:W2:Y:S01]  /*130d0*/  LDCU UR6, c[0x0][0x3a8] ;  /* 0x00007500ff0677ac */ /* 0x000ea20008000800 */
[----:B-1----:R-:W-:Y:S01]  /*130e0*/  IMAD R7, R19, UR4, RZ ;  /* 0x0000000413077c24 */ /* 0x002fe2000f8e02ff */
[----:B-----5:R-:W-:-:S03]  /*130f0*/  UISETP.NE.AND UP0, UPT, UR7, URZ, UPT ;  /* 0x000000ff0700728c */ /* 0x020fc6000bf05270 */
[----:B0-----:R-:W-:-:S04]  /*13100*/  IMAD R8, R16, UR5, R7 ;  /* 0x0000000510087c24 */ /* 0x001fc8000f8e0207 */
[----:B--2---:R-:W-:-:S04]  /*13110*/  IMAD R8, R17, UR6, R8 ;  /* 0x0000000611087c24 */ /* 0x004fc8000f8e0208 */
[----:B----4-:R-:W-:Y:S01]  /*13120*/  IMAD.SHL.U32 R9, R8, 0x2, RZ ;  /* 0x0000000208097824 */ /* 0x010fe200078e00ff */
[----:B------:R-:W-:Y:S06]  /*13130*/  BRA.U !UP0, `(.L_x_439) ;  /* 0x0000001108447547 */ /* 0x000fec000b800000 */
[----:B------:R-:W0:Y:S01]  /*13140*/  LDCU.64 UR6, c[0x0][0x570] ;  /* 0x0000ae00ff0677ac */ /* 0x000e220008000a00 */
[----:B------:R-:W-:Y:S01]  /*13150*/  IMAD.MOV.U32 R8, RZ, RZ, RZ ;  /* 0x000000ffff087224 */ /* 0x000fe200078e00ff */
[----:B------:R-:W-:Y:S01]  /*13160*/  ISETP.NE.AND P0, PT, R20, RZ, PT ;  /* 0x000000ff1400720c */ /* 0x000fe20003f05270 */
[----:B------:R-:W3:Y:S01]  /*13170*/  LDCU UR4, c[0x0][0x578] ;  /* 0x0000af00ff0477ac */ /* 0x000ee20008000800 */
[----:B------:R-:W1:Y:S01]  /*13180*/  LDCU UR5, c[0x0][0x69c] ;  /* 0x0000d380ff0577ac */ /* 0x000e620008000800 */
[----:B0-----:R-:W-:-:S05]  /*13190*/  IMAD.HI.U32 R10, R9, UR7, R8 ;  /* 0x00000007090a7c27 */ /* 0x001fca000f8e0008 */
[----:B---3--:R-:W-:-:S05]  /*131a0*/  SHF.R.U32.HI R11, RZ, UR4, R10 ;  /* 0x00000004ff0b7c19 */ /* 0x008fca000801160a */
[----:B------:R-:W-:-:S04]  /*131b0*/  IMAD.MOV R7, RZ, RZ, -R11 ;  /* 0x000000ffff077224 */ /* 0x000fc800078e0a0b */
[----:B------:R-:W-:-:S04]  /*131c0*/  IMAD R7, R7, UR6, R9 ;  /* 0x0000000607077c24 */ /* 0x000fc8000f8e0209 */
[----:B-1----:R-:W-:Y:S01]  /*131d0*/  IMAD R23, R7, UR5, RZ ;  /* 0x0000000507177c24 */ /* 0x002fe2000f8e02ff */
[----:B------:R-:W-:Y:S06]  /*131e0*/  @!P0 BRA `(.L_x_439) ;  /* 0x0000001000188947 */ /* 0x000fec0003800000 */
[----:B------:R-:W0:Y:S01]  /*131f0*/  LDCU.64 UR4, c[0x0][0x580] ;  /* 0x0000b000ff0477ac */ /* 0x000e220008000a00 */
[----:B------:R-:W-:Y:S01]  /*13200*/  IMAD.MOV.U32 R10, RZ, RZ, RZ ;  /* 0x000000ffff0a7224 */ /* 0x000fe200078e00ff */
[----:B------:R-:W-:Y:S01]  /*13210*/  ISETP.NE.AND P0, PT, R6, 0x2, PT ;  /* 0x000000020600780c */ /* 0x000fe20003f05270 */
[----:B------:R-:W1:Y:S01]  /*13220*/  LDCU UR6, c[0x0][0x57c] ;  /* 0x0000af80ff0677ac */ /* 0x000e620008000800 */
[----:B------:R-:W2:Y:S01]  /*13230*/  LDCU UR7, c[0x0][0x6a4] ;  /* 0x0000d480ff0777ac */ /* 0x000ea20008000800 */
[----:B0-----:R-:W-:-:S05]  /*13240*/  IMAD.HI.U32 R12, R11, UR4, R10 ;  /* 0x000000040b0c7c27 */ /* 0x001fca000f8e000a */
[----:B------:R-:W-:-:S04]  /*13250*/  SHF.R.U32.HI R13, RZ, UR5, R12 ;  /* 0x00000005ff0d7c19 */ /* 0x000fc8000801160c */
[----:B------:R-:W-:-:S05]  /*13260*/  IADD3 R7, PT, PT, -R13, RZ, RZ ;  /* 0x000000ff0d077210 */ /* 0x000fca0007ffe1ff */
        /* <DEDUP_REMOVED lines=254> */
.L_x_439:
[----:B------:R-:W-:Y:S01]  /*14250*/  IMAD.MOV.U32 R22, RZ, RZ, RZ ;  /* 0x000000ffff167224 */ /* 0x000fe200078e00ff */
[----:B------:R-:W-:Y:S06]  /*14260*/  BRA.U !UP0, `(.L_x_440) ;  /* 0x0000001108487547 */ /* 0x000fec000b800000 */
[----:B------:R-:W0:Y:S01]  /*14270*/  LDCU.64 UR6, c[0x0][0x570] ;  /* 0x0000ae00ff0677ac */ /* 0x000e220008000a00 */
[----:B---3--:R-:W-:Y:S01]  /*14280*/  VIADD R11, R9, 0x1 ;  /* 0x00000001090b7836 */ /* 0x008fe20000000000 */
[----:B------:R-:W-:Y:S01]  /*14290*/  ISETP.NE.AND P0, PT, R20, RZ, PT ;  /* 0x000000ff1400720c */ /* 0x000fe20003f05270 */
[----:B------:R-:W-:Y:S01]  /*142a0*/  IMAD.MOV.U32 R10, RZ, RZ, RZ ;  /* 0x000000ffff0a7224 */ /* 0x000fe200078e00ff */
[----:B------:R-:W1:Y:S01]  /*142b0*/  LDCU UR4, c[0x0][0x578] ;  /* 0x0000af00ff0477ac */ /* 0x000e620008000800 */
[----:B------:R-:W2:Y:S02]  /*142c0*/  LDCU UR5, c[0x0][0x69c] ;  /* 0x0000d380ff0577ac */ /* 0x000ea40008000800 */
[----:B0-----:R-:W-:-:S05]  /*142d0*/  IMAD.HI.U32 R12, R11, UR7, R10 ;  /* 0x000000070b0c7c27 */ /* 0x001fca000f8e000a */
[----:B-1----:R-:W-:-:S05]  /*142e0*/  SHF.R.U32.HI R13, RZ, UR4, R12 ;  /* 0x00000004ff0d7c19 */ /* 0x002fca000801160c */
[----:B------:R-:W-:-:S04]  /*142f0*/  IMAD.MOV R7, RZ, RZ, -R13 ;  /* 0x000000ffff077224 */ /* 0x000fc800078e0a0d */
[----:B------:R-:W-:-:S04]  /*14300*/  IMAD R7, R7, UR6, R11 ;  /* 0x0000000607077c24 */ /* 0x000fc8000f8e020b */
[----:B--2---:R-:W-:Y:S01]  /*14310*/  IMAD R22, R7, UR5, RZ ;  /* 0x0000000507167c24 */ /* 0x004fe2000f8e02ff */
        /* <DEDUP_REMOVED lines=263> */
.L_x_440:
        /* <DEDUP_REMOVED lines=13> */
[----:B------:R-:W0:Y:S01]  /*15460*/  LDCU UR4, c[0x0][0x374] ;  /* 0x00006e80ff0477ac */ /* 0x000e220008000800 */
[----:B------:R-:W1:Y:S01]  /*15470*/  LDC.64 R6, c[0x0][0x788] ;  /* 0x0001e200ff067b82 */ /* 0x000e620000000a00 */
[----:B------:R-:W-:Y:S01]  /*15480*/  ISETP.NE.AND P0, PT, R8, RZ, PT ;  /* 0x000000ff0800720c */ /* 0x000fe20003f05270 */
[----:B---3--:R-:W-:Y:S01]  /*15490*/  IMAD.MOV.U32 R34, RZ, RZ, R0 ;  /* 0x000000ffff227224 */ /* 0x008fe200078e0000 */
[----:B------:R-:W2:Y:S01]  /*154a0*/  LDCU UR5, c[0x0][0x360] ;  /* 0x00006c00ff0577ac */ /* 0x000ea20008000800 */
[----:B------:R-:W-:Y:S01]  /*154b0*/  MOV R32, R18 ;  /* 0x0000001200207202 */ /* 0x000fe20000000f00 */
[----:B0-----:R-:W-:-:S09]  /*154c0*/  IMAD R2, R17, UR4, R2 ;  /* 0x0000000411027c24 */ /* 0x001fd2000f8e0202 */
[----:B--2---:R-:W-:Y:S01]  /*154d0*/  @!P0 IMAD R2, R2, UR5, R19 ;  /* 0x0000000502028c24 */ /* 0x004fe2000f8e0213 */
[----:B------:R-:W-:-:S03]  /*154e0*/  PLOP3.LUT P0, PT, PT, PT, PT, 0x80, 0x8 ;  /* 0x000000000008781c */ /* 0x000fc60003f0f070 */
[----:B-1----:R-:W-:-:S05]  /*154f0*/  IMAD.WIDE.U32 R6, R2, 0x20, R6 ;  /* 0x0000002002067825 */ /* 0x002fca00078e0006 */
[----:B------:R0:W-:Y:S04]  /*15500*/  STG.E.64 desc[UR36][R6.64+0x8], R34 ;  /* 0x0000082206007986 */ /* 0x0001e8000c101b24 */
[----:B------:R0:W-:Y:S04]  /*15510*/  STG.E.64 desc[UR36][R6.64+0x18], R32 ;  /* 0x0000182006007986 */ /* 0x0001e8000c101b24 */
[----:B------:R0:W-:Y:S04]  /*15520*/  STG.E desc[UR36][R6.64], R3 ;  /* 0x0000000306007986 */ /* 0x0001e8000c101924 */
[----:B------:R0:W-:Y:S02]  /*15530*/  STG.E desc[UR36][R6.64+0x10], R26 ;  /* 0x0000101a06007986 */ /* 0x0001e4000c101924 */
.L_x_442:
[----:B------:R-:W-:Y:S05]  /*15540*/  BSYNC.RECONVERGENT B0 ;  /* 0x0000000000007941 */ /* 0x000fea0003800200 */
.L_x_441:
        /* <DEDUP_REMOVED lines=9> */
[----:B------:R-:W-:Y:S05]  /*155e0*/  WARPSYNC.ALL ;  /* 0x0000000000007948 */ /* 0x000fea0003800000 */
[----:B------:R-:W-:Y:S06]  /*155f0*/  BAR.SYNC.DEFER_BLOCKING 0x0 ;  /* 0x0000000000007b1d */ /* 0x000fec0000010000 */
[----:B------:R-:W-:Y:S02]  /*15600*/  BSSY.RECONVERGENT B0, `(.L_x_443) ;  /* 0x0000018000007945 */ /* 0x000fe40003800200 */
[----:B------:R-:W-:Y:S06]  /*15610*/  BAR.SYNC.DEFER_BLOCKING 0x0 ;  /* 0x0000000000007b1d */ /* 0x000fec0000010000 */
[----:B------:R-:W-:Y:S05]  /*15620*/  @P4 BRA `(.L_x_444) ;  /* 0x0000000000544947 */ /* 0x000fea0003800000 */
[----:B------:R-:W1:Y:S01]  /*15630*/  S2R R9, SR_LANEID ;  /* 0x0000000000097919 */ /* 0x000e620000000000 */
[----:B------:R-:W-:Y:S01]  /*15640*/  VOTEU.ANY UR5, UPT, PT ;  /* 0x0000000000057886 */ /* 0x000fe200038e0100 */
[----:B0--3--:R-:W0:Y:S01]  /*15650*/  LDC.64 R2, c[0x0][0x790] ;  /* 0x0001e400ff027b82 */ /* 0x009e220000000a00 */
[----:B------:R-:W1:Y:S08]  /*15660*/  FLO.U32 R6, UR5 ;  /* 0x0000000500067d00 */ /* 0x000e7000080e0000 */
[----:B------:R-:W2:Y:S01]  /*15670*/  POPC R7, UR5 ;  /* 0x0000000500077d09 */ /* 0x000ea20008000000 */
[----:B0-----:R-:W-:Y:S01]  /*15680*/  IMAD.WIDE.U32 R2, R17, 0x4, R2 ;  /* 0x0000000411027825 */ /* 0x001fe200078e0002 */
[----:B-1----:R-:W-:-:S13]  /*15690*/  ISETP.EQ.U32.AND P2, PT, R6, R9, PT ;  /* 0x000000090600720c */ /* 0x002fda0003f42070 */
[----:B--2---:R-:W2:Y:S01]  /*156a0*/  @P2 ATOMG.E.ADD.STRONG.GPU PT, R3, desc[UR36][R2.64], R7 ;  /* 0x80000007020329a8 */ /* 0x004ea200081ef124 */
[----:B------:R-:W0:Y:S01]  /*156b0*/  S2UR UR6, SR_CgaCtaId ;  /* 0x00000000000679c3 */ /* 0x000e220000008800 */
[----:B------:R-:W1:Y:S01]  /*156c0*/  LDCU UR4, c[0x0][0x374] ;  /* 0x00006e80ff0477ac */ /* 0x000e620008000800 */
[----:B------:R-:W3:Y:S01]  /*156d0*/  S2R R8, SR_LTMASK ;  /* 0x0000000000087919 */ /* 0x000ee20000003900 */
[----:B-1----:R-:W-:Y:S01]  /*156e0*/  UIADD3 UR4, UPT, UPT, UR4, -0x1, URZ ;  /* 0xffffffff04047890 */ /* 0x002fe2000fffe0ff */
[----:B---3--:R-:W-:Y:S01]  /*156f0*/  LOP3.LUT R8, R8, UR5, RZ, 0xc0, !PT ;  /* 0x0000000508087c12 */ /* 0x008fe2000f8ec0ff */
[----:B------:R-:W-:Y:S02]  /*15700*/  UMOV UR5, 0x400 ;  /* 0x0000040000057882 */ /* 0x000fe40000000000 */
[----:B0-----:R-:W-:Y:S01]  /*15710*/  ULEA UR5, UR6, UR5, 0x18 ;  /* 0x0000000506057291 */ /* 0x001fe2000f8ec0ff */
[----:B------:R-:W0:Y:S01]  /*15720*/  POPC R9, R8 ;  /* 0x0000000800097309 */ /* 0x000e220000000000 */
[----:B--2---:R-:W0:Y:S02]  /*15730*/  SHFL.IDX PT, R0, R3, R6, 0x1f ;  /* 0x00001f0603007589 */ /* 0x004e2400000e0000 */
[----:B0-----:R-:W-:-:S05]  /*15740*/  IMAD.IADD R0, R0, 0x1, R9 ;  /* 0x0000000100007824 */ /* 0x001fca00078e0209 */
[----:B------:R-:W-:-:S04]  /*15750*/  ISETP.NE.AND P2, PT, R0, UR4, PT ;  /* 0x0000000400007c0c */ /* 0x000fc8000bf45270 */
[----:B------:R-:W-:-:S05]  /*15760*/  SEL R0, RZ, 0x1, P2 ;  /* 0x00000001ff007807 */ /* 0x000fca0001000000 */
[----:B------:R1:W-:Y:S04]  /*15770*/  STS.U8 [UR5], R0 ;  /* 0x00000000ff007988 */ /* 0x0003e80008000005 */
.L_x_444:
[----:B------:R-:W-:Y:S05]  /*15780*/  BSYNC.RECONVERGENT B0 ;  /* 0x0000000000007941 */ /* 0x000fea0003800200 */
.L_x_443:
[----:B------:R-:W2:Y:S08]  /*15790*/  S2UR UR5, SR_CgaCtaId ;  /* 0x00000000000579c3 */ /* 0x000eb00000008800 */
[----:B------:R-:W-:Y:S06]  /*157a0*/  BAR.SYNC.DEFER_BLOCKING 0x0 ;  /* 0x0000000000007b1d */ /* 0x000fec0000010000 */
[----:B------:R-:W-:-:S02]  /*157b0*/  UMOV UR4, 0x400 ;  /* 0x0000040000047882 */ /* 0x000fc40000000000 */
[----:B--2---:R-:W-:-:S09]  /*157c0*/  ULEA UR4, UR5, UR4, 0x18 ;  /* 0x0000000405047291 */ /* 0x004fd2000f8ec0ff */
[----:B-1----:R-:W1:Y:S02]  /*157d0*/  LDS.U8 R0, [UR4] ;  /* 0x00000004ff007984 */ /* 0x002e640008000000 */
[----:B-1----:R-:W-:-:S13]  /*157e0*/  ISETP.NE.AND P2, PT, R0, RZ, PT ;  /* 0x000000ff0000720c */ /* 0x002fda0003f45270 */
        /* <DEDUP_REMOVED lines=10> */
[----:B------:R-:W1:Y:S01]  /*15890*/  LDCU UR4, c[0x0][0x3b0] ;  /* 0x00007600ff0477ac */ /* 0x000e620008000800 */
[----:B------:R-:W-:Y:S01]  /*158a0*/  BSSY.RECONVERGENT B1, `(.L_x_445) ;  /* 0x000007b000017945 */ /* 0x000fe20003800200 */
[----:B------:R-:W0:Y:S01]  /*158b0*/  LDCU UR6, c[0x0][0x388] ;  /* 0x00007100ff0677ac */ /* 0x000e220008000800 */
[----:B------:R-:W2:Y:S01]  /*158c0*/  LDCU.64 UR8, c[0x0][0x390] ;  /* 0x00007200ff0877ac */ /* 0x000ea20008000a00 */
[----:B-1----:R-:W-:Y:S01]  /*158d0*/  UISETP.NE.AND UP0, UPT, UR4, URZ, UPT ;  /* 0x000000ff0400728c */ /* 0x002fe2000bf05270 */
[----:B0--3--:R-:W-:-:S02]  /*158e0*/  IMAD.U32 R3, RZ, RZ, UR6 ;  /* 0x00000006ff037e24 */ /* 0x009fc4000f8e00ff */
[----:B--2---:R-:W-:Y:S02]  /*158f0*/  IMAD.U32 R0, RZ, RZ, UR8 ;  /* 0x00000008ff007e24 */ /* 0x004fe4000f8e00ff */
[----:B------:R-:W-:-:S04]  /*15900*/  IMAD.U32 R11, RZ, RZ, UR9 ;  /* 0x00000009ff0b7e24 */ /* 0x000fc8000f8e00ff */
[----:B------:R-:W-:Y:S05]  /*15910*/  BRA.U !UP0, `(.L_x_446) ;  /* 0x0000000108ec7547 */ /* 0x000fea000b800000 */
[----:B------:R-:W0:Y:S01]  /*15920*/  LDCU UR4, c[0x0][0x360] ;  /* 0x00006c00ff0477ac */ /* 0x000e220008000800 */
[----:B------:R-:W-:Y:S01]  /*15930*/  IMAD.U32 R7, RZ, RZ, UR6 ;  /* 0x00000006ff077e24 */ /* 0x000fe2000f8e00ff */
[----:B------:R-:W-:Y:S01]  /*15940*/  MOV R9, UR9 ;  /* 0x0000000900097c02 */ /* 0x000fe20008000f00 */
[----:B------:R-:W-:Y:S01]  /*15950*/  IMAD.U32 R18, RZ, RZ, UR8 ;  /* 0x00000008ff127e24 */ /* 0x000fe2000f8e00ff */
[----:B------:R-:W1:Y:S01]  /*15960*/  LDCU UR5, c[0x0][0x3ac] ;  /* 0x00007580ff0577ac */ /* 0x000e620008000800 */
[----:B------:R-:W2:Y:S01]  /*15970*/  LDCU UR7, c[0x0][0x3ac] ;  /* 0x00007580ff0777ac */ /* 0x000ea20008000800 */
[----:B0-----:R-:W-:-:S05]  /*15980*/  IMAD R2, R16, UR4, R19 ;  /* 0x0000000410027c24 */ /* 0x001fca000f8e0213 */
[----:B-1----:R-:W-:-:S13]  /*15990*/  ISETP.GE.U32.AND P2, PT, R2, UR5, PT ;  /* 0x0000000502007c0c */ /* 0x002fda000bf46070 */
[----:B--2---:R-:W-:Y:S05]  /*159a0*/  @P2 BRA `(.L_x_447) ;  /* 0x0000000400a82947 */ /* 0x004fea0003800000 */
[----:B------:R-:W0:Y:S01]  /*159b0*/  LDCU UR5, c[0x0][0x374] ;  /* 0x00006e80ff0577ac */ /* 0x000e220008000800 */
[----:B------:R-:W1:Y:S01]  /*159c0*/  LDC R27, c[0x0][0x364] ;  /* 0x0000d900ff1b7b82 */ /* 0x000e620000000800 */
[----:B------:R-:W-:Y:S01]  /*159d0*/  BSSY.RECONVERGENT B0, `(.L_x_448) ;  /* 0x000002e000007945 */ /* 0x000fe20003800200 */
[----:B------:R-:W-:Y:S02]  /*159e0*/  IMAD.U32 R7, RZ, RZ, UR6 ;  /* 0x00000006ff077e24 */ /* 0x000fe4000f8e00ff */
[----:B------:R-:W-:Y:S02]  /*159f0*/  IMAD.U32 R18, RZ, RZ, UR8 ;  /* 0x00000008ff127e24 */ /* 0x000fe4000f8e00ff */
[----:B------:R-:W-:Y:S02]  /*15a00*/  IMAD.U32 R9, RZ, RZ, UR9 ;  /* 0x00000009ff097e24 */ /* 0x000fe4000f8e00ff */
[----:B------:R-:W2:Y:S01]  /*15a10*/  LDC.64 R24, c[0x0][0x788] ;  /* 0x0001e200ff187b82 */ /* 0x000ea20000000a00 */
[----:B0-----:R-:W-:-:S02]  /*15a20*/  IMAD R17, R17, UR5, RZ ;  /* 0x0000000511117c24 */ /* 0x001fc4000f8e02ff */
[----:B-1----:R-:W-:-:S07]  /*15a30*/  IMAD R27, R27, UR4, RZ ;  /* 0x000000041b1b7c24 */ /* 0x002fce000f8e02ff */
.L_x_453:
[----:B------:R-:W-:-:S04]  /*15a40*/  IMAD.IADD R13, R17, 0x1, R2 ;  /* 0x00000001110d7824 */ /* 0x000fc800078e0202 */
[----:B--2---:R-:W-:-:S05]  /*15a50*/  IMAD.WIDE.U32 R12, R13, 0x20, R24 ;  /* 0x000000200d0c7825 */ /* 0x004fca00078e0018 */
[----:B------:R-:W2:Y:S04]  /*15a60*/  LDG.E R6, desc[UR36][R12.64] ;  /* 0x000000240c067981 */ /* 0x000ea8000c1e1900 */
[----:B------:R-:W3:Y:S04]  /*15a70*/  LDG.E.64 R14, desc[UR36][R12.64+0x8] ;  /* 0x000008240c0e7981 */ /* 0x000ee8000c1e1b00 */
[----:B------:R-:W4:Y:S04]  /*15a80*/  LDG.E R8, desc[UR36][R12.64+0x10] ;  /* 0x000010240c087981 */ /* 0x000f28000c1e1900 */
[----:B------:R-:W5:Y:S01]  /*15a90*/  LDG.E.64 R20, desc[UR36][R12.64+0x18] ;  /* 0x000018240c147981 */ /* 0x000f62000c1e1b00 */
[----:B------:R-:W-:Y:S01]  /*15aa0*/  FSETP.NAN.FTZ.AND P5, PT, |R3|, |R3|, PT ;  /* 0x400000030300720b */ /* 0x000fe20003fb8200 */
[----:B------:R-:W-:Y:S01]  /*15ab0*/  IMAD.IADD R2, R27, 0x1, R2 ;  /* 0x000000011b027824 */ /* 0x000fe200078e0202 */
[----:B------:R-:W-:Y:S01]  /*15ac0*/  FSETP.NAN.FTZ.AND P4, PT, |R7|, |R7|, PT ;  /* 0x400000070700720b */ /* 0x000fe20003f98200 */
[----:B------:R-:W-:Y:S10]  /*15ad0*/  BSSY.RECONVERGENT B2, `(.L_x_449) ;  /* 0x000000e000027945 */ /* 0x000ff40003800200 */
[----:B--2---:R-:W-:-:S02]  /*15ae0*/  @P5 FSETP.NAN.FTZ.AND P2, PT, |R6|, |R6|, PT ;  /* 0x400000060600520b */ /* 0x004fc40003f58200 */
[----:B---3--:R-:W-:-:S04]  /*15af0*/  @P5 ISETP.LT.U32.AND P6, PT, R0, R14, PT ;  /* 0x0000000e0000520c */ /* 0x008fc80003fc1070 */
[----:B------:R-:W-:Y:S02]  /*15b00*/  @P5 ISETP.LT.OR.EX P2, PT, R11, R15, !P2, P6 ;  /* 0x0000000f0b00520c */ /* 0x000fe40005741760 */
[----:B----4-:R-:W-:Y:S02]  /*15b10*/  @P4 FSETP.NAN.FTZ.AND P3, PT, |R8|, |R8|, PT ;  /* 0x400000080800420b */ /* 0x010fe40003f78200 */
[----:B-----5:R-:W-:-:S04]  /*15b20*/  @P4 ISETP.LT.U32.AND P6, PT, R18, R20, PT ;  /* 0x000000141200420c */ /* 0x020fc80003fc1070 */
[----:B------:R-:W-:Y:S02]  /*15b30*/  @P4 ISETP.LT.OR.EX P3, PT, R9, R21, !P3, P6 ;  /* 0x000000150900420c */ /* 0x000fe40005f61760 */
[----:B------:R-:W-:Y:S01]  /*15b40*/  ISETP.GE.U32.AND P6, PT, R2, UR7, PT ;  /* 0x0000000702007c0c */ /* 0x000fe2000bfc6070 */
[----:B------:R-:W-:-:S12]  /*15b50*/  @P5 BRA `(.L_x_450) ;  /* 0x0000000000145947 */ /* 0x000fd80003800000 */
[----:B------:R-:W-:-:S13]  /*15b60*/  FSETP.NEU.FTZ.AND P5, PT, R3, R6, PT ;  /* 0x000000060300720b */ /* 0x000fda0003fbd000 */
[----:B------:R-:W-:-:S04]  /*15b70*/  @!P5 ISETP.GE.U32.AND P2, PT, R0, R14, PT ;  /* 0x0000000e0000d20c */ /* 0x000fc80003f46070 */
[----:B------:R-:W-:-:S04]  /*15b80*/  @!P5 ISETP.GE.AND.EX P2, PT, R11, R15, PT, P2 ;  /* 0x0000000f0b00d20c */ /* 0x000fc80003f46320 */
[----:B------:R-:W-:Y:S02]  /*15b90*/  @!P5 PLOP3.LUT P2, PT, P2, PT, PT, 0x8, 0x80 ;  /* 0x000000000080d81c */ /* 0x000fe4000174e170 */
[----:B------:R-:W-:-:S13]  /*15ba0*/  @P5 FSETP.GT.FTZ.AND P2, PT, R3, R6, PT ;  /* 0x000000060300520b */ /* 0x000fda0003f54000 */
.L_x_450:
[----:B------:R-:W-:Y:S05]  /*15bb0*/  BSYNC.RECONVERGENT B2 ;  /* 0x0000000000027941 */ /* 0x000fea0003800200 */
.L_x_449:
[----:B------:R-:W-:Y:S01]  /*15bc0*/  BSSY.RECONVERGENT B2, `(.L_x_451) ;  /* 0x000000a000027945 */ /* 0x000fe20003800200 */
[----:B------:R-:W-:Y:S02]  /*15bd0*/  SEL R0, R0, R14, P2 ;  /* 0x0000000e00007207 */ /* 0x000fe40001000000 */
[----:B------:R-:W-:Y:S02]  /*15be0*/  SEL R11, R11, R15, P2 ;  /* 0x0000000f0b0b7207 */ /* 0x000fe40001000000 */
[----:B------:R-:W-:Y:S01]  /*15bf0*/  FSEL R3, R3, R6, P2 ;  /* 0x0000000603037208 */ /* 0x000fe20001000000 */
[----:B------:R-:W-:Y:S06]  /*15c00*/  @P4 BRA `(.L_x_452) ;  /* 0x0000000000144947 */ /* 0x000fec0003800000 */
[----:B------:R-:W-:-:S13]  /*15c10*/  FSETP.NEU.FTZ.AND P4, PT, R7, R8, PT ;  /* 0x000000080700720b */ /* 0x000fda0003f9d000 */
[----:B------:R-:W-:Y:S02]  /*15c20*/  @!P4 ISETP.GE.U32.AND P2, PT, R18, R20, PT ;  /* 0x000000141200c20c */ /* 0x000fe40003f46070 */
[----:B------:R-:W-:Y:S02]  /*15c30*/  @P4 FSETP.GT.FTZ.AND P3, PT, R7, R8, PT ;  /* 0x000000080700420b */ /* 0x000fe40003f74000 */
[----:B------:R-:W-:-:S04]  /*15c40*/  @!P4 ISETP.GE.AND.EX P2, PT, R9, R21, PT, P2 ;  /* 0x000000150900c20c */ /* 0x000fc80003f46320 */
[----:B------:R-:W-:-:S13]  /*15c50*/  @!P4 PLOP3.LUT P3, PT, P2, PT, PT, 0x8, 0x80 ;  /* 0x000000000080c81c */ /* 0x000fda000176e170 */
.L_x_452:
[----:B------:R-:W-:Y:S05]  /*15c60*/  BSYNC.RECONVERGENT B2 ;  /* 0x0000000000027941 */ /* 0x000fea0003800200 */
.L_x_451:
[----:B------:R-:W-:Y:S02]  /*15c70*/  SEL R18, R18, R20, P3 ;  /* 0x0000001412127207 */ /* 0x000fe40001800000 */
[----:B------:R-:W-:Y:S02]  /*15c80*/  SEL R9, R9, R21, P3 ;  /* 0x0000001509097207 */ /* 0x000fe40001800000 */
[----:B------:R-:W-:Y:S01]  /*15c90*/  FSEL R7, R7, R8, P3 ;  /* 0x0000000807077208 */ /* 0x000fe20001800000 */
[----:B------:R-:W-:Y:S06]  /*15ca0*/  @!P6 BRA `(.L_x_453) ;  /* 0xfffffffc0064e947 */ /* 0x000fec000383ffff */
[----:B------:R-:W-:Y:S05]  /*15cb0*/  BSYNC.RECONVERGENT B0 ;  /* 0x0000000000007941 */ /* 0x000fea0003800200 */
.L_x_448:
[----:B------:R-:W-:Y:S05]  /*15cc0*/  BRA `(.L_x_447) ;  /* 0x0000000000e07947 */ /* 0x000fea0003800000 */
.L_x_446:
[----:B------:R-:W0:Y:S01]  /*15cd0*/  LDCU UR4, c[0x0][0x3ac] ;  /* 0x00007580ff0477ac */ /* 0x000e220008000800 */
[----:B------:R-:W-:Y:S01]  /*15ce0*/  IMAD.U32 R7, RZ, RZ, UR6 ;  /* 0x00000006ff077e24 */ /* 0x000fe2000f8e00ff */
[----:B------:R-:W-:Y:S01]  /*15cf0*/  MOV R18, UR8 ;  /* 0x0000000800127c02 */ /* 0x000fe20008000f00 */
[----:B------:R-:W-:Y:S01]  /*15d00*/  IMAD.U32 R9, RZ, RZ, UR9 ;  /* 0x00000009ff097e24 */ /* 0x000fe2000f8e00ff */
[----:B------:R-:W1:Y:S01]  /*15d10*/  LDCU UR5, c[0x0][0x3ac] ;  /* 0x00007580ff0577ac */ /* 0x000e620008000800 */
[----:B0-----:R-:W-:-:S13]  /*15d20*/  ISETP.GE.U32.AND P2, PT, R16, UR4, PT ;  /* 0x0000000410007c0c */ /* 0x001fda000bf46070 */
[----:B-1----:R-:W-:Y:S05]  /*15d30*/  @P2 BRA `(.L_x_447) ;  /* 0x0000000000c42947 */ /* 0x002fea0003800000 */
[----:B------:R-:W0:Y:S01]  /*15d40*/  LDCU UR4, c[0x0][0x374] ;  /* 0x00006e80ff0477ac */ /* 0x000e220008000800 */
[----:B------:R-:W1:Y:S01]  /*15d50*/  LDC R8, c[0x0][0x360] ;  /* 0x0000d800ff087b82 */ /* 0x000e620000000800 */
[----:B------:R-:W-:Y:S02]  /*15d60*/  IMAD.U32 R7, RZ, RZ, UR6 ;  /* 0x00000006ff077e24 */ /* 0x000fe4000f8e00ff */
[----:B------:R-:W-:Y:S02]  /*15d70*/  IMAD.U32 R18, RZ, RZ, UR8 ;  /* 0x00000008ff127e24 */ /* 0x000fe4000f8e00ff */
[----:B------:R-:W-:Y:S02]  /*15d80*/  IMAD.U32 R9, RZ, RZ, UR9 ;  /* 0x00000009ff097e24 */ /* 0x000fe4000f8e00ff */
[----:B------:R-:W-:Y:S01]  /*15d90*/  IMAD.MOV.U32 R2, RZ, RZ, R16 ;  /* 0x000000ffff027224 */ /* 0x000fe200078e0010 */
[----:B------:R-:W2:Y:S08]  /*15da0*/  LDC.64 R24, c[0x0][0x788] ;  /* 0x0001e200ff187b82 */ /* 0x000eb00000000a00 */
[----:B------:R-:W3:Y:S01]  /*15db0*/  LDC R27, c[0x0][0x364] ;  /* 0x0000d900ff1b7b82 */ /* 0x000ee20000000800 */
[----:B0-----:R-:W-:-:S07]  /*15dc0*/  IMAD R17, R17, UR4, RZ ;  /* 0x0000000411117c24 */ /* 0x001fce000f8e02ff */
.L_x_458:
[----:B------:R-:W-:-:S04]  /*15dd0*/  IMAD.IADD R6, R17, 0x1, R2 ;  /* 0x0000000111067824 */ /* 0x000fc800078e0202 */
[----:B-1----:R-:W-:-:S04]  /*15de0*/  IMAD R13, R6, R8, R19 ;  /* 0x00000008060d7224 */ /* 0x002fc800078e0213 */
[----:B--2---:R-:W-:-:S05]  /*15df0*/  IMAD.WIDE.U32 R12, R13, 0x20, R24 ;  /* 0x000000200d0c7825 */ /* 0x004fca00078e0018 */
[----:B------:R-:W2:Y:S04]  /*15e00*/  LDG.E R6, desc[UR36][R12.64] ;  /* 0x000000240c067981 */ /* 0x000ea8000c1e1900 */
[----:B------:R-:W4:Y:S04]  /*15e10*/  LDG.E.64 R14, desc[UR36][R12.64+0x8] ;  /* 0x000008240c0e7981 */ /* 0x000f28000c1e1b00 */
[----:B------:R-:W5:Y:S04]  /*15e20*/  LDG.E R10, desc[UR36][R12.64+0x10] ;  /* 0x000010240c0a7981 */ /* 0x000f68000c1e1900 */
[----:B------:R-:W5:Y:S01]  /*15e30*/  LDG.E.64 R20, desc[UR36][R12.64+0x18] ;  /* 0x000018240c147981 */ /* 0x000f62000c1e1b00 */
[----:B------:R-:W-:Y:S01]  /*15e40*/  FSETP.NAN.FTZ.AND P5, PT, |R3|, |R3|, PT ;  /* 0x400000030300720b */ /* 0x000fe20003fb8200 */
[----:B------:R-:W-:Y:S01]  /*15e50*/  BSSY.RECONVERGENT B0, `(.L_x_454) ;  /* 0x0000010000007945 */ /* 0x000fe20003800200 */
[----:B------:R-:W-:-:S02]  /*15e60*/  FSETP.NAN.FTZ.AND P4, PT, |R7|, |R7|, PT ;  /* 0x400000070700720b */ /* 0x000fc40003f98200 */
[----:B---3--:R-:W-:-:S09]  /*15e70*/  IADD3 R2, PT, PT, R27, R2, RZ ;  /* 0x000000021b027210 */ /* 0x008fd20007ffe0ff */
[----:B--2---:R-:W-:Y:S02]  /*15e80*/  @P5 FSETP.NAN.FTZ.AND P2, PT, |R6|, |R6|, PT ;  /* 0x400000060600520b */ /* 0x004fe40003f58200 */
[----:B----4-:R-:W-:-:S04]  /*15e90*/  @P5 ISETP.LT.U32.AND P6, PT, R0, R14, PT ;  /* 0x0000000e0000520c */ /* 0x010fc80003fc1070 */
[----:B------:R-:W-:Y:S02]  /*15ea0*/  @P5 ISETP.LT.OR.EX P2, PT, R11, R15, !P2, P6 ;  /* 0x0000000f0b00520c */ /* 0x000fe40005741760 */
[----:B-----5:R-:W-:Y:S02]  /*15eb0*/  @P4 FSETP.NAN.FTZ.AND P3, PT, |R10|, |R10|, PT ;  /* 0x4000000a0a00420b */ /* 0x020fe40003f78200 */
[----:B------:R-:W-:-:S04]  /*15ec0*/  @P4 ISETP.LT.U32.AND P6, PT, R18, R20, PT ;  /* 0x000000141200420c */ /* 0x000fc80003fc1070 */
        /* <DEDUP_REMOVED lines=8> */
.L_x_455:
[----:B------:R-:W-:Y:S05]  /*15f50*/  BSYNC.RECONVERGENT B0 ;  /* 0x0000000000007941 */ /* 0x000fea0003800200 */
.L_x_454:
        /* <DEDUP_REMOVED lines=10> */
.L_x_457:
[----:B------:R-:W-:Y:S05]  /*16000*/  BSYNC.RECONVERGENT B0 ;  /* 0x0000000000007941 */ /* 0x000fea0003800200 */
.L_x_456:
[----:B------:R-:W-:Y:S02]  /*16010*/  SEL R18, R18, R20, P3 ;  /* 0x0000001412127207 */ /* 0x000fe40001800000 */
[----:B------:R-:W-:Y:S02]  /*16020*/  SEL R9, R9, R21, P3 ;  /* 0x0000001509097207 */ /* 0x000fe40001800000 */
[----:B------:R-:W-:Y:S01]  /*16030*/  FSEL R7, R7, R10, P3 ;  /* 0x0000000a07077208 */ /* 0x000fe20001800000 */
[----:B------:R-:W-:Y:S06]  /*16040*/  @!P6 BRA `(.L_x_458) ;  /* 0xfffffffc0060e947 */ /* 0x000fec000383ffff */
.L_x_447:
[----:B------:R-:W-:Y:S05]  /*16050*/  BSYNC.RECONVERGENT B1 ;  /* 0x0000000000017941 */ /* 0x000fea0003800200 */
.L_x_445:
[----:B------:R-:W0:Y:S01]  /*16060*/  S2UR UR6, SR_CgaCtaId ;  /* 0x00000000000679c3 */ /* 0x000e220000008800 */
[----:B------:R-:W1:Y:S01]  /*16070*/  LDCU UR5, c[0x0][0x360] ;  /* 0x00006c00ff0577ac */ /* 0x000e620008000800 */
[----:B------:R-:W-:Y:S02]  /*16080*/  IMAD.MOV.U32 R10, RZ, RZ, R0 ;  /* 0x000000ffff0a7224 */ /* 0x000fe400078e0000 */
[----:B------:R-:W-:Y:S01]  /*16090*/  IMAD.MOV.U32 R8, RZ, RZ, R18 ;  /* 0x000000ffff087224 */ /* 0x000fe200078e0012 */
[----:B------:R-:W-:Y:S02]  /*160a0*/  UMOV UR4, 0x400 ;  /* 0x0000040000047882 */ /* 0x000fe40000000000 */
[----:B------:R-:W-:Y:S01]  /*160b0*/  UIADD3 UR4, UPT, UPT, UR4, 0x10, URZ ;  /* 0x0000001004047890 */ /* 0x000fe2000fffe0ff */
[----:B-1----:R-:W-:-:S03]  /*160c0*/  IMAD R2, R16, UR5, R19 ;  /* 0x0000000510027c24 */ /* 0x002fc6000f8e0213 */
[----:B0-----:R-:W-:Y:S01]  /*160d0*/  ULEA UR8, UR6, UR4, 0x18 ;  /* 0x0000000406087291 */ /* 0x001fe2000f8ec0ff */
[----:B------:R-:W0:Y:S05]  /*160e0*/  LDCU UR6, c[0x0][0x364] ;  /* 0x00006c80ff0677ac */ /* 0x000e2a0008000800 */
[----:B------:R-:W-:-:S05]  /*160f0*/  LEA R2, R2, UR8, 0x5 ;  /* 0x0000000802027c11 */ /* 0x000fca000f8e28ff */
[----:B------:R1:W-:Y:S04]  /*16100*/  STS.64 [R2+0x8], R10 ;  /* 0x0000080a02007388 */ /* 0x0003e80000000a00 */
[----:B------:R1:W-:Y:S04]  /*16110*/  STS.64 [R2+0x18], R8 ;  /* 0x0000180802007388 */ /* 0x0003e80000000a00 */
[----:B------:R1:W-:Y:S01]  /*16120*/  STS [R2], R3 ;  /* 0x0000000302007388 */ /* 0x0003e20000000800 */
[----:B0-----:R-:W-:-:S03]  /*16130*/  UISETP.GE.U32.AND UP0, UPT, UR6, 0x2, UPT ;  /* 0x000000020600788c */ /* 0x001fc6000bf06070 */
[----:B------:R1:W-:Y:S06]  /*16140*/  STS [R2+0x10], R7 ;  /* 0x0000100702007388 */ /* 0x0003ec0000000800 */
[----:B------:R-:W-:Y:S05]  /*16150*/  BRA.U !UP0, `(.L_x_459) ;  /* 0x0000000108d87547 */ /* 0x000fea000b800000 */
[----:B------:R-:W-:-:S05]  /*16160*/  UMOV UR4, UR6 ;  /* 0x0000000600047c82 */ /* 0x000fca0008000000 */
.L_x_466:
        /* <DEDUP_REMOVED lines=9> */
[----:B------:R-:W-:Y:S01]  /*16200*/  BSSY.RECONVERGENT B1, `(.L_x_462) ;  /* 0x0000012000017945 */ /* 0x000fe20003800200 */
[----:B------:R-:W-:Y:S02]  /*16210*/  FSETP.NAN.FTZ.AND P5, PT, |R7|, |R7|, PT ;  /* 0x400000070700720b */ /* 0x000fe40003fb8200 */
[----:B------:R-:W-:-:S05]  /*16220*/  LEA R6, R6, UR8, 0x5 ;  /* 0x0000000806067c11 */ /* 0x000fca000f8e28ff */
[----:B-1----:R-:W0:Y:S04]  /*16230*/  LDS R8, [R6] ;  /* 0x0000000006087984 */ /* 0x002e280000000800 */
[----:B------:R-:W1:Y:S04]  /*16240*/  LDS.64 R12, [R6+0x8] ;  /* 0x00000800060c7984 */ /* 0x000e680000000a00 */
[----:B------:R-:W2:Y:S04]  /*16250*/  LDS R10, [R6+0x10] ;  /* 0x00001000060a7984 */ /* 0x000ea80000000800 */
[----:B------:R-:W3:Y:S01]  /*16260*/  LDS.64 R14, [R6+0x18] ;  /* 0x00001800060e7984 */ /* 0x000ee20000000a00 */
[----:B0-----:R-:W-:-:S02]  /*16270*/  @P6 FSETP.NAN.FTZ.AND P2, PT, |R8|, |R8|, PT ;  /* 0x400000080800620b */ /* 0x001fc40003f58200 */
[----:B-1----:R-:W-:-:S04]  /*16280*/  @P6 ISETP.LT.U32.AND P4, PT, R0, R12, PT ;  /* 0x0000000c0000620c */ /* 0x002fc80003f81070 */
[----:B------:R-:W-:Y:S02]  /*16290*/  @P6 ISETP.LT.OR.EX P2, PT, R11, R13, !P2, P4 ;  /* 0x0000000d0b00620c */ /* 0x000fe40005741740 */
[----:B--2---:R-:W-:Y:S02]  /*162a0*/  @P5 FSETP.NAN.FTZ.AND P3, PT, |R10|, |R10|, PT ;  /* 0x4000000a0a00520b */ /* 0x004fe40003f78200 */
[----:B---3--:R-:W-:Y:S01]  /*162b0*/  @P5 ISETP.LT.U32.AND P4, PT, R18, R14, PT ;  /* 0x0000000e1200520c */ /* 0x008fe20003f81070 */
[----:B------:R-:W-:-:S12]  /*162c0*/  @P6 BRA `(.L_x_463) ;  /* 0x0000000000146947 */ /* 0x000fd80003800000 */
[----:B------:R-:W-:-:S13]  /*162d0*/  FSETP.NEU.FTZ.AND P6, PT, R3, R8, PT ;  /* 0x000000080300720b */ /* 0x000fda0003fdd000 */
[----:B------:R-:W-:-:S04]  /*162e0*/  @!P6 ISETP.GE.U32.AND P2, PT, R0, R12, PT ;  /* 0x0000000c0000e20c */ /* 0x000fc80003f46070 */
[----:B------:R-:W-:-:S04]  /*162f0*/  @!P6 ISETP.GE.AND.EX P2, PT, R11, R13, PT, P2 ;  /* 0x0000000d0b00e20c */ /* 0x000fc80003f46320 */
[----:B------:R-:W-:Y:S02]  /*16300*/  @!P6 PLOP3.LUT P2, PT, P2, PT, PT, 0x8, 0x80 ;  /* 0x000000000080e81c */ /* 0x000fe4000174e170 */
[----:B------:R-:W-:-:S13]  /*16310*/  @P6 FSETP.GT.FTZ.AND P2, PT, R3, R8, PT ;  /* 0x000000080300620b */ /* 0x000fda0003f54000 */
.L_x_463:
[----:B------:R-:W-:Y:S05]  /*16320*/  BSYNC.RECONVERGENT B1 ;  /* 0x0000000000017941 */ /* 0x000fea0003800200 */
.L_x_462:
[----:B------:R-:W-:Y:S01]  /*16330*/  BSSY.RECONVERGENT B1, `(.L_x_464) ;  /* 0x000000a000017945 */ /* 0x000fe20003800200 */
        /* <DEDUP_REMOVED lines=9> */
.L_x_465:
[----:B------:R-:W-:Y:S05]  /*163d0*/  BSYNC.RECONVERGENT B1 ;  /* 0x0000000000017941 */ /* 0x000fea0003800200 */
.L_x_464:
[----:B------:R-:W-:Y:S02]  /*163e0*/  SEL R18, R18, R14, P3 ;  /* 0x0000000e12127207 */ /* 0x000fe40001800000 */
[----:B------:R-:W-:Y:S02]  /*163f0*/  FSEL R3, R3, R8, P2 ;  /* 0x0000000803037208 */ /* 0x000fe40001000000 */
[----:B------:R-:W-:Y:S01]  /*16400*/  FSEL R7, R7, R10, P3 ;  /* 0x0000000a07077208 */ /* 0x000fe20001800000 */
[----:B------:R-:W-:Y:S01]  /*16410*/  IMAD.MOV.U32 R10, RZ, RZ, R0 ;  /* 0x000000ffff0a7224 */ /* 0x000fe200078e0000 */
[----:B------:R-:W-:Y:S01]  /*16420*/  SEL R9, R9, R15, P3 ;  /* 0x0000000f09097207 */ /* 0x000fe20001800000 */
[----:B------:R-:W-:Y:S01]  /*16430*/  IMAD.MOV.U32 R8, RZ, RZ, R18 ;  /* 0x000000ffff087224 */ /* 0x000fe200078e0012 */
[----:B------:R0:W-:Y:S04]  /*16440*/  STS [R2], R3 ;  /* 0x0000000302007388 */ /* 0x0001e80000000800 */
[----:B------:R0:W-:Y:S04]  /*16450*/  STS.64 [R2+0x8], R10 ;  /* 0x0000080a02007388 */ /* 0x0001e80000000a00 */
[----:B------:R0:W-:Y:S04]  /*16460*/  STS.64 [R2+0x18], R8 ;  /* 0x0000180802007388 */ /* 0x0001e80000000a00 */
[----:B------:R0:W-:Y:S02]  /*16470*/  STS [R2+0x10], R7 ;  /* 0x0000100702007388 */ /* 0x0001e40000000800 */
.L_x_461:
[----:B------:R-:W-:Y:S05]  /*16480*/  BSYNC.RECONVERGENT B0 ;  /* 0x0000000000007941 */ /* 0x000fea0003800200 */
.L_x_460:
[----:B------:R-:W-:-:S03]  /*16490*/  UISETP.GT.U32.AND UP0, UPT, UR4, 0x3, UPT ;  /* 0x000000030400788c */ /* 0x000fc6000bf04070 */
[----:B------:R-:W-:-:S06]  /*164a0*/  UMOV UR4, UR7 ;  /* 0x0000000700047c82 */ /* 0x000fcc0008000000 */
[----:B------:R-:W-:Y:S05]  /*164b0*/  BRA.U UP0, `(.L_x_466) ;  /* 0xfffffffd002c7547 */ /* 0x000fea000b83ffff */
.L_x_459:
[----:B------:R-:W2:Y:S02]  /*164c0*/  LDCU UR4, c[0x0][0x3b0] ;  /* 0x00007600ff0477ac */ /* 0x000ea40008000800 */
[----:B--2---:R-:W-:-:S09]  /*164d0*/  UISETP.NE.AND UP0, UPT, UR4, URZ, UPT ;  /* 0x000000ff0400728c */ /* 0x004fd2000bf05270 */
[----:B------:R-:W-:Y:S05]  /*164e0*/  BRA.U !UP0, `(.L_x_467) ;  /* 0x0000000508b07547 */ /* 0x000fea000b800000 */
[----:B------:R-:W-:Y:S02]  /*164f0*/  UISETP.GE.U32.AND UP0, UPT, UR5, 0x21, UPT ;  /* 0x000000210500788c */ /* 0x000fe4000bf06070 */
[----:B------:R-:W-:-:S07]  /*16500*/  UMOV UR4, UR5 ;  /* 0x0000000500047c82 */ /* 0x000fce0008000000 */
[----:B------:R-:W-:Y:S05]  /*16510*/  BRA.U !UP0, `(.L_x_468) ;  /* 0x0000000108f87547 */ /* 0x000fea000b800000 */
[----:B01----:R-:W-:Y:S01]  /*16520*/  IMAD.MOV.U32 R10, RZ, RZ, R0 ;  /* 0x000000ffff0a7224 */ /* 0x003fe200078e0000 */
[----:B------:R-:W-:Y:S01]  /*16530*/  MOV R8, R18 ;  /* 0x0000001200087202 */ /* 0x000fe20000000f00 */
[----:B------:R2:W-:Y:S01]  /*16540*/  STS [R2], R3 ;  /* 0x0000000302007388 */ /* 0x0005e20000000800 */
[----:B------:R-:W-:Y:S01]  /*16550*/  UISETP.GE.U32.AND UP0, UPT, UR5, 0x40, UPT ;  /* 0x000000400500788c */ /* 0x000fe2000bf06070 */
[----:B------:R-:W-:Y:S02]  /*16560*/  UMOV UR4, 0x20 ;  /* 0x0000002000047882 */ /* 0x000fe40000000000 */
[----:B------:R2:W-:Y:S04]  /*16570*/  STS.64 [R2+0x8], R10 ;  /* 0x0000080a02007388 */ /* 0x0005e80000000a00 */
[----:B------:R2:W-:Y:S04]  /*16580*/  STS.64 [R2+0x18], R8 ;  /* 0x0000180802007388 */ /* 0x0005e80000000a00 */
[----:B------:R2:W-:Y:S01]  /*16590*/  STS [R2+0x10], R7 ;  /* 0x0000100702007388 */ /* 0x0005e20000000800 */
[----:B------:R-:W-:Y:S05]  /*165a0*/  BRA.U !UP0, `(.L_x_468) ;  /* 0x0000000108d47547 */ /* 0x000fea000b800000 */
[----:B------:R-:W-:-:S07]  /*165b0*/  IMAD.U32 R6, RZ, RZ, UR5 ;  /* 0x00000005ff067e24 */ /* 0x000fce000f8e00ff */
.L_x_475:
[----:B------:R-:W-:Y:S01]  /*165c0*/  SHF.R.U32.HI R16, RZ, 0x1, R6 ;  /* 0x00000001ff107819 */ /* 0x000fe20000011606 */
[----:B------:R-:W-:Y:S04]  /*165d0*/  BAR.SYNC.DEFER_BLOCKING 0x0 ;  /* 0x0000000000007b1d */ /* 0x000fe80000010000 */
[----:B0-2---:R-:W-:Y:S02]  /*165e0*/  IMAD.IADD R8, R16, 0x1, R19 ;  /* 0x0000000110087824 */ /* 0x005fe400078e0213 */
[----:B------:R-:W-:Y:S03]  /*165f0*/  BSSY.RECONVERGENT B0, `(.L_x_469) ;  /* 0x000002d000007945 */ /* 0x000fe60003800200 */
[----:B------:R-:W-:-:S04]  /*16600*/  ISETP.GE.U32.AND P2, PT, R8, UR5, PT ;  /* 0x0000000508007c0c */ /* 0x000fc8000bf46070 */
[----:B------:R-:W-:-:S13]  /*16610*/  ISETP.GE.U32.OR P2, PT, R19, R16, P2 ;  /* 0x000000101300720c */ /* 0x000fda0001746470 */
[----:B------:R-:W-:Y:S05]  /*16620*/  @P2 BRA `(.L_x_470) ;  /* 0x0000000000a42947 */ /* 0x000fea0003800000 */
[----:B------:R-:W-:Y:S01]  /*16630*/  IMAD R8, R16, 0x20, R2 ;  /* 0x0000002010087824 */ /* 0x000fe200078e0202 */
[----:B------:R-:W-:Y:S01]  /*16640*/  FSETP.NAN.FTZ.AND P6, PT, |R3|, |R3|, PT ;  /* 0x400000030300720b */ /* 0x000fe20003fd8200 */
[----:B------:R-:W-:Y:S01]  /*16650*/  BSSY.RECONVERGENT B1, `(.L_x_471) ;  /* 0x0000011000017945 */ /* 0x000fe20003800200 */
[----:B------:R-:W-:Y:S02]  /*16660*/  FSETP.NAN.FTZ.AND P5, PT, |R7|, |R7|, PT ;  /* 0x400000070700720b */ /* 0x000fe40003fb8200 */
[----:B------:R-:W0:Y:S04]  /*16670*/  LDS R10, [R8] ;  /* 0x00000000080a7984 */ /* 0x000e280000000800 */
        /* <DEDUP_REMOVED lines=14> */
.L_x_472:
[----:B------:R-:W-:Y:S05]  /*16760*/  BSYNC.RECONVERGENT B1 ;  /* 0x0000000000017941 */ /* 0x000fea0003800200 */
.L_x_471:
        /* <DEDUP_REMOVED lines=10> */
.L_x_474:
[----:B------:R-:W-:Y:S05]  /*16810*/  BSYNC.RECONVERGENT B1 ;  /* 0x0000000000017941 */ /* 0x000fea0003800200 */
.L_x_473:
[----:B------:R-:W-:Y:S02]  /*16820*/  SEL R18, R18, R14, P3 ;  /* 0x0000000e12127207 */ /* 0x000fe40001800000 */
[----:B------:R-:W-:Y:S01]  /*16830*/  FSEL R3, R3, R10, P2 ;  /* 0x0000000a03037208 */ /* 0x000fe20001000000 */
[----:B------:R-:W-:Y:S01]  /*16840*/  IMAD.MOV.U32 R10, RZ, RZ, R0 ;  /* 0x000000ffff0a7224 */ /* 0x000fe200078e0000 */
[----:B------:R-:W-:Y:S01]  /*16850*/  SEL R9, R9, R15, P3 ;  /* 0x0000000f09097207 */ /* 0x000fe20001800000 */
[----:B------:R-:W-:Y:S01]  /*16860*/  IMAD.MOV.U32 R8, RZ, RZ, R18 ;  /* 0x000000ffff087224 */ /* 0x000fe200078e0012 */
[----:B------:R-:W-:Y:S01]  /*16870*/  FSEL R7, R7, R20, P3 ;  /* 0x0000001407077208 */ /* 0x000fe20001800000 */
[----:B------:R0:W-:Y:S04]  /*16880*/  STS [R2], R3 ;  /* 0x0000000302007388 */ /* 0x0001e80000000800 */
[----:B------:R0:W-:Y:S04]  /*16890*/  STS.64 [R2+0x8], R10 ;  /* 0x0000080a02007388 */ /* 0x0001e80000000a00 */
[----:B------:R0:W-:Y:S04]  /*168a0*/  STS.64 [R2+0x18], R8 ;  /* 0x0000180802007388 */ /* 0x0001e80000000a00 */
[----:B------:R0:W-:Y:S02]  /*168b0*/  STS [R2+0x10], R7 ;  /* 0x0000100702007388 */ /* 0x0001e40000000800 */
.L_x_470:
[----:B------:R-:W-:Y:S05]  /*168c0*/  BSYNC.RECONVERGENT B0 ;  /* 0x0000000000007941 */ /* 0x000fea0003800200 */
.L_x_469:
[----:B------:R-:W-:Y:S01]  /*168d0*/  ISETP.GT.U32.AND P2, PT, R6, 0x7f, PT ;  /* 0x0000007f0600780c */ /* 0x000fe20003f44070 */
[----:B------:R-:W-:-:S12]  /*168e0*/  IMAD.MOV.U32 R6, RZ, RZ, R16 ;  /* 0x000000ffff067224 */ /* 0x000fd800078e0010 */
[----:B------:R-:W-:Y:S05]  /*168f0*/  @P2 BRA `(.L_x_475) ;  /* 0xfffffffc00302947 */ /* 0x000fea000383ffff */
.L_x_468:
[----:B------:R-:W-:Y:S01]  /*16900*/  BAR.SYNC.DEFER_BLOCKING 0x0 ;  /* 0x0000000000007b1d */ /* 0x000fe20000010000 */
[----:B------:R-:W-:-:S09]  /*16910*/  UISETP.GE.U32.AND UP0, UPT, UR4, 0x2, UPT ;  /* 0x000000020400788c */ /* 0x000fd2000bf06070 */
[----:B------:R-:W-:Y:S05]  /*16920*/  BRA.U !UP0, `(.L_x_467) ;  /* 0x0000000108a07547 */ /* 0x000fea000b800000 */
[----:B012---:R-:W-:-:S07]  /*16930*/  HFMA2 R2, -RZ, RZ, 0, 5.9604644775390625e-08 ;  /* 0x00000001ff027431 */ /* 0x007fce00000001ff */
.L_x_480:
[----:B------:R-:W0:Y:S01]  /*16940*/  SHFL.DOWN PT, R6, R3, R2, 0x1f ;  /* 0x08001f0203067589 */ /* 0x000e2200000e0000 */
[----:B------:R-:W-:Y:S01]  /*16950*/  FSETP.NAN.FTZ.AND P4, PT, |R3|, |R3|, PT ;  /* 0x400000030300720b */ /* 0x000fe20003f98200 */
[----:B------:R-:W-:Y:S02]  /*16960*/  BSSY.RECONVERGENT B0, `(.L_x_476) ;  /* 0x000000c000007945 */ /* 0x000fe40003800200 */
[----:B------:R-:W1:Y:S04]  /*16970*/  SHFL.DOWN PT, R13, R0, R2, 0x1f ;  /* 0x08001f02000d7589 */ /* 0x000e6800000e0000 */
[----:B------:R-:W2:Y:S06]  /*16980*/  SHFL.DOWN PT, R8, R11, R2, 0x1f ;  /* 0x08001f020b087589 */ /* 0x000eac00000e0000 */
[----:B0-----:R-:W-:-:S02]  /*16990*/  @P4 FSETP.NAN.FTZ.AND P2, PT, |R6|, |R6|, PT ;  /* 0x400000060600420b */ /* 0x001fc40003f58200 */
[----:B-1----:R-:W-:-:S04]  /*169a0*/  @P4 ISETP.LT.U32.AND P3, PT, R0, R13, PT ;  /* 0x0000000d0000420c */ /* 0x002fc80003f61070 */
[----:B--2---:R-:W-:Y:S01]  /*169b0*/  @P4 ISETP.LT.OR.EX P2, PT, R11, R8, !P2, P3 ;  /* 0x000000080b00420c */ /* 0x004fe20005741730 */
[----:B------:R-:W-:-:S12]  /*169c0*/  @P4 BRA `(.L_x_477) ;  /* 0x0000000000144947 */ /* 0x000fd80003800000 */
[----:B------:R-:W-:-:S13]  /*169d0*/  FSETP.NEU.FTZ.AND P3, PT, R3, R6, PT ;  /* 0x000000060300720b */ /* 0x000fda0003f7d000 */
[----:B------:R-:W-:-:S04]  /*169e0*/  @!P3 ISETP.GE.U32.AND P2, PT, R0, R13, PT ;  /* 0x0000000d0000b20c */ /* 0x000fc80003f46070 */
[----:B------:R-:W-:-:S04]  /*169f0*/  @!P3 ISETP.GE.AND.EX P2, PT, R11, R8, PT, P2 ;  /* 0x000000080b00b20c */ /* 0x000fc80003f46320 */
[----:B------:R-:W-:Y:S02]  /*16a00*/  @!P3 PLOP3.LUT P2, PT, P2, PT, PT, 0x8, 0x80 ;  /* 0x000000000080b81c */ /* 0x000fe4000174e170 */
[----:B------:R-:W-:-:S13]  /*16a10*/  @P3 FSETP.GT.FTZ.AND P2, PT, R3, R6, PT ;  /* 0x000000060300320b */ /* 0x000fda0003f54000 */
.L_x_477:
[----:B------:R-:W-:Y:S05]  /*16a20*/  BSYNC.RECONVERGENT B0 ;  /* 0x0000000000007941 */ /* 0x000fea0003800200 */
.L_x_476:
[----:B------:R-:W0:Y:S01]  /*16a30*/  SHFL.DOWN PT, R10, R7, R2, 0x1f ;  /* 0x08001f02070a7589 */ /* 0x000e2200000e0000 */
[----:B------:R-:W-:Y:S01]  /*16a40*/  FSETP.NAN.FTZ.AND P5, PT, |R7|, |R7|, PT ;  /* 0x400000070700720b */ /* 0x000fe20003fb8200 */
[----:B------:R-:W-:Y:S01]  /*16a50*/  BSSY.RECONVERGENT B0, `(.L_x_478) ;  /* 0x000000f000007945 */ /* 0x000fe20003800200 */
[----:B------:R-:W-:Y:S01]  /*16a60*/  FSEL R3, R3, R6, P2 ;  /* 0x0000000603037208 */ /* 0x000fe20001000000 */
        /* <DEDUP_REMOVED lines=13> */
.L_x_479:
[----:B------:R-:W-:Y:S05]  /*16b40*/  BSYNC.RECONVERGENT B0 ;  /* 0x0000000000007941 */ /* 0x000fea0003800200 */
.L_x_478:
[----:B------:R-:W-:Y:S01]  /*16b50*/  IMAD.SHL.U32 R2, R2, 0x2, RZ ;  /* 0x0000000202027824 */ /* 0x000fe200078e00ff */
[----:B------:R-:W-:Y:S02]  /*16b60*/  FSEL R7, R7, R10, P3 ;  /* 0x0000000a07077208 */ /* 0x000fe40001800000 */
[----:B------:R-:W-:Y:S02]  /*16b70*/  SEL R18, R18, R15, P3 ;  /* 0x0000000f12127207 */ /* 0x000fe40001800000 */
[----:B------:R-:W-:Y:S02]  /*16b80*/  ISETP.GE.AND P2, PT, R2, UR4, PT ;  /* 0x0000000402007c0c */ /* 0x000fe4000bf46270 */
[----:B------:R-:W-:-:S11]  /*16b90*/  SEL R9, R9, R12, P3 ;  /* 0x0000000c09097207 */ /* 0x000fd60001800000 */
[----:B------:R-:W-:Y:S05]  /*16ba0*/  @!P2 BRA `(.L_x_480) ;  /* 0xfffffffc0064a947 */ /* 0x000fea000383ffff */
.L_x_467:
[----:B------:R-:W-:Y:S05]  /*16bb0*/  @!P0 EXIT ;  /* 0x000000000000894d */ /* 0x000fea0003800000 */
[----:B------:R-:W3:Y:S02]  /*16bc0*/  LDCU.U8 UR4, c[0x0][0x7a0] ;  /* 0x0000f400ff0477ac */ /* 0x000ee40008000000 */
[----:B---3--:R-:W-:-:S13]  /*16bd0*/  ISETP.NE.AND P0, PT, RZ, UR4, PT ;  /* 0x00000004ff007c0c */ /* 0x008fda000bf05270 */
[----:B------:R-:W3:Y:S02]  /*16be0*/  @P0 LDC.64 R12, c[0x0][0x798] ;  /* 0x0001e600ff0c0b82 */ /* 0x000ee40000000a00 */
[-C--:B---3--:R-:W-:Y:S02]  /*16bf0*/  @P0 IADD3 R0, P2, PT, R0, R12.reuse, RZ ;  /* 0x0000000c00000210 */ /* 0x088fe40007f5e0ff */
[----:B------:R-:W-:-:S03]  /*16c00*/  @P0 IADD3 R18, P3, PT, R18, R12, RZ ;  /* 0x0000000c12120210 */ /* 0x000fc60007f7e0ff */
[--C-:B012---:R-:W-:Y:S02]  /*16c10*/  @P0 IMAD.X R11, R11, 0x1, R13.reuse, P2 ;  /* 0x000000010b0b0824 */ /* 0x107fe400010e060d */
[----:B------:R-:W-:Y:S01]  /*16c20*/  @P0 IMAD.X R9, R9, 0x1, R13, P3 ;  /* 0x0000000109090824 */ /* 0x000fe200018e060d */
[----:B------:R-:W-:Y:S07]  /*16c30*/  @!P1 BRA `(.L_x_481) ;  /* 0x0000000400b09947 */ /* 0x000fee0003800000 */
[----:B------:R-:W-:Y:S05]  /*16c40*/  @!P0 BRA `(.L_x_482) ;  /* 0x0000000000508947 */ /* 0x000fea0003800000 */
[----:B------:R-:W-:Y:S01]  /*16c50*/  MOV R0, 0x0 ;  /* 0x0000000000007802 */ /* 0x000fe20000000f00 */
[----:B------:R-:W0:Y:S01]  /*16c60*/  LDCU.64 UR4, c[0x4][0x3c8] ;  /* 0x01007900ff0477ac */ /* 0x000e220008000a00 */
[----:B------:R-:W-:Y:S02]  /*16c70*/  IMAD.MOV.U32 R8, RZ, RZ, 0x2dd ;  /* 0x000002ddff087424 */ /* 0x000fe400078e00ff */
[----:B------:R1:W2:Y:S01]  /*16c80*/  LDC.64 R2, c[0x4][R0] ;  /* 0x0100000000027b82 */ /* 0x0002a20000000a00 */
[----:B------:R-:W3:Y:S01]  /*16c90*/  LDCU.64 UR8, c[0x4][0x3c0] ;  /* 0x01007800ff0877ac */ /* 0x000ee20008000a00 */
[----:B------:R-:W-:Y:S02]  /*16ca0*/  IMAD.MOV.U32 R12, RZ, RZ, 0x1 ;  /* 0x00000001ff0c7424 */ /* 0x000fe400078e00ff */
[----:B------:R-:W-:Y:S01]  /*16cb0*/  IMAD.MOV.U32 R13, RZ, RZ, RZ ;  /* 0x000000ffff0d7224 */ /* 0x000fe200078e00ff */
[----:B------:R-:W4:Y:S01]  /*16cc0*/  LDCU.64 UR6, c[0x4][0x2b8] ;  /* 0x01005700ff0677ac */ /* 0x000f220008000a00 */
[----:B0-----:R-:W-:-:S02]  /*16cd0*/  IMAD.U32 R4, RZ, RZ, UR4 ;  /* 0x00000004ff047e24 */ /* 0x001fc4000f8e00ff */
[----:B------:R-:W-:Y:S02]  /*16ce0*/  IMAD.U32 R5, RZ, RZ, UR5 ;  /* 0x00000005ff057e24 */ /* 0x000fe4000f8e00ff */
[----:B---3--:R-:W-:Y:S01]  /*16cf0*/  IMAD.U32 R6, RZ, RZ, UR8 ;  /* 0x00000008ff067e24 */ /* 0x008fe2000f8e00ff */
[----:B------:R-:W-:Y:S01]  /*16d00*/  MOV R7, UR9 ;  /* 0x0000000900077c02 */ /* 0x000fe20008000f00 */
[----:B----4-:R-:W-:Y:S02]  /*16d10*/  IMAD.U32 R10, RZ, RZ, UR6 ;  /* 0x00000006ff0a7e24 */ /* 0x010fe4000f8e00ff */
[----:B-1----:R-:W-:-:S07]  /*16d20*/  IMAD.U32 R11, RZ, RZ, UR7 ;  /* 0x00000007ff0b7e24 */ /* 0x002fce000f8e00ff */
[----:B------:R-:W-:-:S07]  /*16d30*/  LEPC R20, `(.L_x_483) ;  /* 0x000000001014794e */ /* 0x000fce0000000000 */
[----:B--2---:R-:W-:Y:S05]  /*16d40*/  CALL.ABS.NOINC R2 ;  /* 0x0000000002007343 */ /* 0x004fea0003c00000 */
.L_x_483:
[----:B------:R-:W-:Y:S02]  /*16d50*/  HFMA2 R11, -RZ, RZ, 0, 0 ;  /* 0x00000000ff0b7431 */ /* 0x000fe400000001ff */
[----:B------:R-:W-:Y:S02]  /*16d60*/  IMAD.MOV.U32 R0, RZ, RZ, RZ ;  /* 0x000000ffff007224 */ /* 0x000fe400078e00ff */
[----:B------:R-:W-:Y:S02]  /*16d70*/  IMAD.MOV.U32 R18, RZ, RZ, RZ ;  /* 0x000000ffff127224 */ /* 0x000fe400078e00ff */
[----:B------:R-:W-:-:S07]  /*16d80*/  IMAD.MOV.U32 R9, RZ, RZ, RZ ;  /* 0x000000ffff097224 */ /* 0x000fce00078e00ff */
.L_x_482:
[----:B------:R-:W0:Y:S01]  /*16d90*/  LDCU.U8 UR4, c[0x0][0x7a1] ;  /* 0x0000f420ff0477ac */ /* 0x000e220008000000 */
[----:B------:R-:W-:Y:S02]  /*16da0*/  IMAD.MOV.U32 R16, RZ, RZ, R0 ;  /* 0x000000ffff107224 */ /* 0x000fe400078e0000 */
[----:B------:R-:W-:Y:S02]  /*16db0*/  IMAD.MOV.U32 R17, RZ, RZ, R11 ;  /* 0x000000ffff117224 */ /* 0x000fe400078e000b */
[----:B------:R-:W-:Y:S02]  /*16dc0*/  IMAD.MOV.U32 R24, RZ, RZ, R18 ;  /* 0x000000ffff187224 */ /* 0x000fe400078e0012 */
[----:B------:R-:W-:Y:S01]  /*16dd0*/  IMAD.MOV.U32 R25, RZ, RZ, R9 ;  /* 0x000000ffff197224 */ /* 0x000fe200078e0009 */
        /* <DEDUP_REMOVED lines=13> */
[----:B0-----:R-:W-:Y:S01]  /*16eb0*/  MOV R4, UR4 ;  /* 0x0000000400047c02 */ /* 0x001fe20008000f00 */
[----:B------:R-:W-:-:S02]  /*16ec0*/  IMAD.U32 R5, RZ, RZ, UR5 ;  /* 0x00000005ff057e24 */ /* 0x000fc4000f8e00ff */
[----:B---3--:R-:W-:Y:S02]  /*16ed0*/  IMAD.U32 R6, RZ, RZ, UR8 ;  /* 0x00000008ff067e24 */ /* 0x008fe4000f8e00ff */
[----:B------:R-:W-:Y:S02]  /*16ee0*/  IMAD.U32 R7, RZ, RZ, UR9 ;  /* 0x00000009ff077e24 */ /* 0x000fe4000f8e00ff */
[----:B----4-:R-:W-:Y:S02]  /*16ef0*/  IMAD.U32 R10, RZ, RZ, UR6 ;  /* 0x00000006ff0a7e24 */ /* 0x010fe4000f8e00ff */
[----:B-1----:R-:W-:-:S07]  /*16f00*/  IMAD.U32 R11, RZ, RZ, UR7 ;  /* 0x00000007ff0b7e24 */ /* 0x002fce000f8e00ff */
[----:B------:R-:W-:-:S07]  /*16f10*/  LEPC R20, `(.L_x_486) ;  /* 0x000000001014794e */ /* 0x000fce0000000000 */
[----:B--2---:R-:W-:Y:S05]  /*16f20*/  CALL.ABS.NOINC R2 ;  /* 0x0000000002007343 */ /* 0x004fea0003c00000 */
.L_x_486:
[----:B------:R-:W0:Y:S01]  /*16f30*/  LDCU.64 UR4, c[0x0][0x770] ;  /* 0x0000ee00ff0477ac */ /* 0x000e220008000a00 */
[----:B------:R-:W1:Y:S01]  /*16f40*/  LDC.64 R18, c[0x4][R18] ;  /* 0x0100000012127b82 */ /* 0x000e620000000a00 */
[----:B------:R-:W-:Y:S01]  /*16f50*/  IMAD.MOV.U32 R8, RZ, RZ, 0x2ef ;  /* 0x000002efff087424 */ /* 0x000fe200078e00ff */
[----:B------:R-:W2:Y:S01]  /*16f60*/  LDCU.64 UR6, c[0x4][0x3d8] ;  /* 0x01007b00ff0677ac */ /* 0x000ea20008000a00 */
[----:B------:R-:W-:Y:S02]  /*16f70*/  IMAD.MOV.U32 R12, RZ, RZ, 0x1 ;  /* 0x00000001ff0c7424 */ /* 0x000fe400078e00ff */
[----:B------:R-:W-:Y:S01]  /*16f80*/  IMAD.MOV.U32 R13, RZ, RZ, RZ ;  /* 0x000000ffff0d7224 */ /* 0x000fe200078e00ff */
[----:B------:R-:W3:Y:S01]  /*16f90*/  LDCU.64 UR8, c[0x4][0x3c0] ;  /* 0x01007800ff0877ac */ /* 0x000ee20008000a00 */
[----:B0-----:R-:W-:Y:S01]  /*16fa0*/  IADD3 R2, P0, PT, R23, UR4, RZ ;  /* 0x0000000417027c10 */ /* 0x001fe2000ff1e0ff */
[----:B--2---:R-:W-:-:S04]  /*16fb0*/  IMAD.U32 R4, RZ, RZ, UR6 ;  /* 0x00000006ff047e24 */ /* 0x004fc8000f8e00ff */
[----:B------:R-:W-:Y:S01]  /*16fc0*/  IMAD.X R3, RZ, RZ, UR5, P0 ;  /* 0x00000005ff037e24 */ /* 0x000fe200080e06ff */
[----:B------:R-:W0:Y:S01]  /*16fd0*/  LDCU.64 UR4, c[0x4][0x2a0] ;  /* 0x01005400ff0477ac */ /* 0x000e220008000a00 */
[----:B------:R-:W-:Y:S02]  /*16fe0*/  IMAD.U32 R5, RZ, RZ, UR7 ;  /* 0x00000007ff057e24 */ /* 0x000fe4000f8e00ff */
[----:B---3--:R-:W-:Y:S01]  /*16ff0*/  IMAD.U32 R6, RZ, RZ, UR8 ;  /* 0x00000008ff067e24 */ /* 0x008fe2000f8e00ff */
[----:B------:R2:W-:Y:S01]  /*17000*/  STG.E.64 desc[UR36][R2.64], R16 ;  /* 0x0000001002007986 */ /* 0x0005e2000c101b24 */
[----:B------:R-:W-:Y:S01]  /*17010*/  IMAD.U32 R7, RZ, RZ, UR9 ;  /* 0x00000009ff077e24 */ /* 0x000fe2000f8e00ff */
[----:B0-----:R-:W-:Y:S01]  /*17020*/  MOV R10, UR4 ;  /* 0x00000004000a7c02 */ /* 0x001fe20008000f00 */
[----:B--2---:R-:W-:-:S07]  /*17030*/  IMAD.U32 R11, RZ, RZ, UR5 ;  /* 0x00000005ff0b7e24 */ /* 0x004fce000f8e00ff */
[----:B------:R-:W-:-:S07]  /*17040*/  LEPC R20, `(.L_x_487) ;  /* 0x000000001014794e */ /* 0x000fce0000000000 */
[----:B-1----:R-:W-:Y:S05]  /*17050*/  CALL.ABS.NOINC R18 ;  /* 0x0000000012007343 */ /* 0x002fea0003c00000 */
.L_x_487:
[----:B------:R-:W-:Y:S05]  /*17060*/  BRA `(.L_x_488) ;  /* 0x0000000000107947 */ /* 0x000fea0003800000 */
.L_x_485:
[----:B------:R-:W0:Y:S02]  /*17070*/  LDCU.64 UR4, c[0x0][0x770] ;  /* 0x0000ee00ff0477ac */ /* 0x000e240008000a00 */
[----:B0-----:R-:W-:-:S05]  /*17080*/  IADD3 R2, P0, PT, R23, UR4, RZ ;  /* 0x0000000417027c10 */ /* 0x001fca000ff1e0ff */
[----:B------:R-:W-:-:S05]  /*17090*/  IMAD.X R3, RZ, RZ, UR5, P0 ;  /* 0x00000005ff037e24 */ /* 0x000fca00080e06ff */
[----:B------:R0:W-:Y:S03]  /*170a0*/  STG.E.64 desc[UR36][R2.64], R16 ;  /* 0x0000001002007986 */ /* 0x0001e6000c101b24 */
.L_x_488:
[----:B------:R-:W1:Y:S02]  /*170b0*/  LDCU.64 UR4, c[0x0][0x770] ;  /* 0x0000ee00ff0477ac */ /* 0x000e640008000a00 */
[----:B-1----:R-:W-:-:S05]  /*170c0*/  IADD3 R22, P0, PT, R22, UR4, RZ ;  /* 0x0000000416167c10 */ /* 0x002fca000ff1e0ff */
[----:B------:R-:W-:-:S05]  /*170d0*/  IMAD.X R23, RZ, RZ, UR5, P0 ;  /* 0x00000005ff177e24 */ /* 0x000fca00080e06ff */
[----:B------:R-:W-:Y:S01]  /*170e0*/  STG.E.64 desc[UR36][R22.64], R24 ;  /* 0x0000001816007986 */ /* 0x000fe2000c101b24 */
[----:B------:R-:W-:Y:S05]  /*170f0*/  EXIT ;  /* 0x000000000000794d */ /* 0x000fea0003800000 */
.L_x_484:
        /* <DEDUP_REMOVED lines=16> */
.L_x_489:
[----:B------:R-:W0:Y:S01]  /*17200*/  LDC.64 R2, c[0x4][R2] ;  /* 0x0100000002027b82 */ /* 0x000e220000000a00 */
[----:B------:R-:W1:Y:S01]  /*17210*/  LDCU.64 UR4, c[0x4][0x3c8] ;  /* 0x01007900ff0477ac */ /* 0x000e620008000a00 */
[----:B------:R-:W-:Y:S02]  /*17220*/  IMAD.MOV.U32 R8, RZ, RZ, 0x2e9 ;  /* 0x000002e9ff087424 */ /* 0x000fe400078e00ff */
[----:B------:R-:W-:Y:S01]  /*17230*/  IMAD.MOV.U32 R12, RZ, RZ, 0x1 ;  /* 0x00000001ff0c7424 */ /* 0x000fe200078e00ff */
[----:B------:R-:W2:Y:S01]  /*17240*/  LDCU.64 UR6, c[0x4][0x3c0] ;  /* 0x01007800ff0677ac */ /* 0x000ea20008000a00 */
[----:B------:R-:W-:Y:S01]  /*17250*/  IMAD.MOV.U32 R13, RZ, RZ, RZ ;  /* 0x000000ffff0d7224 */ /* 0x000fe200078e00ff */
[----:B------:R-:W3:Y:S01]  /*17260*/  LDCU.64 UR8, c[0x4][0x2a8] ;  /* 0x01005500ff0877ac */ /* 0x000ee20008000a00 */
[----:B-1----:R-:W-:Y:S02]  /*17270*/  IMAD.U32 R4, RZ, RZ, UR4 ;  /* 0x00000004ff047e24 */ /* 0x002fe4000f8e00ff */
[----:B------:R-:W-:-:S02]  /*17280*/  IMAD.U32 R5, RZ, RZ, UR5 ;  /* 0x00000005ff057e24 */ /* 0x000fc4000f8e00ff */
[----:B--2---:R-:W-:Y:S02]  /*17290*/  IMAD.U32 R6, RZ, RZ, UR6 ;  /* 0x00000006ff067e24 */ /* 0x004fe4000f8e00ff */
[----:B------:R-:W-:Y:S02]  /*172a0*/  IMAD.U32 R7, RZ, RZ, UR7 ;  /* 0x00000007ff077e24 */ /* 0x000fe4000f8e00ff */
[----:B---3--:R-:W-:Y:S01]  /*172b0*/  IMAD.U32 R10, RZ, RZ, UR8 ;  /* 0x00000008ff0a7e24 */ /* 0x008fe2000f8e00ff */
[----:B------:R-:W-:-:S07]  /*172c0*/  MOV R11, UR9 ;  /* 0x00000009000b7c02 */ /* 0x000fce0008000f00 */
[----:B------:R-:W-:-:S07]  /*172d0*/  LEPC R20, `(.L_x_490) ;  /* 0x000000001014794e */ /* 0x000fce0000000000 */
[----:B0-----:R-:W-:Y:S05]  /*172e0*/  CALL.ABS.NOINC R2 ;  /* 0x0000000002007343 */ /* 0x001fea0003c00000 */
.L_x_490:
[----:B------:R-:W-:Y:S05]  /*172f0*/  EXIT ;  /* 0x000000000000794d */ /* 0x000fea0003800000 */
.L_x_481:
[----:B------:R-:W-:Y:S05]  /*17300*/  @!P0 BRA `(.L_x_491) ;  /* 0x0000000000888947 */ /* 0x000fea0003800000 */
[----:B------:R-:W2:Y:S04]  /*17310*/  LDG.E R2, desc[UR36][R4.64] ;  /* 0x0000002404027981 */ /* 0x000ea8000c1e1900 */
[----:B------:R-:W3:Y:S04]  /*17320*/  LDG.E R6, desc[UR36][R4.64+0x10] ;  /* 0x0000102404067981 */ /* 0x000ee8000c1e1900 */
[----:B------:R-:W4:Y:S04]  /*17330*/  LDG.E.64 R12, desc[UR36][R4.64+0x8] ;  /* 0x00000824040c7981 */ /* 0x000f28000c1e1b00 */
[----:B------:R-:W5:Y:S01]  /*17340*/  LDG.E.64 R14, desc[UR36][R4.64+0x18] ;  /* 0x00001824040e7981 */ /* 0x000f62000c1e1b00 */
[----:B------:R-:W-:Y:S01]  /*17350*/  BSSY.RECONVERGENT B0, `(.L_x_492) ;  /* 0x000000e000007945 */ /* 0x000fe20003800200 */
[----:B--2---:R-:W-:-:S02]  /*17360*/  FSETP.NAN.FTZ.AND P5, PT, |R2|, |R2|, PT ;  /* 0x400000020200720b */ /* 0x004fc40003fb8200 */
[----:B---3--:R-:W-:-:S11]  /*17370*/  FSETP.NAN.FTZ.AND P3, PT, |R6|, |R6|, PT ;  /* 0x400000060600720b */ /* 0x008fd60003f78200 */
[----:B------:R-:W-:Y:S02]  /*17380*/  @P5 FSETP.NAN.FTZ.AND P4, PT, |R3|, |R3|, PT ;  /* 0x400000030300520b */ /* 0x000fe40003f98200 */
[----:B----4-:R-:W-:Y:S02]  /*17390*/  @P5 ISETP.LT.U32.AND P2, PT, R12, R0, PT ;  /* 0x000000000c00520c */ /* 0x010fe40003f41070 */
[----:B------:R-:W-:Y:S02]  /*173a0*/  @P3 FSETP.NAN.FTZ.AND P0, PT, |R7|, |R7|, PT ;  /* 0x400000070700320b */ /* 0x000fe40003f18200 */
[----:B-----5:R-:W-:Y:S02]  /*173b0*/  @P3 ISETP.LT.U32.AND P1, PT, R14, R18, PT ;  /* 0x000000120e00320c */ /* 0x020fe40003f21070 */
[----:B------:R-:W-:Y:S01]  /*173c0*/  @P5 ISETP.LT.OR.EX P2, PT, R13, R11, !P4, P2 ;  /* 0x0000000b0d00520c */ /* 0x000fe20006741720 */
[----:B------:R-:W-:-:S12]  /*173d0*/  @P5 BRA `(.L_x_493) ;  /* 0x0000000000145947 */ /* 0x000fd80003800000 */
[----:B------:R-:W-:-:S13]  /*173e0*/  FSETP.NEU.FTZ.AND P4, PT, R2, R3, PT ;  /* 0x000000030200720b */ /* 0x000fda0003f9d000 */
[----:B------:R-:W-:-:S04]  /*173f0*/  @!P4 ISETP.GE.U32.AND P2, PT, R12, R0, PT ;  /* 0x000000000c00c20c */ /* 0x000fc80003f46070 */
[----:B------:R-:W-:-:S04]  /*17400*/  @!P4 ISETP.GE.AND.EX P2, PT, R13, R11, PT, P2 ;  /* 0x0000000b0d00c20c */ /* 0x000fc80003f46320 */
[----:B------:R-:W-:Y:S02]  /*17410*/  @!P4 PLOP3.LUT P2, PT, P2, PT, PT, 0x8, 0x80 ;  /* 0x000000000080c81c */ /* 0x000fe4000174e170 */
[----:B------:R-:W-:-:S13]  /*17420*/  @P4 FSETP.GT.FTZ.AND P2, PT, R2, R3, PT ;  /* 0x000000030200420b */ /* 0x000fda0003f54000 */
.L_x_493:
[----:B------:R-:W-:Y:S05]  /*17430*/  BSYNC.RECONVERGENT B0 ;  /* 0x0000000000007941 */ /* 0x000fea0003800200 */
.L_x_492:
[----:B------:R-:W-:Y:S01]  /*17440*/  BSSY.RECONVERGENT B0, `(.L_x_494) ;  /* 0x000000b000007945 */ /* 0x000fe20003800200 */
[----:B------:R-:W-:Y:S02]  /*17450*/  SEL R0, R12, R0, P2 ;  /* 0x000000000c007207 */ /* 0x000fe40001000000 */
[----:B------:R-:W-:Y:S02]  /*17460*/  SEL R11, R13, R11, P2 ;  /* 0x0000000b0d0b7207 */ /* 0x000fe40001000000 */
[----:B------:R-:W-:Y:S02]  /*17470*/  FSEL R3, R2, R3, P2 ;  /* 0x0000000302037208 */ /* 0x000fe40001000000 */
[----:B------:R-:W-:Y:S01]  /*17480*/  @P3 ISETP.LT.OR.EX P0, PT, R15, R9, !P0, P1 ;  /* 0x000000090f00320c */ /* 0x000fe20004701710 */
[----:B------:R-:W-:-:S12]  /*17490*/  @P3 BRA `(.L_x_495) ;  /* 0x0000000000143947 */ /* 0x000fd80003800000 */
[----:B------:R-:W-:-:S13]  /*174a0*/  FSETP.NEU.FTZ.AND P2, PT, R6, R7, PT ;  /* 0x000000070600720b */ /* 0x000fda0003f5d000 */
[----:B------:R-:W-:Y:S02]  /*174b0*/  @!P2 ISETP.GE.U32.AND P1, PT, R14, R18, PT ;  /* 0x000000120e00a20c */ /* 0x000fe40003f26070 */
[----:B------:R-:W-:Y:S02]  /*174c0*/  @P2 FSETP.GT.FTZ.AND P0, PT, R6, R7, PT ;  /* 0x000000070600220b */ /* 0x000fe40003f14000 */
[----:B------:R-:W-:-:S04]  /*174d0*/  @!P2 ISETP.GE.AND.EX P1, PT, R15, R9, PT, P1 ;  /* 0x000000090f00a20c */ /* 0x000fc80003f26310 */
[----:B------:R-:W-:-:S13]  /*174e0*/  @!P2 PLOP3.LUT P0, PT, P1, PT, PT, 0x8, 0x80 ;  /* 0x000000000080a81c */ /* 0x000fda0000f0e170 */
.L_x_495:
[----:B------:R-:W-:Y:S05]  /*174f0*/  BSYNC.RECONVERGENT B0 ;  /* 0x0000000000007941 */ /* 0x000fea0003800200 */
.L_x_494:
[----:B------:R-:W-:Y:S02]  /*17500*/  SEL R18, R14, R18, P0 ;  /* 0x000000120e127207 */ /* 0x000fe40000000000 */
[----:B------:R-:W-:Y:S02]  /*17510*/  SEL R9, R15, R9, P0 ;  /* 0x000000090f097207 */ /* 0x000fe40000000000 */
[----:B------:R-:W-:-:S07]  /*17520*/  FSEL R7, R6, R7, P0 ;  /* 0x0000000706077208 */ /* 0x000fce0000000000 */
.L_x_491:
[----:B------:R-:W0:Y:S01]  /*17530*/  LDCU.U8 UR4, c[0x0][0x7a1] ;  /* 0x0000f420ff0477ac */ /* 0x000e220008000000 */
        /* <DEDUP_REMOVED lines=24> */
.L_x_498:
        /* <DEDUP_REMOVED lines=19> */
.L_x_499:
[----:B------:R-:W-:Y:S05]  /*177f0*/  BRA `(.L_x_500) ;  /* 0x0000000000107947 */ /* 0x000fea0003800000 */
.L_x_497:
[----:B------:R-:W0:Y:S02]  /*17800*/  LDCU.64 UR4, c[0x0][0x770] ;  /* 0x0000ee00ff0477ac */ /* 0x000e240008000a00 */
[----:B0-----:R-:W-:-:S05]  /*17810*/  IADD3 R2, P0, PT, R23, UR4, RZ ;  /* 0x0000000417027c10 */ /* 0x001fca000ff1e0ff */
[----:B------:R-:W-:-:S05]  /*17820*/  IMAD.X R3, RZ, RZ, UR5, P0 ;  /* 0x00000005ff037e24 */ /* 0x000fca00080e06ff */
[----:B------:R0:W-:Y:S03]  /*17830*/  STG.E.64 desc[UR36][R2.64], R16 ;  /* 0x0000001002007986 */ /* 0x0001e6000c101b24 */
.L_x_500:
[----:B------:R-:W1:Y:S02]  /*17840*/  LDCU.64 UR4, c[0x0][0x770] ;  /* 0x0000ee00ff0477ac */ /* 0x000e640008000a00 */
[----:B-1----:R-:W-:-:S05]  /*17850*/  IADD3 R22, P0, PT, R22, UR4, RZ ;  /* 0x0000000416167c10 */ /* 0x002fca000ff1e0ff */
[----:B------:R-:W-:-:S05]  /*17860*/  IMAD.X R23, RZ, RZ, UR5, P0 ;  /* 0x00000005ff177e24 */ /* 0x000fca00080e06ff */
[----:B------:R-:W-:Y:S01]  /*17870*/  STG.E.64 desc[UR36][R22.64], R18 ;  /* 0x0000001216007986 */ /* 0x000fe2000c101b24 */
[----:B------:R-:W-:Y:S05]  /*17880*/  EXIT ;  /* 0x000000000000794d */ /* 0x000fea0003800000 */
.L_x_496:
[----:B------:R-:W-:Y:S04]  /*17890*/  STG.E.64 desc[UR36][R4.64+0x8], R16 ;  /* 0x0000081004007986 */ /* 0x000fe8000c101b24 */
[----:B------:R-:W-:Y:S04]  /*178a0*/  STG.E.64 desc[UR36][R4.64+0x18], R18 ;  /* 0x0000181204007986 */ /* 0x000fe8000c101b24 */
[----:B------:R-:W-:Y:S04]  /*178b0*/  STG.E desc[UR36][R4.64], R3 ;  /* 0x0000000304007986 */ /* 0x000fe8000c101924 */
[----:B------:R-:W-:Y:S01]  /*178c0*/  STG.E desc[UR36][R4.64+0x10], R7 ;  /* 0x0000100704007986 */ /* 0x000fe2000c101924 */
[----:B------:R-:W-:Y:S05]  /*178d0*/  EXIT ;  /* 0x000000000000794d */ /* 0x000fea0003800000 */
.L_x_438:
[----:B------:R-:W1:Y:S02]  /*178e0*/  LDCU UR4, c[0x0][0x3a0] ;  /* 0x00007400ff0477ac */ /* 0x000e640008000800 */
[----:B-1----:R-:W-:-:S13]  /*178f0*/  ISETP.GE.AND P0, PT, R23, UR4, PT ;  /* 0x0000000417007c0c */ /* 0x002fda000bf06270 */
[----:B------:R-:W-:Y:S05]  /*17900*/  @P0 EXIT ;  /* 0x000000000000094d */ /* 0x000fea0003800000 */
[----:B------:R-:W1:Y:S01]  /*17910*/  LDCU UR4, c[0x0][0x3b0] ;  /* 0x00007600ff0477ac */ /* 0x000e620008000800 */
[----:B------:R-:W-:Y:S02]  /*17920*/  ISETP.NE.AND P2, PT, R19, RZ, PT ;  /* 0x000000ff1300720c */ /* 0x000fe40003f45270 */
[----:B-1----:R-:W-:-:S13]  /*17930*/  ISETP.NE.AND P0, PT, RZ, UR4, PT ;  /* 0x00000004ff007c0c */ /* 0x002fda000bf05270 */
[----:B------:R-:W-:Y:S05]  /*17940*/  @P0 EXIT P2 ;  /* 0x000000000000094d */ /* 0x000fea0001000000 */
[----:B------:R-:W1:Y:S01]  /*17950*/  LDCU UR4, c[0x0][0x3b4] ;  /* 0x00007680ff0477ac */ /* 0x000e620008000800 */
[----:B------:R-:W-:Y:S02]  /*17960*/  ISETP.NE.AND P2, PT, R16, RZ, PT ;  /* 0x000000ff1000720c */ /* 0x000fe40003f45270 */
[----:B-1----:R-:W-:-:S13]  /*17970*/  ISETP.NE.AND P0, PT, RZ, UR4, PT ;  /* 0x00000004ff007c0c */ /* 0x002fda000bf05270 */
[----:B------:R-:W-:Y:S05]  /*17980*/  @P0 EXIT P2 ;  /* 0x000000000000094d */ /* 0x000fea0001000000 */
[----:B------:R-:W1:Y:S02]  /*17990*/  LDCU.U8 UR4, c[0x0][0x7a0] ;  /* 0x0000f400ff0477ac */ /* 0x000e640008000000 */
[----:B-1----:R-:W-:-:S13]  /*179a0*/  ISETP.NE.AND P3, PT, RZ, UR4, PT ;  /* 0x00000004ff007c0c */ /* 0x002fda000bf65270 */
[----:B------:R-:W1:Y:S02]  /*179b0*/  @P3 LDC.64 R6, c[0x0][0x798] ;  /* 0x0001e600ff063b82 */ /* 0x000e640000000a00 */
[-C--:B-1----:R-:W-:Y:S02]  /*179c0*/  @P3 IADD3 R18, P2, PT, R18, R6.reuse, RZ ;  /* 0x0000000612123210 */ /* 0x082fe40007f5e0ff */
[----:B------:R-:W-:-:S03]  /*179d0*/  @P3 IADD3 R0, P0, PT, R0, R6, RZ ;  /* 0x0000000600003210 */ /* 0x000fc60007f1e0ff */
[----:B--234-:R-:W-:Y:S01]  /*179e0*/  @P3 IMAD.X R33, R33, 0x1, R7, P2 ;  /* 0x0000000121213824 */ /* 0x01cfe200010e0607 */
[----:B------:R-:W-:Y:S01]  /*179f0*/  @P3 IADD3.X R35, PT, PT, R35, R7, RZ, P0, !PT ;  /* 0x0000000723233210 */ /* 0x000fe200007fe4ff */
[----:B------:R-:W-:Y:S08]  /*17a00*/  @!P1 BRA `(.L_x_501) ;  /* 0x0000000400b09947 */ /* 0x000ff00003800000 */
[----:B------:R-:W-:Y:S05]  /*17a10*/  @!P3 BRA `(.L_x_502) ;  /* 0x000000000050b947 */ /* 0x000fea0003800000 */
        /* <DEDUP_REMOVED lines=8> */
[----:B-1----:R-:W-:-:S02]  /*17aa0*/  IMAD.U32 R4, RZ, RZ, UR4 ;  /* 0x00000004ff047e24 */ /* 0x002fc4000f8e00ff */
[----:B------:R-:W-:Y:S02]  /*17ab0*/  IMAD.U32 R5, RZ, RZ, UR5 ;  /* 0x00000005ff057e24 */ /* 0x000fe4000f8e00ff */
[----:B----4-:R-:W-:Y:S02]  /*17ac0*/  IMAD.U32 R6, RZ, RZ, UR6 ;  /* 0x00000006ff067e24 */ /* 0x010fe4000f8e00ff */
[----:B------:R-:W-:Y:S02]  /*17ad0*/  IMAD.U32 R7, RZ, RZ, UR7 ;  /* 0x00000007ff077e24 */ /* 0x000fe4000f8e00ff */
[----:B-----5:R-:W-:Y:S01]  /*17ae0*/  IMAD.U32 R10, RZ, RZ, UR8 ;  /* 0x00000008ff0a7e24 */ /* 0x020fe2000f8e00ff */
[----:B--2---:R-:W-:-:S07]  /*17af0*/  MOV R11, UR9 ;  /* 0x00000009000b7c02 */ /* 0x004fce0008000f00 */
[----:B------:R-:W-:-:S07]  /*17b00*/  LEPC R20, `(.L_x_503) ;  /* 0x000000001014794e */ /* 0x000fce0000000000 */
[----:B0--3--:R-:W-:Y:S05]  /*17b10*/  CALL.ABS.NOINC R2 ;  /* 0x0000000002007343 */ /* 0x009fea0003c00000 */
.L_x_503:
[----:B------:R-:W-:Y:S02]  /*17b20*/  HFMA2 R35, -RZ, RZ, 0, 0 ;  /* 0x00000000ff237431 */ /* 0x000fe400000001ff */
[----:B------:R-:W-:Y:S02]  /*17b30*/  IMAD.MOV.U32 R18, RZ, RZ, RZ ;  /* 0x000000ffff127224 */ /* 0x000fe400078e00ff */
[----:B------:R-:W-:Y:S02]  /*17b40*/  IMAD.MOV.U32 R33, RZ, RZ, RZ ;  /* 0x000000ffff217224 */ /* 0x000fe400078e00ff */
[----:B------:R-:W-:-:S07]  /*17b50*/  IMAD.MOV.U32 R0, RZ, RZ, RZ ;  /* 0x000000ffff007224 */ /* 0x000fce00078e00ff */
.L_x_502:
[----:B------:R-:W1:Y:S01]  /*17b60*/  LDCU.U8 UR4, c[0x0][0x7a1] ;  /* 0x0000f420ff0477ac */ /* 0x000e620008000000 */
[----:B------:R-:W-:Y:S02]  /*17b70*/  IMAD.MOV.U32 R22, RZ, RZ, R18 ;  /* 0x000000ffff167224 */ /* 0x000fe400078e0012 */
[----:B------:R-:W-:Y:S02]  /*17b80*/  IMAD.MOV.U32 R23, RZ, RZ, R33 ;  /* 0x000000ffff177224 */ /* 0x000fe400078e0021 */
[----:B------:R-:W-:Y:S02]  /*17b90*/  IMAD.MOV.U32 R16, RZ, RZ, R0 ;  /* 0x000000ffff107224 */ /* 0x000fe400078e0000 */
[----:B------:R-:W-:Y:S01]  /*17ba0*/  IMAD.MOV.U32 R17, RZ, RZ, R35 ;  /* 0x000000ffff117224 */ /* 0x000fe200078e0023 */
[----:B-1----:R-:W-:-:S09]  /*17bb0*/  UISETP.NE.AND UP0, UPT, UR4, URZ, UPT ;  /* 0x000000ff0400728c */ /* 0x002fd2000bf05270 */
[----:B------:R-:W-:Y:S05]  /*17bc0*/  BRA.U !UP0, `(.L_x_504) ;  /* 0x0000000108c07547 */ /* 0x000fea000b800000 */
[----:B------:R-:W1:Y:S02]  /*17bd0*/  LDCU UR4, c[0x0][0x7a4] ;  /* 0x0000f480ff0477ac */ /* 0x000e640008000800 */
[----:B-1----:R-:W-:-:S09]  /*17be0*/  UISETP.NE.AND UP0, UPT, UR4, 0x1, UPT ;  /* 0x000000010400788c */ /* 0x002fd2000bf05270 */
[----:B------:R-:W-:Y:S05]  /*17bf0*/  BRA.U !UP0, `(.L_x_505) ;  /* 0x0000000108907547 */ /* 0x000fea000b800000 */
        /* <DEDUP_REMOVED lines=9> */
[----:B------:R-:W-:Y:S01]  /*17c90*/  IMAD.U32 R5, RZ, RZ, UR5 ;  /* 0x00000005ff057e24 */ /* 0x000fe2000f8e00ff */
[----:B----4-:R-:W-:Y:S01]  /*17ca0*/  MOV R6, UR6 ;  /* 0x0000000600067c02 */ /* 0x010fe20008000f00 */
[----:B------:R-:W-:Y:S02]  /*17cb0*/  IMAD.U32 R7, RZ, RZ, UR7 ;  /* 0x00000007ff077e24 */ /* 0x000fe4000f8e00ff */
[----:B-----5:R-:W-:Y:S02]  /*17cc0*/  IMAD.U32 R10, RZ, RZ, UR8 ;  /* 0x00000008ff0a7e24 */ /* 0x020fe4000f8e00ff */
[----:B--2---:R-:W-:-:S07]  /*17cd0*/  IMAD.U32 R11, RZ, RZ, UR9 ;  /* 0x00000009ff0b7e24 */ /* 0x004fce000f8e00ff */
[----:B------:R-:W-:-:S07]  /*17ce0*/  LEPC R20, `(.L_x_506) ;  /* 0x000000001014794e */ /* 0x000fce0000000000 */
[----:B0--3--:R-:W-:Y:S05]  /*17cf0*/  CALL.ABS.NOINC R2 ;  /* 0x0000000002007343 */ /* 0x009fea0003c00000 */
.L_x_506:
[----:B------:R-:W0:Y:S01]  /*17d00*/  LDCU.64 UR4, c[0x0][0x770] ;  /* 0x0000ee00ff0477ac */ /* 0x000e220008000a00 */
[----:B------:R-:W1:Y:S01]  /*17d10*/  LDC.64 R18, c[0x4][R18] ;  /* 0x0100000012127b82 */ /* 0x000e620000000a00 */
[----:B------:R-:W-:Y:S02]  /*17d20*/  HFMA2 R8, -RZ, RZ, 0, 4.4763088226318359375e-05 ;  /* 0x000002efff087431 */ /* 0x000fe400000001ff */
[----:B------:R-:W-:Y:S01]  /*17d30*/  IMAD.MOV.U32 R12, RZ, RZ, 0x1 ;  /* 0x00000001ff0c7424 */ /* 0x000fe200078e00ff */
[----:B------:R-:W2:Y:S01]  /*17d40*/  LDCU.64 UR6, c[0x4][0x3d8] ;  /* 0x01007b00ff0677ac */ /* 0x000ea20008000a00 */
[----:B------:R-:W-:Y:S01]  /*17d50*/  IMAD.MOV.U32 R13, RZ, RZ, RZ ;  /* 0x000000ffff0d7224 */ /* 0x000fe200078e00ff */
[----:B------:R-:W3:Y:S01]  /*17d60*/  LDCU.64 UR8, c[0x4][0x3c0] ;  /* 0x01007800ff0877ac */ /* 0x000ee20008000a00 */
[----:B0-----:R-:W-:-:S04]  /*17d70*/  IADD3 R2, P0, PT, R25, UR4, RZ ;  /* 0x0000000419027c10 */ /* 0x001fc8000ff1e0ff */
[----:B------:R-:W-:Y:S01]  /*17d80*/  IADD3.X R3, PT, PT, RZ, UR5, RZ, P0, !PT ;  /* 0x00000005ff037c10 */ /* 0x000fe200087fe4ff */
[----:B------:R-:W0:Y:S01]  /*17d90*/  LDCU.64 UR4, c[0x4][0x2a0] ;  /* 0x01005400ff0477ac */ /* 0x000e220008000a00 */
[----:B--2---:R-:W-:Y:S02]  /*17da0*/  IMAD.U32 R4, RZ, RZ, UR6 ;  /* 0x00000006ff047e24 */ /* 0x004fe4000f8e00ff */
[----:B------:R-:W-:Y:S01]  /*17db0*/  IMAD.U32 R5, RZ, RZ, UR7 ;  /* 0x00000007ff057e24 */ /* 0x000fe2000f8e00ff */
[----:B------:R2:W-:Y:S01]  /*17dc0*/  STG.E.64 desc[UR36][R2.64], R16 ;  /* 0x0000001002007986 */ /* 0x0005e2000c101b24 */
[----:B---3--:R-:W-:Y:S02]  /*17dd0*/  IMAD.U32 R6, RZ, RZ, UR8 ;  /* 0x00000008ff067e24 */ /* 0x008fe4000f8e00ff */
[----:B------:R-:W-:Y:S02]  /*17de0*/  IMAD.U32 R7, RZ, RZ, UR9 ;  /* 0x00000009ff077e24 */ /* 0x000fe4000f8e00ff */
[----:B0-----:R-:W-:-:S02]  /*17df0*/  IMAD.U32 R10, RZ, RZ, UR4 ;  /* 0x00000004ff0a7e24 */ /* 0x001fc4000f8e00ff */
[----:B--2---:R-:W-:-:S07]  /*17e00*/  IMAD.U32 R11, RZ, RZ, UR5 ;  /* 0x00000005ff0b7e24 */ /* 0x004fce000f8e00ff */
[----:B------:R-:W-:-:S07]  /*17e10*/  LEPC R20, `(.L_x_507) ;  /* 0x000000001014794e */ /* 0x000fce0000000000 */
[----:B-1----:R-:W-:Y:S05]  /*17e20*/  CALL.ABS.NOINC R18 ;  /* 0x0000000012007343 */ /* 0x002fea0003c00000 */
.L_x_507:
[----:B------:R-:W-:Y:S05]  /*17e30*/  BRA `(.L_x_508) ;  /* 0x0000000000107947 */ /* 0x000fea0003800000 */
.L_x_505:
[----:B------:R-:W1:Y:S02]  /*17e40*/  LDCU.64 UR4, c[0x0][0x770] ;  /* 0x0000ee00ff0477ac */ /* 0x000e640008000a00 */
[----:B-1----:R-:W-:-:S05]  /*17e50*/  IADD3 R2, P0, PT, R25, UR4, RZ ;  /* 0x0000000419027c10 */ /* 0x002fca000ff1e0ff */
[----:B------:R-:W-:-:S05]  /*17e60*/  IMAD.X R3, RZ, RZ, UR5, P0 ;  /* 0x00000005ff037e24 */ /* 0x000fca00080e06ff */
[----:B------:R1:W-:Y:S03]  /*17e70*/  STG.E.64 desc[UR36][R2.64], R16 ;  /* 0x0000001002007986 */ /* 0x0003e6000c101b24 */
.L_x_508:
[----:B------:R-:W2:Y:S02]  /*17e80*/  LDCU.64 UR4, c[0x0][0x770] ;  /* 0x0000ee00ff0477ac */ /* 0x000ea40008000a00 */
[----:B--2---:R-:W-:-:S05]  /*17e90*/  IADD3 R24, P0, PT, R24, UR4, RZ ;  /* 0x0000000418187c10 */ /* 0x004fca000ff1e0ff */
[----:B------:R-:W-:-:S05]  /*17ea0*/  IMAD.X R25, RZ, RZ, UR5, P0 ;  /* 0x00000005ff197e24 */ /* 0x000fca00080e06ff */
[----:B------:R-:W-:Y:S01]  /*17eb0*/  STG.E.64 desc[UR36][R24.64], R22 ;  /* 0x0000001618007986 */ /* 0x000fe2000c101b24 */
[----:B------:R-:W-:Y:S05]  /*17ec0*/  EXIT ;  /* 0x000000000000794d */ /* 0x000fea0003800000 */
.L_x_504:
        /* <DEDUP_REMOVED lines=16> */
.L_x_509:
[----:B------:R-:W0:Y:S01]  /*17fd0*/  LDC.64 R2, c[0x4][R2] ;  /* 0x0100000002027b82 */ /* 0x000e220000000a00 */
[----:B------:R-:W1:Y:S01]  /*17fe0*/  LDCU.64 UR4, c[0x4][0x3c8] ;  /* 0x01007900ff0477ac */ /* 0x000e620008000a00 */
[----:B------:R-:W-:Y:S02]  /*17ff0*/  HFMA2 R12, -RZ, RZ, 0, 5.9604644775390625e-08 ;  /* 0x00000001ff0c7431 */ /* 0x000fe400000001ff */
[----:B------:R-:W-:Y:S01]  /*18000*/  IMAD.MOV.U32 R8, RZ, RZ, 0x2e9 ;  /* 0x000002e9ff087424 */ /* 0x000fe200078e00ff */
[----:B------:R-:W2:Y:S01]  /*18010*/  LDCU.64 UR6, c[0x4][0x3c0] ;  /* 0x01007800ff0677ac */ /* 0x000ea20008000a00 */
[----:B------:R-:W-:Y:S01]  /*18020*/  IMAD.MOV.U32 R13, RZ, RZ, RZ ;  /* 0x000000ffff0d7224 */ /* 0x000fe200078e00ff */
[----:B------:R-:W3:Y:S01]  /*18030*/  LDCU.64 UR8, c[0x4][0x2a8] ;  /* 0x01005500ff0877ac */ /* 0x000ee20008000a00 */
[----:B-1----:R-:W-:Y:S01]  /*18040*/  MOV R4, UR4 ;  /* 0x0000000400047c02 */ /* 0x002fe20008000f00 */
[----:B------:R-:W-:Y:S02]  /*18050*/  IMAD.U32 R5, RZ, RZ, UR5 ;  /* 0x00000005ff057e24 */ /* 0x000fe4000f8e00ff */
[----:B--2---:R-:W-:-:S02]  /*18060*/  IMAD.U32 R6, RZ, RZ, UR6 ;  /* 0x00000006ff067e24 */ /* 0x004fc4000f8e00ff */
[----:B------:R-:W-:Y:S02]  /*18070*/  IMAD.U32 R7, RZ, RZ, UR7 ;  /* 0x00000007ff077e24 */ /* 0x000fe4000f8e00ff */
[----:B---3--:R-:W-:Y:S02]  /*18080*/  IMAD.U32 R10, RZ, RZ, UR8 ;  /* 0x00000008ff0a7e24 */ /* 0x008fe4000f8e00ff */
[----:B------:R-:W-:-:S07]  /*18090*/  IMAD.U32 R11, RZ, RZ, UR9 ;  /* 0x00000009ff0b7e24 */ /* 0x000fce000f8e00ff */
[----:B------:R-:W-:-:S07]  /*180a0*/  LEPC R20, `(.L_x_510) ;  /* 0x000000001014794e */ /* 0x000fce0000000000 */
[----:B0-----:R-:W-:Y:S05]  /*180b0*/  CALL.ABS.NOINC R2 ;  /* 0x0000000002007343 */ /* 0x001fea0003c00000 */
.L_x_510:
[----:B------:R-:W-:Y:S05]  /*180c0*/  EXIT ;  /* 0x000000000000794d */ /* 0x000fea0003800000 */
.L_x_501:
        /* <DEDUP_REMOVED lines=19> */
.L_x_513:
[----:B------:R-:W-:Y:S05]  /*18200*/  BSYNC.RECONVERGENT B0 ;  /* 0x0000000000007941 */ /* 0x000fea0003800200 */
.L_x_512:
        /* <DEDUP_REMOVED lines=11> */
.L_x_515:
[----:B------:R-:W-:Y:S05]  /*182c0*/  BSYNC.RECONVERGENT B0 ;  /* 0x0000000000007941 */ /* 0x000fea0003800200 */
.L_x_514:
[----:B------:R-:W-:Y:S02]  /*182d0*/  SEL R18, R8, R18, P0 ;  /* 0x0000001208127207 */ /* 0x000fe40000000000 */
[----:B------:R-:W-:Y:S02]  /*182e0*/  SEL R33, R9, R33, P0 ;  /* 0x0000002109217207 */ /* 0x000fe40000000000 */
[----:B------:R-:W-:-:S07]  /*182f0*/  FSEL R26, R11, R26, P0 ;  /* 0x0000001a0b1a7208 */ /* 0x000fce0000000000 */
.L_x_511:
[----:B------:R-:W1:Y:S01]  /*18300*/  LDCU.U8 UR4, c[0x0][0x7a1] ;  /* 0x0000f420ff0477ac */ /* 0x000e620008000000 */
        /* <DEDUP_REMOVED lines=24> */
.L_x_518:
        /* <DEDUP_REMOVED lines=19> */
.L_x_519:
[----:B------:R-:W-:Y:S05]  /*185c0*/  BRA `(.L_x_520) ;  /* 0x0000000000107947 */ /* 0x000fea0003800000 */
.L_x_517:
[----:B------:R-:W1:Y:S02]  /*185d0*/  LDCU.64 UR4, c[0x0][0x770] ;  /* 0x0000ee00ff0477ac */ /* 0x000e640008000a00 */
[----:B-1----:R-:W-:-:S05]  /*185e0*/  IADD3 R2, P0, PT, R25, UR4, RZ ;  /* 0x0000000419027c10 */ /* 0x002fca000ff1e0ff */
[----:B------:R-:W-:-:S05]  /*185f0*/  IMAD.X R3, RZ, RZ, UR5, P0 ;  /* 0x00000005ff037e24 */ /* 0x000fca00080e06ff */
[----:B------:R1:W-:Y:S03]  /*18600*/  STG.E.64 desc[UR36][R2.64], R16 ;  /* 0x0000001002007986 */ /* 0x0003e6000c101b24 */
.L_x_520:
[----:B------:R-:W2:Y:S02]  /*18610*/  LDCU.64 UR4, c[0x0][0x770] ;  /* 0x0000ee00ff0477ac */ /* 0x000ea40008000a00 */
[----:B--2---:R-:W-:-:S05]  /*18620*/  IADD3 R24, P0, PT, R24, UR4, RZ ;  /* 0x0000000418187c10 */ /* 0x004fca000ff1e0ff */
[----:B------:R-:W-:-:S05]  /*18630*/  IMAD.X R25, RZ, RZ, UR5, P0 ;  /* 0x00000005ff197e24 */ /* 0x000fca00080e06ff */
[----:B------:R-:W-:Y:S01]  /*18640*/  STG.E.64 desc[UR36][R24.64], R18 ;  /* 0x0000001218007986 */ /* 0x000fe2000c101b24 */
[----:B------:R-:W-:Y:S05]  /*18650*/  EXIT ;  /* 0x000000000000794d */ /* 0x000fea0003800000 */
.L_x_516:
[----:B------:R-:W-:Y:S04]  /*18660*/  STG.E.64 desc[UR36][R4.64+0x8], R16 ;  /* 0x0000081004007986 */ /* 0x000fe8000c101b24 */
[----:B------:R-:W-:Y:S04]  /*18670*/  STG.E.64 desc[UR36][R4.64+0x18], R18 ;  /* 0x0000181204007986 */ /* 0x000fe8000c101b24 */
[----:B------:R-:W-:Y:S04]  /*18680*/  STG.E desc[UR36][R4.64], R3 ;  /* 0x0000000304007986 */ /* 0x000fe8000c101924 */
[----:B------:R-:W-:Y:S01]  /*18690*/  STG.E desc[UR36][R4.64+0x10], R26 ;  /* 0x0000101a04007986 */ /* 0x000fe2000c101924 */
[----:B------:R-:W-:Y:S05]  /*186a0*/  EXIT ;  /* 0x000000000000794d */ /* 0x000fea0003800000 */
        .weak           $__internal_1_$__cuda_sm20_div_u64
        .type           $__internal_1_$__cuda_sm20_div_u64,@function
        .size           $__internal_1_$__cuda_sm20_div_u64,(.L_x_6053 - $__internal_1_$__cuda_sm20_div_u64)
$__internal_1_$__cuda_sm20_div_u64:
        /* <DEDUP_REMOVED lines=15> */
[----:B------:R-:W-:-:S04]  /*187a0*/  IMAD.HI.U32 R12, P1, R11, R21, R12 ;  /* 0x000000150b0c7227 */ /* 0x000fc8000782000c */
[----:B------:R-:W-:Y:S01]  /*187b0*/  IMAD.X R9, R9, 0x1, R11, P0 ;  /* 0x0000000109097824 */ /* 0x000fe200000e060b */
[----:B------:R-:W-:-:S04]  /*187c0*/  IADD3 R13, P2, PT, R15, R12, RZ ;  /* 0x0000000c0f0d7210 */ /* 0x000fc80007f5e0ff */
[----:B------:R-:W-:Y:S01]  /*187d0*/  IADD3.X R9, PT, PT, RZ, RZ, R9, P2, P1 ;  /* 0x000000ffff097210 */ /* 0x000fe200017e2409 */
[----:B------:R-:W-:-:S03]  /*187e0*/  IMAD.WIDE.U32 R10, R13, R7, RZ ;  /* 0x000000070d0a7225 */ /* 0x000fc600078e00ff */
[----:B------:R-:W-:Y:S01]  /*187f0*/  IADD3 R15, P0, PT, RZ, -R10, RZ ;  /* 0x8000000aff0f7210 */ /* 0x000fe20007f1e0ff */
[----:B------:R-:W-:Y:S02]  /*18800*/  IMAD R10, R9, R7, R11 ;  /* 0x00000007090a7224 */ /* 0x000fe400078e020b */
[----:B------:R-:W-:Y:S02]  /*18810*/  IMAD.MOV.U32 R11, RZ, RZ, RZ ;  /* 0x000000ffff0b7224 */ /* 0x000fe400078e00ff */
        /* <DEDUP_REMOVED lines=14> */
[----:B------:R-:W-:-:S04]  /*18900*/  IADD3 R12, P1, PT, R13, R10, RZ ;  /* 0x0000000a0d0c7210 */ /* 0x000fc80007f3e0ff */
[----:B------:R-:W-:Y:S01]  /*18910*/  IADD3.X R9, PT, PT, R9, RZ, RZ, P0, !PT ;  /* 0x000000ff09097210 */ /* 0x000fe200007fe4ff */
[----:B------:R-:W-:-:S04]  /*18920*/  IMAD.WIDE.U32 R10, R12, R7, RZ ;  /* 0x000000070c0a7225 */ /* 0x000fc800078e00ff */
[----:B------:R-:W-:Y:S01]  /*18930*/  IMAD.X R9, RZ, RZ, R9, P1 ;  /* 0x000000ffff097224 */ /* 0x000fe200008e0609 */
[----:B------:R-:W-:-:S03]  /*18940*/  IADD3 R14, P0, PT, -R10, R4, RZ ;  /* 0x000000040a0e7210 */ /* 0x000fc60007f1e1ff */
[----:B------:R-:W-:Y:S01]  /*18950*/  IMAD R11, R9, R7, R11 ;  /* 0x00000007090b7224 */ /* 0x000fe200078e020b */
[----:B------:R-:W-:-:S03]  /*18960*/  IADD3 R4, P1, PT, -R7, R14, RZ ;  /* 0x0000000e07047210 */ /* 0x000fc60007f3e1ff */
[----:B------:R-:W-:Y:S01]  /*18970*/  IMAD.X R28, R5, 0x1, ~R11, P0 ;  /* 0x00000001051c7824 */ /* 0x000fe200000e0e0b */
[----:B------:R-:W-:Y:S02]  /*18980*/  ISETP.GE.U32.AND P0, PT, R14, R7, PT ;  /* 0x000000070e00720c */ /* 0x000fe40003f06070 */
[----:B------:R-:W-:Y:S02]  /*18990*/  IADD3 R11, P2, PT, R12, 0x1, RZ ;  /* 0x000000010c0b7810 */ /* 0x000fe40007f5e0ff */
[C---:B------:R-:W-:Y:S02]  /*189a0*/  ISETP.GE.U32.AND.EX P0, PT, R28.reuse, RZ, PT, P0 ;  /* 0x000000ff1c00720c */ /* 0x040fe40003f06100 */
[----:B------:R-:W-:Y:S01]  /*189b0*/  IADD3.X R5, PT, PT, R28, -0x1, RZ, P1, !PT ;  /* 0xffffffff1c057810 */ /* 0x000fe20000ffe4ff */
[----:B------:R-:W-:Y:S01]  /*189c0*/  IMAD.X R10, RZ, RZ, R9, P2 ;  /* 0x000000ffff0a7224 */ /* 0x000fe200010e0609 */
[----:B------:R-:W-:Y:S02]  /*189d0*/  SEL R4, R4, R14, P0 ;  /* 0x0000000e04047207 */ /* 0x000fe40000000000 */
[----:B------:R-:W-:-:S02]  /*189e0*/  SEL R11, R11, R12, P0 ;  /* 0x0000000c0b0b7207 */ /* 0x000fc40000000000 */
[----:B------:R-:W-:Y:S02]  /*189f0*/  SEL R5, R5, R28, P0 ;  /* 0x0000001c05057207 */ /* 0x000fe40000000000 */
[----:B------:R-:W-:Y:S01]  /*18a00*/  SEL R10, R10, R9, P0 ;  /* 0x000000090a0a7207 */ /* 0x000fe20000000000 */
[----:B------:R-:W-:Y:S01]  /*18a10*/  IMAD.MOV.U32 R9, RZ, RZ, 0x0 ;  /* 0x00000000ff097424 */ /* 0x000fe200078e00ff */
[----:B------:R-:W-:Y:S02]  /*18a20*/  ISETP.GE.U32.AND P0, PT, R4, R7, PT ;  /* 0x000000070400720c */ /* 0x000fe40003f06070 */
[----:B------:R-:W-:Y:S02]  /*18a30*/  IADD3 R4, P2, PT, R11, 0x1, RZ ;  /* 0x000000010b047810 */ /* 0x000fe40007f5e0ff */
[----:B------:R-:W-:Y:S02]  /*18a40*/  ISETP.GE.U32.AND.EX P0, PT, R5, RZ, PT, P0 ;  /* 0x000000ff0500720c */ /* 0x000fe40003f06100 */
[----:B------:R-:W-:Y:S01]  /*18a50*/  ISETP.NE.U32.AND P1, PT, R7, RZ, PT ;  /* 0x000000ff0700720c */ /* 0x000fe20003f25070 */
[----:B------:R-:W-:Y:S01]  /*18a60*/  IMAD.X R5, RZ, RZ, R10, P2 ;  /* 0x000000ffff057224 */ /* 0x000fe200010e060a */
[----:B------:R-:W-:-:S02]  /*18a70*/  SEL R4, R4, R11, P0 ;  /* 0x0000000b04047207 */ /* 0x000fc40000000000 */
[----:B------:R-:W-:Y:S02]  /*18a80*/  ISETP.NE.AND.EX P1, PT, RZ, RZ, PT, P1 ;  /* 0x000000ffff00720c */ /* 0x000fe40003f25310 */
[----:B------:R-:W-:Y:S02]  /*18a90*/  SEL R5, R5, R10, P0 ;  /* 0x0000000a05057207 */ /* 0x000fe40000000000 */
[----:B------:R-:W-:Y:S02]  /*18aa0*/  SEL R4, R4, 0xffffffff, P1 ;  /* 0xffffffff04047807 */ /* 0x000fe40000800000 */
[----:B------:R-:W-:Y:S01]  /*18ab0*/  SEL R5, R5, 0xffffffff, P1 ;  /* 0xffffffff05057807 */ /* 0x000fe20000800000 */
[----:B------:R-:W-:Y:S06]  /*18ac0*/  RET.REL.NODEC R8 `(_ZN2at6native13reduce_kernelILi256ELi2ENS0_8ReduceOpIfNS0_9ArgMaxOpsIfEEjlLi4ELi4EEEEEvT1_) ;  /* 0xfffffe74084c7950 */ /* 0x000fec0003c3ffff */
.L_x_521:
        /* <DEDUP_REMOVED lines=11> */
.L_x_6053:


//--------------------- .text._ZN2at6native13reduce_kernelILi128ELi4ENS0_8ReduceOpIfNS0_9ArgMaxOpsIfEEjlLi4ELi4EEEEEvT1_ --------------------------
	.section	.text._ZN2at6native13reduce_kernelILi128ELi4ENS0_8ReduceOpIfNS0_9ArgMaxOpsIfEEjlLi4ELi4EEEEEvT1_,"ax",@progbits
	.align	128
        .global         _ZN2at6native13reduce_kernelILi128ELi4ENS0_8ReduceOpIfNS0_9ArgMaxOpsIfEEjlLi4ELi4EEEEEvT1_
        .type           _ZN2at6native13reduce_kernelILi128ELi4ENS0_8ReduceOpIfNS0_9ArgMaxOpsIfEEjlLi4ELi4EEEEEvT1_,@function
        .size           _ZN2at6native13reduce_kernelILi128ELi4ENS0_8ReduceOpIfNS0_9ArgMaxOpsIfEEjlLi4ELi4EEEEEvT1_,(.L_x_6054 - _ZN2at6native13reduce_kernelILi128ELi4ENS0_8ReduceOpIfNS0_9ArgMaxOpsIfEEjlLi4ELi4EEEEEvT1_)
        .other          _ZN2at6native13reduce_kernelILi128ELi4ENS0_8ReduceOpIfNS0_9ArgMaxOpsIfEEjlLi4ELi4EEEEEvT1_,@"STO_CUDA_ENTRY STV_DEFAULT"
_ZN2at6native13reduce_kernelILi128ELi4ENS0_8ReduceOpIfNS0_9ArgMaxOpsIfEEjlLi4ELi4EEEEEvT1_:
.text._ZN2at6native13reduce_kernelILi128ELi4ENS0_8ReduceOpIfNS0_9ArgMaxOpsIfEEjlLi4ELi4EEEEEvT1_:
        /* <DEDUP_REMOVED lines=296> */
.L_x_522:
[----:B------:R-:W1:Y:S01]  /*1280*/  LDCU UR5, c[0x0][0x39c] ;  /* 0x00007380ff0577ac */ /* 0x000e620008000800 */
[----:B------:R-:W-:Y:S01]  /*1290*/  BSSY.RECONVERGENT B6, `(.L_x_523) ;  /* 0x000137d000067945 */ /* 0x000fe20003800200 */
[----:B------:R-:W-:Y:S01]  /*12a0*/  IMAD.MOV.U32 R27, RZ, RZ, RZ ;  /* 0x000000ffff1b7224 */ /* 0x000fe200078e00ff */
[----:B------:R-:W-:Y:S01]  /*12b0*/  CS2R R28, SRZ ;  /* 0x00000000001c7805 */ /* 0x000fe2000001ff00 */
[----:B------:R-:W2:Y:S01]  /*12c0*/  LDCU UR4, c[0x0][0x3a0] ;  /* 0x00007400ff0477ac */ /* 0x000ea20008000800 */
[----:B------:R-:W-:Y:S01]  /*12d0*/  IMAD.MOV.U32 R18, RZ, RZ, RZ ;  /* 0x000000ffff127224 */ /* 0x000fe200078e00ff */
[----:B------:R-:W-:Y:S01]  /*12e0*/  CS2R R6, SRZ ;  /* 0x0000000000067805 */ /* 0x000fe2000001ff00 */
[----:B------:R-:W-:Y:S01]  /*12f0*/  IMAD.MOV.U32 R69, RZ, RZ, RZ ;  /* 0x000000ffff457224 */ /* 0x000fe200078e00ff */
[----:B------:R-:W3:Y:S01]  /*1300*/  LDCU.64 UR36, c[0x0][0x358] ;  /* 0x00006b00ff2477ac */ /* 0x000ee20008000a00 */
[----:B------:R-:W-:Y:S01]  /*1310*/  IMAD.MOV.U32 R21, RZ, RZ, RZ ;  /* 0x000000ffff157224 */ /* 0x000fe200078e00ff */
[----:B------:R-:W-:Y:S01]  /*1320*/  CS2R R48, SRZ ;  /* 0x0000000000307805 */ /* 0x000fe2000001ff00 */
[----:B------:R-:W-:Y:S01]  /*1330*/  IMAD.MOV.U32 R67, RZ, RZ, RZ ;  /* 0x000000ffff437224 */ /* 0x000fe200078e00ff */
[----:B------:R-:W4:Y:S01]  /*1340*/  LDCU UR38, c[0x0][0x39c] ;  /* 0x00007380ff2677ac */ /* 0x000f220008000800 */
[----:B------:R-:W-:-:S02]  /*1350*/  IMAD.MOV.U32 R9, RZ, RZ, RZ ;  /* 0x000000ffff097224 */ /* 0x000fc400078e00ff */
        /* <DEDUP_REMOVED lines=21> */
[----:B-1----:R-:W-:-:S02]  /*14b0*/  IMAD.U32 R4, RZ, RZ, UR6 ;  /* 0x00000006ff047e24 */ /* 0x002fc4000f8e00ff */
[----:B------:R-:W-:Y:S02]  /*14c0*/  IMAD.U32 R5, RZ, RZ, UR7 ;  /* 0x00000007ff057e24 */ /* 0x000fe4000f8e00ff */
[----:B----4-:R-:W-:Y:S02]  /*14d0*/  IMAD.U32 R6, RZ, RZ, UR8 ;  /* 0x00000008ff067e24 */ /* 0x010fe4000f8e00ff */
[----:B------:R-:W-:Y:S02]  /*14e0*/  IMAD.U32 R7, RZ, RZ, UR9 ;  /* 0x00000009ff077e24 */ /* 0x000fe4000f8e00ff */
[----:B-----5:R-:W-:Y:S02]  /*14f0*/  IMAD.U32 R10, RZ, RZ, UR10 ;  /* 0x0000000aff0a7e24 */ /* 0x020fe4000f8e00ff */
[----:B------:R-:W-:Y:S02]  /*1500*/  IMAD.U32 R11, RZ, RZ, UR11 ;  /* 0x0000000bff0b7e24 */ /* 0x000fe4000f8e00ff */
[----:B0-2---:R-:W-:-:S07]  /*1510*/  IMAD.U32 R24, RZ, RZ, UR4 ;  /* 0x00000004ff187e24 */ /* 0x005fce000f8e00ff */
[----:B------:R-:W-:-:S07]  /*1520*/  LEPC R20, `(.L_x_526) ;  /* 0x000000001014794e */ /* 0x000fce0000000000 */
[----:B---3--:R-:W-:Y:S05]  /*1530*/  CALL.ABS.NOINC R14 ;  /* 0x000000000e007343 */ /* 0x008fea0003c00000 */
.L_x_526:
        /* <DEDUP_REMOVED lines=15> */
[----:B------:R-:W-:Y:S01]  /*1630*/  IMAD.MOV R3, RZ, RZ, -R80 ;  /* 0x000000ffff037224 */ /* 0x000fe200078e0a50 */
[----:B------:R-:W-:Y:S01]  /*1640*/  BSSY.RECONVERGENT B1, `(.L_x_529) ;  /* 0x0000029000017945 */ /* 0x000fe20003800200 */
[----:B------:R-:W-:Y:S01]  /*1650*/  IMAD.MOV.U32 R9, RZ, RZ, R10 ;  /* 0x000000ffff097224 */ /* 0x000fe200078e000a */
[----:B------:R-:W-:Y:S01]  /*1660*/  ISETP.LT.U32.OR P0, PT, R19, R80, P0 ;  /* 0x000000501300720c */ /* 0x000fe20000701470 */
[----:B------:R-:W-:-:S04]  /*1670*/  IMAD.WIDE R22, R3, 0x4, R22 ;  /* 0x0000000403167825 */ /* 0x000fc800078e0216 */
[----:B------:R-:W-:Y:S02]  /*1680*/  IMAD.MOV.U32 R21, RZ, RZ, R12 ;  /* 0x000000ffff157224 */ /* 0x000fe400078e000c */
        /* <DEDUP_REMOVED lines=11> */
[----:B------:R-:W-:Y:S02]  /*1740*/  IMAD.MOV.U32 R9, RZ, RZ, R10 ;  /* 0x000000ffff097224 */ /* 0x000fe400078e000a */
[----:B------:R-:W-:Y:S02]  /*1750*/  IMAD.MOV.U32 R21, RZ, RZ, R12 ;  /* 0x000000ffff157224 */ /* 0x000fe400078e000c */
        /* <DEDUP_REMOVED lines=19> */
.L_x_531:
[----:B------:R-:W0:Y:S01]  /*1890*/  @P0 LDC R3, c[0x0][0x390] ;  /* 0x0000e400ff030b82 */ /* 0x000e220000000800 */
[----:B------:R-:W-:Y:S02]  /*18a0*/  FSEL R9, R4, R9, !P0 ;  /* 0x0000000904097208 */ /* 0x000fe40004000000 */
[----:B------:R-:W-:Y:S01]  /*18b0*/  SEL R25, R25, RZ, P0 ;  /* 0x000000ff19197207 */ /* 0x000fe20000000000 */
[----:B0-----:R-:W-:-:S07]  /*18c0*/  IMAD.MOV.U32 R21, RZ, RZ, R3 ;  /* 0x000000ffff157224 */ /* 0x001fce00078e0003 */
.L_x_530:
[----:B------:R-:W-:Y:S05]  /*18d0*/  BSYNC.RECONVERGENT B1 ;  /* 0x0000000000017941 */ /* 0x000fea0003800200 */
.L_x_529:
[----:B------:R-:W0:Y:S01]  /*18e0*/  LDC R5, c[0x0][0x39c] ;  /* 0x0000e700ff057b82 */ /* 0x000e220000000800 */
[----:B------:R-:W-:Y:S02]  /*18f0*/  IADD3 R22, P0, PT, R22, 0x10, RZ ;  /* 0x0000001016167810 */ /* 0x000fe40007f1e0ff */
[----:B------:R-:W-:-:S03]  /*1900*/  IADD3 R3, PT, PT, -R80, 0x4, RZ ;  /* 0x0000000450037810 */ /* 0x000fc60007ffe1ff */
[----:B------:R-:W-:Y:S01]  /*1910*/  IMAD.X R23, RZ, RZ, R23, P0 ;  /* 0x000000ffff177224 */ /* 0x000fe200000e0617 */
[----:B0-----:R-:W-:-:S07]  /*1920*/  IADD3 R24, PT, PT, R80, -0x4, R5 ;  /* 0xfffffffc50187810 */ /* 0x001fce0007ffe005 */
.L_x_528:
[----:B------:R-:W-:Y:S05]  /*1930*/  BSYNC.RECONVERGENT B0 ;  /* 0x0000000000007941 */ /* 0x000fea0003800200 */
.L_x_527:
[----:B------:R-:W0:Y:S01]  /*1940*/  LDCU.64 UR4, c[0x0][0x3b0] ;  /* 0x00007600ff0477ac */ /* 0x000e220008000a00 */
[----:B------:R-:W-:Y:S01]  /*1950*/  BSSY.RECONVERGENT B0, `(.L_x_532) ;  /* 0x0000058000007945 */ /* 0x000fe20003800200 */
[----:B------:R-:W-:Y:S01]  /*1960*/  IMAD.MOV.U32 R15, RZ, RZ, R12 ;  /* 0x000000ffff0f7224 */ /* 0x000fe200078e000c */
[----:B------:R-:W1:Y:S01]  /*1970*/  LDCU UR6, c[0x0][0x3b8] ;  /* 0x00007700ff0677ac */ /* 0x000e620008000800 */
[----:B------:R-:W-:Y:S02]  /*1980*/  IMAD.MOV.U32 R20, RZ, RZ, R14 ;  /* 0x000000ffff147224 */ /* 0x000fe400078e000e */
[----:B------:R-:W-:Y:S02]  /*1990*/  IMAD.MOV.U32 R13, RZ, RZ, R10 ;  /* 0x000000ffff0d7224 */ /* 0x000fe400078e000a */
[----:B0-----:R-:W-:-:S04]  /*19a0*/  IMAD R5, R19, UR4, RZ ;  /* 0x0000000413057c24 */ /* 0x001fc8000f8e02ff */
[----:B------:R-:W-:-:S04]  /*19b0*/  IMAD R5, R16, UR5, R5 ;  /* 0x0000000510057c24 */ /* 0x000fc8000f8e0205 */
[----:B-1----:R-:W-:-:S04]  /*19c0*/  IMAD R11, R2, UR6, R5 ;  /* 0x00000006020b7c24 */ /* 0x002fc8000f8e0205 */
        /* <DEDUP_REMOVED lines=8> */
.L_x_542:
[----:B------:R-:W-:-:S06]  /*1a50*/  IMAD.WIDE.U32 R4, R11, 0x10, R22 ;  /* 0x000000100b047825 */ /* 0x000fcc00078e0016 */
[----:B------:R-:W2:Y:S01]  /*1a60*/  LDG.E.128 R4, desc[UR36][R4.64] ;  /* 0x0000002404047981 */ /* 0x000ea2000c1e1d00 */
[----:B------:R-:W-:Y:S01]  /*1a70*/  FSETP.NAN.FTZ.AND P6, PT, |R9|, |R9|, PT ;  /* 0x400000090900720b */ /* 0x000fe20003fd8200 */
[----:B------:R-:W-:Y:S01]  /*1a80*/  IMAD.IADD R8, R8, 0x1, R3 ;  /* 0x0000000108087824 */ /* 0x000fe200078e0203 */
[----:B------:R-:W-:Y:S01]  /*1a90*/  FSETP.NAN.FTZ.AND P4, PT, |R10|, |R10|, PT ;  /* 0x4000000a0a00720b */ /* 0x000fe20003f98200 */
[----:B------:R-:W-:Y:S01]  /*1aa0*/  BSSY.RECONVERGENT B1, `(.L_x_534) ;  /* 0x0000013000017945 */ /* 0x000fe20003800200 */
[----:B------:R-:W-:Y:S01]  /*1ab0*/  FSETP.NAN.FTZ.AND P5, PT, |R13|, |R13|, PT ;  /* 0x4000000d0d00720b */ /* 0x000fe20003fb8200 */
[C---:B------:R-:W-:Y:S02]  /*1ac0*/  VIADD R29, R8.reuse, 0x1 ;  /* 0x00000001081d7836 */ /* 0x040fe40000000000 */
[C---:B------:R-:W-:Y:S02]  /*1ad0*/  VIADD R26, R8.reuse, 0x2 ;  /* 0x00000002081a7836 */ /* 0x040fe40000000000 */
[----:B------:R-:W-:-:S04]  /*1ae0*/  VIADD R31, R8, 0x3 ;  /* 0x00000003081f7836 */ /* 0x000fc80000000000 */
[----:B------:R-:W-:Y:S02]  /*1af0*/  @P6 ISETP.LT.U32.AND P3, PT, R21, R8, PT ;  /* 0x000000081500620c */ /* 0x000fe40003f61070 */
        /* <DEDUP_REMOVED lines=13> */
.L_x_535:
[----:B------:R-:W-:Y:S05]  /*1bd0*/  BSYNC.RECONVERGENT B1 ;  /* 0x0000000000017941 */ /* 0x000fea0003800200 */
.L_x_534:
[----:B------:R-:W-:Y:S04]  /*1be0*/  BSSY.RECONVERGENT B1, `(.L_x_536) ;  /* 0x0000007000017945 */ /* 0x000fe80003800200 */
[----:B------:R-:W-:Y:S05]  /*1bf0*/  @P4 BRA `(.L_x_537) ;  /* 0x0000000000144947 */ /* 0x000fea0003800000 */
[----:B------:R-:W-:-:S13]  /*1c00*/  FSETP.NEU.FTZ.AND P6, PT, R10, R5, PT ;  /* 0x000000050a00720b */ /* 0x000fda0003fdd000 */
[----:B------:R-:W-:Y:S02]  /*1c10*/  @!P6 ISETP.GE.U32.AND P4, PT, R12, R29, PT ;  /* 0x0000001d0c00e20c */ /* 0x000fe40003f86070 */
[----:B------:R-:W-:Y:S02]  /*1c20*/  @P6 FSETP.GT.FTZ.AND P1, PT, R10, R5, PT ;  /* 0x000000050a00620b */ /* 0x000fe40003f34000 */
[----:B------:R-:W-:-:S04]  /*1c30*/  @!P6 ISETP.GE.AND.EX P4, PT, R14, RZ, PT, P4 ;  /* 0x000000ff0e00e20c */ /* 0x000fc80003f86340 */
[----:B------:R-:W-:-:S13]  /*1c40*/  @!P6 PLOP3.LUT P1, PT, P4, PT, PT, 0x8, 0x80 ;  /* 0x000000000080e81c */ /* 0x000fda000272e170 */
.L_x_537:
[----:B------:R-:W-:Y:S05]  /*1c50*/  BSYNC.RECONVERGENT B1 ;  /* 0x0000000000017941 */ /* 0x000fea0003800200 */
.L_x_536:
        /* <DEDUP_REMOVED lines=16> */
.L_x_539:
[----:B------:R-:W-:Y:S05]  /*1d60*/  BSYNC.RECONVERGENT B1 ;  /* 0x0000000000017941 */ /* 0x000fea0003800200 */
.L_x_538:
        /* <DEDUP_REMOVED lines=12> */
.L_x_541:
[----:B------:R-:W-:Y:S05]  /*1e30*/  BSYNC.RECONVERGENT B1 ;  /* 0x0000000000017941 */ /* 0x000fea0003800200 */
.L_x_540:
        /* <DEDUP_REMOVED lines=9> */
.L_x_533:
[----:B------:R-:W-:Y:S05]  /*1ed0*/  BSYNC.RECONVERGENT B0 ;  /* 0x0000000000007941 */ /* 0x000fea0003800200 */
.L_x_532:
[----:B------:R-:W0:Y:S01]  /*1ee0*/  LDCU UR4, c[0x0][0x3b4] ;  /* 0x00007680ff0477ac */ /* 0x000e220008000800 */
[----:B------:R-:W-:Y:S01]  /*1ef0*/  BSSY.RECONVERGENT B0, `(.L_x_543) ;  /* 0x000001f000007945 */ /* 0x000fe20003800200 */
[----:B------:R-:W1:Y:S01]  /*1f00*/  LDCU UR5, c[0x0][0x3b8] ;  /* 0x00007700ff0577ac */ /* 0x000e620008000800 */
[----:B0-----:R-:W-:Y:S02]  /*1f10*/  ISETP.NE.AND P0, PT, RZ, UR4, PT ;  /* 0x00000004ff007c0c */ /* 0x001fe4000bf05270 */
[----:B-1----:R-:W-:Y:S02]  /*1f20*/  ISETP.NE.AND P1, PT, RZ, UR5, PT ;  /* 0x00000005ff007c0c */ /* 0x002fe4000bf25270 */
        /* <DEDUP_REMOVED lines=14> */
[----:B------:R-:W-:Y:S02]  /*2010*/  @P2 ISETP.LT.U32.AND P1, PT, R21, R4, PT ;  /* 0x000000041500220c */ /* 0x000fe40003f21070 */
        /* <DEDUP_REMOVED lines=8> */
.L_x_546:
[----:B------:R-:W-:Y:S05]  /*20a0*/  BSYNC.RECONVERGENT B1 ;  /* 0x0000000000017941 */ /* 0x000fea0003800200 */
.L_x_545:
[----:B------:R-:W-:Y:S02]  /*20b0*/  FSEL R9, R9, R22, P0 ;  /* 0x0000001609097208 */ /* 0x000fe40000000000 */
[----:B------:R-:W-:Y:S02]  /*20c0*/  SEL R21, R21, R4, P0 ;  /* 0x0000000415157207 */ /* 0x000fe40000000000 */
[----:B------:R-:W-:-:S07]  /*20d0*/  SEL R25, R25, R6, P0 ;  /* 0x0000000619197207 */ /* 0x000fce0000000000 */
.L_x_544:
[----:B------:R-:W-:Y:S05]  /*20e0*/  BSYNC.RECONVERGENT B0 ;  /* 0x0000000000007941 */ /* 0x000fea0003800200 */
.L_x_543:
        /* <DEDUP_REMOVED lines=11> */
.L_x_548:
[----:B------:R-:W-:Y:S05]  /*21a0*/  BSYNC.RECONVERGENT B0 ;  /* 0x0000000000007941 */ /* 0x000fea0003800200 */
.L_x_547:
        /* <DEDUP_REMOVED lines=14> */
.L_x_550:
[----:B------:R-:W-:Y:S05]  /*2290*/  BSYNC.RECONVERGENT B0 ;  /* 0x0000000000007941 */ /* 0x000fea0003800200 */
.L_x_549:
        /* <DEDUP_REMOVED lines=14> */
.L_x_552:
[----:B------:R-:W-:Y:S05]  /*2380*/  BSYNC.RECONVERGENT B0 ;  /* 0x0000000000007941 */ /* 0x000fea0003800200 */
.L_x_551:
[----:B------:R-:W-:Y:S02]  /*2390*/  FSEL R7, R7, R0, P0 ;  /* 0x0000000007077208 */ /* 0x000fe40000000000 */
[----:B------:R-:W-:Y:S02]  /*23a0*/  CS2R R28, SRZ ;  /* 0x00000000001c7805 */ /* 0x000fe4000001ff00 */
[----:B------:R-:W-:Y:S01]  /*23b0*/  SEL R48, R15, R48, P0 ;  /* 0x000000300f307207 */ /* 0x000fe20000000000 */
[----:B------:R-:W-:Y:S01]  /*23c0*/  IMAD.MOV.U32 R21, RZ, RZ, RZ ;  /* 0x000000ffff157224 */ /* 0x000fe200078e00ff */
[----:B------:R-:W-:Y:S01]  /*23d0*/  SEL R49, R20, R49, P0 ;  /* 0x0000003114317207 */ /* 0x000fe20000000000 */
[----:B------:R-:W-:Y:S02]  /*23e0*/  IMAD.MOV.U32 R6, RZ, RZ, RZ ;  /* 0x000000ffff067224 */ /* 0x000fe400078e00ff */
[----:B------:R-:W-:Y:S02]  /*23f0*/  IMAD.MOV.U32 R67, RZ, RZ, RZ ;  /* 0x000000ffff437224 */ /* 0x000fe400078e00ff */
[----:B------:R-:W-:Y:S01]  /*2400*/  IMAD.MOV.U32 R9, RZ, RZ, RZ ;  /* 0x000000ffff097224 */ /* 0x000fe200078e00ff */
[----:B------:R-:W-:Y:S06]  /*2410*/  BRA `(.L_x_524) ;  /* 0x0000012400907947 */ /* 0x000fec0003800000 */
.L_x_525:
        /* <DEDUP_REMOVED lines=12> */
[----:B------:R-:W-:Y:S02]  /*24e0*/  IMAD R3, R72, 0x3, R73 ;  /* 0x0000000348037824 */ /* 0x000fe400078e0249 */
[----:B--2---:R-:W-:-:S03]  /*24f0*/  IMAD.MOV.U32 R18, RZ, RZ, R20 ;  /* 0x000000ffff127224 */ /* 0x004fc600078e0014 */
[----:B------:R-:W-:Y:S01]  /*2500*/  ISETP.GE.U32.AND P0, PT, R3, R78, PT ;  /* 0x0000004e0300720c */ /* 0x000fe20003f06070 */
        /* <DEDUP_REMOVED lines=13> */
[----:B------:R-:W-:Y:S02]  /*25e0*/  IMAD.MOV.U32 R59, RZ, RZ, R20 ;  /* 0x000000ffff3b7224 */ /* 0x000fe400078e0014 */
[--C-:B---3--:R-:W-:Y:S02]  /*25f0*/  IMAD.MOV.U32 R3, RZ, RZ, R28.reuse ;  /* 0x000000ffff037224 */ /* 0x108fe400078e001c */
        /* <DEDUP_REMOVED lines=13> */
[----:B------:R-:W-:Y:S02]  /*26d0*/  IMAD.MOV.U32 R46, RZ, RZ, R28 ;  /* 0x000000ffff2e7224 */ /* 0x000fe400078e001c */
[----:B----4-:R-:W-:-:S02]  /*26e0*/  IMAD.MOV.U32 R0, RZ, RZ, R30 ;  /* 0x000000ffff007224 */ /* 0x010fc400078e001e */
        /* <DEDUP_REMOVED lines=13> */
[----:B------:R-:W-:Y:S01]  /*27c0*/  IMAD.MOV.U32 R34, RZ, RZ, R30 ;  /* 0x000000ffff227224 */ /* 0x000fe200078e001e */
[----:B------:R-:W-:Y:S06]  /*27d0*/  @P0 BRA `(.L_x_555) ;  /* 0x0000001400680947 */ /* 0x000fec0003800000 */
[----:B------:R-:W1:Y:S01]  /*27e0*/  LDC R72, c[0x0][0x3a4] ;  /* 0x0000e900ff487b82 */ /* 0x000e620000000800 */
        /* <DEDUP_REMOVED lines=41> */
[----:B-1----:R-:W-:-:S07]  /*2a80*/  IMAD.MOV.U32 R59, RZ, RZ, R20 ;  /* 0x000000ffff3b7224 */ /* 0x002fce00078e0014 */
.L_x_588:
[----:B------:R-:W-:-:S05]  /*2a90*/  SHF.R.U32.HI R5, RZ, 0x2, R73 ;  /* 0x00000002ff057819 */ /* 0x000fca0000011649 */
[----:B------:R-:W-:-:S06]  /*2aa0*/  IMAD.WIDE.U32 R4, R5, 0x10, R22 ;  /* 0x0000001005047825 */ /* 0x000fcc00078e0016 */
[----:B------:R-:W2:Y:S01]  /*2ab0*/  LDG.E.128 R4, desc[UR36][R4.64] ;  /* 0x0000002404047981 */ /* 0x000ea2000c1e1d00 */
[----:B------:R-:W-:-:S05]  /*2ac0*/  IMAD.IADD R75, R73, 0x1, R72 ;  /* 0x00000001494b7824 */ /* 0x000fca00078e0248 */
[----:B------:R-:W-:-:S05]  /*2ad0*/  SHF.R.U32.HI R9, RZ, 0x2, R75 ;  /* 0x00000002ff097819 */ /* 0x000fca000001164b */
[----:B------:R-:W-:-:S06]  /*2ae0*/  IMAD.WIDE.U32 R8, R9, 0x10, R22 ;  /* 0x0000001009087825 */ /* 0x000fcc00078e0016 */
[----:B------:R-:W5:Y:S01]  /*2af0*/  LDG.E.128 R8, desc[UR36][R8.64] ;  /* 0x0000002408087981 */ /* 0x000f62000c1e1d00 */
[----:B------:R-:W-:Y:S01]  /*2b00*/  FSETP.NAN.FTZ.AND P4, PT, |R60|, |R60|, PT ;  /* 0x4000003c3c00720b */ /* 0x000fe20003f98200 */
[----:B------:R-:W-:Y:S01]  /*2b10*/  BSSY.RECONVERGENT B1, `(.L_x_556) ;  /* 0x0000013000017945 */ /* 0x000fe20003800200 */
[----:B------:R-:W-:Y:S02]  /*2b20*/  FSETP.NAN.FTZ.AND P5, PT, |R59|, |R59|, PT ;  /* 0x4000003b3b00720b */ /* 0x000fe40003fb8200 */
[----:B------:R-:W-:Y:S02]  /*2b30*/  LOP3.LUT R48, R48, 0xffffffbf, RZ, 0xc0, !PT ;  /* 0xffffffbf30307812 */ /* 0x000fe400078ec0ff */
[----:B------:R-:W-:-:S07]  /*2b40*/  FSETP.NAN.FTZ.AND P3, PT, |R61|, |R61|, PT ;  /* 0x4000003d3d00720b */ /* 0x000fce0003f78200 */
[-C--:B------:R-:W-:Y:S02]  /*2b50*/  @P4 ISETP.LT.U32.AND P1, PT, R47, R73.reuse, PT ;  /* 0x000000492f00420c */ /* 0x080fe40003f21070 */
[----:B------:R-:W-:Y:S02]  /*2b60*/  @P5 ISETP.LT.U32.AND P2, PT, R46, R73, PT ;  /* 0x000000492e00520c */ /* 0x000fe40003f41070 */
[----:B--2---:R-:W-:Y:S02]  /*2b70*/  @P4 FSETP.NAN.FTZ.AND P6, PT, |R5|, |R5|, PT ;  /* 0x400000050500420b */ /* 0x004fe40003fd8200 */
[----:B------:R-:W-:Y:S02]  /*2b80*/  @P5 FSETP.NAN.FTZ.AND P0, PT, |R4|, |R4|, PT ;  /* 0x400000040400520b */ /* 0x000fe40003f18200 */
[----:B------:R-:W-:Y:S02]  /*2b90*/  @P4 ISETP.LT.OR.EX P6, PT, R35, RZ, !P6, P1 ;  /* 0x000000ff2300420c */ /* 0x000fe400077c1710 */
[----:B------:R-:W-:-:S02]  /*2ba0*/  @P5 ISETP.LT.OR.EX P0, PT, R34, RZ, !P0, P2 ;  /* 0x000000ff2200520c */ /* 0x000fc40004701720 */
[----:B------:R-:W-:Y:S02]  /*2bb0*/  FSETP.NAN.FTZ.AND P2, PT, |R62|, |R62|, PT ;  /* 0x4000003e3e00720b */ /* 0x000fe40003f58200 */
[----:B------:R-:W-:-:S07]  /*2bc0*/  FSETP.NAN.FTZ.AND P1, PT, |R63|, |R63|, PT ;  /* 0x4000003f3f00720b */ /* 0x000fce0003f38200 */
[----:B------:R-:W-:Y:S01]  /*2bd0*/  @P6 LOP3.LUT R48, R48, 0x40, RZ, 0xfc, !PT ;  /* 0x0000004030306812 */ /* 0x000fe200078efcff */
[----:B------:R-:W-:Y:S06]  /*2be0*/  @P5 BRA `(.L_x_557) ;  /* 0x0000000000145947 */ /* 0x000fec0003800000 */
[----:B------:R-:W-:-:S13]  /*2bf0*/  FSETP.NEU.FTZ.AND P5, PT, R59, R4, PT ;  /* 0x000000043b00720b */ /* 0x000fda0003fbd000 */
[----:B------:R-:W-:-:S04]  /*2c00*/  @!P5 ISETP.GE.U32.AND P0, PT, R46, R73, PT ;  /* 0x000000492e00d20c */ /* 0x000fc80003f06070 */
[----:B------:R-:W-:-:S04]  /*2c10*/  @!P5 ISETP.GE.AND.EX P0, PT, R34, RZ, PT, P0 ;  /* 0x000000ff2200d20c */ /* 0x000fc80003f06300 */
[----:B------:R-:W-:Y:S02]  /*2c20*/  @!P5 PLOP3.LUT P0, PT, P0, PT, PT, 0x8, 0x80 ;  /* 0x000000000080d81c */ /* 0x000fe4000070e170 */
[----:B------:R-:W-:-:S13]  /*2c30*/  @P5 FSETP.GT.FTZ.AND P0, PT, R59, R4, PT ;  /* 0x000000043b00520b */ /* 0x000fda0003f14000 */
.L_x_557:
[----:B------:R-:W-:Y:S05]  /*2c40*/  BSYNC.RECONVERGENT B1 ;  /* 0x0000000000017941 */ /* 0x000fea0003800200 */
.L_x_556:
[----:B------:R-:W-:Y:S04]  /*2c50*/  BSSY.RECONVERGENT B1, `(.L_x_558) ;  /* 0x0000009000017945 */ /* 0x000fe80003800200 */
[----:B------:R-:W-:Y:S05]  /*2c60*/  @P4 BRA `(.L_x_559) ;  /* 0x00000000001c4947 */ /* 0x000fea0003800000 */
[----:B------:R-:W-:Y:S02]  /*2c70*/  FSETP.NEU.FTZ.AND P5, PT, R60, R5, PT ;  /* 0x000000053c00720b */ /* 0x000fe40003fbd000 */
[----:B------:R-:W-:-:S11]  /*2c80*/  LOP3.LUT R48, R48, 0xffffffbf, RZ, 0xc0, !PT ;  /* 0xffffffbf30307812 */ /* 0x000fd600078ec0ff */
[----:B------:R-:W-:Y:S02]  /*2c90*/  @!P5 ISETP.GE.U32.AND P4, PT, R47, R73, PT ;  /* 0x000000492f00d20c */ /* 0x000fe40003f86070 */
[----:B------:R-:W-:Y:S02]  /*2ca0*/  @P5 FSETP.GT.FTZ.AND P6, PT, R60, R5, PT ;  /* 0x000000053c00520b */ /* 0x000fe40003fd4000 */
[----:B------:R-:W-:-:S04]  /*2cb0*/  @!P5 ISETP.GE.AND.EX P4, PT, R35, RZ, PT, P4 ;  /* 0x000000ff2300d20c */ /* 0x000fc80003f86340 */
[----:B------:R-:W-:-:S13]  /*2cc0*/  @!P5 PLOP3.LUT P6, PT, P4, PT, PT, 0x8, 0x80 ;  /* 0x000000000080d81c */ /* 0x000fda00027ce170 */
[----:B------:R-:W-:-:S07]  /*2cd0*/  @P6 LOP3.LUT R48, R48, 0x40, RZ, 0xfc, !PT ;  /* 0x0000004030306812 */ /* 0x000fce00078efcff */
.L_x_559:
[----:B------:R-:W-:Y:S05]  /*2ce0*/  BSYNC.RECONVERGENT B1 ;  /* 0x0000000000017941 */ /* 0x000fea0003800200 */
.L_x_558:
[----:B------:R-:W-:Y:S01]  /*2cf0*/  @P3 ISETP.LT.U32.AND P5, PT, R49, R73, PT ;  /* 0x000000493100320c */ /* 0x000fe20003fa1070 */
[----:B------:R-:W-:Y:S01]  /*2d00*/  BSSY.RECONVERGENT B1, `(.L_x_560) ;  /* 0x000000d000017945 */ /* 0x000fe20003800200 */
[----:B------:R-:W-:Y:S02]  /*2d10*/  @P3 FSETP.NAN.FTZ.AND P4, PT, |R6|, |R6|, PT ;  /* 0x400000060600320b */ /* 0x000fe40003f98200 */
[----:B------:R-:W-:Y:S02]  /*2d20*/  LOP3.LUT R48, R48, 0xffffffdf, RZ, 0xc0, !PT ;  /* 0xffffffdf30307812 */ /* 0x000fe400078ec0ff */
[----:B------:R-:W-:-:S13]  /*2d30*/  @P3 ISETP.LT.OR.EX P4, PT, R36, RZ, !P4, P5 ;  /* 0x000000ff2400320c */ /* 0x000fda0006781750 */
[----:B------:R-:W-:Y:S01]  /*2d40*/  @P4 LOP3.LUT R48, R48, 0x20, RZ, 0xfc, !PT ;  /* 0x0000002030304812 */ /* 0x000fe200078efcff */
[----:B------:R-:W-:Y:S06]  /*2d50*/  @P3 BRA `(.L_x_561) ;  /* 0x00000000001c3947 */ /* 0x000fec0003800000 */
[----:B------:R-:W-:Y:S02]  /*2d60*/  FSETP.NEU.FTZ.AND P4, PT, R61, R6, PT ;  /* 0x000000063d00720b */ /* 0x000fe40003f9d000 */
[----:B------:R-:W-:-:S11]  /*2d70*/  LOP3.LUT R48, R48, 0xffffffdf, RZ, 0xc0, !PT ;  /* 0xffffffdf30307812 */ /* 0x000fd600078ec0ff */
[----:B------:R-:W-:Y:S02]  /*2d80*/  @!P4 ISETP.GE.U32.AND P3, PT, R49, R73, PT ;  /* 0x000000493100c20c */ /* 0x000fe40003f66070 */
[----:B------:R-:W-:Y:S02]  /*2d90*/  @P4 FSETP.GT.FTZ.AND P5, PT, R61, R6, PT ;  /* 0x000000063d00420b */ /* 0x000fe40003fb4000 */
[----:B------:R-:W-:-:S04]  /*2da0*/  @!P4 ISETP.GE.AND.EX P3, PT, R36, RZ, PT, P3 ;  /* 0x000000ff2400c20c */ /* 0x000fc80003f66330 */
[----:B------:R-:W-:-:S13]  /*2db0*/  @!P4 PLOP3.LUT P5, PT, P3, PT, PT, 0x8, 0x80 ;  /* 0x000000000080c81c */ /* 0x000fda0001fae170 */
[----:B------:R-:W-:-:S07]  /*2dc0*/  @P5 LOP3.LUT R48, R48, 0x20, RZ, 0xfc, !PT ;  /* 0x0000002030305812 */ /* 0x000fce00078efcff */
.L_x_561:
[----:B------:R-:W-:Y:S05]  /*2dd0*/  BSYNC.RECONVERGENT B1 ;  /* 0x0000000000017941 */ /* 0x000fea0003800200 */
.L_x_560:
        /* <DEDUP_REMOVED lines=14> */
.L_x_563:
[----:B------:R-:W-:Y:S05]  /*2ec0*/  BSYNC.RECONVERGENT B1 ;  /* 0x0000000000017941 */ /* 0x000fea0003800200 */
.L_x_562:
[----:B------:R-:W-:Y:S01]  /*2ed0*/  @P1 ISETP.LT.U32.AND P3, PT, R51, R75, PT ;  /* 0x0000004b3300120c */ /* 0x000fe20003f61070 */
[----:B------:R-:W-:Y:S01]  /*2ee0*/  BSSY.RECONVERGENT B1, `(.L_x_564) ;  /* 0x000000d000017945 */ /* 0x000fe20003800200 */
[----:B-----5:R-:W-:Y:S02]  /*2ef0*/  @P1 FSETP.NAN.FTZ.AND P2, PT, |R8|, |R8|, PT ;  /* 0x400000080800120b */ /* 0x020fe40003f58200 */
        /* <DEDUP_REMOVED lines=11> */
.L_x_565:
[----:B------:R-:W-:Y:S05]  /*2fb0*/  BSYNC.RECONVERGENT B1 ;  /* 0x0000000000017941 */ /* 0x000fea0003800200 */
.L_x_564:
[----:B------:R-:W-:Y:S01]  /*2fc0*/  FSETP.NAN.FTZ.AND P1, PT, |R64|, |R64|, PT ;  /* 0x400000404000720b */ /* 0x000fe20003f38200 */
[----:B------:R-:W-:-:S12]  /*2fd0*/  BSSY.RECONVERGENT B1, `(.L_x_566) ;  /* 0x000000a000017945 */ /* 0x000fd80003800200 */
[----:B------:R-:W-:Y:S02]  /*2fe0*/  @P1 ISETP.LT.U32.AND P6, PT, R52, R75, PT ;  /* 0x0000004b3400120c */ /* 0x000fe40003fc1070 */
        /* <DEDUP_REMOVED lines=8> */
.L_x_567:
[----:B------:R-:W-:Y:S05]  /*3070*/  BSYNC.RECONVERGENT B1 ;  /* 0x0000000000017941 */ /* 0x000fea0003800200 */
.L_x_566:
        /* <DEDUP_REMOVED lines=11> */
.L_x_569:
[----:B------:R-:W-:Y:S05]  /*3130*/  BSYNC.RECONVERGENT B1 ;  /* 0x0000000000017941 */ /* 0x000fea0003800200 */
.L_x_568:
[----:B------:R-:W-:Y:S01]  /*3140*/  IMAD.IADD R79, R75, 0x1, R72 ;  /* 0x000000014b4f7824 */ /* 0x000fe200078e0248 */
[----:B------:R-:W-:Y:S02]  /*3150*/  FSETP.NAN.FTZ.AND P1, PT, |R66|, |R66|, PT ;  /* 0x400000424200720b */ /* 0x000fe40003f38200 */
[----:B------:R-:W-:Y:S02]  /*3160*/  LOP3.LUT R48, R48, 0xfffffff7, RZ, 0xc0, !PT ;  /* 0xfffffff730307812 */ /* 0x000fe400078ec0ff */
[----:B------:R-:W-:Y:S02]  /*3170*/  SHF.R.U32.HI R13, RZ, 0x2, R79 ;  /* 0x00000002ff0d7819 */ /* 0x000fe4000001164f */
[----:B------:R-:W-:Y:S02]  /*3180*/  FSEL R59, R59, R4, P0 ;  /* 0x000000043b3b7208 */ /* 0x000fe40000000000 */
[----:B------:R-:W-:Y:S01]  /*3190*/  SEL R46, R46, R73, P0 ;  /* 0x000000492e2e7207 */ /* 0x000fe20000000000 */
[----:B------:R-:W-:Y:S01]  /*31a0*/  IMAD.WIDE.U32 R12, R13, 0x10, R22 ;  /* 0x000000100d0c7825 */ /* 0x000fe200078e0016 */
[----:B------:R-:W-:-:S03]  /*31b0*/  SEL R34, R34, RZ, P0 ;  /* 0x000000ff22227207 */ /* 0x000fc60000000000 */
[----:B------:R-:W-:Y:S02]  /*31c0*/  @P1 ISETP.LT.U32.AND P2, PT, R53, R75, PT ;  /* 0x0000004b3500120c */ /* 0x000fe40003f41070 */
[----:B------:R-:W5:Y:S01]  /*31d0*/  LDG.E.128 R12, desc[UR36][R12.64] ;  /* 0x000000240c0c7981 */ /* 0x000f62000c1e1d00 */
[----:B------:R-:W-:-:S04]  /*31e0*/  @P1 FSETP.NAN.FTZ.AND P3, PT, |R11|, |R11|, PT ;  /* 0x4000000b0b00120b */ /* 0x000fc80003f78200 */
[----:B------:R-:W-:Y:S01]  /*31f0*/  @P1 ISETP.LT.OR.EX P2, PT, R40, RZ, !P3, P2 ;  /* 0x000000ff2800120c */ /* 0x000fe20005f41720 */
[----:B------:R-:W-:-:S12]  /*3200*/  BSSY.RECONVERGENT B1, `(.L_x_570) ;  /* 0x000000a000017945 */ /* 0x000fd80003800200 */
        /* <DEDUP_REMOVED lines=9> */
.L_x_571:
[----:B------:R-:W-:Y:S05]  /*32a0*/  BSYNC.RECONVERGENT B1 ;  /* 0x0000000000017941 */ /* 0x000fea0003800200 */
.L_x_570:
[----:B------:R-:W-:Y:S01]  /*32b0*/  FSETP.NAN.FTZ.AND P0, PT, |R67|, |R67|, PT ;  /* 0x400000434300720b */ /* 0x000fe20003f18200 */
[----:B------:R-:W-:-:S12]  /*32c0*/  BSSY.RECONVERGENT B1, `(.L_x_572) ;  /* 0x000000a000017945 */ /* 0x000fd80003800200 */
[----:B------:R-:W-:Y:S02]  /*32d0*/  @P0 ISETP.LT.U32.AND P1, PT, R55, R79, PT ;  /* 0x0000004f3700020c */ /* 0x000fe40003f21070 */
        /* <DEDUP_REMOVED lines=8> */
.L_x_573:
[----:B------:R-:W-:Y:S05]  /*3360*/  BSYNC.RECONVERGENT B1 ;  /* 0x0000000000017941 */ /* 0x000fea0003800200 */
.L_x_572:
        /* <DEDUP_REMOVED lines=11> */
.L_x_575:
[----:B------:R-:W-:Y:S05]  /*3420*/  BSYNC.RECONVERGENT B1 ;  /* 0x0000000000017941 */ /* 0x000fea0003800200 */
.L_x_574:
        /* <DEDUP_REMOVED lines=11> */
.L_x_577:
[----:B------:R-:W-:Y:S05]  /*34e0*/  BSYNC.RECONVERGENT B1 ;  /* 0x0000000000017941 */ /* 0x000fea0003800200 */
.L_x_576:
[----:B------:R-:W-:Y:S01]  /*34f0*/  FSETP.NAN.FTZ.AND P0, PT, |R70|, |R70|, PT ;  /* 0x400000464600720b */ /* 0x000fe20003f18200 */
[----:B------:R-:W-:Y:S01]  /*3500*/  IMAD.IADD R74, R79, 0x1, R72 ;  /* 0x000000014f4a7824 */ /* 0x000fe200078e0248 */
[----:B------:R-:W-:-:S04]  /*3510*/  P2R R24, PR, RZ, 0x2 ;  /* 0x00000002ff187803 */ /* 0x000fc80000000000 */
[----:B------:R-:W-:-:S07]  /*3520*/  SHF.R.U32.HI R25, RZ, 0x2, R74 ;  /* 0x00000002ff197819 */ /* 0x000fce000001164a */
[----:B------:R-:W-:Y:S02]  /*3530*/  @P0 ISETP.LT.U32.AND P4, PT, R58, R79, PT ;  /* 0x0000004f3a00020c */ /* 0x000fe40003f81070 */
[----:B------:R-:W-:-:S04]  /*3540*/  @P0 FSETP.NAN.FTZ.AND P1, PT, |R15|, |R15|, PT ;  /* 0x4000000f0f00020b */ /* 0x000fc80003f38200 */
[----:B------:R-:W-:Y:S02]  /*3550*/  @P0 ISETP.LT.OR.EX P4, PT, R45, RZ, !P1, P4 ;  /* 0x000000ff2d00020c */ /* 0x000fe40004f81740 */
[----:B------:R-:W-:Y:S01]  /*3560*/  ISETP.NE.AND P1, PT, R24, RZ, PT ;  /* 0x000000ff1800720c */ /* 0x000fe20003f25270 */
[----:B------:R-:W-:-:S06]  /*3570*/  IMAD.WIDE.U32 R24, R25, 0x10, R22 ;  /* 0x0000001019187825 */ /* 0x000fcc00078e0016 */
[----:B------:R-:W5:Y:S01]  /*3580*/  LDG.E.128 R24, desc[UR36][R24.64] ;  /* 0x0000002418187981 */ /* 0x000f62000c1e1d00 */
[----:B------:R-:W-:Y:S04]  /*3590*/  BSSY.RECONVERGENT B1, `(.L_x_578) ;  /* 0x0000009000017945 */ /* 0x000fe80003800200 */
[----:B------:R-:W-:Y:S05]  /*35a0*/  @P0 BRA `(.L_x_579) ;  /* 0x00000000001c0947 */ /* 0x000fea0003800000 */
[----:B------:R-:W-:Y:S02]  /*35b0*/  FSETP.NEU.FTZ.AND P0, PT, R70, R15, PT ;  /* 0x0000000f4600720b */ /* 0x000fe40003f1d000 */
[----:B------:R-:W-:-:S11]  /*35c0*/  P2R R78, PR, RZ, 0x2 ;  /* 0x00000002ff4e7803 */ /* 0x000fd60000000000 */
[----:B------:R-:W-:-:S04]  /*35d0*/  @!P0 ISETP.GE.U32.AND P4, PT, R58, R79, PT ;  /* 0x0000004f3a00820c */ /* 0x000fc80003f86070 */
[----:B------:R-:W-:Y:S02]  /*35e0*/  @!P0 ISETP.GE.AND.EX P1, PT, R45, RZ, PT, P4 ;  /* 0x000000ff2d00820c */ /* 0x000fe40003f26340 */
[----:B------:R-:W-:Y:S02]  /*35f0*/  @P0 FSETP.GT.FTZ.AND P4, PT, R70, R15, PT ;  /* 0x0000000f4600020b */ /* 0x000fe40003f94000 */
[----:B------:R-:W-:Y:S02]  /*3600*/  @!P0 PLOP3.LUT P4, PT, P1, PT, PT, 0x8, 0x80 ;  /* 0x000000000080881c */ /* 0x000fe40000f8e170 */
[----:B------:R-:W-:-:S13]  /*3610*/  ISETP.NE.AND P1, PT, R78, RZ, PT ;  /* 0x000000ff4e00720c */ /* 0x000fda0003f25270 */
.L_x_579:
[----:B------:R-:W-:Y:S05]  /*3620*/  BSYNC.RECONVERGENT B1 ;  /* 0x0000000000017941 */ /* 0x000fea0003800200 */
.L_x_578:
[----:B------:R-:W-:Y:S01]  /*3630*/  P2R R78, PR, RZ, 0x40 ;  /* 0x00000040ff4e7803 */ /* 0x000fe20000000000 */
[----:B------:R-:W-:Y:S01]  /*3640*/  BSSY.RECONVERGENT B1, `(.L_x_580) ;  /* 0x000002f000017945 */ /* 0x000fe20003800200 */
[----:B------:R-:W-:Y:S02]  /*3650*/  FSETP.NAN.FTZ.AND P6, PT, |R71|, |R71|, PT ;  /* 0x400000474700720b */ /* 0x000fe40003fd8200 */
[----:B------:R-:W-:Y:S02]  /*3660*/  P2R R80, PR, RZ, 0x20 ;  /* 0x00000020ff507803 */ /* 0x000fe40000000000 */
[----:B------:R-:W-:Y:S02]  /*3670*/  P2R R81, PR, RZ, 0x10 ;  /* 0x00000010ff517803 */ /* 0x000fe40000000000 */
[----:B------:R-:W-:Y:S02]  /*3680*/  P2R R82, PR, RZ, 0x8 ;  /* 0x00000008ff527803 */ /* 0x000fe40000000000 */
[----:B------:R-:W-:-:S02]  /*3690*/  P2R R83, PR, RZ, 0x4 ;  /* 0x00000004ff537803 */ /* 0x000fc40000000000 */
[----:B------:R-:W-:Y:S02]  /*36a0*/  P2R R84, PR, RZ, 0x2 ;  /* 0x00000002ff547803 */ /* 0x000fe40000000000 */
[----:B------:R-:W-:Y:S02]  /*36b0*/  LOP3.LUT P4, RZ, R48, 0x40, RZ, 0xc0, !PT ;  /* 0x0000004030ff7812 */ /* 0x000fe4000788c0ff */
[----:B------:R-:W-:Y:S02]  /*36c0*/  @P6 ISETP.LT.U32.AND P0, PT, R33, R74, PT ;  /* 0x0000004a2100620c */ /* 0x000fe40003f01070 */
[----:B-----5:R-:W-:Y:S02]  /*36d0*/  @P6 FSETP.NAN.FTZ.AND P5, PT, |R24|, |R24|, PT ;  /* 0x400000181800620b */ /* 0x020fe40003fb8200 */
[----:B------:R-:W-:Y:S02]  /*36e0*/  LOP3.LUT P3, RZ, R48, 0x20, RZ, 0xc0, !PT ;  /* 0x0000002030ff7812 */ /* 0x000fe4000786c0ff */
[----:B------:R-:W-:-:S02]  /*36f0*/  @P6 ISETP.LT.OR.EX P0, PT, R32, RZ, !P5, P0 ;  /* 0x000000ff2000620c */ /* 0x000fc40006f01700 */
[----:B------:R-:W-:Y:S02]  /*3700*/  ISETP.NE.AND P6, PT, R78, RZ, PT ;  /* 0x000000ff4e00720c */ /* 0x000fe40003fc5270 */
[----:B------:R-:W-:Y:S02]  /*3710*/  ISETP.NE.AND P5, PT, R80, RZ, PT ;  /* 0x000000ff5000720c */ /* 0x000fe40003fa5270 */
[----:B------:R-:W-:Y:S02]  /*3720*/  FSEL R64, R64, R9, P6 ;  /* 0x0000000940407208 */ /* 0x000fe40003000000 */
[----:B------:R-:W-:Y:S02]  /*3730*/  SEL R52, R52, R75, P6 ;  /* 0x0000004b34347207 */ /* 0x000fe40003000000 */
[----:B------:R-:W-:Y:S02]  /*3740*/  SEL R38, R38, RZ, P6 ;  /* 0x000000ff26267207 */ /* 0x000fe40003000000 */
[----:B------:R-:W-:-:S02]  /*3750*/  FSETP.NAN.FTZ.AND P6, PT, |R71|, |R71|, PT ;  /* 0x400000474700720b */ /* 0x000fc40003fd8200 */
[C---:B------:R-:W-:Y:S02]  /*3760*/  LOP3.LUT P2, RZ, R48.reuse, 0x10, RZ, 0xc0, !PT ;  /* 0x0000001030ff7812 */ /* 0x040fe4000784c0ff */
[----:B------:R-:W-:Y:S02]  /*3770*/  LOP3.LUT P1, RZ, R48, 0x2, RZ, 0xc0, !PT ;  /* 0x0000000230ff7812 */ /* 0x000fe4000782c0ff */
[----:B------:R-:W-:Y:S02]  /*3780*/  FSEL R65, R65, R10, P5 ;  /* 0x0000000a41417208 */ /* 0x000fe40002800000 */
[----:B------:R-:W-:Y:S02]  /*3790*/  SEL R54, R54, R75, P5 ;  /* 0x0000004b36367207 */ /* 0x000fe40002800000 */
[----:B------:R-:W-:Y:S02]  /*37a0*/  SEL R41, R41, RZ, P5 ;  /* 0x000000ff29297207 */ /* 0x000fe40002800000 */
[----:B------:R-:W-:-:S02]  /*37b0*/  LOP3.LUT P5, RZ, R48, 0x8, RZ, 0xc0, !PT ;  /* 0x0000000830ff7812 */ /* 0x000fc400078ac0ff */
[----:B------:R-:W-:Y:S02]  /*37c0*/  FSEL R60, R60, R5, P4 ;  /* 0x000000053c3c7208 */ /* 0x000fe40002000000 */
[-C--:B------:R-:W-:Y:S02]  /*37d0*/  SEL R47, R47, R73.reuse, P4 ;  /* 0x000000492f2f7207 */ /* 0x080fe40002000000 */
[----:B------:R-:W-:Y:S02]  /*37e0*/  SEL R35, R35, RZ, P4 ;  /* 0x000000ff23237207 */ /* 0x000fe40002000000 */
[----:B------:R-:W-:Y:S02]  /*37f0*/  FSEL R61, R61, R6, P3 ;  /* 0x000000063d3d7208 */ /* 0x000fe40001800000 */
[----:B------:R-:W-:Y:S02]  /*3800*/  SEL R49, R49, R73, P3 ;  /* 0x0000004931317207 */ /* 0x000fe40001800000 */
[----:B------:R-:W-:-:S02]  /*3810*/  SEL R36, R36, RZ, P3 ;  /* 0x000000ff24247207 */ /* 0x000fc40001800000 */
[----:B------:R-:W-:Y:S02]  /*3820*/  SEL R50, R50, R73, P2 ;  /* 0x0000004932327207 */ /* 0x000fe40001000000 */
[----:B------:R-:W-:Y:S02]  /*3830*/  FSEL R62, R62, R7, P2 ;  /* 0x000000073e3e7208 */ /* 0x000fe40001000000 */
[----:B------:R-:W-:Y:S02]  /*3840*/  SEL R37, R37, RZ, P2 ;  /* 0x000000ff25257207 */ /* 0x000fe40001000000 */
[----:B------:R-:W-:Y:S02]  /*3850*/  FSEL R63, R63, R8, P1 ;  /* 0x000000083f3f7208 */ /* 0x000fe40000800000 */
[----:B------:R-:W-:Y:S02]  /*3860*/  SEL R51, R51, R75, P1 ;  /* 0x0000004b33337207 */ /* 0x000fe40000800000 */
[----:B------:R-:W-:-:S02]  /*3870*/  SEL R39, R39, RZ, P1 ;  /* 0x000000ff27277207 */ /* 0x000fc40000800000 */
[----:B------:R-:W-:Y:S02]  /*3880*/  ISETP.NE.AND P4, PT, R81, RZ, PT ;  /* 0x000000ff5100720c */ /* 0x000fe40003f85270 */
[----:B------:R-:W-:Y:S02]  /*3890*/  ISETP.NE.AND P3, PT, R82, RZ, PT ;  /* 0x000000ff5200720c */ /* 0x000fe40003f65270 */
[----:B------:R-:W-:Y:S02]  /*38a0*/  ISETP.NE.AND P2, PT, R83, RZ, PT ;  /* 0x000000ff5300720c */ /* 0x000fe40003f45270 */
[----:B------:R-:W-:Y:S02]  /*38b0*/  ISETP.NE.AND P1, PT, R84, RZ, PT ;  /* 0x000000ff5400720c */ /* 0x000fe40003f25270 */
[----:B------:R-:W-:Y:S01]  /*38c0*/  SEL R53, R53, R75, P5 ;  /* 0x0000004b35357207 */ /* 0x000fe20002800000 */
[----:B------:R-:W-:Y:S10]  /*38d0*/  @P6 BRA `(.L_x_581) ;  /* 0x0000000000146947 */ /* 0x000ff40003800000 */
[----:B------:R-:W-:-:S13]  /*38e0*/  FSETP.NEU.FTZ.AND P5, PT, R71, R24, PT ;  /* 0x000000184700720b */ /* 0x000fda0003fbd000 */
[----:B------:R-:W-:Y:S02]  /*38f0*/  @!P5 ISETP.GE.U32.AND P6, PT, R33, R74, PT ;  /* 0x0000004a2100d20c */ /* 0x000fe40003fc6070 */
[----:B------:R-:W-:Y:S02]  /*3900*/  @P5 FSETP.GT.FTZ.AND P0, PT, R71, R24, PT ;  /* 0x000000184700520b */ /* 0x000fe40003f14000 */
[----:B------:R-:W-:-:S04]  /*3910*/  @!P5 ISETP.GE.AND.EX P6, PT, R32, RZ, PT, P6 ;  /* 0x000000ff2000d20c */ /* 0x000fc80003fc6360 */
[----:B------:R-:W-:-:S13]  /*3920*/  @!P5 PLOP3.LUT P0, PT, P6, PT, PT, 0x8, 0x80 ;  /* 0x000000000080d81c */ /* 0x000fda000370e170 */
.L_x_581:
[----:B------:R-:W-:Y:S05]  /*3930*/  BSYNC.RECONVERGENT B1 ;  /* 0x0000000000017941 */ /* 0x000fea0003800200 */
.L_x_580:
[----:B------:R-:W-:Y:S01]  /*3940*/  LOP3.LUT P6, RZ, R48, 0x8, RZ, 0xc0, !PT ;  /* 0x0000000830ff7812 */ /* 0x000fe200078cc0ff */
[----:B------:R-:W-:Y:S01]  /*3950*/  BSSY.RECONVERGENT B1, `(.L_x_582) ;  /* 0x0000022000017945 */ /* 0x000fe20003800200 */
[----:B------:R-:W-:Y:S02]  /*3960*/  FSETP.NAN.FTZ.AND P5, PT, |R20|, |R20|, PT ;  /* 0x400000141400720b */ /* 0x000fe40003fb8200 */
[----:B------:R-:W-:Y:S02]  /*3970*/  FSEL R66, R66, R11, P6 ;  /* 0x0000000b42427208 */ /* 0x000fe40003000000 */
[----:B------:R-:W-:Y:S02]  /*3980*/  SEL R40, R40, RZ, P6 ;  /* 0x000000ff28287207 */ /* 0x000fe40003000000 */
[----:B------:R-:W-:Y:S02]  /*3990*/  FSETP.NAN.FTZ.AND P6, PT, |R18|, |R18|, PT ;  /* 0x400000121200720b */ /* 0x000fe40003fd8200 */
[----:B------:R-:W-:-:S02]  /*39a0*/  SEL R55, R55, R79, P1 ;  /* 0x0000004f37377207 */ /* 0x000fc40000800000 */
[----:B------:R-:W-:Y:S02]  /*39b0*/  FSEL R67, R67, R12, P1 ;  /* 0x0000000c43437208 */ /* 0x000fe40000800000 */
[----:B------:R-:W-:Y:S02]  /*39c0*/  SEL R42, R42, RZ, P1 ;  /* 0x000000ff2a2a7207 */ /* 0x000fe40000800000 */
[----:B------:R-:W-:Y:S02]  /*39d0*/  FSETP.NAN.FTZ.AND P1, PT, |R21|, |R21|, PT ;  /* 0x400000151500720b */ /* 0x000fe40003f38200 */
[-C--:B------:R-:W-:Y:S02]  /*39e0*/  SEL R56, R56, R79.reuse, P2 ;  /* 0x0000004f38387207 */ /* 0x080fe40001000000 */
[----:B------:R-:W-:Y:S02]  /*39f0*/  SEL R58, R58, R79, P4 ;  /* 0x0000004f3a3a7207 */ /* 0x000fe40002000000 */
[----:B------:R-:W-:-:S02]  /*3a00*/  FSEL R68, R68, R13, P2 ;  /* 0x0000000d44447208 */ /* 0x000fc40001000000 */
[----:B------:R-:W-:Y:S02]  /*3a10*/  SEL R43, R43, RZ, P2 ;  /* 0x000000ff2b2b7207 */ /* 0x000fe40001000000 */
[----:B------:R-:W-:Y:S02]  /*3a20*/  FSEL R70, R70, R15, P4 ;  /* 0x0000000f46467208 */ /* 0x000fe40002000000 */
[----:B------:R-:W-:Y:S02]  /*3a30*/  SEL R45, R45, RZ, P4 ;  /* 0x000000ff2d2d7207 */ /* 0x000fe40002000000 */
[----:B------:R-:W-:Y:S02]  /*3a40*/  SEL R57, R57, R79, P3 ;  /* 0x0000004f39397207 */ /* 0x000fe40001800000 */
[----:B------:R-:W-:Y:S02]  /*3a50*/  @P5 ISETP.LT.U32.AND P2, PT, R29, R74, PT ;  /* 0x0000004a1d00520c */ /* 0x000fe40003f41070 */
[----:B------:R-:W-:-:S02]  /*3a60*/  FSEL R69, R69, R14, P3 ;  /* 0x0000000e45457208 */ /* 0x000fc40001800000 */
[----:B------:R-:W-:Y:S02]  /*3a70*/  SEL R44, R44, RZ, P3 ;  /* 0x000000ff2c2c7207 */ /* 0x000fe40001800000 */
[----:B------:R-:W-:Y:S02]  /*3a80*/  @P5 FSETP.NAN.FTZ.AND P4, PT, |R25|, |R25|, PT ;  /* 0x400000191900520b */ /* 0x000fe40003f98200 */
[----:B------:R-:W-:Y:S02]  /*3a90*/  FSEL R71, R71, R24, P0 ;  /* 0x0000001847477208 */ /* 0x000fe40000000000 */
[-C--:B------:R-:W-:Y:S02]  /*3aa0*/  SEL R33, R33, R74.reuse, P0 ;  /* 0x0000004a21217207 */ /* 0x080fe40000000000 */
[----:B------:R-:W-:Y:S02]  /*3ab0*/  SEL R32, R32, RZ, P0 ;  /* 0x000000ff20207207 */ /* 0x000fe40000000000 */
[----:B------:R-:W-:-:S02]  /*3ac0*/  @P6 ISETP.LT.U32.AND P3, PT, R3, R74, PT ;  /* 0x0000004a0300620c */ /* 0x000fc40003f61070 */
[----:B------:R-:W-:Y:S02]  /*3ad0*/  @P6 FSETP.NAN.FTZ.AND P0, PT, |R27|, |R27|, PT ;  /* 0x4000001b1b00620b */ /* 0x000fe40003f18200 */
[----:B------:R-:W-:Y:S02]  /*3ae0*/  @P5 ISETP.LT.OR.EX P4, PT, R31, RZ, !P4, P2 ;  /* 0x000000ff1f00520c */ /* 0x000fe40006781720 */
        /* <DEDUP_REMOVED lines=8> */
.L_x_583:
[----:B------:R-:W-:Y:S05]  /*3b70*/  BSYNC.RECONVERGENT B1 ;  /* 0x0000000000017941 */ /* 0x000fea0003800200 */
.L_x_582:
[----:B------:R-:W-:Y:S01]  /*3b80*/  @P1 FSETP.NAN.FTZ.AND P3, PT, |R26|, |R26|, PT ;  /* 0x4000001a1a00120b */ /* 0x000fe20003f78200 */
[----:B------:R-:W-:Y:S01]  /*3b90*/  BSSY.RECONVERGENT B1, `(.L_x_584) ;  /* 0x000000b000017945 */ /* 0x000fe20003800200 */
[----:B------:R-:W-:Y:S02]  /*3ba0*/  FSEL R20, R20, R25, P4 ;  /* 0x0000001914147208 */ /* 0x000fe40002000000 */
[----:B------:R-:W-:Y:S02]  /*3bb0*/  SEL R29, R29, R74, P4 ;  /* 0x0000004a1d1d7207 */ /* 0x000fe40002000000 */
        /* <DEDUP_REMOVED lines=8> */
.L_x_585:
[----:B------:R-:W-:Y:S05]  /*3c40*/  BSYNC.RECONVERGENT B1 ;  /* 0x0000000000017941 */ /* 0x000fea0003800200 */
.L_x_584:
        /* <DEDUP_REMOVED lines=10> */
.L_x_587:
[----:B------:R-:W-:Y:S05]  /*3cf0*/  BSYNC.RECONVERGENT B1 ;  /* 0x0000000000017941 */ /* 0x000fea0003800200 */
.L_x_586:
        /* <DEDUP_REMOVED lines=8> */
.L_x_555:
[----:B------:R-:W-:Y:S05]  /*3d80*/  BSYNC.RECONVERGENT B0 ;  /* 0x0000000000007941 */ /* 0x000fea0003800200 */
.L_x_554:
[----:B------:R-:W-:Y:S01]  /*3d90*/  ISETP.GE.U32.AND P0, PT, R73, R78, PT ;  /* 0x0000004e4900720c */ /* 0x000fe20003f06070 */
[----:B------:R-:W-:-:S12]  /*3da0*/  BSSY.RECONVERGENT B0, `(.L_x_589) ;  /* 0x0000016000007945 */ /* 0x000fd80003800200 */
[----:B------:R-:W-:Y:S05]  /*3db0*/  @P0 BRA `(.L_x_590) ;  /* 0x0000000000500947 */ /* 0x000fea0003800000 */
[----:B------:R-:W-:-:S05]  /*3dc0*/  SHF.R.U32.HI R5, RZ, 0x2, R73 ;  /* 0x00000002ff057819 */ /* 0x000fca0000011649 */
[----:B------:R-:W-:-:S06]  /*3dd0*/  IMAD.WIDE.U32 R4, R5, 0x10, R22 ;  /* 0x0000001005047825 */ /* 0x000fcc00078e0016 */
[----:B------:R-:W5:Y:S01]  /*3de0*/  LDG.E.128 R4, desc[UR36][R4.64] ;  /* 0x0000002404047981 */ /* 0x000f62000c1e1d00 */
[----:B------:R-:W-:-:S05]  /*3df0*/  IMAD.IADD R75, R73, 0x1, R72 ;  /* 0x00000001494b7824 */ /* 0x000fca00078e0248 */
[----:B------:R-:W-:-:S13]  /*3e00*/  ISETP.GE.U32.AND P1, PT, R75, R78, PT ;  /* 0x0000004e4b00720c */ /* 0x000fda0003f26070 */
[----:B------:R-:W-:Y:S05]  /*3e10*/  @P1 BRA `(.L_x_590) ;  /* 0x0000000000381947 */ /* 0x000fea0003800000 */
[----:B------:R-:W-:-:S05]  /*3e20*/  SHF.R.U32.HI R9, RZ, 0x2, R75 ;  /* 0x00000002ff097819 */ /* 0x000fca000001164b */
[----:B------:R-:W-:-:S06]  /*3e30*/  IMAD.WIDE.U32 R8, R9, 0x10, R22 ;  /* 0x0000001009087825 */ /* 0x000fcc00078e0016 */
[----:B------:R-:W5:Y:S01]  /*3e40*/  LDG.E.128 R8, desc[UR36][R8.64] ;  /* 0x0000002408087981 */ /* 0x000f62000c1e1d00 */
[----:B------:R-:W-:-:S05]  /*3e50*/  IMAD.IADD R75, R75, 0x1, R72 ;  /* 0x000000014b4b7824 */ /* 0x000fca00078e0248 */
[----:B------:R-:W-:-:S13]  /*3e60*/  ISETP.GE.U32.AND P1, PT, R75, R78, PT ;  /* 0x0000004e4b00720c */ /* 0x000fda0003f26070 */
[----:B------:R-:W-:Y:S05]  /*3e70*/  @P1 BRA `(.L_x_590) ;  /* 0x0000000000201947 */ /* 0x000fea0003800000 */
[----:B------:R-:W-:Y:S01]  /*3e80*/  IMAD.IADD R15, R75, 0x1, R72 ;  /* 0x000000014b0f7824 */ /* 0x000fe200078e0248 */
[----:B------:R-:W-:-:S04]  /*3e90*/  SHF.R.U32.HI R13, RZ, 0x2, R75 ;  /* 0x00000002ff0d7819 */ /* 0x000fc8000001164b */
[----:B------:R-:W-:Y:S01]  /*3ea0*/  ISETP.GE.U32.AND P1, PT, R15, R78, PT ;  /* 0x0000004e0f00720c */ /* 0x000fe20003f26070 */
[----:B------:R-:W-:-:S12]  /*3eb0*/  IMAD.WIDE.U32 R12, R13, 0x10, R22 ;  /* 0x000000100d0c7825 */ /* 0x000fd800078e0016 */
[----:B------:R-:W-:-:S05]  /*3ec0*/  @!P1 SHF.R.U32.HI R15, RZ, 0x2, R15 ;  /* 0x00000002ff0f9819 */ /* 0x000fca000001160f */
[----:B------:R-:W-:Y:S02]  /*3ed0*/  @!P1 IMAD.WIDE.U32 R22, R15, 0x10, R22 ;  /* 0x000000100f169825 */ /* 0x000fe400078e0016 */
[----:B------:R-:W5:Y:S04]  /*3ee0*/  LDG.E.128 R12, desc[UR36][R12.64] ;  /* 0x000000240c0c7981 */ /* 0x000f68000c1e1d00 */
[----:B------:R1:W5:Y:S02]  /*3ef0*/  @!P1 LDG.E.128 R24, desc[UR36][R22.64] ;  /* 0x0000002416189981 */ /* 0x000364000c1e1d00 */
.L_x_590:
[----:B------:R-:W-:Y:S05]  /*3f00*/  BSYNC.RECONVERGENT B0 ;  /* 0x0000000000007941 */ /* 0x000fea0003800200 */
.L_x_589:
[----:B------:R-:W-:Y:S04]  /*3f10*/  BSSY.RECONVERGENT B0, `(.L_x_591) ;  /* 0x00000fb000007945 */ /* 0x000fe80003800200 */
[----:B------:R-:W-:Y:S05]  /*3f20*/  @P0 BRA `(.L_x_592) ;  /* 0x0000000c00e40947 */ /* 0x000fea0003800000 */
[----:B------:R-:W-:Y:S01]  /*3f30*/  FSETP.NAN.FTZ.AND P6, PT, |R59|, |R59|, PT ;  /* 0x4000003b3b00720b */ /* 0x000fe20003fd8200 */
[----:B------:R-:W-:Y:S01]  /*3f40*/  BSSY.RECONVERGENT B1, `(.L_x_593) ;  /* 0x0000011000017945 */ /* 0x000fe20003800200 */
[----:B------:R-:W-:Y:S02]  /*3f50*/  FSETP.NAN.FTZ.AND P4, PT, |R60|, |R60|, PT ;  /* 0x4000003c3c00720b */ /* 0x000fe40003f98200 */
[----:B------:R-:W-:-:S09]  /*3f60*/  FSETP.NAN.FTZ.AND P5, PT, |R62|, |R62|, PT ;  /* 0x4000003e3e00720b */ /* 0x000fd20003fb8200 */
[----:B-----5:R-:W-:Y:S02]  /*3f70*/  @P6 FSETP.NAN.FTZ.AND P0, PT, |R4|, |R4|, PT ;  /* 0x400000040400620b */ /* 0x020fe40003f18200 */
[----:B------:R-:W-:Y:S02]  /*3f80*/  @P6 ISETP.LT.U32.AND P3, PT, R46, R73, PT ;  /* 0x000000492e00620c */ /* 0x000fe40003f61070 */
[----:B------:R-:W-:Y:S02]  /*3f90*/  @P4 FSETP.NAN.FTZ.AND P2, PT, |R5|, |R5|, PT ;  /* 0x400000050500420b */ /* 0x000fe40003f58200 */
[----:B------:R-:W-:Y:S02]  /*3fa0*/  @P4 ISETP.LT.U32.AND P1, PT, R47, R73, PT ;  /* 0x000000492f00420c */ /* 0x000fe40003f21070 */
[----:B------:R-:W-:Y:S02]  /*3fb0*/  @P6 ISETP.LT.OR.EX P0, PT, R34, RZ, !P0, P3 ;  /* 0x000000ff2200620c */ /* 0x000fe40004701730 */
[----:B------:R-:W-:-:S02]  /*3fc0*/  @P4 ISETP.LT.OR.EX P2, PT, R35, RZ, !P2, P1 ;  /* 0x000000ff2300420c */ /* 0x000fc40005741710 */
[----:B------:R-:W-:Y:S02]  /*3fd0*/  FSETP.NAN.FTZ.AND P3, PT, |R61|, |R61|, PT ;  /* 0x4000003d3d00720b */ /* 0x000fe40003f78200 */
[----:B------:R-:W-:Y:S01]  /*3fe0*/  @P5 FSETP.NAN.FTZ.AND P1, PT, |R7|, |R7|, PT ;  /* 0x400000070700520b */ /* 0x000fe20003f38200 */
[----:B------:R-:W-:-:S12]  /*3ff0*/  @P6 BRA `(.L_x_594) ;  /* 0x0000000000146947 */ /* 0x000fd80003800000 */
[----:B------:R-:W-:-:S13]  /*4000*/  FSETP.NEU.FTZ.AND P6, PT, R59, R4, PT ;  /* 0x000000043b00720b */ /* 0x000fda0003fdd000 */
[----:B------:R-:W-:-:S04]  /*4010*/  @!P6 ISETP.GE.U32.AND P0, PT, R46, R73, PT ;  /* 0x000000492e00e20c */ /* 0x000fc80003f06070 */
[----:B------:R-:W-:-:S04]  /*4020*/  @!P6 ISETP.GE.AND.EX P0, PT, R34, RZ, PT, P0 ;  /* 0x000000ff2200e20c */ /* 0x000fc80003f06300 */
[----:B------:R-:W-:Y:S02]  /*4030*/  @!P6 PLOP3.LUT P0, PT, P0, PT, PT, 0x8, 0x80 ;  /* 0x000000000080e81c */ /* 0x000fe4000070e170 */
[----:B------:R-:W-:-:S13]  /*4040*/  @P6 FSETP.GT.FTZ.AND P0, PT, R59, R4, PT ;  /* 0x000000043b00620b */ /* 0x000fda0003f14000 */
.L_x_594:
[----:B------:R-:W-:Y:S05]  /*4050*/  BSYNC.RECONVERGENT B1 ;  /* 0x0000000000017941 */ /* 0x000fea0003800200 */
.L_x_593:
[----:B------:R-:W-:Y:S04]  /*4060*/  BSSY.RECONVERGENT B1, `(.L_x_595) ;  /* 0x0000007000017945 */ /* 0x000fe80003800200 */
[----:B------:R-:W-:Y:S05]  /*4070*/  @P4 BRA `(.L_x_596) ;  /* 0x0000000000144947 */ /* 0x000fea0003800000 */
[----:B------:R-:W-:-:S13]  /*4080*/  FSETP.NEU.FTZ.AND P6, PT, R60, R5, PT ;  /* 0x000000053c00720b */ /* 0x000fda0003fdd000 */
[----:B------:R-:W-:Y:S02]  /*4090*/  @!P6 ISETP.GE.U32.AND P4, PT, R47, R73, PT ;  /* 0x000000492f00e20c */ /* 0x000fe40003f86070 */
[----:B------:R-:W-:Y:S02]  /*40a0*/  @P6 FSETP.GT.FTZ.AND P2, PT, R60, R5, PT ;  /* 0x000000053c00620b */ /* 0x000fe40003f54000 */
[----:B------:R-:W-:-:S04]  /*40b0*/  @!P6 ISETP.GE.AND.EX P4, PT, R35, RZ, PT, P4 ;  /* 0x000000ff2300e20c */ /* 0x000fc80003f86340 */
[----:B------:R-:W-:-:S13]  /*40c0*/  @!P6 PLOP3.LUT P2, PT, P4, PT, PT, 0x8, 0x80 ;  /* 0x000000000080e81c */ /* 0x000fda000274e170 */
.L_x_596:
[----:B------:R-:W-:Y:S05]  /*40d0*/  BSYNC.RECONVERGENT B1 ;  /* 0x0000000000017941 */ /* 0x000fea0003800200 */
.L_x_595:
[----:B------:R-:W-:Y:S01]  /*40e0*/  @P3 FSETP.NAN.FTZ.AND P4, PT, |R6|, |R6|, PT ;  /* 0x400000060600320b */ /* 0x000fe20003f98200 */
[----:B------:R-:W-:Y:S01]  /*40f0*/  BSSY.RECONVERGENT B1, `(.L_x_597) ;  /* 0x000000a000017945 */ /* 0x000fe20003800200 */
[----:B------:R-:W-:Y:S02]  /*4100*/  @P3 ISETP.LT.U32.AND P6, PT, R49, R73, PT ;  /* 0x000000493100320c */ /* 0x000fe40003fc1070 */
        /* <DEDUP_REMOVED lines=8> */
.L_x_598:
[----:B------:R-:W-:Y:S05]  /*4190*/  BSYNC.RECONVERGENT B1 ;  /* 0x0000000000017941 */ /* 0x000fea0003800200 */
.L_x_597:
[----:B------:R-:W-:Y:S01]  /*41a0*/  @P5 ISETP.LT.U32.AND P3, PT, R50, R73, PT ;  /* 0x000000493200520c */ /* 0x000fe20003f61070 */
[----:B------:R-:W-:Y:S01]  /*41b0*/  BSSY.RECONVERGENT B1, `(.L_x_599) ;  /* 0x000000b000017945 */ /* 0x000fe20003800200 */
[----:B------:R-:W-:Y:S01]  /*41c0*/  FSEL R60, R60, R5, P2 ;  /* 0x000000053c3c7208 */ /* 0x000fe20001000000 */
[----:B-1----:R-:W-:Y:S01]  /*41d0*/  IMAD.IADD R23, R73, 0x1, R72 ;  /* 0x0000000149177824 */ /* 0x002fe200078e0248 */
        /* <DEDUP_REMOVED lines=8> */
.L_x_600:
[----:B------:R-:W-:Y:S05]  /*4260*/  BSYNC.RECONVERGENT B1 ;  /* 0x0000000000017941 */ /* 0x000fea0003800200 */
.L_x_599:
[----:B------:R-:W-:Y:S02]  /*4270*/  ISETP.GE.U32.AND P3, PT, R23, R78, PT ;  /* 0x0000004e1700720c */ /* 0x000fe40003f66070 */
[----:B------:R-:W-:Y:S02]  /*4280*/  FSEL R62, R62, R7, P1 ;  /* 0x000000073e3e7208 */ /* 0x000fe40000800000 */
[-C--:B------:R-:W-:Y:S02]  /*4290*/  SEL R46, R46, R73.reuse, P0 ;  /* 0x000000492e2e7207 */ /* 0x080fe40000000000 */
[-C--:B------:R-:W-:Y:S02]  /*42a0*/  SEL R47, R47, R73.reuse, P2 ;  /* 0x000000492f2f7207 */ /* 0x080fe40001000000 */
[-C--:B------:R-:W-:Y:S02]  /*42b0*/  SEL R49, R49, R73.reuse, P4 ;  /* 0x0000004931317207 */ /* 0x080fe40002000000 */
[----:B------:R-:W-:-:S02]  /*42c0*/  SEL R50, R50, R73, P1 ;  /* 0x0000004932327207 */ /* 0x000fc40000800000 */
[----:B------:R-:W-:Y:S02]  /*42d0*/  SEL R34, R34, RZ, P0 ;  /* 0x000000ff22227207 */ /* 0x000fe40000000000 */
[----:B------:R-:W-:Y:S02]  /*42e0*/  SEL R35, R35, RZ, P2 ;  /* 0x000000ff23237207 */ /* 0x000fe40001000000 */
[----:B------:R-:W-:Y:S02]  /*42f0*/  SEL R36, R36, RZ, P4 ;  /* 0x000000ff24247207 */ /* 0x000fe40002000000 */
[----:B------:R-:W-:Y:S01]  /*4300*/  SEL R37, R37, RZ, P1 ;  /* 0x000000ff25257207 */ /* 0x000fe20000800000 */
[----:B------:R-:W-:Y:S06]  /*4310*/  @P3 BRA `(.L_x_592) ;  /* 0x0000000800e83947 */ /* 0x000fec0003800000 */
[----:B------:R-:W-:Y:S01]  /*4320*/  FSETP.NAN.FTZ.AND P2, PT, |R63|, |R63|, PT ;  /* 0x4000003f3f00720b */ /* 0x000fe20003f58200 */
[----:B------:R-:W-:Y:S01]  /*4330*/  BSSY.RECONVERGENT B1, `(.L_x_601) ;  /* 0x000000e000017945 */ /* 0x000fe20003800200 */
[----:B------:R-:W-:Y:S02]  /*4340*/  FSETP.NAN.FTZ.AND P4, PT, |R66|, |R66|, PT ;  /* 0x400000424200720b */ /* 0x000fe40003f98200 */
[----:B------:R-:W-:Y:S02]  /*4350*/  FSETP.NAN.FTZ.AND P3, PT, |R64|, |R64|, PT ;  /* 0x400000404000720b */ /* 0x000fe40003f78200 */
[----:B------:R-:W-:-:S07]  /*4360*/  FSETP.NAN.FTZ.AND P5, PT, |R65|, |R65|, PT ;  /* 0x400000414100720b */ /* 0x000fce0003fb8200 */
[----:B------:R-:W-:Y:S02]  /*4370*/  @P2 FSETP.NAN.FTZ.AND P1, PT, |R8|, |R8|, PT ;  /* 0x400000080800220b */ /* 0x000fe40003f38200 */
[----:B------:R-:W-:Y:S02]  /*4380*/  @P2 ISETP.LT.U32.AND P6, PT, R51, R23, PT ;  /* 0x000000173300220c */ /* 0x000fe40003fc1070 */
[----:B------:R-:W-:Y:S02]  /*4390*/  @P4 FSETP.NAN.FTZ.AND P0, PT, |R11|, |R11|, PT ;  /* 0x4000000b0b00420b */ /* 0x000fe40003f18200 */
[----:B------:R-:W-:Y:S01]  /*43a0*/  @P2 ISETP.LT.OR.EX P1, PT, R39, RZ, !P1, P6 ;  /* 0x000000ff2700220c */ /* 0x000fe20004f21760 */
[----:B------:R-:W-:-:S12]  /*43b0*/  @P2 BRA `(.L_x_602) ;  /* 0x0000000000142947 */ /* 0x000fd80003800000 */
[----:B------:R-:W-:-:S13]  /*43c0*/  FSETP.NEU.FTZ.AND P6, PT, R63, R8, PT ;  /* 0x000000083f00720b */ /* 0x000fda0003fdd000 */
[----:B------:R-:W-:Y:S02]  /*43d0*/  @!P6 ISETP.GE.U32.AND P2, PT, R51, R23, PT ;  /* 0x000000173300e20c */ /* 0x000fe40003f46070 */
[----:B------:R-:W-:Y:S02]  /*43e0*/  @P6 FSETP.GT.FTZ.AND P1, PT, R63, R8, PT ;  /* 0x000000083f00620b */ /* 0x000fe40003f34000 */
[----:B------:R-:W-:-:S04]  /*43f0*/  @!P6 ISETP.GE.AND.EX P2, PT, R39, RZ, PT, P2 ;  /* 0x000000ff2700e20c */ /* 0x000fc80003f46320 */
[----:B------:R-:W-:-:S13]  /*4400*/  @!P6 PLOP3.LUT P1, PT, P2, PT, PT, 0x8, 0x80 ;  /* 0x000000000080e81c */ /* 0x000fda000172e170 */
.L_x_602:
[----:B------:R-:W-:Y:S05]  /*4410*/  BSYNC.RECONVERGENT B1 ;  /* 0x0000000000017941 */ /* 0x000fea0003800200 */
.L_x_601:
        /* <DEDUP_REMOVED lines=10> */
.L_x_604:
[----:B------:R-:W-:Y:S05]  /*44c0*/  BSYNC.RECONVERGENT B1 ;  /* 0x0000000000017941 */ /* 0x000fea0003800200 */
.L_x_603:
        /* <DEDUP_REMOVED lines=11> */
.L_x_606:
[----:B------:R-:W-:Y:S05]  /*4580*/  BSYNC.RECONVERGENT B1 ;  /* 0x0000000000017941 */ /* 0x000fea0003800200 */
.L_x_605:
[----:B------:R-:W-:Y:S01]  /*4590*/  @P4 ISETP.LT.U32.AND P5, PT, R53, R23, PT ;  /* 0x000000173500420c */ /* 0x000fe20003fa1070 */
[----:B------:R-:W-:Y:S01]  /*45a0*/  BSSY.RECONVERGENT B1, `(.L_x_607) ;  /* 0x000000b000017945 */ /* 0x000fe20003800200 */
[----:B------:R-:W-:Y:S01]  /*45b0*/  FSEL R64, R64, R9, P2 ;  /* 0x0000000940407208 */ /* 0x000fe20001000000 */
[----:B------:R-:W-:Y:S01]  /*45c0*/  IMAD.IADD R5, R23, 0x1, R72 ;  /* 0x0000000117057824 */ /* 0x000fe200078e0248 */
        /* <DEDUP_REMOVED lines=8> */
.L_x_608:
[----:B------:R-:W-:Y:S05]  /*4650*/  BSYNC.RECONVERGENT B1 ;  /* 0x0000000000017941 */ /* 0x000fea0003800200 */
.L_x_607:
        /* <DEDUP_REMOVED lines=12> */
[----:B------:R-:W-:Y:S01]  /*4720*/  IMAD.IADD R72, R5, 0x1, R72 ;  /* 0x0000000105487824 */ /* 0x000fe200078e0248 */
[----:B------:R-:W-:Y:S01]  /*4730*/  BSSY.RECONVERGENT B1, `(.L_x_609) ;  /* 0x000000e000017945 */ /* 0x000fe20003800200 */
[----:B------:R-:W-:Y:S02]  /*4740*/  FSETP.NAN.FTZ.AND P2, PT, |R68|, |R68|, PT ;  /* 0x400000444400720b */ /* 0x000fe40003f58200 */
[----:B------:R-:W-:Y:S02]  /*4750*/  FSETP.NAN.FTZ.AND P3, PT, |R69|, |R69|, PT ;  /* 0x400000454500720b */ /* 0x000fe40003f78200 */
[----:B------:R-:W-:Y:S02]  /*4760*/  ISETP.GE.U32.AND P4, PT, R72, R78, PT ;  /* 0x0000004e4800720c */ /* 0x000fe40003f86070 */
[----:B------:R-:W-:-:S04]  /*4770*/  FSETP.NAN.FTZ.AND P5, PT, |R70|, |R70|, PT ;  /* 0x400000464600720b */ /* 0x000fc80003fb8200 */
        /* <DEDUP_REMOVED lines=9> */
.L_x_610:
[----:B------:R-:W-:Y:S05]  /*4810*/  BSYNC.RECONVERGENT B1 ;  /* 0x0000000000017941 */ /* 0x000fea0003800200 */
.L_x_609:
        /* <DEDUP_REMOVED lines=10> */
.L_x_612:
[----:B------:R-:W-:Y:S05]  /*48c0*/  BSYNC.RECONVERGENT B1 ;  /* 0x0000000000017941 */ /* 0x000fea0003800200 */
.L_x_611:
        /* <DEDUP_REMOVED lines=10> */
.L_x_614:
[----:B------:R-:W-:Y:S05]  /*4970*/  BSYNC.RECONVERGENT B1 ;  /* 0x0000000000017941 */ /* 0x000fea0003800200 */
.L_x_613:
[----:B------:R-:W-:Y:S01]  /*4980*/  @P5 FSETP.NAN.FTZ.AND P3, PT, |R15|, |R15|, PT ;  /* 0x4000000f0f00520b */ /* 0x000fe20003f78200 */
[----:B------:R-:W-:Y:S01]  /*4990*/  BSSY.RECONVERGENT B1, `(.L_x_615) ;  /* 0x000000c000017945 */ /* 0x000fe20003800200 */
[----:B------:R-:W-:Y:S02]  /*49a0*/  @P5 ISETP.LT.U32.AND P6, PT, R58, R5, PT ;  /* 0x000000053a00520c */ /* 0x000fe40003fc1070 */
[----:B------:R-:W-:Y:S02]  /*49b0*/  FSEL R67, R67, R12, P0 ;  /* 0x0000000c43437208 */ /* 0x000fe40000000000 */
[----:B------:R-:W-:Y:S02]  /*49c0*/  FSEL R68, R68, R13, P1 ;  /* 0x0000000d44447208 */ /* 0x000fe40000800000 */
        /* <DEDUP_REMOVED lines=8> */
.L_x_616:
[----:B------:R-:W-:Y:S05]  /*4a50*/  BSYNC.RECONVERGENT B1 ;  /* 0x0000000000017941 */ /* 0x000fea0003800200 */
.L_x_615:
[----:B------:R-:W-:Y:S02]  /*4a60*/  FSEL R70, R70, R15, P3 ;  /* 0x0000000f46467208 */ /* 0x000fe40001800000 */
[-C--:B------:R-:W-:Y:S02]  /*4a70*/  SEL R55, R55, R5.reuse, P0 ;  /* 0x0000000537377207 */ /* 0x080fe40000000000 */
[-C--:B------:R-:W-:Y:S02]  /*4a80*/  SEL R56, R56, R5.reuse, P1 ;  /* 0x0000000538387207 */ /* 0x080fe40000800000 */
[-C--:B------:R-:W-:Y:S02]  /*4a90*/  SEL R57, R57, R5.reuse, P2 ;  /* 0x0000000539397207 */ /* 0x080fe40001000000 */
[----:B------:R-:W-:Y:S02]  /*4aa0*/  SEL R58, R58, R5, P3 ;  /* 0x000000053a3a7207 */ /* 0x000fe40001800000 */
[----:B------:R-:W-:-:S02]  /*4ab0*/  SEL R42, R42, RZ, P0 ;  /* 0x000000ff2a2a7207 */ /* 0x000fc40000000000 */
        /* <DEDUP_REMOVED lines=19> */
.L_x_618:
[----:B------:R-:W-:Y:S05]  /*4bf0*/  BSYNC.RECONVERGENT B1 ;  /* 0x0000000000017941 */ /* 0x000fea0003800200 */
.L_x_617:
        /* <DEDUP_REMOVED lines=10> */
.L_x_620:
[----:B------:R-:W-:Y:S05]  /*4ca0*/  BSYNC.RECONVERGENT B1 ;  /* 0x0000000000017941 */ /* 0x000fea0003800200 */
.L_x_619:
        /* <DEDUP_REMOVED lines=10> */
.L_x_622:
[----:B------:R-:W-:Y:S05]  /*4d50*/  BSYNC.RECONVERGENT B1 ;  /* 0x0000000000017941 */ /* 0x000fea0003800200 */
.L_x_621:
[----:B------:R-:W-:Y:S01]  /*4d60*/  @P4 ISETP.LT.U32.AND P5, PT, R3, R72, PT ;  /* 0x000000480300420c */ /* 0x000fe20003fa1070 */
[----:B------:R-:W-:Y:S01]  /*4d70*/  BSSY.RECONVERGENT B1, `(.L_x_623) ;  /* 0x000000b000017945 */ /* 0x000fe20003800200 */
        /* <DEDUP_REMOVED lines=10> */
.L_x_624:
[----:B------:R-:W-:Y:S05]  /*4e20*/  BSYNC.RECONVERGENT B1 ;  /* 0x0000000000017941 */ /* 0x000fea0003800200 */
.L_x_623:
        /* <DEDUP_REMOVED lines=8> */
[----:B------:R-:W-:-:S07]  /*4eb0*/  SEL R0, R0, RZ, P0 ;  /* 0x000000ff00007207 */ /* 0x000fce0000000000 */
.L_x_592:
[----:B------:R-:W-:Y:S05]  /*4ec0*/  BSYNC.RECONVERGENT B0 ;  /* 0x0000000000007941 */ /* 0x000fea0003800200 */
.L_x_591:
[----:B------:R-:W-:Y:S01]  /*4ed0*/  FSETP.NAN.FTZ.AND P3, PT, |R59|, |R59|, PT ;  /* 0x4000003b3b00720b */ /* 0x000fe20003f78200 */
[----:B------:R-:W-:Y:S01]  /*4ee0*/  BSSY.RECONVERGENT B0, `(.L_x_625) ;  /* 0x000000c000007945 */ /* 0x000fe20003800200 */
[----:B------:R-:W-:Y:S02]  /*4ef0*/  FSETP.NAN.FTZ.AND P5, PT, |R60|, |R60|, PT ;  /* 0x4000003c3c00720b */ /* 0x000fe40003fb8200 */
[----:B------:R-:W-:-:S09]  /*4f00*/  FSETP.NAN.FTZ.AND P2, PT, |R61|, |R61|, PT ;  /* 0x4000003d3d00720b */ /* 0x000fd20003f58200 */
        /* <DEDUP_REMOVED lines=9> */
.L_x_626:
[----:B------:R-:W-:Y:S05]  /*4fa0*/  BSYNC.RECONVERGENT B0 ;  /* 0x0000000000007941 */ /* 0x000fea0003800200 */
.L_x_625:
[----:B-----5:R-:W-:Y:S01]  /*4fb0*/  FSEL R4, R59, R63, P1 ;  /* 0x0000003f3b047208 */ /* 0x020fe20000800000 */
[----:B------:R-:W-:Y:S01]  /*4fc0*/  BSSY.RECONVERGENT B0, `(.L_x_627) ;  /* 0x000000f000007945 */ /* 0x000fe20003800200 */
[----:B------:R-:W-:Y:S02]  /*4fd0*/  SEL R46, R46, R51, P1 ;  /* 0x000000332e2e7207 */ /* 0x000fe40000800000 */
[----:B------:R-:W-:Y:S02]  /*4fe0*/  SEL R39, R34, R39, P1 ;  /* 0x0000002722277207 */ /* 0x000fe40000800000 */
[----:B------:R-:W-:Y:S02]  /*4ff0*/  @P5 FSETP.NAN.FTZ.AND P1, PT, |R64|, |R64|, PT ;  /* 0x400000404000520b */ /* 0x000fe40003f38200 */
[----:B------:R-:W-:Y:S02]  /*5000*/  @P5 ISETP.LT.U32.AND P6, PT, R47, R52, PT ;  /* 0x000000342f00520c */ /* 0x000fe40003fc1070 */
[----:B------:R-:W-:-:S02]  /*5010*/  FSETP.NAN.FTZ.AND P4, PT, |R62|, |R62|, PT ;  /* 0x4000003e3e00720b */ /* 0x000fc40003f98200 */
[----:B------:R-:W-:Y:S02]  /*5020*/  @P2 FSETP.NAN.FTZ.AND P0, PT, |R65|, |R65|, PT ;  /* 0x400000414100220b */ /* 0x000fe40003f18200 */
[----:B------:R-:W-:Y:S02]  /*5030*/  FSETP.NAN.FTZ.AND P3, PT, |R4|, |R4|, PT ;  /* 0x400000040400720b */ /* 0x000fe40003f78200 */
[----:B------:R-:W-:Y:S01]  /*5040*/  @P5 ISETP.LT.OR.EX P1, PT, R35, R38, !P1, P6 ;  /* 0x000000262300520c */ /* 0x000fe20004f21760 */
[----:B------:R-:W-:-:S12]  /*5050*/  @P5 BRA `(.L_x_628) ;  /* 0x0000000000145947 */ /* 0x000fd80003800000 */
[----:B------:R-:W-:-:S13]  /*5060*/  FSETP.NEU.FTZ.AND P6, PT, R60, R64, PT ;  /* 0x000000403c00720b */ /* 0x000fda0003fdd000 */
[----:B------:R-:W-:Y:S02]  /*5070*/  @!P6 ISETP.GE.U32.AND P5, PT, R47, R52, PT ;  /* 0x000000342f00e20c */ /* 0x000fe40003fa6070 */
[----:B------:R-:W-:Y:S02]  /*5080*/  @P6 FSETP.GT.FTZ.AND P1, PT, R60, R64, PT ;  /* 0x000000403c00620b */ /* 0x000fe40003f34000 */
[----:B------:R-:W-:-:S04]  /*5090*/  @!P6 ISETP.GE.AND.EX P5, PT, R35, R38, PT, P5 ;  /* 0x000000262300e20c */ /* 0x000fc80003fa6350 */
[----:B------:R-:W-:-:S13]  /*50a0*/  @!P6 PLOP3.LUT P1, PT, P5, PT, PT, 0x8, 0x80 ;  /* 0x000000000080e81c */ /* 0x000fda0002f2e170 */
.L_x_628:
[----:B------:R-:W-:Y:S05]  /*50b0*/  BSYNC.RECONVERGENT B0 ;  /* 0x0000000000007941 */ /* 0x000fea0003800200 */
.L_x_627:
[----:B------:R-:W-:Y:S01]  /*50c0*/  @P2 ISETP.LT.U32.AND P5, PT, R49, R54, PT ;  /* 0x000000363100220c */ /* 0x000fe20003fa1070 */
        /* <DEDUP_REMOVED lines=11> */
.L_x_630:
[----:B------:R-:W-:Y:S05]  /*5180*/  BSYNC.RECONVERGENT B0 ;  /* 0x0000000000007941 */ /* 0x000fea0003800200 */
.L_x_629:
[----:B------:R-:W-:Y:S01]  /*5190*/  FSEL R6, R61, R65, P0 ;  /* 0x000000413d067208 */ /* 0x000fe20000000000 */
[----:B------:R-:W-:Y:S01]  /*51a0*/  BSSY.RECONVERGENT B0, `(.L_x_631) ;  /* 0x000000f000007945 */ /* 0x000fe20003800200 */
[----:B------:R-:W-:Y:S02]  /*51b0*/  SEL R54, R49, R54, P0 ;  /* 0x0000003631367207 */ /* 0x000fe40000000000 */
[----:B------:R-:W-:Y:S02]  /*51c0*/  SEL R41, R36, R41, P0 ;  /* 0x0000002924297207 */ /* 0x000fe40000000000 */
[----:B------:R-:W-:Y:S02]  /*51d0*/  @P4 FSETP.NAN.FTZ.AND P0, PT, |R66|, |R66|, PT ;  /* 0x400000424200420b */ /* 0x000fe40003f18200 */
[----:B------:R-:W-:Y:S02]  /*51e0*/  @P4 ISETP.LT.U32.AND P5, PT, R50, R53, PT ;  /* 0x000000353200420c */ /* 0x000fe40003fa1070 */
[----:B------:R-:W-:-:S02]  /*51f0*/  @P3 FSETP.NAN.FTZ.AND P2, PT, |R67|, |R67|, PT ;  /* 0x400000434300320b */ /* 0x000fc40003f58200 */
[----:B------:R-:W-:Y:S02]  /*5200*/  FSETP.NAN.FTZ.AND P1, PT, |R5|, |R5|, PT ;  /* 0x400000050500720b */ /* 0x000fe40003f38200 */
        /* <DEDUP_REMOVED lines=8> */
.L_x_632:
[----:B------:R-:W-:Y:S05]  /*5290*/  BSYNC.RECONVERGENT B0 ;  /* 0x0000000000007941 */ /* 0x000fea0003800200 */
.L_x_631:
        /* <DEDUP_REMOVED lines=12> */
.L_x_634:
[----:B------:R-:W-:Y:S05]  /*5360*/  BSYNC.RECONVERGENT B0 ;  /* 0x0000000000007941 */ /* 0x000fea0003800200 */
.L_x_633:
[----:B------:R-:W-:Y:S01]  /*5370*/  FSEL R4, R4, R67, P2 ;  /* 0x0000004304047208 */ /* 0x000fe20001000000 */
[----:B------:R-:W-:Y:S01]  /*5380*/  BSSY.RECONVERGENT B0, `(.L_x_635) ;  /* 0x000000f000007945 */ /* 0x000fe20003800200 */
[----:B------:R-:W-:Y:S02]  /*5390*/  SEL R46, R46, R55, P2 ;  /* 0x000000372e2e7207 */ /* 0x000fe40001000000 */
[----:B------:R-:W-:Y:S02]  /*53a0*/  SEL R39, R39, R42, P2 ;  /* 0x0000002a27277207 */ /* 0x000fe40001000000 */
[----:B------:R-:W-:Y:S02]  /*53b0*/  @P1 FSETP.NAN.FTZ.AND P0, PT, |R68|, |R68|, PT ;  /* 0x400000444400120b */ /* 0x000fe40003f18200 */
[----:B------:R-:W-:Y:S02]  /*53c0*/  @P1 ISETP.LT.U32.AND P2, PT, R47, R56, PT ;  /* 0x000000382f00120c */ /* 0x000fe40003f41070 */
[----:B------:R-:W-:-:S02]  /*53d0*/  @P6 FSETP.NAN.FTZ.AND P3, PT, |R69|, |R69|, PT ;  /* 0x400000454500620b */ /* 0x000fc40003f78200 */
[----:B------:R-:W-:Y:S02]  /*53e0*/  @P6 ISETP.LT.U32.AND P4, PT, R54, R57, PT ;  /* 0x000000393600620c */ /* 0x000fe40003f81070 */
        /* <DEDUP_REMOVED lines=8> */
.L_x_636:
[----:B------:R-:W-:Y:S05]  /*5470*/  BSYNC.RECONVERGENT B0 ;  /* 0x0000000000007941 */ /* 0x000fea0003800200 */
.L_x_635:
[----:B------:R-:W-:Y:S01]  /*5480*/  @P5 FSETP.NAN.FTZ.AND P1, PT, |R70|, |R70|, PT ;  /* 0x400000464600520b */ /* 0x000fe20003f38200 */
[----:B------:R-:W-:Y:S01]  /*5490*/  BSSY.RECONVERGENT B0, `(.L_x_637) ;  /* 0x000000d000007945 */ /* 0x000fe20003800200 */
[----:B------:R-:W-:Y:S02]  /*54a0*/  @P5 ISETP.LT.U32.AND P2, PT, R53, R58, PT ;  /* 0x0000003a3500520c */ /* 0x000fe40003f41070 */
[----:B------:R-:W-:Y:S02]  /*54b0*/  @P6 ISETP.LT.OR.EX P3, PT, R41, R44, !P3, P4 ;  /* 0x0000002c2900620c */ /* 0x000fe40005f61740 */
[----:B------:R-:W-:Y:S02]  /*54c0*/  @P5 ISETP.LT.OR.EX P1, PT, R40, R45, !P1, P2 ;  /* 0x0000002d2800520c */ /* 0x000fe40004f21720 */
[----:B------:R-:W-:Y:S02]  /*54d0*/  FSETP.NAN.FTZ.AND P2, PT, |R4|, |R4|, PT ;  /* 0x400000040400720b */ /* 0x000fe40003f58200 */
[----:B------:R-:W-:-:S02]  /*54e0*/  FSEL R5, R5, R68, P0 ;  /* 0x0000004405057208 */ /* 0x000fc40000000000 */
[----:B------:R-:W-:Y:S01]  /*54f0*/  SEL R56, R47, R56, P0 ;  /* 0x000000382f387207 */ /* 0x000fe20000000000 */
[----:B------:R-:W-:Y:S08]  /*5500*/  @P6 BRA `(.L_x_638) ;  /* 0x0000000000146947 */ /* 0x000ff00003800000 */
[----:B------:R-:W-:-:S13]  /*5510*/  FSETP.NEU.FTZ.AND P6, PT, R6, R69, PT ;  /* 0x000000450600720b */ /* 0x000fda0003fdd000 */
[----:B------:R-:W-:Y:S02]  /*5520*/  @!P6 ISETP.GE.U32.AND P4, PT, R54, R57, PT ;  /* 0x000000393600e20c */ /* 0x000fe40003f86070 */
[----:B------:R-:W-:Y:S02]  /*5530*/  @P6 FSETP.GT.FTZ.AND P3, PT, R6, R69, PT ;  /* 0x000000450600620b */ /* 0x000fe40003f74000 */
[----:B------:R-:W-:-:S04]  /*5540*/  @!P6 ISETP.GE.AND.EX P4, PT, R41, R44, PT, P4 ;  /* 0x0000002c2900e20c */ /* 0x000fc80003f86340 */
[----:B------:R-:W-:-:S13]  /*5550*/  @!P6 PLOP3.LUT P3, PT, P4, PT, PT, 0x8, 0x80 ;  /* 0x000000000080e81c */ /* 0x000fda000276e170 */
.L_x_638:
[----:B------:R-:W-:Y:S05]  /*5560*/  BSYNC.RECONVERGENT B0 ;  /* 0x0000000000007941 */ /* 0x000fea0003800200 */
.L_x_637:
[----:B------:R-:W-:Y:S04]  /*5570*/  BSSY.RECONVERGENT B0, `(.L_x_639) ;  /* 0x0000007000007945 */ /* 0x000fe80003800200 */
[----:B------:R-:W-:Y:S05]  /*5580*/  @P5 BRA `(.L_x_640) ;  /* 0x0000000000145947 */ /* 0x000fea0003800000 */
[----:B------:R-:W-:-:S13]  /*5590*/  FSETP.NEU.FTZ.AND P5, PT, R7, R70, PT ;  /* 0x000000460700720b */ /* 0x000fda0003fbd000 */
[----:B------:R-:W-:Y:S02]  /*55a0*/  @!P5 ISETP.GE.U32.AND P4, PT, R53, R58, PT ;  /* 0x0000003a3500d20c */ /* 0x000fe40003f86070 */
[----:B------:R-:W-:Y:S02]  /*55b0*/  @P5 FSETP.GT.FTZ.AND P1, PT, R7, R70, PT ;  /* 0x000000460700520b */ /* 0x000fe40003f34000 */
[----:B------:R-:W-:-:S04]  /*55c0*/  @!P5 ISETP.GE.AND.EX P4, PT, R40, R45, PT, P4 ;  /* 0x0000002d2800d20c */ /* 0x000fc80003f86340 */
[----:B------:R-:W-:-:S13]  /*55d0*/  @!P5 PLOP3.LUT P1, PT, P4, PT, PT, 0x8, 0x80 ;  /* 0x000000000080d81c */ /* 0x000fda000272e170 */
.L_x_640:
[----:B------:R-:W-:Y:S05]  /*55e0*/  BSYNC.RECONVERGENT B0 ;  /* 0x0000000000007941 */ /* 0x000fea0003800200 */
.L_x_639:
[----:B------:R-:W-:Y:S01]  /*55f0*/  SEL R38, R38, R43, P0 ;  /* 0x0000002b26267207 */ /* 0x000fe20000000000 */
[----:B------:R-:W-:Y:S01]  /*5600*/  BSSY.RECONVERGENT B0, `(.L_x_641) ;  /* 0x0000012000007945 */ /* 0x000fe20003800200 */
[----:B------:R-:W-:Y:S02]  /*5610*/  FSEL R27, R7, R70, P1 ;  /* 0x00000046071b7208 */ /* 0x000fe40000800000 */
[----:B------:R-:W-:Y:S02]  /*5620*/  @P2 FSETP.NAN.FTZ.AND P0, PT, |R71|, |R71|, PT ;  /* 0x400000474700220b */ /* 0x000fe40003f18200 */
[----:B------:R-:W-:Y:S02]  /*5630*/  @P2 ISETP.LT.U32.AND P6, PT, R46, R33, PT ;  /* 0x000000212e00220c */ /* 0x000fe40003fc1070 */
[----:B------:R-:W-:Y:S02]  /*5640*/  FSEL R8, R6, R69, P3 ;  /* 0x0000004506087208 */ /* 0x000fe40001800000 */
[----:B------:R-:W-:-:S02]  /*5650*/  SEL R57, R54, R57, P3 ;  /* 0x0000003936397207 */ /* 0x000fc40001800000 */
[----:B------:R-:W-:Y:S02]  /*5660*/  SEL R41, R41, R44, P3 ;  /* 0x0000002c29297207 */ /* 0x000fe40001800000 */
[----:B------:R-:W-:Y:S02]  /*5670*/  FSETP.NAN.FTZ.AND P5, PT, |R5|, |R5|, PT ;  /* 0x400000050500720b */ /* 0x000fe40003fb8200 */
[----:B------:R-:W-:Y:S02]  /*5680*/  FSETP.NAN.FTZ.AND P4, PT, |R27|, |R27|, PT ;  /* 0x4000001b1b00720b */ /* 0x000fe40003f98200 */
        /* <DEDUP_REMOVED lines=9> */
.L_x_642:
[----:B------:R-:W-:Y:S05]  /*5720*/  BSYNC.RECONVERGENT B0 ;  /* 0x0000000000007941 */ /* 0x000fea0003800200 */
.L_x_641:
[----:B------:R-:W-:Y:S01]  /*5730*/  FSEL R7, R4, R71, P3 ;  /* 0x0000004704077208 */ /* 0x000fe20001800000 */
[----:B------:R-:W-:Y:S01]  /*5740*/  BSSY.RECONVERGENT B0, `(.L_x_643) ;  /* 0x000000f000007945 */ /* 0x000fe20003800200 */
[----:B------:R-:W-:Y:S02]  /*5750*/  SEL R48, R46, R33, P3 ;  /* 0x000000212e307207 */ /* 0x000fe40001800000 */
[----:B------:R-:W-:Y:S02]  /*5760*/  SEL R49, R39, R32, P3 ;  /* 0x0000002027317207 */ /* 0x000fe40001800000 */
[----:B------:R-:W-:Y:S02]  /*5770*/  @P5 FSETP.NAN.FTZ.AND P2, PT, |R20|, |R20|, PT ;  /* 0x400000141400520b */ /* 0x000fe40003f58200 */
[----:B------:R-:W-:Y:S02]  /*5780*/  @P5 ISETP.LT.U32.AND P3, PT, R56, R29, PT ;  /* 0x0000001d3800520c */ /* 0x000fe40003f61070 */
[----:B------:R-:W-:-:S02]  /*5790*/  FSETP.NAN.FTZ.AND P6, PT, |R8|, |R8|, PT ;  /* 0x400000080800720b */ /* 0x000fc40003fd8200 */
        /* <DEDUP_REMOVED lines=9> */
.L_x_644:
[----:B------:R-:W-:Y:S05]  /*5830*/  BSYNC.RECONVERGENT B0 ;  /* 0x0000000000007941 */ /* 0x000fea0003800200 */
.L_x_643:
[----:B------:R-:W-:Y:S01]  /*5840*/  @P6 FSETP.NAN.FTZ.AND P3, PT, |R21|, |R21|, PT ;  /* 0x400000151500620b */ /* 0x000fe20003f78200 */
[----:B------:R-:W-:Y:S01]  /*5850*/  BSSY.RECONVERGENT B0, `(.L_x_645) ;  /* 0x000000c000007945 */ /* 0x000fe20003800200 */
[----:B------:R-:W-:Y:S02]  /*5860*/  @P6 ISETP.LT.U32.AND P5, PT, R57, R28, PT ;  /* 0x0000001c3900620c */ /* 0x000fe40003fa1070 */
        /* <DEDUP_REMOVED lines=10> */
.L_x_646:
[----:B------:R-:W-:Y:S05]  /*5910*/  BSYNC.RECONVERGENT B0 ;  /* 0x0000000000007941 */ /* 0x000fea0003800200 */
.L_x_645:
        /* <DEDUP_REMOVED lines=11> */
.L_x_648:
[----:B------:R-:W-:Y:S05]  /*59d0*/  BSYNC.RECONVERGENT B0 ;  /* 0x0000000000007941 */ /* 0x000fea0003800200 */
.L_x_647:
[----:B------:R-:W-:Y:S02]  /*59e0*/  FSEL R27, R27, R18, P0 ;  /* 0x000000121b1b7208 */ /* 0x000fe40000000000 */
[----:B------:R-:W-:Y:S02]  /*59f0*/  SEL R18, R58, R3, P0 ;  /* 0x000000033a127207 */ /* 0x000fe40000000000 */
[----:B------:R-:W-:Y:S01]  /*5a00*/  SEL R69, R45, R0, P0 ;  /* 0x000000002d457207 */ /* 0x000fe20000000000 */
[----:B------:R-:W-:Y:S06]  /*5a10*/  BRA `(.L_x_524) ;  /* 0x000000f000107947 */ /* 0x000fec0003800000 */
.L_x_553:
        /* <DEDUP_REMOVED lines=100> */
.L_x_684:
[----:B------:R-:W-:Y:S02]  /*6060*/  IMAD R4, R34, R74, RZ ;  /* 0x0000004a22047224 */ /* 0x000fe400078e02ff */
[----:B------:R-:W-:-:S03]  /*6070*/  IMAD.IADD R75, R74, 0x1, R35 ;  /* 0x000000014a4b7824 */ /* 0x000fc600078e0223 */
[----:B------:R-:W-:-:S05]  /*6080*/  SHF.R.U32.HI R5, RZ, 0x2, R4 ;  /* 0x00000002ff057819 */ /* 0x000fca0000011604 */
[----:B------:R-:W-:-:S06]  /*6090*/  IMAD.WIDE.U32 R4, R5, 0x10, R22 ;  /* 0x0000001005047825 */ /* 0x000fcc00078e0016 */
[----:B------:R-:W2:Y:S01]  /*60a0*/  LDG.E.128 R4, desc[UR36][R4.64] ;  /* 0x0000002404047981 */ /* 0x000ea2000c1e1d00 */
[----:B------:R-:W-:-:S05]  /*60b0*/  IMAD R8, R34, R75, RZ ;  /* 0x0000004b22087224 */ /* 0x000fca00078e02ff */
        /* <DEDUP_REMOVED lines=23> */
.L_x_653:
[----:B------:R-:W-:Y:S05]  /*6230*/  BSYNC.RECONVERGENT B1 ;  /* 0x0000000000017941 */ /* 0x000fea0003800200 */
.L_x_652:
        /* <DEDUP_REMOVED lines=9> */
.L_x_655:
[----:B------:R-:W-:Y:S05]  /*62d0*/  BSYNC.RECONVERGENT B1 ;  /* 0x0000000000017941 */ /* 0x000fea0003800200 */
.L_x_654:
        /* <DEDUP_REMOVED lines=14> */
.L_x_657:
[----:B------:R-:W-:Y:S05]  /*63c0*/  BSYNC.RECONVERGENT B1 ;  /* 0x0000000000017941 */ /* 0x000fea0003800200 */
.L_x_656:
        /* <DEDUP_REMOVED lines=14> */
.L_x_659:
[----:B------:R-:W-:Y:S05]  /*64b0*/  BSYNC.RECONVERGENT B1 ;  /* 0x0000000000017941 */ /* 0x000fea0003800200 */
.L_x_658:
        /* <DEDUP_REMOVED lines=14> */
.L_x_661:
[----:B------:R-:W-:Y:S05]  /*65a0*/  BSYNC.RECONVERGENT B1 ;  /* 0x0000000000017941 */ /* 0x000fea0003800200 */
.L_x_660:
        /* <DEDUP_REMOVED lines=11> */
.L_x_663:
[----:B------:R-:W-:Y:S05]  /*6660*/  BSYNC.RECONVERGENT B1 ;  /* 0x0000000000017941 */ /* 0x000fea0003800200 */
.L_x_662:
        /* <DEDUP_REMOVED lines=11> */
.L_x_665:
[----:B------:R-:W-:Y:S05]  /*6720*/  BSYNC.RECONVERGENT B1 ;  /* 0x0000000000017941 */ /* 0x000fea0003800200 */
.L_x_664:
[----:B------:R-:W-:Y:S01]  /*6730*/  IMAD.IADD R78, R75, 0x1, R35 ;  /* 0x000000014b4e7824 */ /* 0x000fe200078e0223 */
[----:B------:R-:W-:Y:S02]  /*6740*/  FSETP.NAN.FTZ.AND P1, PT, |R68|, |R68|, PT ;  /* 0x400000444400720b */ /* 0x000fe40003f38200 */
[----:B------:R-:W-:Y:S01]  /*6750*/  LOP3.LUT R48, R48, 0xfffffff7, RZ, 0xc0, !PT ;  /* 0xfffffff730307812 */ /* 0x000fe200078ec0ff */
[----:B------:R-:W-:Y:S01]  /*6760*/  IMAD R12, R34, R78, RZ ;  /* 0x0000004e220c7224 */ /* 0x000fe200078e02ff */
[----:B------:R-:W-:Y:S02]  /*6770*/  FSEL R61, R61, R4, P0 ;  /* 0x000000043d3d7208 */ /* 0x000fe40000000000 */
[----:B------:R-:W-:Y:S02]  /*6780*/  SEL R49, R49, R74, P0 ;  /* 0x0000004a31317207 */ /* 0x000fe40000000000 */
[----:B------:R-:W-:Y:S02]  /*6790*/  SHF.R.U32.HI R13, RZ, 0x2, R12 ;  /* 0x00000002ff0d7819 */ /* 0x000fe4000001160c */
[----:B------:R-:W-:-:S03]  /*67a0*/  SEL R36, R36, RZ, P0 ;  /* 0x000000ff24247207 */ /* 0x000fc60000000000 */
[----:B------:R-:W-:Y:S01]  /*67b0*/  IMAD.WIDE.U32 R12, R13, 0x10, R22 ;  /* 0x000000100d0c7825 */ /* 0x000fe200078e0016 */
[----:B------:R-:W-:Y:S02]  /*67c0*/  @P1 ISETP.LT.U32.AND P2, PT, R55, R75, PT ;  /* 0x0000004b3700120c */ /* 0x000fe40003f41070 */
[----:B------:R-:W-:-:S03]  /*67d0*/  @P1 FSETP.NAN.FTZ.AND P3, PT, |R11|, |R11|, PT ;  /* 0x4000000b0b00120b */ /* 0x000fc60003f78200 */
[----:B------:R-:W5:Y:S01]  /*67e0*/  LDG.E.128 R12, desc[UR36][R12.64] ;  /* 0x000000240c0c7981 */ /* 0x000f62000c1e1d00 */
        /* <DEDUP_REMOVED lines=11> */
.L_x_667:
[----:B------:R-:W-:Y:S05]  /*68a0*/  BSYNC.RECONVERGENT B1 ;  /* 0x0000000000017941 */ /* 0x000fea0003800200 */
.L_x_666:
        /* <DEDUP_REMOVED lines=11> */
.L_x_669:
[----:B------:R-:W-:Y:S05]  /*6960*/  BSYNC.RECONVERGENT B1 ;  /* 0x0000000000017941 */ /* 0x000fea0003800200 */
.L_x_668:
        /* <DEDUP_REMOVED lines=11> */
.L_x_671:
[----:B------:R-:W-:Y:S05]  /*6a20*/  BSYNC.RECONVERGENT B1 ;  /* 0x0000000000017941 */ /* 0x000fea0003800200 */
.L_x_670:
        /* <DEDUP_REMOVED lines=11> */
.L_x_673:
[----:B------:R-:W-:Y:S05]  /*6ae0*/  BSYNC.RECONVERGENT B1 ;  /* 0x0000000000017941 */ /* 0x000fea0003800200 */
.L_x_672:
[----:B------:R-:W-:Y:S01]  /*6af0*/  FSETP.NAN.FTZ.AND P0, PT, |R72|, |R72|, PT ;  /* 0x400000484800720b */ /* 0x000fe20003f18200 */
[----:B------:R-:W-:Y:S01]  /*6b00*/  IMAD.IADD R79, R78, 0x1, R35 ;  /* 0x000000014e4f7824 */ /* 0x000fe200078e0223 */
[----:B------:R-:W-:-:S11]  /*6b10*/  P2R R24, PR, RZ, 0x2 ;  /* 0x00000002ff187803 */ /* 0x000fd60000000000 */
[----:B------:R-:W-:Y:S02]  /*6b20*/  @P0 ISETP.LT.U32.AND P4, PT, R60, R78, PT ;  /* 0x0000004e3c00020c */ /* 0x000fe40003f81070 */
[----:B------:R-:W-:-:S04]  /*6b30*/  @P0 FSETP.NAN.FTZ.AND P1, PT, |R15|, |R15|, PT ;  /* 0x4000000f0f00020b */ /* 0x000fc80003f38200 */
[----:B------:R-:W-:Y:S02]  /*6b40*/  @P0 ISETP.LT.OR.EX P4, PT, R47, RZ, !P1, P4 ;  /* 0x000000ff2f00020c */ /* 0x000fe40004f81740 */
[----:B------:R-:W-:Y:S01]  /*6b50*/  ISETP.NE.AND P1, PT, R24, RZ, PT ;  /* 0x000000ff1800720c */ /* 0x000fe20003f25270 */
[----:B------:R-:W-:-:S05]  /*6b60*/  IMAD R24, R34, R79, RZ ;  /* 0x0000004f22187224 */ /* 0x000fca00078e02ff */
[----:B------:R-:W-:-:S05]  /*6b70*/  SHF.R.U32.HI R25, RZ, 0x2, R24 ;  /* 0x00000002ff197819 */ /* 0x000fca0000011618 */
        /* <DEDUP_REMOVED lines=11> */
.L_x_675:
[----:B------:R-:W-:Y:S05]  /*6c30*/  BSYNC.RECONVERGENT B1 ;  /* 0x0000000000017941 */ /* 0x000fea0003800200 */
.L_x_674:
        /* <DEDUP_REMOVED lines=26> */
[----:B------:R-:W-:Y:S02]  /*6de0*/  SEL R50, R50, R74, P4 ;  /* 0x0000004a32327207 */ /* 0x000fe40002000000 */
        /* <DEDUP_REMOVED lines=21> */
.L_x_677:
[----:B------:R-:W-:Y:S05]  /*6f40*/  BSYNC.RECONVERGENT B1 ;  /* 0x0000000000017941 */ /* 0x000fea0003800200 */
.L_x_676:
        /* <DEDUP_REMOVED lines=35> */
.L_x_679:
[----:B------:R-:W-:Y:S05]  /*7180*/  BSYNC.RECONVERGENT B1 ;  /* 0x0000000000017941 */ /* 0x000fea0003800200 */
.L_x_678:
        /* <DEDUP_REMOVED lines=12> */
.L_x_681:
[----:B------:R-:W-:Y:S05]  /*7250*/  BSYNC.RECONVERGENT B1 ;  /* 0x0000000000017941 */ /* 0x000fea0003800200 */
.L_x_680:
        /* <DEDUP_REMOVED lines=10> */
.L_x_683:
[----:B------:R-:W-:Y:S05]  /*7300*/  BSYNC.RECONVERGENT B1 ;  /* 0x0000000000017941 */ /* 0x000fea0003800200 */
.L_x_682:
        /* <DEDUP_REMOVED lines=9> */
.L_x_651:
[----:B------:R-:W-:Y:S05]  /*73a0*/  BSYNC.RECONVERGENT B0 ;  /* 0x0000000000007941 */ /* 0x000fea0003800200 */
.L_x_650:
[----:B------:R-:W-:Y:S01]  /*73b0*/  ISETP.GE.U32.AND P0, PT, R74, R78, PT ;  /* 0x0000004e4a00720c */ /* 0x000fe20003f06070 */
[----:B------:R-:W-:-:S12]  /*73c0*/  BSSY.RECONVERGENT B0, `(.L_x_685) ;  /* 0x000001a000007945 */ /* 0x000fd80003800200 */
[----:B------:R-:W-:Y:S05]  /*73d0*/  @P0 BRA `(.L_x_686) ;  /* 0x0000000000600947 */ /* 0x000fea0003800000 */
[----:B------:R-:W-:-:S05]  /*73e0*/  IMAD R4, R34, R74, RZ ;  /* 0x0000004a22047224 */ /* 0x000fca00078e02ff */
[----:B------:R-:W-:-:S05]  /*73f0*/  SHF.R.U32.HI R5, RZ, 0x2, R4 ;  /* 0x00000002ff057819 */ /* 0x000fca0000011604 */
[----:B------:R-:W-:-:S06]  /*7400*/  IMAD.WIDE.U32 R4, R5, 0x10, R22 ;  /* 0x0000001005047825 */ /* 0x000fcc00078e0016 */
[----:B------:R-:W5:Y:S01]  /*7410*/  LDG.E.128 R4, desc[UR36][R4.64] ;  /* 0x0000002404047981 */ /* 0x000f62000c1e1d00 */
[----:B------:R-:W-:-:S05]  /*7420*/  IMAD.IADD R75, R74, 0x1, R35 ;  /* 0x000000014a4b7824 */ /* 0x000fca00078e0223 */
[----:B------:R-:W-:-:S13]  /*7430*/  ISETP.GE.U32.AND P1, PT, R75, R78, PT ;  /* 0x0000004e4b00720c */ /* 0x000fda0003f26070 */
        /* <DEDUP_REMOVED lines=16> */
[----:B------:R-:W5:Y:S04]  /*7540*/  LDG.E.128 R12, desc[UR36][R12.64] ;  /* 0x000000240c0c7981 */ /* 0x000f68000c1e1d00 */
[----:B------:R1:W5:Y:S02]  /*7550*/  @!P1 LDG.E.128 R24, desc[UR36][R22.64] ;  /* 0x0000002416189981 */ /* 0x000364000c1e1d00 */
.L_x_686:
[----:B------:R-:W-:Y:S05]  /*7560*/  BSYNC.RECONVERGENT B0 ;  /* 0x0000000000007941 */ /* 0x000fea0003800200 */
.L_x_685:
[----:B------:R-:W-:Y:S04]  /*7570*/  BSSY.RECONVERGENT B0, `(.L_x_687) ;  /* 0x00000fb000007945 */ /* 0x000fe80003800200 */
[----:B------:R-:W-:Y:S05]  /*7580*/  @P0 BRA `(.L_x_688) ;  /* 0x0000000c00e40947 */ /* 0x000fea0003800000 */
[----:B------:R-:W-:Y:S01]  /*7590*/  FSETP.NAN.FTZ.AND P6, PT, |R61|, |R61|, PT ;  /* 0x4000003d3d00720b */ /* 0x000fe20003fd8200 */
[----:B------:R-:W-:Y:S01]  /*75a0*/  BSSY.RECONVERGENT B1, `(.L_x_689) ;  /* 0x0000011000017945 */ /* 0x000fe20003800200 */
[----:B------:R-:W-:Y:S02]  /*75b0*/  FSETP.NAN.FTZ.AND P4, PT, |R62|, |R62|, PT ;  /* 0x4000003e3e00720b */ /* 0x000fe40003f98200 */
[----:B------:R-:W-:-:S09]  /*75c0*/  FSETP.NAN.FTZ.AND P5, PT, |R64|, |R64|, PT ;  /* 0x400000404000720b */ /* 0x000fd20003fb8200 */
[----:B-----5:R-:W-:Y:S02]  /*75d0*/  @P6 FSETP.NAN.FTZ.AND P0, PT, |R4|, |R4|, PT ;  /* 0x400000040400620b */ /* 0x020fe40003f18200 */
[-C--:B------:R-:W-:Y:S02]  /*75e0*/  @P6 ISETP.LT.U32.AND P3, PT, R49, R74.reuse, PT ;  /* 0x0000004a3100620c */ /* 0x080fe40003f61070 */
        /* <DEDUP_REMOVED lines=12> */
.L_x_690:
[----:B------:R-:W-:Y:S05]  /*76b0*/  BSYNC.RECONVERGENT B1 ;  /* 0x0000000000017941 */ /* 0x000fea0003800200 */
.L_x_689:
[----:B------:R-:W-:Y:S04]  /*76c0*/  BSSY.RECONVERGENT B1, `(.L_x_691) ;  /* 0x0000007000017945 */ /* 0x000fe80003800200 */
[----:B------:R-:W-:Y:S05]  /*76d0*/  @P4 BRA `(.L_x_692) ;  /* 0x0000000000144947 */ /* 0x000fea0003800000 */
[----:B------:R-:W-:-:S13]  /*76e0*/  FSETP.NEU.FTZ.AND P6, PT, R62, R5, PT ;  /* 0x000000053e00720b */ /* 0x000fda0003fdd000 */
[----:B------:R-:W-:Y:S02]  /*76f0*/  @!P6 ISETP.GE.U32.AND P4, PT, R50, R74, PT ;  /* 0x0000004a3200e20c */ /* 0x000fe40003f86070 */
[----:B------:R-:W-:Y:S02]  /*7700*/  @P6 FSETP.GT.FTZ.AND P2, PT, R62, R5, PT ;  /* 0x000000053e00620b */ /* 0x000fe40003f54000 */
[----:B------:R-:W-:-:S04]  /*7710*/  @!P6 ISETP.GE.AND.EX P4, PT, R37, RZ, PT, P4 ;  /* 0x000000ff2500e20c */ /* 0x000fc80003f86340 */
[----:B------:R-:W-:-:S13]  /*7720*/  @!P6 PLOP3.LUT P2, PT, P4, PT, PT, 0x8, 0x80 ;  /* 0x000000000080e81c */ /* 0x000fda000274e170 */
.L_x_692:
[----:B------:R-:W-:Y:S05]  /*7730*/  BSYNC.RECONVERGENT B1 ;  /* 0x0000000000017941 */ /* 0x000fea0003800200 */
.L_x_691:
        /* <DEDUP_REMOVED lines=11> */
.L_x_694:
[----:B------:R-:W-:Y:S05]  /*77f0*/  BSYNC.RECONVERGENT B1 ;  /* 0x0000000000017941 */ /* 0x000fea0003800200 */
.L_x_693:
        /* <DEDUP_REMOVED lines=12> */
.L_x_696:
[----:B------:R-:W-:Y:S05]  /*78c0*/  BSYNC.RECONVERGENT B1 ;  /* 0x0000000000017941 */ /* 0x000fea0003800200 */
.L_x_695:
        /* <DEDUP_REMOVED lines=26> */
.L_x_698:
[----:B------:R-:W-:Y:S05]  /*7a70*/  BSYNC.RECONVERGENT B1 ;  /* 0x0000000000017941 */ /* 0x000fea0003800200 */
.L_x_697:
        /* <DEDUP_REMOVED lines=10> */
.L_x_700:
[----:B------:R-:W-:Y:S05]  /*7b20*/  BSYNC.RECONVERGENT B1 ;  /* 0x0000000000017941 */ /* 0x000fea0003800200 */
.L_x_699:
        /* <DEDUP_REMOVED lines=11> */
.L_x_702:
[----:B------:R-:W-:Y:S05]  /*7be0*/  BSYNC.RECONVERGENT B1 ;  /* 0x0000000000017941 */ /* 0x000fea0003800200 */
.L_x_701:
        /* <DEDUP_REMOVED lines=12> */
.L_x_704:
[----:B------:R-:W-:Y:S05]  /*7cb0*/  BSYNC.RECONVERGENT B1 ;  /* 0x0000000000017941 */ /* 0x000fea0003800200 */
.L_x_703:
        /* <DEDUP_REMOVED lines=27> */
.L_x_706:
[----:B------:R-:W-:Y:S05]  /*7e70*/  BSYNC.RECONVERGENT B1 ;  /* 0x0000000000017941 */ /* 0x000fea0003800200 */
.L_x_705:
        /* <DEDUP_REMOVED lines=10> */
.L_x_708:
[----:B------:R-:W-:Y:S05]  /*7f20*/  BSYNC.RECONVERGENT B1 ;  /* 0x0000000000017941 */ /* 0x000fea0003800200 */
.L_x_707:
        /* <DEDUP_REMOVED lines=10> */
.L_x_710:
[----:B------:R-:W-:Y:S05]  /*7fd0*/  BSYNC.RECONVERGENT B1 ;  /* 0x0000000000017941 */ /* 0x000fea0003800200 */
.L_x_709:
        /* <DEDUP_REMOVED lines=13> */
.L_x_712:
[----:B------:R-:W-:Y:S05]  /*80b0*/  BSYNC.RECONVERGENT B1 ;  /* 0x0000000000017941 */ /* 0x000fea0003800200 */
.L_x_711:
        /* <DEDUP_REMOVED lines=25> */
.L_x_714:
[----:B------:R-:W-:Y:S05]  /*8250*/  BSYNC.RECONVERGENT B1 ;  /* 0x0000000000017941 */ /* 0x000fea0003800200 */
.L_x_713:
        /* <DEDUP_REMOVED lines=10> */
.L_x_716:
[----:B------:R-:W-:Y:S05]  /*8300*/  BSYNC.RECONVERGENT B1 ;  /* 0x0000000000017941 */ /* 0x000fea0003800200 */
.L_x_715:
        /* <DEDUP_REMOVED lines=10> */
.L_x_718:
[----:B------:R-:W-:Y:S05]  /*83b0*/  BSYNC.RECONVERGENT B1 ;  /* 0x0000000000017941 */ /* 0x000fea0003800200 */
.L_x_717:
        /* <DEDUP_REMOVED lines=12> */
.L_x_720:
[----:B------:R-:W-:Y:S05]  /*8480*/  BSYNC.RECONVERGENT B1 ;  /* 0x0000000000017941 */ /* 0x000fea0003800200 */
.L_x_719:
        /* <DEDUP_REMOVED lines=9> */
.L_x_688:
[----:B------:R-:W-:Y:S05]  /*8520*/  BSYNC.RECONVERGENT B0 ;  /* 0x0000000000007941 */ /* 0x000fea0003800200 */
.L_x_687:
        /* <DEDUP_REMOVED lines=13> */
.L_x_722:
[----:B------:R-:W-:Y:S05]  /*8600*/  BSYNC.RECONVERGENT B0 ;  /* 0x0000000000007941 */ /* 0x000fea0003800200 */
.L_x_721:
        /* <DEDUP_REMOVED lines=16> */
.L_x_724:
[----:B------:R-:W-:Y:S05]  /*8710*/  BSYNC.RECONVERGENT B0 ;  /* 0x0000000000007941 */ /* 0x000fea0003800200 */
.L_x_723:
        /* <DEDUP_REMOVED lines=12> */
.L_x_726:
[----:B------:R-:W-:Y:S05]  /*87e0*/  BSYNC.RECONVERGENT B0 ;  /* 0x0000000000007941 */ /* 0x000fea0003800200 */
.L_x_725:
        /* <DEDUP_REMOVED lines=16> */
.L_x_728:
[----:B------:R-:W-:Y:S05]  /*88f0*/  BSYNC.RECONVERGENT B0 ;  /* 0x0000000000007941 */ /* 0x000fea0003800200 */
.L_x_727:
        /* <DEDUP_REMOVED lines=12> */
.L_x_730:
[----:B------:R-:W-:Y:S05]  /*89c0*/  BSYNC.RECONVERGENT B0 ;  /* 0x0000000000007941 */ /* 0x000fea0003800200 */
.L_x_729:
        /* <DEDUP_REMOVED lines=16> */
.L_x_732:
[----:B------:R-:W-:Y:S05]  /*8ad0*/  BSYNC.RECONVERGENT B0 ;  /* 0x0000000000007941 */ /* 0x000fea0003800200 */
.L_x_731:
        /* <DEDUP_REMOVED lines=14> */
.L_x_734:
[----:B------:R-:W-:Y:S05]  /*8bc0*/  BSYNC.RECONVERGENT B0 ;  /* 0x0000000000007941 */ /* 0x000fea0003800200 */
.L_x_733:
[----:B------:R-:W-:Y:S04]  /*8bd0*/  BSSY.RECONVERGENT B0, `(.L_x_735) ;  /* 0x0000007000007945 */ /* 0x000fe80003800200 */
[----:B------:R-:W-:Y:S05]  /*8be0*/  @P5 BRA `(.L_x_736) ;  /* 0x0000000000145947 */ /* 0x000fea0003800000 */
[----:B------:R-:W-:-:S13]  /*8bf0*/  FSETP.NEU.FTZ.AND P5, PT, R7, R72, PT ;  /* 0x000000480700720b */ /* 0x000fda0003fbd000 */
[----:B------:R-:W-:Y:S02]  /*8c00*/  @!P5 ISETP.GE.U32.AND P4, PT, R55, R60, PT ;  /* 0x0000003c3700d20c */ /* 0x000fe40003f86070 */
[----:B------:R-:W-:Y:S02]  /*8c10*/  @P5 FSETP.GT.FTZ.AND P1, PT, R7, R72, PT ;  /* 0x000000480700520b */ /* 0x000fe40003f34000 */
[----:B------:R-:W-:-:S04]  /*8c20*/  @!P5 ISETP.GE.AND.EX P4, PT, R42, R47, PT, P4 ;  /* 0x0000002f2a00d20c */ /* 0x000fc80003f86340 */
[----:B------:R-:W-:-:S13]  /*8c30*/  @!P5 PLOP3.LUT P1, PT, P4, PT, PT, 0x8, 0x80 ;  /* 0x000000000080d81c */ /* 0x000fda000272e170 */
.L_x_736:
[----:B------:R-:W-:Y:S05]  /*8c40*/  BSYNC.RECONVERGENT B0 ;  /* 0x0000000000007941 */ /* 0x000fea0003800200 */
.L_x_735:
        /* <DEDUP_REMOVED lines=19> */
.L_x_738:
[----:B------:R-:W-:Y:S05]  /*8d80*/  BSYNC.RECONVERGENT B0 ;  /* 0x0000000000007941 */ /* 0x000fea0003800200 */
.L_x_737:
        /* <DEDUP_REMOVED lines=16> */
.L_x_740:
[----:B------:R-:W-:Y:S05]  /*8e90*/  BSYNC.RECONVERGENT B0 ;  /* 0x0000000000007941 */ /* 0x000fea0003800200 */
.L_x_739:
        /* <DEDUP_REMOVED lines=13> */
.L_x_742:
[----:B------:R-:W-:Y:S05]  /*8f70*/  BSYNC.RECONVERGENT B0 ;  /* 0x0000000000007941 */ /* 0x000fea0003800200 */
.L_x_741:
        /* <DEDUP_REMOVED lines=11> */
.L_x_744:
[----:B------:R-:W-:Y:S05]  /*9030*/  BSYNC.RECONVERGENT B0 ;  /* 0x0000000000007941 */ /* 0x000fea0003800200 */
.L_x_743:
[----:B------:R-:W-:Y:S02]  /*9040*/  FSEL R27, R27, R18, P0 ;  /* 0x000000121b1b7208 */ /* 0x000fe40000000000 */
[----:B------:R-:W-:Y:S02]  /*9050*/  SEL R18, R55, R0, P0 ;  /* 0x0000000037127207 */ /* 0x000fe40000000000 */
[----:B------:R-:W-:Y:S01]  /*9060*/  SEL R69, R42, R3, P0 ;  /* 0x000000032a457207 */ /* 0x000fe20000000000 */
[----:B------:R-:W-:Y:S06]  /*9070*/  BRA `(.L_x_524) ;  /* 0x000000b800787947 */ /* 0x000fec0003800000 */
.L_x_649:
        /* <DEDUP_REMOVED lines=56> */
[----:B------:R-:W-:Y:S02]  /*9400*/  VIADD R24, R79, 0xffffffff ;  /* 0xffffffff4f187836 */ /* 0x000fe40000000000 */
[----:B------:R-:W-:Y:S01]  /*9410*/  IMAD.MOV.U32 R70, RZ, RZ, R0 ;  /* 0x000000ffff467224 */ /* 0x000fe200078e0000 */
[----:B------:R-:W-:-:S09]  /*9420*/  P2R R3, PR, RZ, 0x1 ;  /* 0x00000001ff037803 */ /* 0x000fd20000000000 */
[----:B------:R1:W5:Y:S01]  /*9430*/  @!P0 LDG.E.128 R20, desc[UR36][R80.64] ;  /* 0x0000002450148981 */ /* 0x000362000c1e1d00 */
[----:B------:R-:W-:Y:S01]  /*9440*/  VIMNMX.U32 R24, PT, PT, R24, 0x18, PT ;  /* 0x0000001818187848 */ /* 0x000fe20003fe0000 */
        /* <DEDUP_REMOVED lines=13> */
[----:B------:R-:W-:Y:S02]  /*9520*/  IMAD.MOV.U32 R14, RZ, RZ, R0 ;  /* 0x000000ffff0e7224 */ /* 0x000fe400078e0000 */
        /* <DEDUP_REMOVED lines=30> */
[----:B-1----:R-:W-:-:S07]  /*9710*/  VIADD R82, R24, 0x1 ;  /* 0x0000000118527836 */ /* 0x002fce0000000000 */
.L_x_784:
[----:B------:R-:W-:-:S13]  /*9720*/  ISETP.NE.AND P0, PT, R79, RZ, PT ;  /* 0x000000ff4f00720c */ /* 0x000fda0003f05270 */
[----:B-----5:R-:W-:Y:S02]  /*9730*/  @!P0 IMAD.MOV.U32 R24, RZ, RZ, R20 ;  /* 0x000000ffff188224 */ /* 0x020fe400078e0014 */
[----:B------:R-:W-:Y:S02]  /*9740*/  @!P0 IMAD.MOV.U32 R25, RZ, RZ, R21 ;  /* 0x000000ffff198224 */ /* 0x000fe400078e0015 */
[--C-:B------:R-:W-:Y:S02]  /*9750*/  @!P0 IMAD.MOV.U32 R26, RZ, RZ, R22.reuse ;  /* 0x000000ffff1a8224 */ /* 0x100fe400078e0016 */
[--C-:B------:R-:W-:Y:S02]  /*9760*/  @!P0 IMAD.MOV.U32 R27, RZ, RZ, R23.reuse ;  /* 0x000000ffff1b8224 */ /* 0x100fe400078e0017 */
[----:B------:R-:W-:Y:S02]  /*9770*/  @!P0 IMAD.MOV.U32 R31, RZ, RZ, R23 ;  /* 0x000000ffff1f8224 */ /* 0x000fe400078e0017 */
[----:B------:R-:W-:-:S02]  /*9780*/  @!P0 IMAD.MOV.U32 R30, RZ, RZ, R22 ;  /* 0x000000ffff1e8224 */ /* 0x000fc400078e0016 */
[----:B------:R-:W-:Y:S02]  /*9790*/  @!P0 IMAD.MOV.U32 R29, RZ, RZ, R21 ;  /* 0x000000ffff1d8224 */ /* 0x000fe400078e0015 */
[----:B------:R-:W-:Y:S02]  /*97a0*/  @!P0 IMAD.MOV.U32 R28, RZ, RZ, R20 ;  /* 0x000000ffff1c8224 */ /* 0x000fe400078e0014 */
[----:B------:R-:W-:Y:S02]  /*97b0*/  @!P0 IMAD.MOV.U32 R35, RZ, RZ, R23 ;  /* 0x000000ffff238224 */ /* 0x000fe400078e0017 */
[----:B------:R-:W-:Y:S02]  /*97c0*/  @!P0 IMAD.MOV.U32 R34, RZ, RZ, R22 ;  /* 0x000000ffff228224 */ /* 0x000fe400078e0016 */
[----:B------:R-:W-:Y:S02]  /*97d0*/  @!P0 IMAD.MOV.U32 R33, RZ, RZ, R21 ;  /* 0x000000ffff218224 */ /* 0x000fe400078e0015 */
[----:B------:R-:W-:-:S02]  /*97e0*/  @!P0 IMAD.MOV.U32 R32, RZ, RZ, R20 ;  /* 0x000000ffff208224 */ /* 0x000fc400078e0014 */
[----:B------:R-:W-:Y:S02]  /*97f0*/  @!P0 IMAD.MOV.U32 R39, RZ, RZ, R23 ;  /* 0x000000ffff278224 */ /* 0x000fe400078e0017 */
[----:B------:R-:W-:Y:S02]  /*9800*/  @!P0 IMAD.MOV.U32 R38, RZ, RZ, R22 ;  /* 0x000000ffff268224 */ /* 0x000fe400078e0016 */
[----:B------:R-:W-:Y:S02]  /*9810*/  @!P0 IMAD.MOV.U32 R37, RZ, RZ, R21 ;  /* 0x000000ffff258224 */ /* 0x000fe400078e0015 */
        /* <DEDUP_REMOVED lines=297> */
.L_x_748:
[----:B------:R-:W-:Y:S01]  /*aab0*/  LOP3.LUT R37, R28, 0xfffffff0, RZ, 0xc0, !PT ;  /* 0xfffffff01c257812 */ /* 0x000fe200078ec0ff */
[----:B------:R-:W1:Y:S03]  /*aac0*/  LDCU UR28, c[0x0][0x3a4] ;  /* 0x00007480ff1c77ac */ /* 0x000e660008000800 */
[----:B------:R-:W-:-:S05]  /*aad0*/  IADD3 R36, P0, PT, R37, R80, RZ ;  /* 0x0000005025247210 */ /* 0x000fca0007f1e0ff */
[----:B------:R-:W-:-:S06]  /*aae0*/  IMAD.X R37, RZ, RZ, R81, P0 ;  /* 0x000000ffff257224 */ /* 0x000fcc00000e0651 */
[----:B------:R-:W5:Y:S01]  /*aaf0*/  LDG.E.128 R36, desc[UR36][R36.64] ;  /* 0x0000002424247981 */ /* 0x000f62000c1e1d00 */
[----:B------:R-:W-:Y:S02]  /*ab00*/  IMAD.MOV.U32 R26, RZ, RZ, RZ ;  /* 0x000000ffff1a7224 */ /* 0x000fe400078e00ff */
[----:B-1----:R-:W-:-:S04]  /*ab10*/  VIADD R27, R75, UR28 ;  /* 0x0000001c4b1b7c36 */ /* 0x002fc80008000000 */
        /* <DEDUP_REMOVED lines=235> */
.L_x_749:
[----:B------:R-:W-:-:S04]  /*b9d0*/  LOP3.LUT R33, R30, 0xfffffff0, RZ, 0xc0, !PT ;  /* 0xfffffff01e217812 */ /* 0x000fc800078ec0ff */
[----:B------:R-:W-:-:S05]  /*b9e0*/  IADD3 R32, P0, PT, R33, R80, RZ ;  /* 0x0000005021207210 */ /* 0x000fca0007f1e0ff */
[----:B------:R-:W-:-:S06]  /*b9f0*/  IMAD.X R33, RZ, RZ, R81, P0 ;  /* 0x000000ffff217224 */ /* 0x000fcc00000e0651 */
[----:B------:R-:W5:Y:S01]  /*ba00*/  LDG.E.128 R32, desc[UR36][R32.64] ;  /* 0x0000002420207981 */ /* 0x000f62000c1e1d00 */
        /* <DEDUP_REMOVED lines=237> */
.L_x_750:
        /* <DEDUP_REMOVED lines=241> */
.L_x_751:
[----:B------:R-:W-:-:S04]  /*d7f0*/  LOP3.LUT R25, R74, 0xfffffff0, RZ, 0xc0, !PT ;  /* 0xfffffff04a197812 */ /* 0x000fc800078ec0ff */
[----:B------:R-:W-:-:S05]  /*d800*/  IADD3 R24, P0, PT, R25, R80, RZ ;  /* 0x0000005019187210 */ /* 0x000fca0007f1e0ff */
[----:B------:R-:W-:-:S06]  /*d810*/  IMAD.X R25, RZ, RZ, R81, P0 ;  /* 0x000000ffff197224 */ /* 0x000fcc00000e0651 */
[----:B------:R-:W5:Y:S02]  /*d820*/  LDG.E.128 R24, desc[UR36][R24.64] ;  /* 0x0000002418187981 */ /* 0x000f64000c1e1d00 */
.L_x_747:
[----:B------:R-:W-:Y:S01]  /*d830*/  FSETP.NAN.FTZ.AND P5, PT, |R11|, |R11|, PT ;  /* 0x4000000b0b00720b */ /* 0x000fe20003fb8200 */
[----:B------:R-:W-:Y:S01]  /*d840*/  BSSY.RECONVERGENT B1, `(.L_x_752) ;  /* 0x0000010000017945 */ /* 0x000fe20003800200 */
[----:B------:R-:W-:-:S11]  /*d850*/  FSETP.NAN.FTZ.AND P4, PT, |R12|, |R12|, PT ;  /* 0x4000000c0c00720b */ /* 0x000fd60003f98200 */
[----:B-----5:R-:W-:Y:S02]  /*d860*/  @P5 FSETP.NAN.FTZ.AND P2, PT, |R36|, |R36|, PT ;  /* 0x400000242400520b */ /* 0x020fe40003f58200 */
[----:B------:R-:W-:Y:S02]  /*d870*/  @P5 ISETP.LT.U32.AND P1, PT, R49, R75, PT ;  /* 0x0000004b3100520c */ /* 0x000fe40003f21070 */
[----:B------:R-:W-:Y:S02]  /*d880*/  @P4 FSETP.NAN.FTZ.AND P3, PT, |R37|, |R37|, PT ;  /* 0x400000252500420b */ /* 0x000fe40003f78200 */
[----:B------:R-:W-:Y:S02]  /*d890*/  @P4 ISETP.LT.U32.AND P0, PT, R50, R75, PT ;  /* 0x0000004b3200420c */ /* 0x000fe40003f01070 */
        /* <DEDUP_REMOVED lines=10> */
.L_x_753:
[----:B0-----:R-:W-:Y:S05]  /*d940*/  BSYNC.RECONVERGENT B1 ;  /* 0x0000000000017941 */ /* 0x001fea0003800200 */
.L_x_752:
[----:B------:R-:W-:Y:S04]  /*d950*/  BSSY.RECONVERGENT B1, `(.L_x_754) ;  /* 0x0000007000017945 */ /* 0x000fe80003800200 */
[----:B------:R-:W-:Y:S05]  /*d960*/  @P4 BRA `(.L_x_755) ;  /* 0x0000000000144947 */ /* 0x000fea0003800000 */
[----:B------:R-:W-:-:S13]  /*d970*/  FSETP.NEU.FTZ.AND P5, PT, R12, R37, PT ;  /* 0x000000250c00720b */ /* 0x000fda0003fbd000 */
[----:B------:R-:W-:Y:S02]  /*d980*/  @!P5 ISETP.GE.U32.AND P4, PT, R50, R75, PT ;  /* 0x0000004b3200d20c */ /* 0x000fe40003f86070 */
[----:B------:R-:W-:Y:S02]  /*d990*/  @P5 FSETP.GT.FTZ.AND P3, PT, R12, R37, PT ;  /* 0x000000250c00520b */ /* 0x000fe40003f74000 */
[----:B------:R-:W-:-:S04]  /*d9a0*/  @!P5 ISETP.GE.AND.EX P4, PT, R66, RZ, PT, P4 ;  /* 0x000000ff4200d20c */ /* 0x000fc80003f86340 */
[----:B------:R-:W-:-:S13]  /*d9b0*/  @!P5 PLOP3.LUT P3, PT, P4, PT, PT, 0x8, 0x80 ;  /* 0x000000000080d81c */ /* 0x000fda000276e170 */
.L_x_755:
[----:B------:R-:W-:Y:S05]  /*d9c0*/  BSYNC.RECONVERGENT B1 ;  /* 0x0000000000017941 */ /* 0x000fea0003800200 */
.L_x_754:
        /* <DEDUP_REMOVED lines=10> */
.L_x_757:
[----:B------:R-:W-:Y:S05]  /*da70*/  BSYNC.RECONVERGENT B1 ;  /* 0x0000000000017941 */ /* 0x000fea0003800200 */
.L_x_756:
        /* <DEDUP_REMOVED lines=10> */
.L_x_759:
[----:B------:R-:W-:Y:S05]  /*db20*/  BSYNC.RECONVERGENT B1 ;  /* 0x0000000000017941 */ /* 0x000fea0003800200 */
.L_x_758:
[----:B------:R-:W0:Y:S01]  /*db30*/  LDCU UR4, c[0x0][0x3a4] ;  /* 0x00007480ff0477ac */ /* 0x000e220008000800 */
[----:B------:R-:W-:Y:S01]  /*db40*/  FSETP.NAN.FTZ.AND P6, PT, |R5|, |R5|, PT ;  /* 0x400000050500720b */ /* 0x000fe20003fd8200 */
[----:B------:R-:W-:-:S12]  /*db50*/  BSSY.RECONVERGENT B1, `(.L_x_760) ;  /* 0x000000c000017945 */ /* 0x000fd80003800200 */
        /* <DEDUP_REMOVED lines=11> */
.L_x_761:
[----:B------:R-:W-:Y:S05]  /*dc10*/  BSYNC.RECONVERGENT B1 ;  /* 0x0000000000017941 */ /* 0x000fea0003800200 */
.L_x_760:
        /* <DEDUP_REMOVED lines=14> */
.L_x_763:
[----:B------:R-:W-:Y:S05]  /*dd00*/  BSYNC.RECONVERGENT B1 ;  /* 0x0000000000017941 */ /* 0x000fea0003800200 */
.L_x_762:
        /* <DEDUP_REMOVED lines=14> */
.L_x_765:
[----:B------:R-:W-:Y:S05]  /*ddf0*/  BSYNC.RECONVERGENT B1 ;  /* 0x0000000000017941 */ /* 0x000fea0003800200 */
.L_x_764:
        /* <DEDUP_REMOVED lines=14> */
.L_x_767:
[----:B------:R-:W-:Y:S05]  /*dee0*/  BSYNC.RECONVERGENT B1 ;  /* 0x0000000000017941 */ /* 0x000fea0003800200 */
.L_x_766:
[----:B------:R-:W-:Y:S01]  /*def0*/  FSETP.NAN.FTZ.AND P6, PT, |R73|, |R73|, PT ;  /* 0x400000494900720b */ /* 0x000fe20003fd8200 */
[----:B------:R-:W-:Y:S01]  /*df00*/  BSSY.RECONVERGENT B1, `(.L_x_768) ;  /* 0x000000e000017945 */ /* 0x000fe20003800200 */
[----:B------:R-:W-:Y:S01]  /*df10*/  SEL R47, R47, R75, P5 ;  /* 0x0000004b2f2f7207 */ /* 0x000fe20002800000 */
[----:B------:R-:W-:Y:S01]  /*df20*/  IMAD.IADD R75, R83, 0x1, R74 ;  /* 0x00000001534b7824 */ /* 0x000fe200078e024a */
[----:B------:R-:W-:Y:S02]  /*df30*/  FSEL R8, R8, R39, P5 ;  /* 0x0000002708087208 */ /* 0x000fe40002800000 */
        /* <DEDUP_REMOVED lines=10> */
.L_x_769:
[----:B------:R-:W-:Y:S05]  /*dfe0*/  BSYNC.RECONVERGENT B1 ;  /* 0x0000000000017941 */ /* 0x000fea0003800200 */
.L_x_768:
        /* <DEDUP_REMOVED lines=14> */
.L_x_771:
[----:B------:R-:W-:Y:S05]  /*e0d0*/  BSYNC.RECONVERGENT B1 ;  /* 0x0000000000017941 */ /* 0x000fea0003800200 */
.L_x_770:
        /* <DEDUP_REMOVED lines=14> */
.L_x_773:
[----:B------:R-:W-:Y:S05]  /*e1c0*/  BSYNC.RECONVERGENT B1 ;  /* 0x0000000000017941 */ /* 0x000fea0003800200 */
.L_x_772:
        /* <DEDUP_REMOVED lines=14> */
.L_x_775:
[----:B------:R-:W-:Y:S05]  /*e2b0*/  BSYNC.RECONVERGENT B1 ;  /* 0x0000000000017941 */ /* 0x000fea0003800200 */
.L_x_774:
[----:B------:R-:W-:Y:S01]  /*e2c0*/  FSETP.NAN.FTZ.AND P6, PT, |R7|, |R7|, PT ;  /* 0x400000070700720b */ /* 0x000fe20003fd8200 */
[----:B------:R-:W-:Y:S01]  /*e2d0*/  IMAD.IADD R85, R75, 0x1, R74 ;  /* 0x000000014b557824 */ /* 0x000fe200078e024a */
[----:B------:R-:W-:Y:S01]  /*e2e0*/  SEL R40, R40, R83, P4 ;  /* 0x0000005328287207 */ /* 0x000fe20002000000 */
[----:B------:R-:W-:Y:S01]  /*e2f0*/  BSSY.RECONVERGENT B1, `(.L_x_776) ;  /* 0x000000c000017945 */ /* 0x000fe20003800200 */
        /* <DEDUP_REMOVED lines=11> */
.L_x_777:
[----:B------:R-:W-:Y:S05]  /*e3b0*/  BSYNC.RECONVERGENT B1 ;  /* 0x0000000000017941 */ /* 0x000fea0003800200 */
.L_x_776:
        /* <DEDUP_REMOVED lines=14> */
.L_x_779:
[----:B------:R-:W-:Y:S05]  /*e4a0*/  BSYNC.RECONVERGENT B1 ;  /* 0x0000000000017941 */ /* 0x000fea0003800200 */
.L_x_778:
[----:B------:R-:W-:Y:S01]  /*e4b0*/  FSETP.NAN.FTZ.AND P0, PT, |R14|, |R14|, PT ;  /* 0x4000000e0e00720b */ /* 0x000fe20003f18200 */
[----:B------:R-:W-:Y:S01]  /*e4c0*/  BSSY.RECONVERGENT B1, `(.L_x_780) ;  /* 0x000001d000017945 */ /* 0x000fe20003800200 */
[----:B------:R-:W-:Y:S02]  /*e4d0*/  FSEL R70, R70, R29, P1 ;  /* 0x0000001d46467208 */ /* 0x000fe40000800000 */
[----:B------:R-:W-:Y:S02]  /*e4e0*/  SEL R18, R18, R75, P1 ;  /* 0x0000004b12127207 */ /* 0x000fe40000800000 */
[----:B------:R-:W-:Y:S02]  /*e4f0*/  SEL R55, R55, RZ, P1 ;  /* 0x000000ff37377207 */ /* 0x000fe40000800000 */
[----:B------:R-:W-:Y:S02]  /*e500*/  FSETP.NAN.FTZ.AND P1, PT, |R13|, |R13|, PT ;  /* 0x4000000d0d00720b */ /* 0x000fe40003f38200 */
[----:B------:R-:W-:-:S02]  /*e510*/  SEL R42, R42, R75, P2 ;  /* 0x0000004b2a2a7207 */ /* 0x000fc40001000000 */
[----:B------:R-:W-:Y:S02]  /*e520*/  SEL R45, R45, R75, P3 ;  /* 0x0000004b2d2d7207 */ /* 0x000fe40001800000 */
[----:B------:R-:W-:Y:S02]  /*e530*/  FSEL R71, R71, R30, P2 ;  /* 0x0000001e47477208 */ /* 0x000fe40001000000 */
[----:B------:R-:W-:Y:S02]  /*e540*/  SEL R58, R58, RZ, P2 ;  /* 0x000000ff3a3a7207 */ /* 0x000fe40001000000 */
[----:B------:R-:W-:Y:S02]  /*e550*/  FSEL R4, R4, R31, P3 ;  /* 0x0000001f04047208 */ /* 0x000fe40001800000 */
[----:B------:R-:W-:Y:S02]  /*e560*/  SEL R61, R61, RZ, P3 ;  /* 0x000000ff3d3d7207 */ /* 0x000fe40001800000 */
[----:B------:R-:W-:-:S02]  /*e570*/  @P0 FSETP.NAN.FTZ.AND P2, PT, |R27|, |R27|, PT ;  /* 0x4000001b1b00020b */ /* 0x000fc40003f58200 */
[-C--:B------:R-:W-:Y:S02]  /*e580*/  @P0 ISETP.LT.U32.AND P3, PT, R53, R85.reuse, PT ;  /* 0x000000553500020c */ /* 0x080fe40003f61070 */
[----:B------:R-:W-:Y:S02]  /*e590*/  FSEL R7, R7, R24, P4 ;  /* 0x0000001807077208 */ /* 0x000fe40002000000 */
[----:B------:R-:W-:Y:S02]  /*e5a0*/  SEL R48, R48, R85, P4 ;  /* 0x0000005530307207 */ /* 0x000fe40002000000 */
[----:B------:R-:W-:Y:S02]  /*e5b0*/  SEL R64, R64, RZ, P4 ;  /* 0x000000ff40407207 */ /* 0x000fe40002000000 */
[----:B------:R-:W-:Y:S02]  /*e5c0*/  @P0 ISETP.LT.OR.EX P2, PT, R69, RZ, !P2, P3 ;  /* 0x000000ff4500020c */ /* 0x000fe40005741730 */
[----:B------:R-:W-:-:S02]  /*e5d0*/  @P1 FSETP.NAN.FTZ.AND P4, PT, |R26|, |R26|, PT ;  /* 0x4000001a1a00120b */ /* 0x000fc40003f98200 */
[----:B------:R-:W-:Y:S02]  /*e5e0*/  @P1 ISETP.LT.U32.AND P3, PT, R52, R85, PT ;  /* 0x000000553400120c */ /* 0x000fe40003f61070 */
        /* <DEDUP_REMOVED lines=10> */
.L_x_781:
[----:B------:R-:W-:Y:S05]  /*e690*/  BSYNC.RECONVERGENT B1 ;  /* 0x0000000000017941 */ /* 0x000fea0003800200 */
.L_x_780:
        /* <DEDUP_REMOVED lines=10> */
.L_x_783:
[----:B------:R-:W-:Y:S05]  /*e740*/  BSYNC.RECONVERGENT B1 ;  /* 0x0000000000017941 */ /* 0x000fea0003800200 */
.L_x_782:
        /* <DEDUP_REMOVED lines=9> */
.L_x_746:
[----:B------:R-:W-:Y:S05]  /*e7e0*/  BSYNC.RECONVERGENT B0 ;  /* 0x0000000000007941 */ /* 0x000fea0003800200 */
.L_x_745:
        /* <DEDUP_REMOVED lines=284> */
.L_x_788:
[----:B------:R-:W-:Y:S01]  /*f9b0*/  SHF.R.U32.HI R36, RZ, 0x4, R36 ;  /* 0x00000004ff247819 */ /* 0x000fe20000011624 */
[----:B------:R-:W-:-:S07]  /*f9c0*/  IMAD.MOV.U32 R37, RZ, RZ, RZ ;  /* 0x000000ffff257224 */ /* 0x000fce00078e00ff */
.L_x_787:
[----:B------:R-:W1:Y:S02]  /*f9d0*/  LDCU.64 UR4, c[0x0][0x768] ;  /* 0x0000ed00ff0477ac */ /* 0x000e640008000a00 */
[----:B-1----:R-:W-:-:S05]  /*f9e0*/  IADD3 R81, P1, PT, R72, UR4, RZ ;  /* 0x0000000448517c10 */ /* 0x002fca000ff3e0ff */
[----:B------:R-:W-:Y:S01]  /*f9f0*/  IMAD.X R72, RZ, RZ, UR5, P1 ;  /* 0x00000005ff487e24 */ /* 0x000fe200088e06ff */
[----:B------:R-:W-:-:S04]  /*fa00*/  LEA R38, P1, R36, R81, 0x4 ;  /* 0x0000005124267211 */ /* 0x000fc800078220ff */
[----:B------:R-:W-:-:S06]  /*fa10*/  LEA.HI.X R39, R36, R72, R37, 0x4, P1 ;  /* 0x0000004824277211 */ /* 0x000fcc00008f2425 */
[----:B------:R-:W5:Y:S01]  /*fa20*/  LDG.E.128 R36, desc[UR36][R38.64] ;  /* 0x0000002426247981 */ /* 0x000f62000c1e1d00 */
        /* <DEDUP_REMOVED lines=278> */
.L_x_790:
[----:B------:R-:W-:Y:S01]  /*10b90*/  SHF.R.U32.HI R34, RZ, 0x4, R34 ;  /* 0x00000004ff227819 */ /* 0x000fe20000011622 */
[----:B------:R-:W-:-:S07]  /*10ba0*/  IMAD.MOV.U32 R35, RZ, RZ, RZ ;  /* 0x000000ffff237224 */ /* 0x000fce00078e00ff */
.L_x_789:
        /* <DEDUP_REMOVED lines=281> */
.L_x_792:
[----:B------:R-:W-:Y:S01]  /*11d40*/  SHF.R.U32.HI R30, RZ, 0x4, R30 ;  /* 0x00000004ff1e7819 */ /* 0x000fe2000001161e */
[----:B------:R-:W-:-:S07]  /*11d50*/  IMAD.MOV.U32 R31, RZ, RZ, RZ ;  /* 0x000000ffff1f7224 */ /* 0x000fce00078e00ff */
.L_x_791:
        /* <DEDUP_REMOVED lines=281> */
.L_x_794:
[----:B------:R-:W-:Y:S01]  /*12ef0*/  SHF.R.U32.HI R24, RZ, 0x4, R24 ;  /* 0x00000004ff187819 */ /* 0x000fe20000011618 */
[----:B------:R-:W-:-:S07]  /*12f00*/  IMAD.MOV.U32 R25, RZ, RZ, RZ ;  /* 0x000000ffff197224 */ /* 0x000fce00078e00ff */
.L_x_793:
[----:B------:R-:W-:-:S04]  /*12f10*/  LEA R26, P0, R24, R81, 0x4 ;  /* 0x00000051181a7211 */ /* 0x000fc800078020ff */
[----:B------:R-:W-:-:S06]  /*12f20*/  LEA.HI.X R27, R24, R72, R25, 0x4, P0 ;  /* 0x00000048181b7211 */ /* 0x000fcc00000f2419 */
[----:B------:R-:W5:Y:S03]  /*12f30*/  LDG.E.128 R24, desc[UR36][R26.64] ;  /* 0x000000241a187981 */ /* 0x000f66000c1e1d00 */
.L_x_786:
[----:B------:R-:W-:Y:S05]  /*12f40*/  BSYNC.RECONVERGENT B0 ;  /* 0x0000000000007941 */ /* 0x000fea0003800200 */
.L_x_785:
[----:B------:R-:W-:Y:S01]  /*12f50*/  ISETP.GE.U32.AND P0, PT, R75, R78, PT ;  /* 0x0000004e4b00720c */ /* 0x000fe20003f06070 */
[----:B------:R-:W-:-:S12]  /*12f60*/  BSSY.RECONVERGENT B0, `(.L_x_795) ;  /* 0x00000fb000007945 */ /* 0x000fd80003800200 */
        /* <DEDUP_REMOVED lines=19> */
.L_x_798:
[----:B------:R-:W-:Y:S05]  /*130a0*/  BSYNC.RECONVERGENT B1 ;  /* 0x0000000000017941 */ /* 0x000fea0003800200 */
.L_x_797:
[----:B------:R-:W-:Y:S04]  /*130b0*/  BSSY.RECONVERGENT B1, `(.L_x_799) ;  /* 0x0000007000017945 */ /* 0x000fe80003800200 */
[----:B------:R-:W-:Y:S05]  /*130c0*/  @P4 BRA `(.L_x_800) ;  /* 0x0000000000144947 */ /* 0x000fea0003800000 */
[----:B------:R-:W-:-:S13]  /*130d0*/  FSETP.NEU.FTZ.AND P6, PT, R12, R37, PT ;  /* 0x000000250c00720b */ /* 0x000fda0003fdd000 */
[----:B------:R-:W-:Y:S02]  /*130e0*/  @!P6 ISETP.GE.U32.AND P4, PT, R50, R75, PT ;  /* 0x0000004b3200e20c */ /* 0x000fe40003f86070 */
[----:B------:R-:W-:Y:S02]  /*130f0*/  @P6 FSETP.GT.FTZ.AND P2, PT, R12, R37, PT ;  /* 0x000000250c00620b */ /* 0x000fe40003f54000 */
[----:B------:R-:W-:-:S04]  /*13100*/  @!P6 ISETP.GE.AND.EX P4, PT, R66, RZ, PT, P4 ;  /* 0x000000ff4200e20c */ /* 0x000fc80003f86340 */
[----:B------:R-:W-:-:S13]  /*13110*/  @!P6 PLOP3.LUT P2, PT, P4, PT, PT, 0x8, 0x80 ;  /* 0x000000000080e81c */ /* 0x000fda000274e170 */
.L_x_800:
[----:B------:R-:W-:Y:S05]  /*13120*/  BSYNC.RECONVERGENT B1 ;  /* 0x0000000000017941 */ /* 0x000fea0003800200 */
.L_x_799:
        /* <DEDUP_REMOVED lines=11> */
.L_x_802:
[----:B------:R-:W-:Y:S05]  /*131e0*/  BSYNC.RECONVERGENT B1 ;  /* 0x0000000000017941 */ /* 0x000fea0003800200 */
.L_x_801:
        /* <DEDUP_REMOVED lines=12> */
.L_x_804:
[----:B------:R-:W-:Y:S05]  /*132b0*/  BSYNC.RECONVERGENT B1 ;  /* 0x0000000000017941 */ /* 0x000fea0003800200 */
.L_x_803:
        /* <DEDUP_REMOVED lines=26> */
.L_x_806:
[----:B------:R-:W-:Y:S05]  /*13460*/  BSYNC.RECONVERGENT B1 ;  /* 0x0000000000017941 */ /* 0x000fea0003800200 */
.L_x_805:
        /* <DEDUP_REMOVED lines=10> */
.L_x_808:
[----:B------:R-:W-:Y:S05]  /*13510*/  BSYNC.RECONVERGENT B1 ;  /* 0x0000000000017941 */ /* 0x000fea0003800200 */
.L_x_807:
        /* <DEDUP_REMOVED lines=11> */
.L_x_810:
[----:B------:R-:W-:Y:S05]  /*135d0*/  BSYNC.RECONVERGENT B1 ;  /* 0x0000000000017941 */ /* 0x000fea0003800200 */
.L_x_809:
        /* <DEDUP_REMOVED lines=12> */
.L_x_812:
[----:B------:R-:W-:Y:S05]  /*136a0*/  BSYNC.RECONVERGENT B1 ;  /* 0x0000000000017941 */ /* 0x000fea0003800200 */
.L_x_811:
        /* <DEDUP_REMOVED lines=27> */
.L_x_814:
[----:B------:R-:W-:Y:S05]  /*13860*/  BSYNC.RECONVERGENT B1 ;  /* 0x0000000000017941 */ /* 0x000fea0003800200 */
.L_x_813:
        /* <DEDUP_REMOVED lines=10> */
.L_x_816:
[----:B------:R-:W-:Y:S05]  /*13910*/  BSYNC.RECONVERGENT B1 ;  /* 0x0000000000017941 */ /* 0x000fea0003800200 */
.L_x_815:
        /* <DEDUP_REMOVED lines=10> */
.L_x_818:
[----:B------:R-:W-:Y:S05]  /*139c0*/  BSYNC.RECONVERGENT B1 ;  /* 0x0000000000017941 */ /* 0x000fea0003800200 */
.L_x_817:
        /* <DEDUP_REMOVED lines=13> */
.L_x_820:
[----:B------:R-:W-:Y:S05]  /*13aa0*/  BSYNC.RECONVERGENT B1 ;  /* 0x0000000000017941 */ /* 0x000fea0003800200 */
.L_x_819:
        /* <DEDUP_REMOVED lines=25> */
.L_x_822:
[----:B------:R-:W-:Y:S05]  /*13c40*/  BSYNC.RECONVERGENT B1 ;  /* 0x0000000000017941 */ /* 0x000fea0003800200 */
.L_x_821:
        /* <DEDUP_REMOVED lines=10> */
.L_x_824:
[----:B------:R-:W-:Y:S05]  /*13cf0*/  BSYNC.RECONVERGENT B1 ;  /* 0x0000000000017941 */ /* 0x000fea0003800200 */
.L_x_823:
        /* <DEDUP_REMOVED lines=10> */
.L_x_826:
[----:B------:R-:W-:Y:S05]  /*13da0*/  BSYNC.RECONVERGENT B1 ;  /* 0x0000000000017941 */ /* 0x000fea0003800200 */
.L_x_825:
        /* <DEDUP_REMOVED lines=12> */
.L_x_828:
[----:B------:R-:W-:Y:S05]  /*13e70*/  BSYNC.RECONVERGENT B1 ;  /* 0x0000000000017941 */ /* 0x000fea0003800200 */
.L_x_827:
        /* <DEDUP_REMOVED lines=9> */
.L_x_796:
[----:B------:R-:W-:Y:S05]  /*13f10*/  BSYNC.RECONVERGENT B0 ;  /* 0x0000000000007941 */ /* 0x000fea0003800200 */
.L_x_795:
        /* <DEDUP_REMOVED lines=13> */
.L_x_830:
[----:B------:R-:W-:Y:S05]  /*13ff0*/  BSYNC.RECONVERGENT B0 ;  /* 0x0000000000007941 */ /* 0x000fea0003800200 */
.L_x_829:
        /* <DEDUP_REMOVED lines=16> */
.L_x_832:
[----:B------:R-:W-:Y:S05]  /*14100*/  BSYNC.RECONVERGENT B0 ;  /* 0x0000000000007941 */ /* 0x000fea0003800200 */
.L_x_831:
        /* <DEDUP_REMOVED lines=12> */
.L_x_834:
[----:B------:R-:W-:Y:S05]  /*141d0*/  BSYNC.RECONVERGENT B0 ;  /* 0x0000000000007941 */ /* 0x000fea0003800200 */
.L_x_833:
        /* <DEDUP_REMOVED lines=16> */
.L_x_836:
[----:B------:R-:W-:Y:S05]  /*142e0*/  BSYNC.RECONVERGENT B0 ;  /* 0x0000000000007941 */ /* 0x000fea0003800200 */
.L_x_835:
        /* <DEDUP_REMOVED lines=12> */
.L_x_838:
[----:B------:R-:W-:Y:S05]  /*143b0*/  BSYNC.RECONVERGENT B0 ;  /* 0x0000000000007941 */ /* 0x000fea0003800200 */
.L_x_837:
        /* <DEDUP_REMOVED lines=16> */
.L_x_840:
[----:B------:R-:W-:Y:S05]  /*144c0*/  BSYNC.RECONVERGENT B0 ;  /* 0x0000000000007941 */ /* 0x000fea0003800200 */
.L_x_839:
        /* <DEDUP_REMOVED lines=14> */
.L_x_842:
[----:B------:R-:W-:Y:S05]  /*145b0*/  BSYNC.RECONVERGENT B0 ;  /* 0x0000000000007941 */ /* 0x000fea0003800200 */
.L_x_841:
[----:B------:R-:W-:Y:S04]  /*145c0*/  BSSY.RECONVERGENT B0, `(.L_x_843) ;  /* 0x0000007000007945 */ /* 0x000fe80003800200 */
[----:B------:R-:W-:Y:S05]  /*145d0*/  @P5 BRA `(.L_x_844) ;  /* 0x0000000000145947 */ /* 0x000fea0003800000 */
[----:B------:R-:W-:-:S13]  /*145e0*/  FSETP.NEU.FTZ.AND P5, PT, R3, R4, PT ;  /* 0x000000040300720b */ /* 0x000fda0003fbd000 */
[----:B------:R-:W-:Y:S02]  /*145f0*/  @!P5 ISETP.GE.U32.AND P4, PT, R40, R45, PT ;  /* 0x0000002d2800d20c */ /* 0x000fe40003f86070 */
[----:B------:R-:W-:Y:S02]  /*14600*/  @P5 FSETP.GT.FTZ.AND P1, PT, R3, R4, PT ;  /* 0x000000040300520b */ /* 0x000fe40003f34000 */
[----:B------:R-:W-:-:S04]  /*14610*/  @!P5 ISETP.GE.AND.EX P4, PT, R56, R61, PT, P4 ;  /* 0x0000003d3800d20c */ /* 0x000fc80003f86340 */
[----:B------:R-:W-:-:S13]  /*14620*/  @!P5 PLOP3.LUT P1, PT, P4, PT, PT, 0x8, 0x80 ;  /* 0x000000000080d81c */ /* 0x000fda000272e170 */
.L_x_844:
[----:B------:R-:W-:Y:S05]  /*14630*/  BSYNC.RECONVERGENT B0 ;  /* 0x0000000000007941 */ /* 0x000fea0003800200 */
.L_x_843:
[----:B------:R-:W-:Y:S01]  /*14640*/  SEL R66, R66, R55, P0 ;  /* 0x0000003742427207 */ /* 0x000fe20000000000 */
[----:B------:R-:W-:Y:S01]  /*14650*/  BSSY.RECONVERGENT B0, `(.L_x_845) ;  /* 0x0000012000007945 */ /* 0x000fe20003800200 */
[----:B------:R-:W-:Y:S02]  /*14660*/  FSEL R3, R3, R4, P1 ;  /* 0x0000000403037208 */ /* 0x000fe40000800000 */
[----:B------:R-:W-:Y:S02]  /*14670*/  @P2 FSETP.NAN.FTZ.AND P0, PT, |R7|, |R7|, PT ;  /* 0x400000070700220b */ /* 0x000fe40003f18200 */
[----:B------:R-:W-:Y:S02]  /*14680*/  @P2 ISETP.LT.U32.AND P6, PT, R15, R48, PT ;  /* 0x000000300f00220c */ /* 0x000fe40003fc1070 */
[----:B------:R-:W-:Y:S02]  /*14690*/  FSEL R0, R6, R71, P3 ;  /* 0x0000004706007208 */ /* 0x000fe40001800000 */
[----:B------:R-:W-:-:S02]  /*146a0*/  SEL R41, R41, R42, P3 ;  /* 0x0000002a29297207 */ /* 0x000fc40001800000 */
[----:B-----5:R-:W-:Y:S02]  /*146b0*/  SEL R29, R57, R58, P3 ;  /* 0x0000003a391d7207 */ /* 0x020fe40001800000 */
        /* <DEDUP_REMOVED lines=11> */
.L_x_846:
[----:B------:R-:W-:Y:S05]  /*14770*/  BSYNC.RECONVERGENT B0 ;  /* 0x0000000000007941 */ /* 0x000fea0003800200 */
.L_x_845:
        /* <DEDUP_REMOVED lines=16> */
.L_x_848:
[----:B------:R-:W-:Y:S05]  /*14880*/  BSYNC.RECONVERGENT B0 ;  /* 0x0000000000007941 */ /* 0x000fea0003800200 */
.L_x_847:
        /* <DEDUP_REMOVED lines=13> */
.L_x_850:
[----:B------:R-:W-:Y:S05]  /*14960*/  BSYNC.RECONVERGENT B0 ;  /* 0x0000000000007941 */ /* 0x000fea0003800200 */
.L_x_849:
        /* <DEDUP_REMOVED lines=11> */
.L_x_852:
[----:B------:R-:W-:Y:S05]  /*14a20*/  BSYNC.RECONVERGENT B0 ;  /* 0x0000000000007941 */ /* 0x000fea0003800200 */
.L_x_851:
[----:B------:R-:W-:Y:S02]  /*14a30*/  FSEL R27, R3, R14, P0 ;  /* 0x0000000e031b7208 */ /* 0x000fe40000000000 */
[----:B------:R-:W-:Y:S02]  /*14a40*/  SEL R18, R40, R53, P0 ;  /* 0x0000003528127207 */ /* 0x000fe40000000000 */
[----:B------:R-:W-:-:S07]  /*14a50*/  SEL R69, R56, R69, P0 ;  /* 0x0000004538457207 */ /* 0x000fce0000000000 */
.L_x_524:
[----:B------:R-:W-:Y:S05]  /*14a60*/  BSYNC.RECONVERGENT B6 ;  /* 0x0000000000067941 */ /* 0x000fea0003800200 */
.L_x_523:
[----:B------:R-:W2:Y:S02]  /*14a70*/  LDCU UR4, c[0x0][0x3b4] ;  /* 0x00007680ff0477ac */ /* 0x000ea40008000800 */
[----:B--2---:R-:W-:-:S09]  /*14a80*/  UISETP.NE.AND UP0, UPT, UR4, URZ, UPT ;  /* 0x000000ff0400728c */ /* 0x004fd2000bf05270 */
[----:B------:R-:W-:Y:S05]  /*14a90*/  BRA.U !UP0, `(.L_x_853) ;  /* 0x0000000508c47547 */ /* 0x000fea000b800000 */
[----:B------:R-:W2:Y:S01]  /*14aa0*/  S2R R4, SR_CgaCtaId ;  /* 0x0000000000047919 */ /* 0x000ea20000008800 */
[----:B-1----:R-:W1:Y:S01]  /*14ab0*/  LDC R22, c[0x0][0x360] ;  /* 0x0000d800ff167b82 */ /* 0x002e620000000800 */
[----:B------:R-:W-:Y:S01]  /*14ac0*/  MOV R0, 0x400 ;  /* 0x0000040000007802 */ /* 0x000fe20000000f00 */
[----:B------:R-:W-:Y:S02]  /*14ad0*/  IMAD.MOV.U32 R66, RZ, RZ, R6 ;  /* 0x000000ffff427224 */ /* 0x000fe400078e0006 */
[----:B------:R-:W-:Y:S02]  /*14ae0*/  IMAD.MOV.U32 R68, RZ, RZ, R18 ;  /* 0x000000ffff447224 */ /* 0x000fe400078e0012 */
[----:B------:R-:W-:Y:S02]  /*14af0*/  VIADD R3, R0, 0x10 ;  /* 0x0000001000037836 */ /* 0x000fe40000000000 */
[----:B------:R-:W3:Y:S01]  /*14b00*/  LDC R23, c[0x0][0x364] ;  /* 0x0000d900ff177b82 */ /* 0x000ee20000000800 */
[----:B-1----:R-:W-:-:S02]  /*14b10*/  IMAD R0, R16, R22, R19 ;  /* 0x0000001610007224 */ /* 0x002fc400078e0213 */
[----:B--2---:R-:W-:Y:S02]  /*14b20*/  LEA R3, R4, R3, 0x18 ;  /* 0x0000000304037211 */ /* 0x004fe400078ec0ff */
[----:B---3--:R-:W-:-:S03]  /*14b30*/  ISETP.GE.U32.AND P0, PT, R23, 0x2, PT ;  /* 0x000000021700780c */ /* 0x008fc60003f06070 */
[----:B------:R-:W-:-:S05]  /*14b40*/  IMAD R0, R0, 0x40, R3 ;  /* 0x0000004000007824 */ /* 0x000fca00078e0203 */
[----:B------:R2:W-:Y:S04]  /*14b50*/  STS.64 [R0+0x8], R48 ;  /* 0x0000083000007388 */ /* 0x0005e80000000a00 */
[----:B------:R2:W-:Y:S04]  /*14b60*/  STS.64 [R0+0x18], R66 ;  /* 0x0000184200007388 */ /* 0x0005e80000000a00 */
[----:B------:R2:W-:Y:S04]  /*14b70*/  STS.64 [R0+0x28], R28 ;  /* 0x0000281c00007388 */ /* 0x0005e80000000a00 */
[----:B------:R2:W-:Y:S04]  /*14b80*/  STS.64 [R0+0x38], R68 ;  /* 0x0000384400007388 */ /* 0x0005e80000000a00 */
[----:B------:R2:W-:Y:S04]  /*14b90*/  STS [R0], R7 ;  /* 0x0000000700007388 */ /* 0x0005e80000000800 */
[----:B------:R2:W-:Y:S04]  /*14ba0*/  STS [R0+0x10], R9 ;  /* 0x0000100900007388 */ /* 0x0005e80000000800 */
[----:B------:R2:W-:Y:S04]  /*14bb0*/  STS [R0+0x20], R21 ;  /* 0x0000201500007388 */ /* 0x0005e80000000800 */
[----:B------:R2:W-:Y:S01]  /*14bc0*/  STS [R0+0x30], R27 ;  /* 0x0000301b00007388 */ /* 0x0005e20000000800 */
[----:B------:R-:W-:Y:S05]  /*14bd0*/  @!P0 BRA `(.L_x_853) ;  /* 0x0000000400748947 */ /* 0x000fea0003800000 */
[----:B------:R-:W-:-:S07]  /*14be0*/  IMAD.MOV.U32 R8, RZ, RZ, R23 ;  /* 0x000000ffff087224 */ /* 0x000fce00078e0017 */
.L_x_864:
[----:B------:R-:W-:Y:S01]  /*14bf0*/  SHF.R.U32.HI R25, RZ, 0x1, R8 ;  /* 0x00000001ff197819 */ /* 0x000fe20000011608 */
[----:B------:R-:W-:Y:S05]  /*14c00*/  WARPSYNC.ALL ;  /* 0x0000000000007948 */ /* 0x000fea0003800000 */
[----:B------:R-:W-:Y:S01]  /*14c10*/  IMAD.IADD R4, R25, 0x1, R16 ;  /* 0x0000000119047824 */ /* 0x000fe200078e0210 */
[----:B------:R-:W-:Y:S04]  /*14c20*/  BAR.SYNC.DEFER_BLOCKING 0x0 ;  /* 0x0000000000007b1d */ /* 0x000fe80000010000 */
[----:B------:R-:W-:-:S02]  /*14c30*/  ISETP.GE.U32.AND P0, PT, R4, R23, PT ;  /* 0x000000170400720c */ /* 0x000fc40003f06070 */
[----:B------:R-:W-:Y:S02]  /*14c40*/  BSSY.RECONVERGENT B0, `(.L_x_854) ;  /* 0x0000053000007945 */ /* 0x000fe40003800200 */
[----:B------:R-:W-:-:S13]  /*14c50*/  ISETP.GE.U32.OR P0, PT, R16, R25, P0 ;  /* 0x000000191000720c */ /* 0x000fda0000706470 */
[----:B-1----:R-:W-:Y:S05]  /*14c60*/  @P0 BRA `(.L_x_855) ;  /* 0x0000000400400947 */ /* 0x002fea0003800000 */
[----:B------:R-:W-:Y:S01]  /*14c70*/  IMAD R4, R4, R22, R19 ;  /* 0x0000001604047224 */ /* 0x000fe200078e0213 */
[----:B------:R-:W-:Y:S01]  /*14c80*/  FSETP.NAN.FTZ.AND P1, PT, |R7|, |R7|, PT ;  /* 0x400000070700720b */ /* 0x000fe20003f38200 */
[----:B------:R-:W-:Y:S02]  /*14c90*/  BSSY.RECONVERGENT B1, `(.L_x_856) ;  /* 0x0000013000017945 */ /* 0x000fe40003800200 */
[----:B------:R-:W-:-:S05]  /*14ca0*/  IMAD R20, R4, 0x40, R3 ;  /* 0x0000004004147824 */ /* 0x000fca00078e0203 */
[----:B------:R-:W1:Y:S04]  /*14cb0*/  LDS R24, [R20] ;  /* 0x0000000014187984 */ /* 0x000e680000000800 */
[----:B------:R-:W3:Y:S04]  /*14cc0*/  LDS.64 R4, [R20+0x8] ;  /* 0x0000080014047984 */ /* 0x000ee80000000a00 */
[----:B------:R4:W0:Y:S04]  /*14cd0*/  LDS R26, [R20+0x10] ;  /* 0x00001000141a7984 */ /* 0x0008280000000800 */
[----:B------:R4:W0:Y:S04]  /*14ce0*/  LDS R30, [R20+0x20] ;  /* 0x00002000141e7984 */ /* 0x0008280000000800 */
[----:B------:R4:W0:Y:S04]  /*14cf0*/  LDS R32, [R20+0x30] ;  /* 0x0000300014207984 */ /* 0x0008280000000800 */
[----:B------:R4:W0:Y:S04]  /*14d00*/  LDS.64 R10, [R20+0x18] ;  /* 0x00001800140a7984 */ /* 0x0008280000000a00 */
[----:B------:R4:W0:Y:S04]  /*14d10*/  LDS.64 R12, [R20+0x28] ;  /* 0x00002800140c7984 */ /* 0x0008280000000a00 */
[----:B------:R4:W0:Y:S01]  /*14d20*/  LDS.64 R14, [R20+0x38] ;  /* 0x00003800140e7984 */ /* 0x0008220000000a00 */
[----:B-1----:R-:W-:-:S02]  /*14d30*/  @P1 FSETP.NAN.FTZ.AND P2, PT, |R24|, |R24|, PT ;  /* 0x400000181800120b */ /* 0x002fc40003f58200 */
[----:B---3--:R-:W-:-:S04]  /*14d40*/  @P1 ISETP.LT.U32.AND P0, PT, R48, R4, PT ;  /* 0x000000043000120c */ /* 0x008fc80003f01070 */
[----:B------:R-:W-:Y:S01]  /*14d50*/  @P1 ISETP.LT.OR.EX P2, PT, R49, R5, !P2, P0 ;  /* 0x000000053100120c */ /* 0x000fe20005741700 */
[----:B----4-:R-:W-:-:S12]  /*14d60*/  @P1 BRA `(.L_x_857) ;  /* 0x0000000000141947 */ /* 0x010fd80003800000 */
[----:B------:R-:W-:-:S13]  /*14d70*/  FSETP.NEU.FTZ.AND P0, PT, R7, R24, PT ;  /* 0x000000180700720b */ /* 0x000fda0003f1d000 */
[----:B------:R-:W-:-:S04]  /*14d80*/  @!P0 ISETP.GE.U32.AND P2, PT, R48, R4, PT ;  /* 0x000000043000820c */ /* 0x000fc80003f46070 */
[----:B------:R-:W-:-:S04]  /*14d90*/  @!P0 ISETP.GE.AND.EX P2, PT, R49, R5, PT, P2 ;  /* 0x000000053100820c */ /* 0x000fc80003f46320 */
[----:B------:R-:W-:Y:S02]  /*14da0*/  @!P0 PLOP3.LUT P2, PT, P2, PT, PT, 0x8, 0x80 ;  /* 0x000000000080881c */ /* 0x000fe4000174e170 */
[----:B------:R-:W-:-:S13]  /*14db0*/  @P0 FSETP.GT.FTZ.AND P2, PT, R7, R24, PT ;  /* 0x000000180700020b */ /* 0x000fda0003f54000 */
.L_x_857:
[----:B------:R-:W-:Y:S05]  /*14dc0*/  BSYNC.RECONVERGENT B1 ;  /* 0x0000000000017941 */ /* 0x000fea0003800200 */
.L_x_856:
[----:B--2---:R-:W-:Y:S01]  /*14dd0*/  SEL R48, R48, R4, P2 ;  /* 0x0000000430307207 */ /* 0x004fe20001000000 */
[----:B------:R-:W-:Y:S01]  /*14de0*/  BSSY.RECONVERGENT B1, `(.L_x_858) ;  /* 0x0000012000017945 */ /* 0x000fe20003800200 */
[----:B------:R-:W-:Y:S02]  /*14df0*/  SEL R49, R49, R5, P2 ;  /* 0x0000000531317207 */ /* 0x000fe40001000000 */
[----:B------:R-:W-:Y:S02]  /*14e00*/  FSETP.NAN.FTZ.AND P5, PT, |R9|, |R9|, PT ;  /* 0x400000090900720b */ /* 0x000fe40003fb8200 */
[----:B------:R-:W-:Y:S01]  /*14e10*/  FSETP.NAN.FTZ.AND P3, PT, |R27|, |R27|, PT ;  /* 0x4000001b1b00720b */ /* 0x000fe20003f78200 */
[----:B------:R1:W-:Y:S01]  /*14e20*/  STS.64 [R0+0x8], R48 ;  /* 0x0000083000007388 */ /* 0x0003e20000000a00 */
[----:B------:R-:W-:Y:S02]  /*14e30*/  FSEL R7, R7, R24, P2 ;  /* 0x0000001807077208 */ /* 0x000fe40001000000 */
[----:B------:R-:W-:-:S07]  /*14e40*/  FSETP.NAN.FTZ.AND P4, PT, |R21|, |R21|, PT ;  /* 0x400000151500720b */ /* 0x000fce0003f98200 */
[----:B0-----:R-:W-:Y:S02]  /*14e50*/  @P5 FSETP.NAN.FTZ.AND P2, PT, |R26|, |R26|, PT ;  /* 0x4000001a1a00520b */ /* 0x001fe40003f58200 */
[----:B------:R-:W-:Y:S02]  /*14e60*/  @P5 ISETP.LT.U32.AND P6, PT, R6, R10, PT ;  /* 0x0000000a0600520c */ /* 0x000fe40003fc1070 */
[----:B------:R-:W-:Y:S02]  /*14e70*/  @P3 FSETP.NAN.FTZ.AND P1, PT, |R32|, |R32|, PT ;  /* 0x400000202000320b */ /* 0x000fe40003f38200 */
[----:B------:R-:W-:Y:S02]  /*14e80*/  @P3 ISETP.LT.U32.AND P0, PT, R18, R14, PT ;  /* 0x0000000e1200320c */ /* 0x000fe40003f01070 */
[----:B------:R-:W-:Y:S01]  /*14e90*/  @P5 ISETP.LT.OR.EX P2, PT, R67, R11, !P2, P6 ;  /* 0x0000000b4300520c */ /* 0x000fe20005741760 */
[----:B-1----:R-:W-:-:S12]  /*14ea0*/  @P5 BRA `(.L_x_859) ;  /* 0x0000000000145947 */ /* 0x002fd80003800000 */
[----:B------:R-:W-:-:S13]  /*14eb0*/  FSETP.NEU.FTZ.AND P6, PT, R9, R26, PT ;  /* 0x0000001a0900720b */ /* 0x000fda0003fdd000 */
[----:B------:R-:W-:Y:S02]  /*14ec0*/  @!P6 ISETP.GE.U32.AND P5, PT, R6, R10, PT ;  /* 0x0000000a0600e20c */ /* 0x000fe40003fa6070 */
[----:B------:R-:W-:Y:S02]  /*14ed0*/  @P6 FSETP.GT.FTZ.AND P2, PT, R9, R26, PT ;  /* 0x0000001a0900620b */ /* 0x000fe40003f54000 */
[----:B------:R-:W-:-:S04]  /*14ee0*/  @!P6 ISETP.GE.AND.EX P5, PT, R67, R11, PT, P5 ;  /* 0x0000000b4300e20c */ /* 0x000fc80003fa6350 */
[----:B------:R-:W-:-:S13]  /*14ef0*/  @!P6 PLOP3.LUT P2, PT, P5, PT, PT, 0x8, 0x80 ;  /* 0x000000000080e81c */ /* 0x000fda0002f4e170 */
.L_x_859:
[----:B------:R-:W-:Y:S05]  /*14f00*/  BSYNC.RECONVERGENT B1 ;  /* 0x0000000000017941 */ /* 0x000fea0003800200 */
.L_x_858:
        /* <DEDUP_REMOVED lines=13> */
.L_x_861:
[----:B------:R-:W-:Y:S05]  /*14fe0*/  BSYNC.RECONVERGENT B1 ;  /* 0x0000000000017941 */ /* 0x000fea0003800200 */
.L_x_860:
        /* <DEDUP_REMOVED lines=11> */
.L_x_863:
[----:B------:R-:W-:Y:S05]  /*150a0*/  BSYNC.RECONVERGENT B1 ;  /* 0x0000000000017941 */ /* 0x000fea0003800200 */
.L_x_862:
[----:B------:R-:W-:Y:S01]  /*150b0*/  SEL R18, R18, R14, P0 ;  /* 0x0000000e12127207 */ /* 0x000fe20000000000 */
[----:B------:R-:W-:Y:S01]  /*150c0*/  IMAD.MOV.U32 R66, RZ, RZ, R6 ;  /* 0x000000ffff427224 */ /* 0x000fe200078e0006 */
[----:B------:R-:W-:Y:S01]  /*150d0*/  SEL R69, R69, R15, P0 ;  /* 0x0000000f45457207 */ /* 0x000fe20000000000 */
[----:B------:R1:W-:Y:S01]  /*150e0*/  STS.64 [R0+0x28], R28 ;  /* 0x0000281c00007388 */ /* 0x0003e20000000a00 */
[----:B------:R-:W-:Y:S01]  /*150f0*/  FSEL R27, R27, R32, P0 ;  /* 0x000000201b1b7208 */ /* 0x000fe20000000000 */
[----:B------:R-:W-:Y:S02]  /*15100*/  IMAD.MOV.U32 R68, RZ, RZ, R18 ;  /* 0x000000ffff447224 */ /* 0x000fe400078e0012 */
[----:B------:R1:W-:Y:S04]  /*15110*/  STS.64 [R0+0x18], R66 ;  /* 0x0000184200007388 */ /* 0x0003e80000000a00 */
[----:B------:R1:W-:Y:S04]  /*15120*/  STS.64 [R0+0x38], R68 ;  /* 0x0000384400007388 */ /* 0x0003e80000000a00 */
[----:B------:R1:W-:Y:S04]  /*15130*/  STS [R0], R7 ;  /* 0x0000000700007388 */ /* 0x0003e80000000800 */
[----:B------:R1:W-:Y:S04]  /*15140*/  STS [R0+0x10], R9 ;  /* 0x0000100900007388 */ /* 0x0003e80000000800 */
[----:B------:R1:W-:Y:S04]  /*15150*/  STS [R0+0x20], R21 ;  /* 0x0000201500007388 */ /* 0x0003e80000000800 */
[----:B------:R1:W-:Y:S02]  /*15160*/  STS [R0+0x30], R27 ;  /* 0x0000301b00007388 */ /* 0x0003e40000000800 */
.L_x_855:
[----:B------:R-:W-:Y:S05]  /*15170*/  BSYNC.RECONVERGENT B0 ;  /* 0x0000000000007941 */ /* 0x000fea0003800200 */
.L_x_854:
[----:B------:R-:W-:Y:S01]  /*15180*/  ISETP.GT.U32.AND P0, PT, R8, 0x3, PT ;  /* 0x000000030800780c */ /* 0x000fe20003f04070 */
[----:B------:R-:W-:-:S12]  /*15190*/  IMAD.MOV.U32 R8, RZ, RZ, R25 ;  /* 0x000000ffff087224 */ /* 0x000fd800078e0019 */
[----:B------:R-:W-:Y:S05]  /*151a0*/  @P0 BRA `(.L_x_864) ;  /* 0xfffffff800900947 */ /* 0x000fea000383ffff */
.L_x_853:
[----:B------:R-:W3:Y:S02]  /*151b0*/  LDCU UR4, c[0x0][0x3b0] ;  /* 0x00007600ff0477ac */ /* 0x000ee40008000800 */
[----:B---3--:R-:W-:-:S09]  /*151c0*/  UISETP.NE.AND UP0, UPT, UR4, URZ, UPT ;  /* 0x000000ff0400728c */ /* 0x008fd2000bf05270 */
[----:B------:R-:W-:Y:S05]  /*151d0*/  BRA.U !UP0, `(.L_x_865) ;  /* 0x0000000d080c7547 */ /* 0x000fea000b800000 */
[----:B-1----:R-:W1:Y:S02]  /*151e0*/  LDC R23, c[0x0][0x360] ;  /* 0x0000d800ff177b82 */ /* 0x002e640000000800 */
[----:B-1----:R-:W-:Y:S01]  /*151f0*/  ISETP.GE.U32.AND P0, PT, R23, 0x21, PT ;  /* 0x000000211700780c */ /* 0x002fe20003f06070 */
[----:B--2---:R-:W-:-:S12]  /*15200*/  IMAD.MOV.U32 R0, RZ, RZ, R23 ;  /* 0x000000ffff007224 */ /* 0x004fd800078e0017 */
[----:B------:R-:W-:Y:S05]  /*15210*/  @!P0 BRA `(.L_x_866) ;  /* 0x0000000400bc8947 */ /* 0x000fea0003800000 */
[----:B------:R-:W1:Y:S01]  /*15220*/  S2UR UR5, SR_CgaCtaId ;  /* 0x00000000000579c3 */ /* 0x000e620000008800 */
[----:B------:R-:W-:Y:S01]  /*15230*/  UMOV UR4, 0x400 ;  /* 0x0000040000047882 */ /* 0x000fe20000000000 */
[----:B------:R-:W-:Y:S01]  /*15240*/  IMAD R0, R16, R23, R19 ;  /* 0x0000001710007224 */ /* 0x000fe200078e0213 */
[----:B------:R-:W-:Y:S01]  /*15250*/  UIADD3 UR4, UPT, UPT, UR4, 0x10, URZ ;  /* 0x0000001004047890 */ /* 0x000fe2000fffe0ff */
[----:B------:R-:W-:Y:S01]  /*15260*/  IMAD.MOV.U32 R66, RZ, RZ, R6 ;  /* 0x000000ffff427224 */ /* 0x000fe200078e0006 */
[----:B------:R-:W-:Y:S01]  /*15270*/  ISETP.GE.U32.AND P0, PT, R23, 0x40, PT ;  /* 0x000000401700780c */ /* 0x000fe20003f06070 */
[----:B------:R-:W-:Y:S01]  /*15280*/  IMAD.MOV.U32 R68, RZ, RZ, R18 ;  /* 0x000000ffff447224 */ /* 0x000fe200078e0012 */
[----:B-1----:R-:W-:-:S06]  /*15290*/  ULEA UR4, UR5, UR4, 0x18 ;  /* 0x0000000405047291 */ /* 0x002fcc000f8ec0ff */
[----:B------:R-:W-:Y:S01]  /*152a0*/  LEA R3, R0, UR4, 0x6 ;  /* 0x0000000400037c11 */ /* 0x000fe2000f8e30ff */
[----:B------:R-:W-:-:S04]  /*152b0*/  IMAD.MOV.U32 R0, RZ, RZ, 0x20 ;  /* 0x00000020ff007424 */ /* 0x000fc800078e00ff */
        /* <DEDUP_REMOVED lines=10> */
.L_x_877:
        /* <DEDUP_REMOVED lines=8> */
[----:B------:R-:W-:Y:S01]  /*153e0*/  IMAD R20, R22, 0x40, R3 ;  /* 0x0000004016147824 */ /* 0x000fe200078e0203 */
[----:B------:R-:W-:Y:S01]  /*153f0*/  FSETP.NAN.FTZ.AND P1, PT, |R7|, |R7|, PT ;  /* 0x400000070700720b */ /* 0x000fe20003f38200 */
[----:B------:R-:W-:Y:S03]  /*15400*/  BSSY.RECONVERGENT B1, `(.L_x_869) ;  /* 0x0000012000017945 */ /* 0x000fe60003800200 */
[----:B------:R-:W2:Y:S04]  /*15410*/  LDS R24, [R20] ;  /* 0x0000000014187984 */ /* 0x000ea80000000800 */
[----:B------:R-:W3:Y:S04]  /*15420*/  LDS.64 R4, [R20+0x8] ;  /* 0x0000080014047984 */ /* 0x000ee80000000a00 */
[----:B------:R4:W0:Y:S04]  /*15430*/  LDS R26, [R20+0x10] ;  /* 0x00001000141a7984 */ /* 0x0008280000000800 */
[----:B------:R4:W0:Y:S04]  /*15440*/  LDS R30, [R20+0x20] ;  /* 0x00002000141e7984 */ /* 0x0008280000000800 */
[----:B------:R4:W0:Y:S04]  /*15450*/  LDS R32, [R20+0x30] ;  /* 0x0000300014207984 */ /* 0x0008280000000800 */
[----:B------:R4:W0:Y:S04]  /*15460*/  LDS.64 R10, [R20+0x18] ;  /* 0x00001800140a7984 */ /* 0x0008280000000a00 */
[----:B------:R4:W0:Y:S04]  /*15470*/  LDS.64 R12, [R20+0x28] ;  /* 0x00002800140c7984 */ /* 0x0008280000000a00 */
[----:B------:R4:W0:Y:S01]  /*15480*/  LDS.64 R14, [R20+0x38] ;  /* 0x00003800140e7984 */ /* 0x0008220000000a00 */
[----:B--2---:R-:W-:-:S02]  /*15490*/  @P1 FSETP.NAN.FTZ.AND P2, PT, |R24|, |R24|, PT ;  /* 0x400000181800120b */ /* 0x004fc40003f58200 */
        /* <DEDUP_REMOVED lines=8> */
.L_x_870:
[----:B------:R-:W-:Y:S05]  /*15520*/  BSYNC.RECONVERGENT B1 ;  /* 0x0000000000017941 */ /* 0x000fea0003800200 */
.L_x_869:
[----:B-1----:R-:W-:Y:S01]  /*15530*/  SEL R48, R48, R4, P2 ;  /* 0x0000000430307207 */ /* 0x002fe20001000000 */
        /* <DEDUP_REMOVED lines=18> */
.L_x_872:
[----:B------:R-:W-:Y:S05]  /*15660*/  BSYNC.RECONVERGENT B1 ;  /* 0x0000000000017941 */ /* 0x000fea0003800200 */
.L_x_871:
        /* <DEDUP_REMOVED lines=13> */
.L_x_874:
[----:B------:R-:W-:Y:S05]  /*15740*/  BSYNC.RECONVERGENT B1 ;  /* 0x0000000000017941 */ /* 0x000fea0003800200 */
.L_x_873:
        /* <DEDUP_REMOVED lines=11> */
.L_x_876:
[----:B------:R-:W-:Y:S05]  /*15800*/  BSYNC.RECONVERGENT B1 ;  /* 0x0000000000017941 */ /* 0x000fea0003800200 */
.L_x_875:
        /* <DEDUP_REMOVED lines=12> */
.L_x_868:
[----:B------:R-:W-:Y:S05]  /*158d0*/  BSYNC.RECONVERGENT B0 ;  /* 0x0000000000007941 */ /* 0x000fea0003800200 */
.L_x_867:
[----:B------:R-:W-:Y:S01]  /*158e0*/  ISETP.GT.U32.AND P0, PT, R8, 0x7f, PT ;  /* 0x0000007f0800780c */ /* 0x000fe20003f04070 */
[----:B------:R-:W-:-:S12]  /*158f0*/  IMAD.MOV.U32 R8, RZ, RZ, R22 ;  /* 0x000000ffff087224 */ /* 0x000fd800078e0016 */
[----:B------:R-:W-:Y:S05]  /*15900*/  @P0 BRA `(.L_x_877) ;  /* 0xfffffff800940947 */ /* 0x000fea000383ffff */
.L_x_866:
[----:B------:R-:W-:Y:S01]  /*15910*/  ISETP.GE.U32.AND P0, PT, R0, 0x2, PT ;  /* 0x000000020000780c */ /* 0x000fe20003f06070 */
[----:B------:R-:W-:Y:S05]  /*15920*/  WARPSYNC.ALL ;  /* 0x0000000000007948 */ /* 0x000fea0003800000 */
[----:B------:R-:W-:Y:S07]  /*15930*/  BAR.SYNC.DEFER_BLOCKING 0x0 ;  /* 0x0000000000007b1d */ /* 0x000fee0000010000 */
[----:B------:R-:W-:Y:S05]  /*15940*/  @!P0 BRA `(.L_x_865) ;  /* 0x0000000400308947 */ /* 0x000fea0003800000 */
[----:B------:R-:W-:-:S07]  /*15950*/  IMAD.MOV.U32 R4, RZ, RZ, 0x1 ;  /* 0x00000001ff047424 */ /* 0x000fce00078e00ff */
.L_x_886:
[----:B------:R-:W3:Y:S01]  /*15960*/  SHFL.DOWN PT, R8, R7, R4, 0x1f ;  /* 0x08001f0407087589 */ /* 0x000ee200000e0000 */
[----:B------:R-:W-:Y:S01]  /*15970*/  FSETP.NAN.FTZ.AND P2, PT, |R7|, |R7|, PT ;  /* 0x400000070700720b */ /* 0x000fe20003f58200 */
[----:B------:R-:W-:Y:S02]  /*15980*/  BSSY.RECONVERGENT B0, `(.L_x_878) ;  /* 0x000000c000007945 */ /* 0x000fe40003800200 */
[----:B-12---:R-:W1:Y:S04]  /*15990*/  SHFL.DOWN PT, R3, R48, R4, 0x1f ;  /* 0x08001f0430037589 */ /* 0x006e6800000e0000 */
[----:B------:R-:W2:Y:S06]  /*159a0*/  SHFL.DOWN PT, R10, R49, R4, 0x1f ;  /* 0x08001f04310a7589 */ /* 0x000eac00000e0000 */
[----:B---3--:R-:W-:-:S02]  /*159b0*/  @P2 FSETP.NAN.FTZ.AND P1, PT, |R8|, |R8|, PT ;  /* 0x400000080800220b */ /* 0x008fc40003f38200 */
        /* <DEDUP_REMOVED lines=8> */
.L_x_879:
[----:B------:R-:W-:Y:S05]  /*15a40*/  BSYNC.RECONVERGENT B0 ;  /* 0x0000000000007941 */ /* 0x000fea0003800200 */
.L_x_878:
[----:B------:R-:W1:Y:S01]  /*15a50*/  SHFL.DOWN PT, R12, R9, R4, 0x1f ;  /* 0x08001f04090c7589 */ /* 0x000e6200000e0000 */
[----:B------:R-:W-:Y:S01]  /*15a60*/  FSETP.NAN.FTZ.AND P3, PT, |R9|, |R9|, PT ;  /* 0x400000090900720b */ /* 0x000fe20003f78200 */
[----:B------:R-:W-:Y:S02]  /*15a70*/  BSSY.RECONVERGENT B0, `(.L_x_880) ;  /* 0x000000c000007945 */ /* 0x000fe40003800200 */
[----:B------:R-:W2:Y:S04]  /*15a80*/  SHFL.DOWN PT, R5, R6, R4, 0x1f ;  /* 0x08001f0406057589 */ /* 0x000ea800000e0000 */
[----:B------:R-:W3:Y:S06]  /*15a90*/  SHFL.DOWN PT, R14, R67, R4, 0x1f ;  /* 0x08001f04430e7589 */ /* 0x000eec00000e0000 */
[----:B-1----:R-:W-:-:S02]  /*15aa0*/  @P3 FSETP.NAN.FTZ.AND P0, PT, |R12|, |R12|, PT ;  /* 0x4000000c0c00320b */ /* 0x002fc40003f18200 */
[----:B--2---:R-:W-:-:S04]  /*15ab0*/  @P3 ISETP.LT.U32.AND P2, PT, R6, R5, PT ;  /* 0x000000050600320c */ /* 0x004fc80003f41070 */
[----:B---3--:R-:W-:Y:S01]  /*15ac0*/  @P3 ISETP.LT.OR.EX P0, PT, R67, R14, !P0, P2 ;  /* 0x0000000e4300320c */ /* 0x008fe20004701720 */
[----:B------:R-:W-:-:S12]  /*15ad0*/  @P3 BRA `(.L_x_881) ;  /* 0x0000000000143947 */ /* 0x000fd80003800000 */
[----:B------:R-:W-:-:S13]  /*15ae0*/  FSETP.NEU.FTZ.AND P3, PT, R9, R12, PT ;  /* 0x0000000c0900720b */ /* 0x000fda0003f7d000 */
[----:B------:R-:W-:Y:S02]  /*15af0*/  @!P3 ISETP.GE.U32.AND P2, PT, R6, R5, PT ;  /* 0x000000050600b20c */ /* 0x000fe40003f46070 */
[----:B------:R-:W-:Y:S02]  /*15b00*/  @P3 FSETP.GT.FTZ.AND P0, PT, R9, R12, PT ;  /* 0x0000000c0900320b */ /* 0x000fe40003f14000 */
[----:B------:R-:W-:-:S04]  /*15b10*/  @!P3 ISETP.GE.AND.EX P2, PT, R67, R14, PT, P2 ;  /* 0x0000000e4300b20c */ /* 0x000fc80003f46320 */
[----:B------:R-:W-:-:S13]  /*15b20*/  @!P3 PLOP3.LUT P0, PT, P2, PT, PT, 0x8, 0x80 ;  /* 0x000000000080b81c */ /* 0x000fda000170e170 */
.L_x_881:
[----:B------:R-:W-:Y:S05]  /*15b30*/  BSYNC.RECONVERGENT B0 ;  /* 0x0000000000007941 */ /* 0x000fea0003800200 */
.L_x_880:
        /* <DEDUP_REMOVED lines=14> */
.L_x_883:
[----:B------:R-:W-:Y:S05]  /*15c20*/  BSYNC.RECONVERGENT B0 ;  /* 0x0000000000007941 */ /* 0x000fea0003800200 */
.L_x_882:
[----:B------:R-:W1:Y:S01]  /*15c30*/  SHFL.DOWN PT, R24, R27, R4, 0x1f ;  /* 0x08001f041b187589 */ /* 0x000e6200000e0000 */
[----:B------:R-:W-:Y:S01]  /*15c40*/  FSETP.NAN.FTZ.AND P5, PT, |R27|, |R27|, PT ;  /* 0x4000001b1b00720b */ /* 0x000fe20003fb8200 */
[----:B------:R-:W-:Y:S01]  /*15c50*/  BSSY.RECONVERGENT B0, `(.L_x_884) ;  /* 0x0000015000007945 */ /* 0x000fe20003800200 */
[----:B------:R-:W-:Y:S01]  /*15c60*/  FSEL R7, R7, R8, P1 ;  /* 0x0000000807077208 */ /* 0x000fe20000800000 */
[----:B------:R-:W2:Y:S01]  /*15c70*/  SHFL.DOWN PT, R13, R18, R4, 0x1f ;  /* 0x08001f04120d7589 */ /* 0x000ea200000e0000 */
[----:B------:R-:W-:Y:S02]  /*15c80*/  SEL R48, R48, R3, P1 ;  /* 0x0000000330307207 */ /* 0x000fe40000800000 */
[----:B------:R-:W-:Y:S01]  /*15c90*/  SEL R49, R49, R10, P1 ;  /* 0x0000000a31317207 */ /* 0x000fe20000800000 */
[----:B------:R-:W3:Y:S01]  /*15ca0*/  SHFL.DOWN PT, R26, R69, R4, 0x1f ;  /* 0x08001f04451a7589 */ /* 0x000ee200000e0000 */
[----:B------:R-:W-:Y:S02]  /*15cb0*/  FSEL R9, R9, R12, P0 ;  /* 0x0000000c09097208 */ /* 0x000fe40000000000 */
[----:B------:R-:W-:-:S02]  /*15cc0*/  SEL R6, R6, R5, P0 ;  /* 0x0000000506067207 */ /* 0x000fc40000000000 */
[----:B------:R-:W-:Y:S02]  /*15cd0*/  SEL R67, R67, R14, P0 ;  /* 0x0000000e43437207 */ /* 0x000fe40000000000 */
[----:B------:R-:W-:Y:S02]  /*15ce0*/  FSEL R21, R21, R20, P2 ;  /* 0x0000001415157208 */ /* 0x000fe40001000000 */
[----:B------:R-:W-:Y:S02]  /*15cf0*/  SEL R28, R28, R11, P2 ;  /* 0x0000000b1c1c7207 */ /* 0x000fe40001000000 */
[----:B------:R-:W-:Y:S02]  /*15d00*/  SEL R29, R29, R22, P2 ;  /* 0x000000161d1d7207 */ /* 0x000fe40001000000 */
[----:B-1----:R-:W-:Y:S02]  /*15d10*/  @P5 FSETP.NAN.FTZ.AND P3, PT, |R24|, |R24|, PT ;  /* 0x400000181800520b */ /* 0x002fe40003f78200 */
        /* <DEDUP_REMOVED lines=8> */
.L_x_885:
[----:B------:R-:W-:Y:S05]  /*15da0*/  BSYNC.RECONVERGENT B0 ;  /* 0x0000000000007941 */ /* 0x000fea0003800200 */
.L_x_884:
[----:B------:R-:W-:Y:S01]  /*15db0*/  IMAD.SHL.U32 R4, R4, 0x2, RZ ;  /* 0x0000000204047824 */ /* 0x000fe200078e00ff */
[----:B------:R-:W-:Y:S02]  /*15dc0*/  FSEL R27, R27, R24, P1 ;  /* 0x000000181b1b7208 */ /* 0x000fe40000800000 */
[----:B------:R-:W-:Y:S02]  /*15dd0*/  SEL R18, R18, R13, P1 ;  /* 0x0000000d12127207 */ /* 0x000fe40000800000 */
[----:B------:R-:W-:Y:S02]  /*15de0*/  ISETP.GE.AND P0, PT, R4, R0, PT ;  /* 0x000000000400720c */ /* 0x000fe40003f06270 */
[----:B------:R-:W-:-:S11]  /*15df0*/  SEL R69, R69, R26, P1 ;  /* 0x0000001a45457207 */ /* 0x000fd60000800000 */
[----:B------:R-:W-:Y:S05]  /*15e00*/  @!P0 BRA `(.L_x_886) ;  /* 0xfffffff800d48947 */ /* 0x000fea000383ffff */
.L_x_865:
[----:B-12---:R-:W1:Y:S01]  /*15e10*/  LDC R0, c[0x0][0x56c] ;  /* 0x00015b00ff007b82 */ /* 0x006e620000000800 */
[----:B------:R-:W-:Y:S01]  /*15e20*/  IMAD.MOV.U32 R23, RZ, RZ, RZ ;  /* 0x000000ffff177224 */ /* 0x000fe200078e00ff */
        /* <DEDUP_REMOVED lines=12> */
[----:B--2---:R-:W-:-:S05]  /*15ef0*/  SHF.R.U32.HI R5, RZ, UR5, R4 ;  /* 0x00000005ff057c19 */ /* 0x004fca0008011604 */
[----:B------:R-:W-:-:S04]  /*15f00*/  IMAD.MOV R3, RZ, RZ, -R5 ;  /* 0x000000ffff037224 */ /* 0x000fc800078e0a05 */
[----:B------:R-:W-:-:S04]  /*15f10*/  IMAD R3, R3, UR6, R77 ;  /* 0x0000000603037c24 */ /* 0x000fc8000f8e024d */
        /* <DEDUP_REMOVED lines=264> */
.L_x_887:
[----:B------:R-:W-:Y:S01]  /*16fa0*/  IMAD.MOV.U32 R26, RZ, RZ, RZ ;  /* 0x000000ffff1a7224 */ /* 0x000fe200078e00ff */
[----:B------:R-:W-:Y:S06]  /*16fb0*/  @!P0 BRA `(.L_x_888) ;  /* 0x0000001000488947 */ /* 0x000fec0003800000 */
[----:B------:R-:W1:Y:S01]  /*16fc0*/  LDCU.64 UR6, c[0x0][0x570] ;  /* 0x0000ae00ff0677ac */ /* 0x000e620008000a00 */
[----:B------:R-:W-:Y:S01]  /*16fd0*/  VIADD R5, R77, 0x1 ;  /* 0x000000014d057836 */ /* 0x000fe20000000000 */
[----:B------:R-:W-:Y:S01]  /*16fe0*/  ISETP.NE.AND P1, PT, R8, RZ, PT ;  /* 0x000000ff0800720c */ /* 0x000fe20003f25270 */
[----:B------:R-:W-:Y:S01]  /*16ff0*/  IMAD.MOV.U32 R4, RZ, RZ, RZ ;  /* 0x000000ffff047224 */ /* 0x000fe200078e00ff */
[----:B------:R-:W2:Y:S01]  /*17000*/  LDCU UR4, c[0x0][0x578] ;  /* 0x0000af00ff0477ac */ /* 0x000ea20008000800 */
[----:B------:R-:W3:Y:S02]  /*17010*/  LDCU UR5, c[0x0][0x69c] ;  /* 0x0000d380ff0577ac */ /* 0x000ee40008000800 */
        /* <DEDUP_REMOVED lines=268> */
.L_x_888:
        /* <DEDUP_REMOVED lines=276> */
.L_x_889:
        /* <DEDUP_REMOVED lines=276> */
.L_x_890:
[----:B------:R-:W1:Y:S01]  /*1a360*/  LDCU.64 UR4, c[0x0][0x780] ;  /* 0x0000f000ff0477ac */ /* 0x000e620008000a00 */
[----:B------:R-:W-:Y:S02]  /*1a370*/  PLOP3.LUT P0, PT, PT, PT, PT, 0x80, 0x8 ;  /* 0x000000000008781c */ /* 0x000fe40003f0f070 */
[----:B------:R-:W-:Y:S01]  /*1a380*/  CS2R R4, SRZ ;  /* 0x0000000000047805 */ /* 0x000fe2000001ff00 */
[----:B-1----:R-:W-:-:S04]  /*1a390*/  UISETP.NE.U32.AND UP0, UPT, UR4, URZ, UPT ;  /* 0x000000ff0400728c */ /* 0x002fc8000bf05070 */
[----:B------:R-:W-:-:S09]  /*1a3a0*/  UISETP.NE.AND.EX UP0, UPT, UR5, URZ, UPT, UP0 ;  /* 0x000000ff0500728c */ /* 0x000fd2000bf05300 */
[----:B------:R-:W-:Y:S05]  /*1a3b0*/  BRA.U !UP0, `(.L_x_891) ;  /* 0x0000000508447547 */ /* 0x000fea000b800000 */
[----:B------:R-:W-:Y:S01]  /*1a3c0*/  BSSY.RECONVERGENT B0, `(.L_x_892) ;  /* 0x0000019000007945 */ /* 0x000fe20003800200 */
[----:B------:R-:W-:Y:S02]  /*1a3d0*/  IMAD.MOV.U32 R12, RZ, RZ, 0x8 ;  /* 0x00000008ff0c7424 */ /* 0x000fe400078e00ff */
[----:B------:R-:W-:-:S07]  /*1a3e0*/  IMAD.MOV.U32 R3, RZ, RZ, 0x10 ;  /* 0x00000010ff037424 */ /* 0x000fce00078e00ff */
.L_x_893:
[----:B------:R-:W1:Y:S08]  /*1a3f0*/  I2F.U32.RP R10, R3 ;  /* 0x00000003000a7306 */ /* 0x000e700000209000 */
[----:B-1----:R-:W1:Y:S02]  /*1a400*/  MUFU.RCP R10, R10 ;  /* 0x0000000a000a7308 */ /* 0x002e640000001000 */
[----:B-1----:R-:W-:-:S06]  /*1a410*/  VIADD R4, R10, 0xffffffe ;  /* 0x0ffffffe0a047836 */ /* 0x002fcc0000000000 */
[----:B------:R1:W2:Y:S02]  /*1a420*/  F2I.FTZ.U32.TRUNC.NTZ R5, R4 ;  /* 0x0000000400057305 */ /* 0x0002a4000021f000 */
[----:B-1----:R-:W-:Y:S02]  /*1a430*/  IMAD.MOV.U32 R4, RZ, RZ, RZ ;  /* 0x000000ffff047224 */ /* 0x002fe400078e00ff */
[----:B--2---:R-:W-:-:S04]  /*1a440*/  IMAD.MOV R14, RZ, RZ, -R5 ;  /* 0x000000ffff0e7224 */ /* 0x004fc800078e0a05 */
[----:B------:R-:W-:Y:S02]  /*1a450*/  IMAD R11, R14, R3, RZ ;  /* 0x000000030e0b7224 */ /* 0x000fe400078e02ff */
[----:B------:R-:W-:Y:S02]  /*1a460*/  IMAD.MOV.U32 R14, RZ, RZ, R3 ;  /* 0x000000ffff0e7224 */ /* 0x000fe400078e0003 */
        /* <DEDUP_REMOVED lines=15> */
.L_x_892:
        /* <DEDUP_REMOVED lines=12> */
[----:B------:R-:W-:Y:S02]  /*1a620*/  @P3 IMAD.IADD R5, R5, 0x1, -R14 ;  /* 0x0000000105053824 */ /* 0x000fe400078e0a0e */
[----:B------:R-:W-:-:S03]  /*1a630*/  @P3 VIADD R10, R10, 0x1 ;  /* 0x000000010a0a3836 */ /* 0x000fc60000000000 */
        /* <DEDUP_REMOVED lines=9> */
[----:B------:R-:W-:Y:S01]  /*1a6d0*/  IMAD.MOV R13, RZ, RZ, -R3 ;  /* 0x000000ffff0d7224 */ /* 0x000fe200078e0a03 */
        /* <DEDUP_REMOVED lines=15> */
[----:B------:R-:W-:Y:S01]  /*1a7d0*/  @P1 VIADD R11, R11, 0x1 ;  /* 0x000000010b0b1836 */ /* 0x000fe20000000000 */
[----:B------:R-:W-:-:S05]  /*1a7e0*/  @!P2 LOP3.LUT R11, RZ, R3, RZ, 0x33, !PT ;  /* 0x00000003ff0ba212 */ /* 0x000fca00078e33ff */
[----:B------:R-:W-:Y:S01]  /*1a7f0*/  IMAD.MOV.U32 R4, RZ, RZ, R11 ;  /* 0x000000ffff047224 */ /* 0x000fe200078e000b */
[----:B------:R-:W-:Y:S06]  /*1a800*/  BRA `(.L_x_896) ;  /* 0x0000000000107947 */ /* 0x000fec0003800000 */
.L_x_895:
[----:B------:R-:W-:-:S07]  /*1a810*/  MOV R20, 0x1a830 ;  /* 0x0001a83000147802 */ /* 0x000fce0000000f00 */
[----:B0-----:R-:W-:Y:S05]  /*1a820*/  CALL.REL.NOINC `($__internal_2_$__cuda_sm20_div_u64) ;  /* 0x0000009c00687944 */ /* 0x001fea0003c00000 */
[----:B------:R-:W-:Y:S02]  /*1a830*/  IMAD.MOV.U32 R4, RZ, RZ, R3 ;  /* 0x000000ffff047224 */ /* 0x000fe400078e0003 */
[----:B------:R-:W-:-:S07]  /*1a840*/  IMAD.MOV.U32 R5, RZ, RZ, R10 ;  /* 0x000000ffff057224 */ /* 0x000fce00078e000a */
.L_x_896:
[----:B------:R-:W-:Y:S05]  /*1a850*/  BSYNC.RECONVERGENT B0 ;  /* 0x0000000000007941 */ /* 0x000fea0003800200 */
.L_x_894:
[----:B------:R-:W1:Y:S02]  /*1a860*/  LDCU.64 UR4, c[0x0][0x780] ;  /* 0x0000f000ff0477ac */ /* 0x000e640008000a00 */
[----:B-1----:R-:W-:Y:S02]  /*1a870*/  UISETP.NE.U32.AND UP0, UPT, UR4, URZ, UPT ;  /* 0x000000ff0400728c */ /* 0x002fe4000bf05070 */
[----:B------:R-:W-:Y:S02]  /*1a880*/  IADD3 R4, P1, PT, R4, UR4, RZ ;  /* 0x0000000404047c10 */ /* 0x000fe4000ff3e0ff */
[----:B------:R-:W-:Y:S02]  /*1a890*/  UISETP.NE.AND.EX UP0, UPT, UR5, URZ, UPT, UP0 ;  /* 0x000000ff0500728c */ /* 0x000fe4000bf05300 */
[----:B------:R-:W-:-:S04]  /*1a8a0*/  IADD3.X R5, PT, PT, R5, UR5, RZ, P1, !PT ;  /* 0x0000000505057c10 */ /* 0x000fc80008ffe4ff */
[----:B------:R-:W-:-:S04]  /*1a8b0*/  PLOP3.LUT P0, PT, PT, PT, UP0, 0x80, 0x8 ;  /* 0x000000000008781c */ /* 0x000fc80003f0f008 */
[----:B------:R-:W-:-:S13]  /*1a8c0*/  PLOP3.LUT P0, PT, P0, PT, PT, 0x8, 0x80 ;  /* 0x000000000080781c */ /* 0x000fda000070e170 */
.L_x_891:
[----:B------:R-:W1:Y:S02]  /*1a8d0*/  LDCU UR4, c[0x0][0x3b8] ;  /* 0x00007700ff0477ac */ /* 0x000e640008000800 */
[----:B-1----:R-:W-:-:S09]  /*1a8e0*/  UISETP.NE.AND UP0, UPT, UR4, URZ, UPT ;  /* 0x000000ff0400728c */ /* 0x002fd2000bf05270 */
[----:B------:R-:W-:Y:S05]  /*1a8f0*/  BRA.U !UP0, `(.L_x_897) ;  /* 0x0000008508107547 */ /* 0x000fea000b800000 */
[----:B------:R-:W1:Y:S01]  /*1a900*/  LDCU UR4, c[0x0][0x3bc] ;  /* 0x00007780ff0477ac */ /* 0x000e620008000800 */
[----:B------:R-:W-:Y:S01]  /*1a910*/  IMAD.MOV.U32 R23, RZ, RZ, RZ ;  /* 0x000000ffff177224 */ /* 0x000fe200078e00ff */
[----:B------:R-:W2:Y:S01]  /*1a920*/  LDCU UR7, c[0x0][0x56c] ;  /* 0x0000ad80ff0777ac */ /* 0x000ea20008000800 */
[----:B------:R-:W3:Y:S01]  /*1a930*/  LDCU UR5, c[0x0][0x3c0] ;  /* 0x00007800ff0577ac */ /* 0x000ee20008000800 */
[----:B------:R-:W4:Y:S01]  /*1a940*/  LDCU UR6, c[0x0][0x3a8] ;  /* 0x00007500ff0677ac */ /* 0x000f220008000800 */
[----:B-1----:R-:W-:Y:S01]  /*1a950*/  IMAD R3, R19, UR4, RZ ;  /* 0x0000000413037c24 */ /* 0x002fe2000f8e02ff */
[----:B--2---:R-:W-:-:S03]  /*1a960*/  UISETP.NE.AND UP0, UPT, UR7, URZ, UPT ;  /* 0x000000ff0700728c */ /* 0x004fc6000bf05270 */
[----:B---3--:R-:W-:-:S04]  /*1a970*/  IMAD R10, R16, UR5, R3 ;  /* 0x00000005100a7c24 */ /* 0x008fc8000f8e0203 */
[----:B----4-:R-:W-:-:S04]  /*1a980*/  IMAD R10, R17, UR6, R10 ;  /* 0x00000006110a7c24 */ /* 0x010fc8000f8e020a */
[----:B------:R-:W-:Y:S01]  /*1a990*/  IMAD.SHL.U32 R11, R10, 0x4, RZ ;  /* 0x000000040a0b7824 */ /* 0x000fe200078e00ff */
[----:B------:R-:W-:Y:S06]  /*1a9a0*/  BRA.U !UP0, `(.L_x_898) ;  /* 0x0000001108447547 */ /* 0x000fec000b800000 */
[----:B------:R-:W1:Y:S01]  /*1a9b0*/  LDCU.64 UR6, c[0x0][0x570] ;  /* 0x0000ae00ff0677ac */ /* 0x000e620008000a00 */
[----:B------:R-:W-:Y:S01]  /*1a9c0*/  IMAD.MOV.U32 R10, RZ, RZ, RZ ;  /* 0x000000ffff0a7224 */ /* 0x000fe200078e00ff */
[----:B------:R-:W-:Y:S01]  /*1a9d0*/  ISETP.NE.AND P1, PT, R8, RZ, PT ;  /* 0x000000ff0800720c */ /* 0x000fe20003f25270 */
        /* <DEDUP_REMOVED lines=270> */
.L_x_898:
[----:B------:R-:W-:Y:S01]  /*1bac0*/  IMAD.MOV.U32 R26, RZ, RZ, RZ ;  /* 0x000000ffff1a7224 */ /* 0x000fe200078e00ff */
[----:B------:R-:W-:Y:S06]  /*1bad0*/  BRA.U !UP0, `(.L_x_899) ;  /* 0x0000001108487547 */ /* 0x000fec000b800000 */
        /* <DEDUP_REMOVED lines=274> */
.L_x_899:
        /* <DEDUP_REMOVED lines=276> */
.L_x_900:
        /* <DEDUP_REMOVED lines=276> */
.L_x_901:
[----:B------:R-:W1:Y:S01]  /*1ee80*/  LDCU UR4, c[0x0][0x3a0] ;  /* 0x00007400ff0477ac */ /* 0x000e620008000800 */
[----:B------:R-:W-:Y:S01]  /*1ee90*/  BSSY.RECONVERGENT B0, `(.L_x_902) ;  /* 0x000001e000007945 */ /* 0x000fe20003800200 */
[----:B------:R-:W-:Y:S02]  /*1eea0*/  LOP3.LUT P4, RZ, R19, R16, RZ, 0xfc, !PT ;  /* 0x0000001013ff7212 */ /* 0x000fe4000788fcff */
[----:B------:R-:W-:Y:S02]  /*1eeb0*/  PLOP3.LUT P1, PT, PT, PT, PT, 0x8, 0x80 ;  /* 0x000000000080781c */ /* 0x000fe40003f2e170 */
[----:B-1----:R-:W-:-:S13]  /*1eec0*/  ISETP.GE.AND P2, PT, R11, UR4, PT ;  /* 0x000000040b007c0c */ /* 0x002fda000bf46270 */
[----:B------:R-:W-:Y:S05]  /*1eed0*/  @P2 BRA `(.L_x_903) ;  /* 0x0000000000642947 */ /* 0x000fea0003800000 */
[----:B------:R-:W1:Y:S02]  /*1eee0*/  LDC.64 R12, c[0x0][0x3b0] ;  /* 0x0000ec00ff0c7b82 */ /* 0x000e640000000a00 */
[----:B-1----:R-:W-:Y:S02]  /*1eef0*/  ISETP.NE.AND P2, PT, R12, RZ, PT ;  /* 0x000000ff0c00720c */ /* 0x002fe40003f45270 */
[----:B------:R-:W-:Y:S02]  /*1ef00*/  ISETP.NE.AND P3, PT, R13, RZ, PT ;  /* 0x000000ff0d00720c */ /* 0x000fe40003f65270 */
[----:B------:R-:W-:Y:S02]  /*1ef10*/  ISETP.NE.AND P2, PT, R19, RZ, P2 ;  /* 0x000000ff1300720c */ /* 0x000fe40001745270 */
[----:B------:R-:W-:-:S04]  /*1ef20*/  ISETP.NE.AND P3, PT, R16, RZ, P3 ;  /* 0x000000ff1000720c */ /* 0x000fc80001f65270 */
[----:B------:R-:W-:-:S13]  /*1ef30*/  PLOP3.LUT P2, PT, P2, P3, PT, 0xf8, 0x8f ;  /* 0x00000000008f781c */ /* 0x000fda0001747f70 */
[----:B------:R-:W-:Y:S05]  /*1ef40*/  @P2 BRA `(.L_x_903) ;  /* 0x0000000000482947 */ /* 0x000fea0003800000 */
[----:B------:R-:W1:Y:S01]  /*1ef50*/  LDCU UR4, c[0x0][0x374] ;  /* 0x00006e80ff0477ac */ /* 0x000e620008000800 */
[----:B------:R-:W2:Y:S01]  /*1ef60*/  LDC.64 R10, c[0x0][0x788] ;  /* 0x0001e200ff0a7b82 */ /* 0x000ea20000000a00 */
[----:B------:R-:W-:Y:S01]  /*1ef70*/  ISETP.NE.AND P1, PT, R12, RZ, PT ;  /* 0x000000ff0c00720c */ /* 0x000fe20003f25270 */
[----:B------:R-:W-:Y:S01]  /*1ef80*/  IMAD.MOV.U32 R66, RZ, RZ, R6 ;  /* 0x000000ffff427224 */ /* 0x000fe200078e0006 */
[----:B------:R-:W3:Y:S01]  /*1ef90*/  LDCU UR5, c[0x0][0x360] ;  /* 0x00006c00ff0577ac */ /* 0x000ee20008000800 */
[----:B------:R-:W-:Y:S02]  /*1efa0*/  IMAD.MOV.U32 R68, RZ, RZ, R18 ;  /* 0x000000ffff447224 */ /* 0x000fe400078e0012 */
[----:B-1----:R-:W-:-:S08]  /*1efb0*/  IMAD R2, R17, UR4, R2 ;  /* 0x0000000411027c24 */ /* 0x002fd0000f8e0202 */
[----:B---3--:R-:W-:Y:S01]  /*1efc0*/  @!P1 IMAD R2, R2, UR5, R19 ;  /* 0x0000000502029c24 */ /* 0x008fe2000f8e0213 */
[----:B------:R-:W-:-:S03]  /*1efd0*/  PLOP3.LUT P1, PT, PT, PT, PT, 0x80, 0x8 ;  /* 0x000000000008781c */ /* 0x000fc60003f2f070 */
[----:B--2---:R-:W-:-:S05]  /*1efe0*/  IMAD.WIDE.U32 R2, R2, 0x40, R10 ;  /* 0x0000004002027825 */ /* 0x004fca00078e000a */
[----:B------:R1:W-:Y:S04]  /*1eff0*/  STG.E.64 desc[UR36][R2.64+0x8], R48 ;  /* 0x0000083002007986 */ /* 0x0003e8000c101b24 */
[----:B------:R1:W-:Y:S04]  /*1f000*/  STG.E.64 desc[UR36][R2.64+0x18], R66 ;  /* 0x0000184202007986 */ /* 0x0003e8000c101b24 */
[----:B------:R1:W-:Y:S04]  /*1f010*/  STG.E.64 desc[UR36][R2.64+0x28], R28 ;  /* 0x0000281c02007986 */ /* 0x0003e8000c101b24 */
[----:B------:R1:W-:Y:S04]  /*1f020*/  STG.E.64 desc[UR36][R2.64+0x38], R68 ;  /* 0x0000384402007986 */ /* 0x0003e8000c101b24 */
[----:B------:R1:W-:Y:S04]  /*1f030*/  STG.E desc[UR36][R2.64], R7 ;  /* 0x0000000702007986 */ /* 0x0003e8000c101924 */
[----:B------:R1:W-:Y:S04]  /*1f040*/  STG.E desc[UR36][R2.64+0x10], R9 ;  /* 0x0000100902007986 */ /* 0x0003e8000c101924 */
[----:B------:R1:W-:Y:S04]  /*1f050*/  STG.E desc[UR36][R2.64+0x20], R21 ;  /* 0x0000201502007986 */ /* 0x0003e8000c101924 */
[----:B------:R1:W-:Y:S02]  /*1f060*/  STG.E desc[UR36][R2.64+0x30], R27 ;  /* 0x0000301b02007986 */ /* 0x0003e4000c101924 */
.L_x_903:
[----:B------:R-:W-:Y:S05]  /*1f070*/  BSYNC.RECONVERGENT B0 ;  /* 0x0000000000007941 */ /* 0x000fea0003800200 */
.L_x_902:
        /* <DEDUP_REMOVED lines=14> */
[----:B-1----:R-:W1:Y:S01]  /*1f160*/  S2R R9, SR_LANEID ;  /* 0x0000000000097919 */ /* 0x002e620000000000 */
[----:B------:R-:W-:Y:S01]  /*1f170*/  VOTEU.ANY UR5, UPT, PT ;  /* 0x0000000000057886 */ /* 0x000fe200038e0100 */
[----:B------:R-:W2:Y:S01]  /*1f180*/  LDC.64 R2, c[0x0][0x790] ;  /* 0x0001e400ff027b82 */ /* 0x000ea20000000a00 */
[----:B------:R-:W1:Y:S08]  /*1f190*/  FLO.U32 R6, UR5 ;  /* 0x0000000500067d00 */ /* 0x000e7000080e0000 */
[----:B------:R-:W3:Y:S01]  /*1f1a0*/  POPC R7, UR5 ;  /* 0x0000000500077d09 */ /* 0x000ee20008000000 */
[----:B--2---:R-:W-:Y:S01]  /*1f1b0*/  IMAD.WIDE.U32 R2, R17, 0x4, R2 ;  /* 0x0000000411027825 */ /* 0x004fe200078e0002 */
[----:B-1----:R-:W-:-:S13]  /*1f1c0*/  ISETP.EQ.U32.AND P2, PT, R6, R9, PT ;  /* 0x000000090600720c */ /* 0x002fda0003f42070 */
[----:B---3--:R-:W2:Y:S01]  /*1f1d0*/  @P2 ATOMG.E.ADD.STRONG.GPU PT, R3, desc[UR36][R2.64], R7 ;  /* 0x80000007020329a8 */ /* 0x008ea200081ef124 */
[----:B------:R-:W1:Y:S01]  /*1f1e0*/  S2UR UR6, SR_CgaCtaId ;  /* 0x00000000000679c3 */ /* 0x000e620000008800 */
[----:B------:R-:W3:Y:S01]  /*1f1f0*/  LDCU UR4, c[0x0][0x374] ;  /* 0x00006e80ff0477ac */ /* 0x000ee20008000800 */
[----:B------:R-:W4:Y:S01]  /*1f200*/  S2R R8, SR_LTMASK ;  /* 0x0000000000087919 */ /* 0x000f220000003900 */
[----:B---3--:R-:W-:Y:S01]  /*1f210*/  UIADD3 UR4, UPT, UPT, UR4, -0x1, URZ ;  /* 0xffffffff04047890 */ /* 0x008fe2000fffe0ff */
[----:B----4-:R-:W-:Y:S01]  /*1f220*/  LOP3.LUT R8, R8, UR5, RZ, 0xc0, !PT ;  /* 0x0000000508087c12 */ /* 0x010fe2000f8ec0ff */
[----:B------:R-:W-:Y:S02]  /*1f230*/  UMOV UR5, 0x400 ;  /* 0x0000040000057882 */ /* 0x000fe40000000000 */
[----:B-1----:R-:W-:Y:S01]  /*1f240*/  ULEA UR5, UR6, UR5, 0x18 ;  /* 0x0000000506057291 */ /* 0x002fe2000f8ec0ff */
[----:B------:R-:W1:Y:S01]  /*1f250*/  POPC R9, R8 ;  /* 0x0000000800097309 */ /* 0x000e620000000000 */
[----:B--2---:R-:W1:Y:S02]  /*1f260*/  SHFL.IDX PT, R0, R3, R6, 0x1f ;  /* 0x00001f0603007589 */ /* 0x004e6400000e0000 */
[----:B-1----:R-:W-:-:S05]  /*1f270*/  IMAD.IADD R0, R0, 0x1, R9 ;  /* 0x0000000100007824 */ /* 0x002fca00078e0209 */
[----:B------:R-:W-:-:S04]  /*1f280*/  ISETP.NE.AND P2, PT, R0, UR4, PT ;  /* 0x0000000400007c0c */ /* 0x000fc8000bf45270 */
[----:B------:R-:W-:-:S05]  /*1f290*/  SEL R0, RZ, 0x1, P2 ;  /* 0x00000001ff007807 */ /* 0x000fca0001000000 */
[----:B------:R2:W-:Y:S04]  /*1f2a0*/  STS.U8 [UR5], R0 ;  /* 0x00000000ff007988 */ /* 0x0005e80008000005 */
.L_x_905:
[----:B------:R-:W-:Y:S05]  /*1f2b0*/  BSYNC.RECONVERGENT B0 ;  /* 0x0000000000007941 */ /* 0x000fea0003800200 */
.L_x_904:
[----:B------:R-:W3:Y:S08]  /*1f2c0*/  S2UR UR5, SR_CgaCtaId ;  /* 0x00000000000579c3 */ /* 0x000ef00000008800 */
[----:B------:R-:W-:Y:S06]  /*1f2d0*/  BAR.SYNC.DEFER_BLOCKING 0x0 ;  /* 0x0000000000007b1d */ /* 0x000fec0000010000 */
[----:B------:R-:W-:-:S02]  /*1f2e0*/  UMOV UR4, 0x400 ;  /* 0x0000040000047882 */ /* 0x000fc40000000000 */
[----:B---3--:R-:W-:-:S09]  /*1f2f0*/  ULEA UR4, UR5, UR4, 0x18 ;  /* 0x0000000405047291 */ /* 0x008fd2000f8ec0ff */
[----:B--2---:R-:W2:Y:S02]  /*1f300*/  LDS.U8 R0, [UR4] ;  /* 0x00000004ff007984 */ /* 0x004ea40008000000 */
[----:B--2---:R-:W-:-:S13]  /*1f310*/  ISETP.NE.AND P2, PT, R0, RZ, PT ;  /* 0x000000ff0000720c */ /* 0x004fda0003f45270 */
        /* <DEDUP_REMOVED lines=10> */
[----:B------:R-:W2:Y:S01]  /*1f3c0*/  LDCU UR4, c[0x0][0x3b0] ;  /* 0x00007600ff0477ac */ /* 0x000ea20008000800 */
[----:B------:R-:W-:Y:S01]  /*1f3d0*/  BSSY.RECONVERGENT B1, `(.L_x_906) ;  /* 0x00000d7000017945 */ /* 0x000fe20003800200 */
[----:B------:R-:W1:Y:S01]  /*1f3e0*/  LDCU UR6, c[0x0][0x388] ;  /* 0x00007100ff0677ac */ /* 0x000e620008000800 */
[----:B------:R-:W3:Y:S01]  /*1f3f0*/  LDCU.64 UR8, c[0x0][0x390] ;  /* 0x00007200ff0877ac */ /* 0x000ee20008000a00 */
[----:B--2---:R-:W-:Y:S01]  /*1f400*/  UISETP.NE.AND UP0, UPT, UR4, URZ, UPT ;  /* 0x000000ff0400728c */ /* 0x004fe2000bf05270 */
[----:B-1----:R-:W-:-:S02]  /*1f410*/  IMAD.U32 R7, RZ, RZ, UR6 ;  /* 0x00000006ff077e24 */ /* 0x002fc4000f8e00ff */
[----:B---3--:R-:W-:Y:S02]  /*1f420*/  IMAD.U32 R6, RZ, RZ, UR8 ;  /* 0x00000008ff067e24 */ /* 0x008fe4000f8e00ff */
[----:B------:R-:W-:-:S04]  /*1f430*/  IMAD.U32 R27, RZ, RZ, UR9 ;  /* 0x00000009ff1b7e24 */ /* 0x000fc8000f8e00ff */
[----:B------:R-:W-:Y:S05]  /*1f440*/  BRA.U !UP0, `(.L_x_907) ;  /* 0x0000000508a47547 */ /* 0x000fea000b800000 */
[----:B------:R-:W1:Y:S01]  /*1f450*/  LDCU UR4, c[0x0][0x360] ;  /* 0x00006c00ff0477ac */ /* 0x000e620008000800 */
[----:B------:R-:W-:Y:S02]  /*1f460*/  IMAD.U32 R9, RZ, RZ, UR6 ;  /* 0x00000006ff097e24 */ /* 0x000fe4000f8e00ff */
[----:B------:R-:W-:Y:S01]  /*1f470*/  IMAD.U32 R2, RZ, RZ, UR8 ;  /* 0x00000008ff027e24 */ /* 0x000fe2000f8e00ff */
[----:B------:R-:W2:Y:S01]  /*1f480*/  LDCU UR5, c[0x0][0x3ac] ;  /* 0x00007580ff0577ac */ /* 0x000ea20008000800 */
[----:B------:R-:W-:Y:S02]  /*1f490*/  IMAD.U32 R11, RZ, RZ, UR9 ;  /* 0x00000009ff0b7e24 */ /* 0x000fe4000f8e00ff */
[----:B------:R-:W-:Y:S01]  /*1f4a0*/  IMAD.U32 R13, RZ, RZ, UR6 ;  /* 0x00000006ff0d7e24 */ /* 0x000fe2000f8e00ff */
[----:B------:R-:W3:Y:S01]  /*1f4b0*/  LDCU UR7, c[0x0][0x3ac] ;  /* 0x00007580ff0777ac */ /* 0x000ee20008000800 */
[----:B------:R-:W-:Y:S02]  /*1f4c0*/  IMAD.U32 R18, RZ, RZ, UR8 ;  /* 0x00000008ff127e24 */ /* 0x000fe4000f8e00ff */
[----:B------:R-:W-:-:S02]  /*1f4d0*/  IMAD.U32 R15, RZ, RZ, UR9 ;  /* 0x00000009ff0f7e24 */ /* 0x000fc4000f8e00ff */
[----:B------:R-:W-:Y:S02]  /*1f4e0*/  IMAD.U32 R21, RZ, RZ, UR6 ;  /* 0x00000006ff157e24 */ /* 0x000fe4000f8e00ff */
[----:B------:R-:W-:Y:S02]  /*1f4f0*/  IMAD.U32 R0, RZ, RZ, UR8 ;  /* 0x00000008ff007e24 */ /* 0x000fe4000f8e00ff */
[----:B------:R-:W-:Y:S02]  /*1f500*/  IMAD.U32 R3, RZ, RZ, UR9 ;  /* 0x00000009ff037e24 */ /* 0x000fe4000f8e00ff */
[----:B-1----:R-:W-:-:S05]  /*1f510*/  IMAD R8, R16, UR4, R19 ;  /* 0x0000000410087c24 */ /* 0x002fca000f8e0213 */
[----:B--2---:R-:W-:-:S13]  /*1f520*/  ISETP.GE.U32.AND P2, PT, R8, UR5, PT ;  /* 0x0000000508007c0c */ /* 0x004fda000bf46070 */
[----:B---3--:R-:W-:Y:S05]  /*1f530*/  @P2 BRA `(.L_x_908) ;  /* 0x0000000c00002947 */ /* 0x008fea0003800000 */
[----:B------:R-:W1:Y:S01]  /*1f540*/  LDCU UR5, c[0x0][0x374] ;  /* 0x00006e80ff0577ac */ /* 0x000e620008000800 */
[----:B------:R-:W2:Y:S01]  /*1f550*/  LDC R41, c[0x0][0x364] ;  /* 0x0000d900ff297b82 */ /* 0x000ea20000000800 */
[----:B------:R-:W-:Y:S01]  /*1f560*/  BSSY.RECONVERGENT B0, `(.L_x_909) ;  /* 0x0000056000007945 */ /* 0x000fe20003800200 */
[----:B------:R-:W-:Y:S02]  /*1f570*/  IMAD.U32 R9, RZ, RZ, UR6 ;  /* 0x00000006ff097e24 */ /* 0x000fe4000f8e00ff */
[----:B------:R-:W-:Y:S02]  /*1f580*/  IMAD.U32 R2, RZ, RZ, UR8 ;  /* 0x00000008ff027e24 */ /* 0x000fe4000f8e00ff */
[----:B------:R-:W-:Y:S02]  /*1f590*/  IMAD.U32 R11, RZ, RZ, UR9 ;  /* 0x00000009ff0b7e24 */ /* 0x000fe4000f8e00ff */
[----:B------:R-:W3:Y:S01]  /*1f5a0*/  LDC.64 R38, c[0x0][0x788] ;  /* 0x0001e200ff267b82 */ /* 0x000ee20000000a00 */
[----:B------:R-:W-:-:S02]  /*1f5b0*/  IMAD.U32 R13, RZ, RZ, UR6 ;  /* 0x00000006ff0d7e24 */ /* 0x000fc4000f8e00ff */
[----:B------:R-:W-:Y:S02]  /*1f5c0*/  IMAD.U32 R18, RZ, RZ, UR8 ;  /* 0x00000008ff127e24 */ /* 0x000fe4000f8e00ff */
[----:B------:R-:W-:Y:S02]  /*1f5d0*/  IMAD.U32 R15, RZ, RZ, UR9 ;  /* 0x00000009ff0f7e24 */ /* 0x000fe4000f8e00ff */
[----:B------:R-:W-:Y:S02]  /*1f5e0*/  IMAD.U32 R21, RZ, RZ, UR6 ;  /* 0x00000006ff157e24 */ /* 0x000fe4000f8e00ff */
[----:B------:R-:W-:Y:S02]  /*1f5f0*/  IMAD.U32 R0, RZ, RZ, UR8 ;  /* 0x00000008ff007e24 */ /* 0x000fe4000f8e00ff */
[----:B------:R-:W-:Y:S02]  /*1f600*/  IMAD.U32 R3, RZ, RZ, UR9 ;  /* 0x00000009ff037e24 */ /* 0x000fe4000f8e00ff */
[----:B-1----:R-:W-:-:S02]  /*1f610*/  IMAD R17, R17, UR5, RZ ;  /* 0x0000000511117c24 */ /* 0x002fc4000f8e02ff */
[----:B--2---:R-:W-:-:S07]  /*1f620*/  IMAD R41, R41, UR4, RZ ;  /* 0x0000000429297c24 */ /* 0x004fce000f8e02ff */
.L_x_918:
[----:B------:R-:W-:-:S04]  /*1f630*/  IMAD.IADD R29, R17, 0x1, R8 ;  /* 0x00000001111d7824 */ /* 0x000fc800078e0208 */
[----:B---3--:R-:W-:-:S05]  /*1f640*/  IMAD.WIDE.U32 R28, R29, 0x40, R38 ;  /* 0x000000401d1c7825 */ /* 0x008fca00078e0026 */
[----:B------:R-:W2:Y:S04]  /*1f650*/  LDG.E R10, desc[UR36][R28.64] ;  /* 0x000000241c0a7981 */ /* 0x000ea8000c1e1900 */
[----:B------:R-:W3:Y:S04]  /*1f660*/  LDG.E.64 R30, desc[UR36][R28.64+0x8] ;  /* 0x000008241c1e7981 */ /* 0x000ee8000c1e1b00 */
[----:B------:R1:W5:Y:S04]  /*1f670*/  LDG.E R12, desc[UR36][R28.64+0x10] ;  /* 0x000010241c0c7981 */ /* 0x000368000c1e1900 */
[----:B------:R1:W5:Y:S04]  /*1f680*/  LDG.E R14, desc[UR36][R28.64+0x20] ;  /* 0x000020241c0e7981 */ /* 0x000368000c1e1900 */
[----:B------:R1:W5:Y:S04]  /*1f690*/  LDG.E R20, desc[UR36][R28.64+0x30] ;  /* 0x000030241c147981 */ /* 0x000368000c1e1900 */
[----:B------:R1:W5:Y:S04]  /*1f6a0*/  LDG.E.64 R32, desc[UR36][R28.64+0x18] ;  /* 0x000018241c207981 */ /* 0x000368000c1e1b00 */
[----:B------:R1:W5:Y:S04]  /*1f6b0*/  LDG.E.64 R34, desc[UR36][R28.64+0x28] ;  /* 0x000028241c227981 */ /* 0x000368000c1e1b00 */
[----:B------:R1:W5:Y:S01]  /*1f6c0*/  LDG.E.64 R36, desc[UR36][R28.64+0x38] ;  /* 0x000038241c247981 */ /* 0x000362000c1e1b00 */
[----:B------:R-:W-:Y:S01]  /*1f6d0*/  FSETP.NAN.FTZ.AND P5, PT, |R7|, |R7|, PT ;  /* 0x400000070700720b */ /* 0x000fe20003fb8200 */
[----:B------:R-:W-:Y:S01]  /*1f6e0*/  BSSY.RECONVERGENT B2, `(.L_x_910) ;  /* 0x000000b000027945 */ /* 0x000fe20003800200 */
[----:B------:R-:W-:-:S11]  /*1f6f0*/  FSETP.NAN.FTZ.AND P4, PT, |R9|, |R9|, PT ;  /* 0x400000090900720b */ /* 0x000fd60003f98200 */
[----:B--2---:R-:W-:Y:S02]  /*1f700*/  @P5 FSETP.NAN.FTZ.AND P2, PT, |R10|, |R10|, PT ;  /* 0x4000000a0a00520b */ /* 0x004fe40003f58200 */
[----:B---3--:R-:W-:-:S04]  /*1f710*/  @P5 ISETP.LT.U32.AND P3, PT, R6, R30, PT ;  /* 0x0000001e0600520c */ /* 0x008fc80003f61070 */
[----:B------:R-:W-:Y:S01]  /*1f720*/  @P5 ISETP.LT.OR.EX P2, PT, R27, R31, !P2, P3 ;  /* 0x0000001f1b00520c */ /* 0x000fe20005741730 */
[----:B-1----:R-:W-:-:S12]  /*1f730*/  @P5 BRA `(.L_x_911) ;  /* 0x0000000000145947 */ /* 0x002fd80003800000 */
[----:B------:R-:W-:-:S13]  /*1f740*/  FSETP.NEU.FTZ.AND P3, PT, R7, R10, PT ;  /* 0x0000000a0700720b */ /* 0x000fda0003f7d000 */
[----:B------:R-:W-:-:S04]  /*1f750*/  @!P3 ISETP.GE.U32.AND P2, PT, R6, R30, PT ;  /* 0x0000001e0600b20c */ /* 0x000fc80003f46070 */
[----:B------:R-:W-:-:S04]  /*1f760*/  @!P3 ISETP.GE.AND.EX P2, PT, R27, R31, PT, P2 ;  /* 0x0000001f1b00b20c */ /* 0x000fc80003f46320 */
[----:B------:R-:W-:Y:S02]  /*1f770*/  @!P3 PLOP3.LUT P2, PT, P2, PT, PT, 0x8, 0x80 ;  /* 0x000000000080b81c */ /* 0x000fe4000174e170 */
[----:B------:R-:W-:-:S13]  /*1f780*/  @P3 FSETP.GT.FTZ.AND P2, PT, R7, R10, PT ;  /* 0x0000000a0700320b */ /* 0x000fda0003f54000 */
.L_x_911:
[----:B------:R-:W-:Y:S05]  /*1f790*/  BSYNC.RECONVERGENT B2 ;  /* 0x0000000000027941 */ /* 0x000fea0003800200 */
.L_x_910:
[----:B------:R-:W-:Y:S01]  /*1f7a0*/  SEL R6, R6, R30, P2 ;  /* 0x0000001e06067207 */ /* 0x000fe20001000000 */
[----:B------:R-:W-:Y:S01]  /*1f7b0*/  BSSY.RECONVERGENT B2, `(.L_x_912) ;  /* 0x000000e000027945 */ /* 0x000fe20003800200 */
[----:B------:R-:W-:Y:S02]  /*1f7c0*/  SEL R27, R27, R31, P2 ;  /* 0x0000001f1b1b7207 */ /* 0x000fe40001000000 */
[----:B------:R-:W-:Y:S02]  /*1f7d0*/  FSEL R7, R7, R10, P2 ;  /* 0x0000000a07077208 */ /* 0x000fe40001000000 */
[----:B-----5:R-:W-:Y:S02]  /*1f7e0*/  @P4 FSETP.NAN.FTZ.AND P5, PT, |R12|, |R12|, PT ;  /* 0x4000000c0c00420b */ /* 0x020fe40003fb8200 */
[----:B------:R-:W-:Y:S02]  /*1f7f0*/  @P4 ISETP.LT.U32.AND P2, PT, R2, R32, PT ;  /* 0x000000200200420c */ /* 0x000fe40003f41070 */
[----:B------:R-:W-:-:S02]  /*1f800*/  FSETP.NAN.FTZ.AND P3, PT, |R13|, |R13|, PT ;  /* 0x4000000d0d00720b */ /* 0x000fc40003f78200 */
        /* <DEDUP_REMOVED lines=8> */
.L_x_913:
[----:B------:R-:W-:Y:S05]  /*1f890*/  BSYNC.RECONVERGENT B2 ;  /* 0x0000000000027941 */ /* 0x000fea0003800200 */
.L_x_912:
[----:B------:R-:W-:Y:S01]  /*1f8a0*/  @P3 FSETP.NAN.FTZ.AND P2, PT, |R14|, |R14|, PT ;  /* 0x4000000e0e00320b */ /* 0x000fe20003f58200 */
[----:B------:R-:W-:Y:S01]  /*1f8b0*/  BSSY.RECONVERGENT B2, `(.L_x_914) ;  /* 0x000000b000027945 */ /* 0x000fe20003800200 */
[----:B------:R-:W-:Y:S01]  /*1f8c0*/  @P3 ISETP.LT.U32.AND P4, PT, R18, R34, PT ;  /* 0x000000221200320c */ /* 0x000fe20003f81070 */
[----:B------:R-:W-:Y:S01]  /*1f8d0*/  IMAD.IADD R8, R41, 0x1, R8 ;  /* 0x0000000129087824 */ /* 0x000fe200078e0208 */
        /* <DEDUP_REMOVED lines=8> */
.L_x_915:
[----:B------:R-:W-:Y:S05]  /*1f960*/  BSYNC.RECONVERGENT B2 ;  /* 0x0000000000027941 */ /* 0x000fea0003800200 */
.L_x_914:
[----:B------:R-:W-:Y:S01]  /*1f970*/  @P6 FSETP.NAN.FTZ.AND P3, PT, |R20|, |R20|, PT ;  /* 0x400000141400620b */ /* 0x000fe20003f78200 */
[----:B------:R-:W-:Y:S01]  /*1f980*/  BSSY.RECONVERGENT B2, `(.L_x_916) ;  /* 0x000000f000027945 */ /* 0x000fe20003800200 */
[----:B------:R-:W-:Y:S02]  /*1f990*/  @P6 ISETP.LT.U32.AND P4, PT, R0, R36, PT ;  /* 0x000000240000620c */ /* 0x000fe40003f81070 */
[----:B------:R-:W-:Y:S02]  /*1f9a0*/  SEL R2, R2, R32, P5 ;  /* 0x0000002002027207 */ /* 0x000fe40002800000 */
[----:B------:R-:W-:Y:S02]  /*1f9b0*/  SEL R11, R11, R33, P5 ;  /* 0x000000210b0b7207 */ /* 0x000fe40002800000 */
[----:B------:R-:W-:Y:S02]  /*1f9c0*/  ISETP.GE.U32.AND P5, PT, R8, UR7, PT ;  /* 0x0000000708007c0c */ /* 0x000fe4000bfa6070 */
[----:B------:R-:W-:-:S02]  /*1f9d0*/  @P6 ISETP.LT.OR.EX P3, PT, R3, R37, !P3, P4 ;  /* 0x000000250300620c */ /* 0x000fc40005f61740 */
        /* <DEDUP_REMOVED lines=9> */
.L_x_917:
[----:B------:R-:W-:Y:S05]  /*1fa70*/  BSYNC.RECONVERGENT B2 ;  /* 0x0000000000027941 */ /* 0x000fea0003800200 */
.L_x_916:
[----:B------:R-:W-:Y:S02]  /*1fa80*/  SEL R0, R0, R36, P3 ;  /* 0x0000002400007207 */ /* 0x000fe40001800000 */
[----:B------:R-:W-:Y:S02]  /*1fa90*/  SEL R3, R3, R37, P3 ;  /* 0x0000002503037207 */ /* 0x000fe40001800000 */
[----:B------:R-:W-:Y:S01]  /*1faa0*/  FSEL R21, R21, R20, P3 ;  /* 0x0000001415157208 */ /* 0x000fe20001800000 */
[----:B------:R-:W-:Y:S06]  /*1fab0*/  @!P5 BRA `(.L_x_918) ;  /* 0xfffffff800dcd947 */ /* 0x000fec000383ffff */
[----:B------:R-:W-:Y:S05]  /*1fac0*/  BSYNC.RECONVERGENT B0 ;  /* 0x0000000000007941 */ /* 0x000fea0003800200 */
.L_x_909:
[----:B------:R-:W-:Y:S05]  /*1fad0*/  BRA `(.L_x_908) ;  /* 0x0000000400987947 */ /* 0x000fea0003800000 */
.L_x_907:
[----:B------:R-:W1:Y:S01]  /*1fae0*/  LDCU UR4, c[0x0][0x3ac] ;  /* 0x00007580ff0477ac */ /* 0x000e620008000800 */
[----:B------:R-:W-:Y:S02]  /*1faf0*/  IMAD.U32 R9, RZ, RZ, UR6 ;  /* 0x00000006ff097e24 */ /* 0x000fe4000f8e00ff */
[----:B------:R-:W-:Y:S01]  /*1fb00*/  IMAD.U32 R2, RZ, RZ, UR8 ;  /* 0x00000008ff027e24 */ /* 0x000fe2000f8e00ff */
[----:B------:R-:W2:Y:S01]  /*1fb10*/  LDCU UR5, c[0x0][0x3ac] ;  /* 0x00007580ff0577ac */ /* 0x000ea20008000800 */
[----:B------:R-:W-:Y:S02]  /*1fb20*/  IMAD.U32 R11, RZ, RZ, UR9 ;  /* 0x00000009ff0b7e24 */ /* 0x000fe4000f8e00ff */
[----:B------:R-:W-:Y:S02]  /*1fb30*/  IMAD.U32 R13, RZ, RZ, UR6 ;  /* 0x00000006ff0d7e24 */ /* 0x000fe4000f8e00ff */
[----:B------:R-:W-:Y:S02]  /*1fb40*/  IMAD.U32 R18, RZ, RZ, UR8 ;  /* 0x00000008ff127e24 */ /* 0x000fe4000f8e00ff */
[----:B------:R-:W-:-:S02]  /*1fb50*/  IMAD.U32 R15, RZ, RZ, UR9 ;  /* 0x00000009ff0f7e24 */ /* 0x000fc4000f8e00ff */
[----:B------:R-:W-:Y:S02]  /*1fb60*/  IMAD.U32 R21, RZ, RZ, UR6 ;  /* 0x00000006ff157e24 */ /* 0x000fe4000f8e00ff */
[----:B------:R-:W-:Y:S02]  /*1fb70*/  IMAD.U32 R0, RZ, RZ, UR8 ;  /* 0x00000008ff007e24 */ /* 0x000fe4000f8e00ff */
[----:B------:R-:W-:Y:S01]  /*1fb80*/  IMAD.U32 R3, RZ, RZ, UR9 ;  /* 0x00000009ff037e24 */ /* 0x000fe2000f8e00ff */
[----:B-1----:R-:W-:-:S13]  /*1fb90*/  ISETP.GE.U32.AND P2, PT, R16, UR4, PT ;  /* 0x0000000410007c0c */ /* 0x002fda000bf46070 */
[----:B--2---:R-:W-:Y:S05]  /*1fba0*/  @P2 BRA `(.L_x_908) ;  /* 0x0000000400642947 */ /* 0x004fea0003800000 */
[----:B------:R-:W1:Y:S01]  /*1fbb0*/  LDCU UR4, c[0x0][0x374] ;  /* 0x00006e80ff0477ac */ /* 0x000e620008000800 */
[----:B------:R-:W2:Y:S01]  /*1fbc0*/  LDC R12, c[0x0][0x360] ;  /* 0x0000d800ff0c7b82 */ /* 0x000ea20000000800 */
[----:B------:R-:W-:Y:S02]  /*1fbd0*/  IMAD.U32 R9, RZ, RZ, UR6 ;  /* 0x00000006ff097e24 */ /* 0x000fe4000f8e00ff */
[----:B------:R-:W-:Y:S02]  /*1fbe0*/  IMAD.U32 R2, RZ, RZ, UR8 ;  /* 0x00000008ff027e24 */ /* 0x000fe4000f8e00ff */
[----:B------:R-:W-:Y:S02]  /*1fbf0*/  IMAD.U32 R11, RZ, RZ, UR9 ;  /* 0x00000009ff0b7e24 */ /* 0x000fe4000f8e00ff */
[----:B------:R-:W-:Y:S01]  /*1fc00*/  IMAD.U32 R13, RZ, RZ, UR6 ;  /* 0x00000006ff0d7e24 */ /* 0x000fe2000f8e00ff */
[----:B------:R-:W3:Y:S01]  /*1fc10*/  LDC.64 R38, c[0x0][0x788] ;  /* 0x0001e200ff267b82 */ /* 0x000ee20000000a00 */
[----:B------:R-:W-:-:S02]  /*1fc20*/  IMAD.U32 R18, RZ, RZ, UR8 ;  /* 0x00000008ff127e24 */ /* 0x000fc4000f8e00ff */
[----:B------:R-:W-:Y:S02]  /*1fc30*/  IMAD.U32 R15, RZ, RZ, UR9 ;  /* 0x00000009ff0f7e24 */ /* 0x000fe4000f8e00ff */
[----:B------:R-:W-:Y:S02]  /*1fc40*/  IMAD.U32 R21, RZ, RZ, UR6 ;  /* 0x00000006ff157e24 */ /* 0x000fe4000f8e00ff */
[----:B------:R-:W-:Y:S01]  /*1fc50*/  IMAD.U32 R0, RZ, RZ, UR8 ;  /* 0x00000008ff007e24 */ /* 0x000fe2000f8e00ff */
[----:B------:R-:W4:Y:S01]  /*1fc60*/  LDC R41, c[0x0][0x364] ;  /* 0x0000d900ff297b82 */ /* 0x000f220000000800 */
[----:B------:R-:W-:Y:S02]  /*1fc70*/  IMAD.U32 R3, RZ, RZ, UR9 ;  /* 0x00000009ff037e24 */ /* 0x000fe4000f8e00ff */
[----:B------:R-:W-:Y:S02]  /*1fc80*/  IMAD.MOV.U32 R8, RZ, RZ, R16 ;  /* 0x000000ffff087224 */ /* 0x000fe400078e0010 */
[----:B-1----:R-:W-:-:S07]  /*1fc90*/  IMAD R17, R17, UR4, RZ ;  /* 0x0000000411117c24 */ /* 0x002fce000f8e02ff */
.L_x_927:
[----:B------:R-:W-:-:S04]  /*1fca0*/  IMAD.IADD R10, R17, 0x1, R8 ;  /* 0x00000001110a7824 */ /* 0x000fc800078e0208 */
[----:B--2---:R-:W-:-:S04]  /*1fcb0*/  IMAD R29, R10, R12, R19 ;  /* 0x0000000c0a1d7224 */ /* 0x004fc800078e0213 */
        /* <DEDUP_REMOVED lines=21> */
.L_x_920:
[----:B------:R-:W-:Y:S05]  /*1fe10*/  BSYNC.RECONVERGENT B0 ;  /* 0x0000000000007941 */ /* 0x000fea0003800200 */
.L_x_919:
        /* <DEDUP_REMOVED lines=15> */
.L_x_922:
[----:B------:R-:W-:Y:S05]  /*1ff10*/  BSYNC.RECONVERGENT B0 ;  /* 0x0000000000007941 */ /* 0x000fea0003800200 */
.L_x_921:
[----:B------:R-:W-:Y:S01]  /*1ff20*/  @P3 FSETP.NAN.FTZ.AND P2, PT, |R20|, |R20|, PT ;  /* 0x400000141400320b */ /* 0x000fe20003f58200 */
[----:B------:R-:W-:Y:S01]  /*1ff30*/  BSSY.RECONVERGENT B0, `(.L_x_923) ;  /* 0x000000b000007945 */ /* 0x000fe20003800200 */
[----:B------:R-:W-:Y:S01]  /*1ff40*/  @P3 ISETP.LT.U32.AND P4, PT, R18, R34, PT ;  /* 0x000000221200320c */ /* 0x000fe20003f81070 */
[----:B----4-:R-:W-:Y:S01]  /*1ff50*/  IMAD.IADD R8, R41, 0x1, R8 ;  /* 0x0000000129087824 */ /* 0x010fe200078e0208 */
        /* <DEDUP_REMOVED lines=8> */
.L_x_924:
[----:B------:R-:W-:Y:S05]  /*1ffe0*/  BSYNC.RECONVERGENT B0 ;  /* 0x0000000000007941 */ /* 0x000fea0003800200 */
.L_x_923:
        /* <DEDUP_REMOVED lines=16> */
.L_x_926:
[----:B------:R-:W-:Y:S05]  /*200f0*/  BSYNC.RECONVERGENT B0 ;  /* 0x0000000000007941 */ /* 0x000fea0003800200 */
.L_x_925:
[----:B------:R-:W-:Y:S02]  /*20100*/  SEL R0, R0, R36, P3 ;  /* 0x0000002400007207 */ /* 0x000fe40001800000 */
[----:B------:R-:W-:Y:S02]  /*20110*/  SEL R3, R3, R37, P3 ;  /* 0x0000002503037207 */ /* 0x000fe40001800000 */
[----:B------:R-:W-:Y:S01]  /*20120*/  FSEL R21, R21, R22, P3 ;  /* 0x0000001615157208 */ /* 0x000fe20001800000 */
[----:B------:R-:W-:Y:S06]  /*20130*/  @!P5 BRA `(.L_x_927) ;  /* 0xfffffff800d8d947 */ /* 0x000fec000383ffff */
.L_x_908:
[----:B------:R-:W-:Y:S05]  /*20140*/  BSYNC.RECONVERGENT B1 ;  /* 0x0000000000017941 */ /* 0x000fea0003800200 */
.L_x_906:
[----:B------:R-:W1:Y:S01]  /*20150*/  S2UR UR6, SR_CgaCtaId ;  /* 0x00000000000679c3 */ /* 0x000e620000008800 */
[----:B------:R-:W2:Y:S01]  /*20160*/  LDCU UR5, c[0x0][0x360] ;  /* 0x00006c00ff0577ac */ /* 0x000ea20008000800 */
[----:B------:R-:W-:Y:S02]  /*20170*/  IMAD.MOV.U32 R28, RZ, RZ, R6 ;  /* 0x000000ffff1c7224 */ /* 0x000fe400078e0006 */
[----:B------:R-:W-:Y:S01]  /*20180*/  IMAD.MOV.U32 R29, RZ, RZ, R27 ;  /* 0x000000ffff1d7224 */ /* 0x000fe200078e001b */
[----:B------:R-:W-:Y:S01]  /*20190*/  UMOV UR4, 0x400 ;  /* 0x0000040000047882 */ /* 0x000fe20000000000 */
[----:B------:R-:W-:Y:S01]  /*201a0*/  IMAD.MOV.U32 R10, RZ, RZ, R2 ;  /* 0x000000ffff0a7224 */ /* 0x000fe200078e0002 */
[----:B------:R-:W-:Y:S01]  /*201b0*/  UIADD3 UR4, UPT, UPT, UR4, 0x10, URZ ;  /* 0x0000001004047890 */ /* 0x000fe2000fffe0ff */
[----:B------:R-:W-:Y:S02]  /*201c0*/  IMAD.MOV.U32 R14, RZ, RZ, R18 ;  /* 0x000000ffff0e7224 */ /* 0x000fe400078e0012 */
[----:B--2---:R-:W-:Y:S01]  /*201d0*/  IMAD R8, R16, UR5, R19 ;  /* 0x0000000510087c24 */ /* 0x004fe2000f8e0213 */
[----:B-1----:R-:W-:Y:S01]  /*201e0*/  ULEA UR8, UR6, UR4, 0x18 ;  /* 0x0000000406087291 */ /* 0x002fe2000f8ec0ff */
[----:B------:R-:W1:Y:S05]  /*201f0*/  LDCU UR6, c[0x0][0x364] ;  /* 0x00006c80ff0677ac */ /* 0x000e6a0008000800 */
[----:B------:R-:W-:-:S05]  /*20200*/  LEA R8, R8, UR8, 0x6 ;  /* 0x0000000808087c11 */ /* 0x000fca000f8e30ff */
[----:B------:R2:W-:Y:S04]  /*20210*/  STS.64 [R8+0x8], R28 ;  /* 0x0000081c08007388 */ /* 0x0005e80000000a00 */
[----:B------:R3:W-:Y:S04]  /*20220*/  STS.64 [R8+0x18], R10 ;  /* 0x0000180a08007388 */ /* 0x0007e80000000a00 */
[----:B------:R3:W-:Y:S01]  /*20230*/  STS.64 [R8+0x28], R14 ;  /* 0x0000280e08007388 */ /* 0x0007e20000000a00 */
[----:B-1----:R-:W-:Y:S01]  /*20240*/  UISETP.GE.U32.AND UP0, UPT, UR6, 0x2, UPT ;  /* 0x000000020600788c */ /* 0x002fe2000bf06070 */
[----:B--2---:R-:W-:-:S02]  /*20250*/  IMAD.MOV.U32 R28, RZ, RZ, R0 ;  /* 0x000000ffff1c7224 */ /* 0x004fc400078e0000 */
[----:B------:R3:W-:Y:S01]  /*20260*/  STS [R8], R7 ;  /* 0x0000000708007388 */ /* 0x0007e20000000800 */
[----:B------:R-:W-:-:S03]  /*20270*/  IMAD.MOV.U32 R29, RZ, RZ, R3 ;  /* 0x000000ffff1d7224 */ /* 0x000fc600078e0003 */
[----:B------:R3:W-:Y:S04]  /*20280*/  STS [R8+0x10], R9 ;  /* 0x0000100908007388 */ /* 0x0007e80000000800 */
[----:B------:R3:W-:Y:S04]  /*20290*/  STS.64 [R8+0x38], R28 ;  /* 0x0000381c08007388 */ /* 0x0007e80000000a00 */
[----:B------:R3:W-:Y:S04]  /*202a0*/  STS [R8+0x20], R13 ;  /* 0x0000200d08007388 */ /* 0x0007e80000000800 */
[----:B------:R3:W-:Y:S01]  /*202b0*/  STS [R8+0x30], R21 ;  /* 0x0000301508007388 */ /* 0x0007e20000000800 */
[----:B------:R-:W-:Y:S05]  /*202c0*/  BRA.U !UP0, `(.L_x_928) ;  /* 0x0000000508807547 */ /* 0x000fea000b800000 */
[----:B------:R-:W-:-:S05]  /*202d0*/  UMOV UR4, UR6 ;  /* 0x0000000600047c82 */ /* 0x000fca0008000000 */
.L_x_939:
[----:B------:R-:W-:Y:S01]  /*202e0*/  USHF.R.U32.HI UR7, URZ, 0x1, UR4 ;  /* 0x00000001ff077899 */ /* 0x000fe20008011604 */
[----:B------:R-:W-:Y:S05]  /*202f0*/  BAR.SYNC.DEFER_BLOCKING 0x0 ;  /* 0x0000000000007b1d */ /* 0x000fea0000010000 */
[----:B-1-3--:R-:W-:Y:S01]  /*20300*/  VIADD R10, R16, UR7 ;  /* 0x00000007100a7c36 */ /* 0x00afe20008000000 */
[----:B------:R-:W-:Y:S04]  /*20310*/  BSSY.RECONVERGENT B0, `(.L_x_929) ;  /* 0x0000058000007945 */ /* 0x000fe80003800200 */
[----:B------:R-:W-:-:S04]  /*20320*/  ISETP.GE.U32.AND P2, PT, R10, UR6, PT ;  /* 0x000000060a007c0c */ /* 0x000fc8000bf46070 */
[----:B------:R-:W-:-:S13]  /*20330*/  ISETP.GE.U32.OR P2, PT, R16, UR7, P2 ;  /* 0x0000000710007c0c */ /* 0x000fda0009746470 */
[----:B------:R-:W-:Y:S05]  /*20340*/  @P2 BRA `(.L_x_930) ;  /* 0x0000000400502947 */ /* 0x000fea0003800000 */
[----:B------:R-:W-:Y:S01]  /*20350*/  IMAD R10, R10, UR5, R19 ;  /* 0x000000050a0a7c24 */ /* 0x000fe2000f8e0213 */
[----:B------:R-:W-:Y:S01]  /*20360*/  FSETP.NAN.FTZ.AND P4, PT, |R7|, |R7|, PT ;  /* 0x400000070700720b */ /* 0x000fe20003f98200 */
[----:B------:R-:W-:Y:S03]  /*20370*/  BSSY.RECONVERGENT B1, `(.L_x_931) ;  /* 0x0000012000017945 */ /* 0x000fe60003800200 */
[----:B------:R-:W-:-:S05]  /*20380*/  LEA R10, R10, UR8, 0x6 ;  /* 0x000000080a0a7c11 */ /* 0x000fca000f8e30ff */
[----:B------:R-:W1:Y:S04]  /*20390*/  LDS R12, [R10] ;  /* 0x000000000a0c7984 */ /* 0x000e680000000800 */
[----:B------:R-:W2:Y:S04]  /*203a0*/  LDS.64 R28, [R10+0x8] ;  /* 0x000008000a1c7984 */ /* 0x000ea80000000a00 */
[----:B------:R3:W4:Y:S04]  /*203b0*/  LDS R14, [R10+0x10] ;  /* 0x000010000a0e7984 */ /* 0x0007280000000800 */
[----:B------:R3:W0:Y:S04]  /*203c0*/  LDS R20, [R10+0x20] ;  /* 0x000020000a147984 */ /* 0x0006280000000800 */
[----:B------:R3:W0:Y:S04]  /*203d0*/  LDS R22, [R10+0x30] ;  /* 0x000030000a167984 */ /* 0x0006280000000800 */
[----:B------:R3:W0:Y:S04]  /*203e0*/  LDS.64 R30, [R10+0x18] ;  /* 0x000018000a1e7984 */ /* 0x0006280000000a00 */
[----:B------:R3:W0:Y:S01]  /*203f0*/  LDS.64 R32, [R10+0x28] ;  /* 0x000028000a207984 */ /* 0x0006220000000a00 */
[----:B-1----:R-:W-:-:S02]  /*20400*/  @P4 FSETP.NAN.FTZ.AND P2, PT, |R12|, |R12|, PT ;  /* 0x4000000c0c00420b */ /* 0x002fc40003f58200 */
[----:B--2---:R-:W-:-:S04]  /*20410*/  @P4 ISETP.LT.U32.AND P3, PT, R6, R28, PT ;  /* 0x0000001c0600420c */ /* 0x004fc80003f61070 */
[----:B------:R-:W-:Y:S01]  /*20420*/  @P4 ISETP.LT.OR.EX P2, PT, R27, R29, !P2, P3 ;  /* 0x0000001d1b00420c */ /* 0x000fe20005741730 */
[----:B---34-:R-:W-:-:S12]  /*20430*/  @P4 BRA `(.L_x_932) ;  /* 0x0000000000144947 */ /* 0x018fd80003800000 */
[----:B------:R-:W-:-:S13]  /*20440*/  FSETP.NEU.FTZ.AND P3, PT, R7, R12, PT ;  /* 0x0000000c0700720b */ /* 0x000fda0003f7d000 */
[----:B------:R-:W-:-:S04]  /*20450*/  @!P3 ISETP.GE.U32.AND P2, PT, R6, R28, PT ;  /* 0x0000001c0600b20c */ /* 0x000fc80003f46070 */
[----:B------:R-:W-:-:S04]  /*20460*/  @!P3 ISETP.GE.AND.EX P2, PT, R27, R29, PT, P2 ;  /* 0x0000001d1b00b20c */ /* 0x000fc80003f46320 */
[----:B------:R-:W-:Y:S02]  /*20470*/  @!P3 PLOP3.LUT P2, PT, P2, PT, PT, 0x8, 0x80 ;  /* 0x000000000080b81c */ /* 0x000fe4000174e170 */
[----:B------:R-:W-:-:S13]  /*20480*/  @P3 FSETP.GT.FTZ.AND P2, PT, R7, R12, PT ;  /* 0x0000000c0700320b */ /* 0x000fda0003f54000 */
.L_x_932:
[----:B------:R-:W-:Y:S05]  /*20490*/  BSYNC.RECONVERGENT B1 ;  /* 0x0000000000017941 */ /* 0x000fea0003800200 */
.L_x_931:
[----:B------:R-:W-:Y:S01]  /*204a0*/  SEL R6, R6, R28, P2 ;  /* 0x0000001c06067207 */ /* 0x000fe20001000000 */
[----:B------:R-:W-:Y:S01]  /*204b0*/  BSSY.RECONVERGENT B1, `(.L_x_933) ;  /* 0x0000013000017945 */ /* 0x000fe20003800200 */
[----:B------:R-:W-:Y:S02]  /*204c0*/  SEL R27, R27, R29, P2 ;  /* 0x0000001d1b1b7207 */ /* 0x000fe40001000000 */
[----:B------:R1:W2:Y:S01]  /*204d0*/  LDS.64 R28, [R10+0x38] ;  /* 0x000038000a1c7984 */ /* 0x0002a20000000a00 */
[----:B------:R-:W-:Y:S01]  /*204e0*/  IMAD.MOV.U32 R34, RZ, RZ, R6 ;  /* 0x000000ffff227224 */ /* 0x000fe200078e0006 */
[----:B------:R-:W-:Y:S01]  /*204f0*/  FSETP.NAN.FTZ.AND P3, PT, |R9|, |R9|, PT ;  /* 0x400000090900720b */ /* 0x000fe20003f78200 */
[----:B------:R-:W-:Y:S01]  /*20500*/  IMAD.MOV.U32 R35, RZ, RZ, R27 ;  /* 0x000000ffff237224 */ /* 0x000fe200078e001b */
[----:B------:R-:W-:Y:S02]  /*20510*/  FSEL R7, R7, R12, P2 ;  /* 0x0000000c07077208 */ /* 0x000fe40001000000 */
[----:B------:R-:W-:-:S02]  /*20520*/  FSETP.NAN.FTZ.AND P4, PT, |R13|, |R13|, PT ;  /* 0x4000000d0d00720b */ /* 0x000fc40003f98200 */
[----:B------:R1:W-:Y:S01]  /*20530*/  STS.64 [R8+0x8], R34 ;  /* 0x0000082208007388 */ /* 0x0003e20000000a00 */
[----:B------:R-:W-:-:S06]  /*20540*/  FSETP.NAN.FTZ.AND P5, PT, |R21|, |R21|, PT ;  /* 0x400000151500720b */ /* 0x000fcc0003fb8200 */
[----:B------:R-:W-:Y:S02]  /*20550*/  @P3 FSETP.NAN.FTZ.AND P2, PT, |R14|, |R14|, PT ;  /* 0x4000000e0e00320b */ /* 0x000fe40003f58200 */
[----:B0-----:R-:W-:-:S04]  /*20560*/  @P3 ISETP.LT.U32.AND P6, PT, R2, R30, PT ;  /* 0x0000001e0200320c */ /* 0x001fc80003fc1070 */
[----:B------:R-:W-:Y:S01]  /*20570*/  @P3 ISETP.LT.OR.EX P2, PT, R11, R31, !P2, P6 ;  /* 0x0000001f0b00320c */ /* 0x000fe20005741760 */
[----:B-1----:R-:W-:-:S12]  /*20580*/  @P3 BRA `(.L_x_934) ;  /* 0x0000000000143947 */ /* 0x002fd80003800000 */
[----:B------:R-:W-:-:S13]  /*20590*/  FSETP.NEU.FTZ.AND P6, PT, R9, R14, PT ;  /* 0x0000000e0900720b */ /* 0x000fda0003fdd000 */
[----:B------:R-:W-:Y:S02]  /*205a0*/  @!P6 ISETP.GE.U32.AND P3, PT, R2, R30, PT ;  /* 0x0000001e0200e20c */ /* 0x000fe40003f66070 */
[----:B------:R-:W-:Y:S02]  /*205b0*/  @P6 FSETP.GT.FTZ.AND P2, PT, R9, R14, PT ;  /* 0x0000000e0900620b */ /* 0x000fe40003f54000 */
[----:B------:R-:W-:-:S04]  /*205c0*/  @!P6 ISETP.GE.AND.EX P3, PT, R11, R31, PT, P3 ;  /* 0x0000001f0b00e20c */ /* 0x000fc80003f66330 */
[----:B------:R-:W-:-:S13]  /*205d0*/  @!P6 PLOP3.LUT P2, PT, P3, PT, PT, 0x8, 0x80 ;  /* 0x000000000080e81c */ /* 0x000fda0001f4e170 */
.L_x_934:
[----:B------:R-:W-:Y:S05]  /*205e0*/  BSYNC.RECONVERGENT B1 ;  /* 0x0000000000017941 */ /* 0x000fea0003800200 */
.L_x_933:
[----:B------:R-:W-:Y:S01]  /*205f0*/  SEL R2, R2, R30, P2 ;  /* 0x0000001e02027207 */ /* 0x000fe20001000000 */
[----:B------:R-:W-:Y:S01]  /*20600*/  BSSY.RECONVERGENT B1, `(.L_x_935) ;  /* 0x000000d000017945 */ /* 0x000fe20003800200 */
[----:B------:R-:W-:Y:S02]  /*20610*/  SEL R11, R11, R31, P2 ;  /* 0x0000001f0b0b7207 */ /* 0x000fe40001000000 */
[----:B------:R-:W-:Y:S02]  /*20620*/  FSEL R9, R9, R14, P2 ;  /* 0x0000000e09097208 */ /* 0x000fe40001000000 */
[----:B------:R-:W-:Y:S02]  /*20630*/  @P4 FSETP.NAN.FTZ.AND P2, PT, |R20|, |R20|, PT ;  /* 0x400000141400420b */ /* 0x000fe40003f58200 */
[----:B------:R-:W-:Y:S02]  /*20640*/  @P4 ISETP.LT.U32.AND P6, PT, R18, R32, PT ;  /* 0x000000201200420c */ /* 0x000fe40003fc1070 */
[----:B------:R-:W-:-:S02]  /*20650*/  @P5 FSETP.NAN.FTZ.AND P3, PT, |R22|, |R22|, PT ;  /* 0x400000161600520b */ /* 0x000fc40003f78200 */
[----:B------:R-:W-:Y:S01]  /*20660*/  @P4 ISETP.LT.OR.EX P2, PT, R15, R33, !P2, P6 ;  /* 0x000000210f00420c */ /* 0x000fe20005741760 */
[----:B------:R-:W-:-:S12]  /*20670*/  @P4 BRA `(.L_x_936) ;  /* 0x0000000000144947 */ /* 0x000fd80003800000 */
[----:B------:R-:W-:-:S13]  /*20680*/  FSETP.NEU.FTZ.AND P6, PT, R13, R20, PT ;  /* 0x000000140d00720b */ /* 0x000fda0003fdd000 */
[----:B------:R-:W-:Y:S02]  /*20690*/  @!P6 ISETP.GE.U32.AND P4, PT, R18, R32, PT ;  /* 0x000000201200e20c */ /* 0x000fe40003f86070 */
[----:B------:R-:W-:Y:S02]  /*206a0*/  @P6 FSETP.GT.FTZ.AND P2, PT, R13, R20, PT ;  /* 0x000000140d00620b */ /* 0x000fe40003f54000 */
[----:B------:R-:W-:-:S04]  /*206b0*/  @!P6 ISETP.GE.AND.EX P4, PT, R15, R33, PT, P4 ;  /* 0x000000210f00e20c */ /* 0x000fc80003f86340 */
[----:B------:R-:W-:-:S13]  /*206c0*/  @!P6 PLOP3.LUT P2, PT, P4, PT, PT, 0x8, 0x80 ;  /* 0x000000000080e81c */ /* 0x000fda000274e170 */
.L_x_936:
[----:B------:R-:W-:Y:S05]  /*206d0*/  BSYNC.RECONVERGENT B1 ;  /* 0x0000000000017941 */ /* 0x000fea0003800200 */
.L_x_935:
[----:B--2---:R-:W-:Y:S01]  /*206e0*/  @P5 ISETP.LT.U32.AND P4, PT, R0, R28, PT ;  /* 0x0000001c0000520c */ /* 0x004fe20003f81070 */
        /* <DEDUP_REMOVED lines=11> */
.L_x_938:
[----:B------:R-:W-:Y:S05]  /*207a0*/  BSYNC.RECONVERGENT B1 ;  /* 0x0000000000017941 */ /* 0x000fea0003800200 */
.L_x_937:
[----:B------:R-:W-:Y:S01]  /*207b0*/  SEL R0, R0, R28, P3 ;  /* 0x0000001c00007207 */ /* 0x000fe20001800000 */
[----:B------:R-:W-:Y:S01]  /*207c0*/  IMAD.MOV.U32 R10, RZ, RZ, R2 ;  /* 0x000000ffff0a7224 */ /* 0x000fe200078e0002 */
[----:B------:R-:W-:Y:S01]  /*207d0*/  SEL R3, R3, R29, P3 ;  /* 0x0000001d03037207 */ /* 0x000fe20001800000 */
[----:B------:R-:W-:Y:S01]  /*207e0*/  IMAD.MOV.U32 R14, RZ, RZ, R18 ;  /* 0x000000ffff0e7224 */ /* 0x000fe200078e0012 */
[----:B------:R-:W-:Y:S01]  /*207f0*/  FSEL R21, R21, R22, P3 ;  /* 0x0000001615157208 */ /* 0x000fe20001800000 */
[----:B------:R-:W-:Y:S01]  /*20800*/  IMAD.MOV.U32 R28, RZ, RZ, R0 ;  /* 0x000000ffff1c7224 */ /* 0x000fe200078e0000 */
[----:B------:R1:W-:Y:S01]  /*20810*/  STS.64 [R8+0x18], R10 ;  /* 0x0000180a08007388 */ /* 0x0003e20000000a00 */
[----:B------:R-:W-:-:S03]  /*20820*/  IMAD.MOV.U32 R29, RZ, RZ, R3 ;  /* 0x000000ffff1d7224 */ /* 0x000fc600078e0003 */
[----:B------:R1:W-:Y:S04]  /*20830*/  STS.64 [R8+0x28], R14 ;  /* 0x0000280e08007388 */ /* 0x0003e80000000a00 */
[----:B------:R1:W-:Y:S04]  /*20840*/  STS.64 [R8+0x38], R28 ;  /* 0x0000381c08007388 */ /* 0x0003e80000000a00 */
[----:B------:R1:W-:Y:S04]  /*20850*/  STS [R8], R7 ;  /* 0x0000000708007388 */ /* 0x0003e80000000800 */
[----:B------:R1:W-:Y:S04]  /*20860*/  STS [R8+0x10], R9 ;  /* 0x0000100908007388 */ /* 0x0003e80000000800 */
[----:B------:R1:W-:Y:S04]  /*20870*/  STS [R8+0x20], R13 ;  /* 0x0000200d08007388 */ /* 0x0003e80000000800 */
[----:B------:R1:W-:Y:S02]  /*20880*/  STS [R8+0x30], R21 ;  /* 0x0000301508007388 */ /* 0x0003e40000000800 */
.L_x_930:
[----:B------:R-:W-:Y:S05]  /*20890*/  BSYNC.RECONVERGENT B0 ;  /* 0x0000000000007941 */ /* 0x000fea0003800200 */
.L_x_929:
[----:B------:R-:W-:-:S03]  /*208a0*/  UISETP.GT.U32.AND UP0, UPT, UR4, 0x3, UPT ;  /* 0x000000030400788c */ /* 0x000fc6000bf04070 */
[----:B------:R-:W-:-:S06]  /*208b0*/  UMOV UR4, UR7 ;  /* 0x0000000700047c82 */ /* 0x000fcc0008000000 */
[----:B------:R-:W-:Y:S05]  /*208c0*/  BRA.U UP0, `(.L_x_939) ;  /* 0xfffffff900847547 */ /* 0x000fea000b83ffff */
.L_x_928:
[----:B------:R-:W2:Y:S02]  /*208d0*/  LDCU UR4, c[0x0][0x3b0] ;  /* 0x00007600ff0477ac */ /* 0x000ea40008000800 */
[----:B--2---:R-:W-:-:S09]  /*208e0*/  UISETP.NE.AND UP0, UPT, UR4, URZ, UPT ;  /* 0x000000ff0400728c */ /* 0x004fd2000bf05270 */
[----:B------:R-:W-:Y:S05]  /*208f0*/  BRA.U !UP0, `(.L_x_940) ;  /* 0x0000000d08087547 */ /* 0x000fea000b800000 */
[----:B------:R-:W-:Y:S02]  /*20900*/  UISETP.GE.U32.AND UP0, UPT, UR5, 0x21, UPT ;  /* 0x000000210500788c */ /* 0x000fe4000bf06070 */
[----:B------:R-:W-:-:S07]  /*20910*/  UMOV UR4, UR5 ;  /* 0x0000000500047c82 */ /* 0x000fce0008000000 */
[----:B------:R-:W-:Y:S05]  /*20920*/  BRA.U !UP0, `(.L_x_941) ;  /* 0x0000000508c07547 */ /* 0x000fea000b800000 */
[----:B------:R-:W-:Y:S01]  /*20930*/  IMAD.MOV.U32 R16, RZ, RZ, R6 ;  /* 0x000000ffff107224 */ /* 0x000fe200078e0006 */
[----:B------:R-:W-:Y:S01]  /*20940*/  STS [R8], R7 ;  /* 0x0000000708007388 */ /* 0x000fe20000000800 */
[----:B------:R-:W-:Y:S01]  /*20950*/  IMAD.MOV.U32 R17, RZ, RZ, R27 ;  /* 0x000000ffff117224 */ /* 0x000fe200078e001b */
[----:B------:R-:W-:Y:S01]  /*20960*/  UISETP.GE.U32.AND UP0, UPT, UR5, 0x40, UPT ;  /* 0x000000400500788c */ /* 0x000fe2000bf06070 */
[----:B-1-3--:R-:W-:Y:S01]  /*20970*/  IMAD.MOV.U32 R10, RZ, RZ, R2 ;  /* 0x000000ffff0a7224 */ /* 0x00afe200078e0002 */
[----:B------:R-:W-:Y:S01]  /*20980*/  STS [R8+0x10], R9 ;  /* 0x0000100908007388 */ /* 0x000fe20000000800 */
[----:B------:R-:W-:Y:S01]  /*20990*/  IMAD.MOV.U32 R14, RZ, RZ, R18 ;  /* 0x000000ffff0e7224 */ /* 0x000fe200078e0012 */
[----:B------:R-:W-:Y:S02]  /*209a0*/  UMOV UR4, 0x20 ;  /* 0x0000002000047882 */ /* 0x000fe40000000000 */
[----:B------:R1:W-:Y:S04]  /*209b0*/  STS.64 [R8+0x8], R16 ;  /* 0x0000081008007388 */ /* 0x0003e80000000a00 */
[----:B------:R2:W-:Y:S04]  /*209c0*/  STS.64 [R8+0x18], R10 ;  /* 0x0000180a08007388 */ /* 0x0005e80000000a00 */
[----:B------:R2:W-:Y:S01]  /*209d0*/  STS.64 [R8+0x28], R14 ;  /* 0x0000280e08007388 */ /* 0x0005e20000000a00 */
[----:B-1----:R-:W-:-:S03]  /*209e0*/  IMAD.MOV.U32 R16, RZ, RZ, R0 ;  /* 0x000000ffff107224 */ /* 0x002fc600078e0000 */
[----:B------:R2:W-:Y:S01]  /*209f0*/  STS [R8+0x20], R13 ;  /* 0x0000200d08007388 */ /* 0x0005e20000000800 */
[----:B------:R-:W-:-:S03]  /*20a00*/  IMAD.MOV.U32 R17, RZ, RZ, R3 ;  /* 0x000000ffff117224 */ /* 0x000fc600078e0003 */
[----:B------:R2:W-:Y:S04]  /*20a10*/  STS [R8+0x30], R21 ;  /* 0x0000301508007388 */ /* 0x0005e80000000800 */
[----:B------:R2:W-:Y:S01]  /*20a20*/  STS.64 [R8+0x38], R16 ;  /* 0x0000381008007388 */ /* 0x0005e20000000a00 */
[----:B------:R-:W-:Y:S05]  /*20a30*/  BRA.U !UP0, `(.L_x_941) ;  /* 0x00000005087c7547 */ /* 0x000fea000b800000 */
[----:B------:R-:W-:-:S07]  /*20a40*/  IMAD.U32 R12, RZ, RZ, UR5 ;  /* 0x00000005ff0c7e24 */ /* 0x000fce000f8e00ff */
.L_x_952:
[----:B------:R-:W-:Y:S01]  /*20a50*/  SHF.R.U32.HI R20, RZ, 0x1, R12 ;  /* 0x00000001ff147819 */ /* 0x000fe2000001160c */
[----:B------:R-:W-:Y:S04]  /*20a60*/  BAR.SYNC.DEFER_BLOCKING 0x0 ;  /* 0x0000000000007b1d */ /* 0x000fe80000010000 */
[----:B-12---:R-:W-:Y:S02]  /*20a70*/  IMAD.IADD R10, R20, 0x1, R19 ;  /* 0x00000001140a7824 */ /* 0x006fe400078e0213 */
[----:B------:R-:W-:Y:S03]  /*20a80*/  BSSY.RECONVERGENT B0, `(.L_x_942) ;  /* 0x0000057000007945 */ /* 0x000fe60003800200 */
[----:B------:R-:W-:-:S04]  /*20a90*/  ISETP.GE.U32.AND P2, PT, R10, UR5, PT ;  /* 0x000000050a007c0c */ /* 0x000fc8000bf46070 */
[----:B------:R-:W-:-:S13]  /*20aa0*/  ISETP.GE.U32.OR P2, PT, R19, R20, P2 ;  /* 0x000000141300720c */ /* 0x000fda0001746470 */
[----:B------:R-:W-:Y:S05]  /*20ab0*/  @P2 BRA `(.L_x_943) ;  /* 0x00000004004c2947 */ /* 0x000fea0003800000 */
[----:B------:R-:W-:Y:S01]  /*20ac0*/  IMAD R10, R20, 0x40, R8 ;  /* 0x00000040140a7824 */ /* 0x000fe200078e0208 */
[----:B------:R-:W-:Y:S01]  /*20ad0*/  FSETP.NAN.FTZ.AND P4, PT, |R7|, |R7|, PT ;  /* 0x400000070700720b */ /* 0x000fe20003f98200 */
[----:B------:R-:W-:Y:S03]  /*20ae0*/  BSSY.RECONVERGENT B1, `(.L_x_944) ;  /* 0x0000011000017945 */ /* 0x000fe60003800200 */
        /* <DEDUP_REMOVED lines=16> */
.L_x_945:
[----:B------:R-:W-:Y:S05]  /*20bf0*/  BSYNC.RECONVERGENT B1 ;  /* 0x0000000000017941 */ /* 0x000fea0003800200 */
.L_x_944:
        /* <DEDUP_REMOVED lines=20> */
.L_x_947:
[----:B------:R-:W-:Y:S05]  /*20d40*/  BSYNC.RECONVERGENT B1 ;  /* 0x0000000000017941 */ /* 0x000fea0003800200 */
.L_x_946:
        /* <DEDUP_REMOVED lines=14> */
.L_x_949:
[----:B------:R-:W-:Y:S05]  /*20e30*/  BSYNC.RECONVERGENT B1 ;  /* 0x0000000000017941 */ /* 0x000fea0003800200 */
.L_x_948:
        /* <DEDUP_REMOVED lines=12> */
.L_x_951:
[----:B------:R-:W-:Y:S05]  /*20f00*/  BSYNC.RECONVERGENT B1 ;  /* 0x0000000000017941 */ /* 0x000fea0003800200 */
.L_x_950:
        /* <DEDUP_REMOVED lines=14> */
.L_x_943:
[----:B------:R-:W-:Y:S05]  /*20ff0*/  BSYNC.RECONVERGENT B0 ;  /* 0x0000000000007941 */ /* 0x000fea0003800200 */
.L_x_942:
[----:B------:R-:W-:Y:S01]  /*21000*/  ISETP.GT.U32.AND P2, PT, R12, 0x7f, PT ;  /* 0x0000007f0c00780c */ /* 0x000fe20003f44070 */
[----:B------:R-:W-:-:S12]  /*21010*/  IMAD.MOV.U32 R12, RZ, RZ, R20 ;  /* 0x000000ffff0c7224 */ /* 0x000fd800078e0014 */
[----:B------:R-:W-:Y:S05]  /*21020*/  @P2 BRA `(.L_x_952) ;  /* 0xfffffff800882947 */ /* 0x000fea000383ffff */
.L_x_941:
[----:B------:R-:W-:Y:S01]  /*21030*/  BAR.SYNC.DEFER_BLOCKING 0x0 ;  /* 0x0000000000007b1d */ /* 0x000fe20000010000 */
[----:B------:R-:W-:-:S09]  /*21040*/  UISETP.GE.U32.AND UP0, UPT, UR4, 0x2, UPT ;  /* 0x000000020400788c */ /* 0x000fd2000bf06070 */
[----:B------:R-:W-:Y:S05]  /*21050*/  BRA.U !UP0, `(.L_x_940) ;  /* 0x0000000508307547 */ /* 0x000fea000b800000 */
[----:B-123--:R-:W-:-:S07]  /*21060*/  IMAD.MOV.U32 R8, RZ, RZ, 0x1 ;  /* 0x00000001ff087424 */ /* 0x00efce00078e00ff */
.L_x_961:
        /* <DEDUP_REMOVED lines=10> */
[----:B------:R-:W-:-:S04]  /*21110*/  @!P3 ISETP.GE.U32.AND P2, PT, R6, R17, PT ;  /* 0x000000110600b20c */ /* 0x000fc80003f46070 */
[----:B------:R-:W-:-:S04]  /*21120*/  @!P3 ISETP.GE.AND.EX P2, PT, R27, R12, PT, P2 ;  /* 0x0000000c1b00b20c */ /* 0x000fc80003f46320 */
[----:B------:R-:W-:Y:S02]  /*21130*/  @!P3 PLOP3.LUT P2, PT, P2, PT, PT, 0x8, 0x80 ;  /* 0x000000000080b81c */ /* 0x000fe4000174e170 */
[----:B------:R-:W-:-:S13]  /*21140*/  @P3 FSETP.GT.FTZ.AND P2, PT, R7, R10, PT ;  /* 0x0000000a0700320b */ /* 0x000fda0003f54000 */
.L_x_954:
[----:B------:R-:W-:Y:S05]  /*21150*/  BSYNC.RECONVERGENT B0 ;  /* 0x0000000000007941 */ /* 0x000fea0003800200 */
.L_x_953:
        /* <DEDUP_REMOVED lines=14> */
.L_x_956:
[----:B------:R-:W-:Y:S05]  /*21240*/  BSYNC.RECONVERGENT B0 ;  /* 0x0000000000007941 */ /* 0x000fea0003800200 */
.L_x_955:
        /* <DEDUP_REMOVED lines=14> */
.L_x_958:
[----:B------:R-:W-:Y:S05]  /*21330*/  BSYNC.RECONVERGENT B0 ;  /* 0x0000000000007941 */ /* 0x000fea0003800200 */
.L_x_957:
        /* <DEDUP_REMOVED lines=23> */
.L_x_960:
[----:B------:R-:W-:Y:S05]  /*214b0*/  BSYNC.RECONVERGENT B0 ;  /* 0x0000000000007941 */ /* 0x000fea0003800200 */
.L_x_959:
[----:B------:R-:W-:Y:S01]  /*214c0*/  IMAD.SHL.U32 R8, R8, 0x2, RZ ;  /* 0x0000000208087824 */ /* 0x000fe200078e00ff */
[----:B------:R-:W-:Y:S02]  /*214d0*/  FSEL R21, R21, R28, P2 ;  /* 0x0000001c15157208 */ /* 0x000fe40001000000 */
[----:B------:R-:W-:Y:S02]  /*214e0*/  SEL R0, R0, R31, P2 ;  /* 0x0000001f00007207 */ /* 0x000fe40001000000 */
[----:B------:R-:W-:Y:S02]  /*214f0*/  ISETP.GE.AND P3, PT, R8, UR4, PT ;  /* 0x0000000408007c0c */ /* 0x000fe4000bf66270 */
[----:B------:R-:W-:-:S11]  /*21500*/  SEL R3, R3, R30, P2 ;  /* 0x0000001e03037207 */ /* 0x000fd60001000000 */
[----:B------:R-:W-:Y:S05]  /*21510*/  @!P3 BRA `(.L_x_961) ;  /* 0xfffffff800d4b947 */ /* 0x000fea000383ffff */
.L_x_940:
[----:B------:R-:W-:Y:S05]  /*21520*/  @!P1 EXIT ;  /* 0x000000000000994d */ /* 0x000fea0003800000 */
[----:B------:R-:W4:Y:S02]  /*21530*/  LDCU.U8 UR4, c[0x0][0x7a0] ;  /* 0x0000f400ff0477ac */ /* 0x000f240008000000 */
[----:B----4-:R-:W-:-:S09]  /*21540*/  UISETP.NE.AND UP0, UPT, UR4, URZ, UPT ;  /* 0x000000ff0400728c */ /* 0x010fd2000bf05270 */
[----:B------:R-:W-:Y:S05]  /*21550*/  BRA.U !UP0, `(.L_x_962) ;  /* 0x0000000108247547 */ /* 0x000fea000b800000 */
[----:B------:R-:W4:Y:S02]  /*21560*/  LDCU.64 UR4, c[0x0][0x798] ;  /* 0x0000f300ff0477ac */ /* 0x000f240008000a00 */
[----:B----4-:R-:W-:Y:S02]  /*21570*/  IADD3 R6, P1, PT, R6, UR4, RZ ;  /* 0x0000000406067c10 */ /* 0x010fe4000ff3e0ff */
[----:B------:R-:W-:Y:S02]  /*21580*/  IADD3 R2, P2, PT, R2, UR4, RZ ;  /* 0x0000000402027c10 */ /* 0x000fe4000ff5e0ff */
[----:B------:R-:W-:Y:S02]  /*21590*/  IADD3 R18, P3, PT, R18, UR4, RZ ;  /* 0x0000000412127c10 */ /* 0x000fe4000ff7e0ff */
[----:B------:R-:W-:Y:S02]  /*215a0*/  IADD3 R0, P4, PT, R0, UR4, RZ ;  /* 0x0000000400007c10 */ /* 0x000fe4000ff9e0ff */
[----:B------:R-:W-:-:S02]  /*215b0*/  IADD3.X R27, PT, PT, R27, UR5, RZ, P1, !PT ;  /* 0x000000051b1b7c10 */ /* 0x000fc40008ffe4ff */
[----:B-123--:R-:W-:Y:S02]  /*215c0*/  IADD3.X R11, PT, PT, R11, UR5, RZ, P2, !PT ;  /* 0x000000050b0b7c10 */ /* 0x00efe400097fe4ff */
[----:B------:R-:W-:Y:S02]  /*215d0*/  IADD3.X R15, PT, PT, R15, UR5, RZ, P3, !PT ;  /* 0x000000050f0f7c10 */ /* 0x000fe40009ffe4ff */
[----:B------:R-:W-:-:S07]  /*215e0*/  IADD3.X R3, PT, PT, R3, UR5, RZ, P4, !PT ;  /* 0x0000000503037c10 */ /* 0x000fce000a7fe4ff */
.L_x_962:
[----:B------:R-:W-:Y:S05]  /*215f0*/  @!P0 BRA `(.L_x_963) ;  /* 0x0000000800f88947 */ /* 0x000fea0003800000 */
[----:B------:R-:W-:Y:S05]  /*21600*/  BRA.U !UP0, `(.L_x_964) ;  /* 0x00000001085c7547 */ /* 0x000fea000b800000 */
[----:B------:R-:W-:Y:S01]  /*21610*/  MOV R0, 0x0 ;  /* 0x0000000000007802 */ /* 0x000fe20000000f00 */
[----:B------:R-:W4:Y:S01]  /*21620*/  LDCU.64 UR4, c[0x4][0x3c8] ;  /* 0x01007900ff0477ac */ /* 0x000f220008000a00 */
[----:B-123--:R-:W-:Y:S02]  /*21630*/  IMAD.MOV.U32 R8, RZ, RZ, 0x2dd ;  /* 0x000002ddff087424 */ /* 0x00efe400078e00ff */
[----:B------:R1:W2:Y:S01]  /*21640*/  LDC.64 R2, c[0x4][R0] ;  /* 0x0100000000027b82 */ /* 0x0002a20000000a00 */
[----:B------:R-:W3:Y:S01]  /*21650*/  LDCU.64 UR8, c[0x4][0x3c0] ;  /* 0x01007800ff0877ac */ /* 0x000ee20008000a00 */
[----:B------:R-:W-:Y:S02]  /*21660*/  IMAD.MOV.U32 R12, RZ, RZ, 0x1 ;  /* 0x00000001ff0c7424 */ /* 0x000fe400078e00ff */
[----:B------:R-:W-:Y:S01]  /*21670*/  IMAD.MOV.U32 R13, RZ, RZ, RZ ;  /* 0x000000ffff0d7224 */ /* 0x000fe200078e00ff */
[----:B------:R-:W5:Y:S01]  /*21680*/  LDCU.64 UR6, c[0x4][0x290] ;  /* 0x01005200ff0677ac */ /* 0x000f620008000a00 */
[----:B----4-:R-:W-:-:S02]  /*21690*/  IMAD.U32 R4, RZ, RZ, UR4 ;  /* 0x00000004ff047e24 */ /* 0x010fc4000f8e00ff */
[----:B------:R-:W-:Y:S02]  /*216a0*/  IMAD.U32 R5, RZ, RZ, UR5 ;  /* 0x00000005ff057e24 */ /* 0x000fe4000f8e00ff */
[----:B---3--:R-:W-:Y:S02]  /*216b0*/  IMAD.U32 R6, RZ, RZ, UR8 ;  /* 0x00000008ff067e24 */ /* 0x008fe4000f8e00ff */
[----:B------:R-:W-:Y:S02]  /*216c0*/  IMAD.U32 R7, RZ, RZ, UR9 ;  /* 0x00000009ff077e24 */ /* 0x000fe4000f8e00ff */
[----:B-----5:R-:W-:Y:S02]  /*216d0*/  IMAD.U32 R10, RZ, RZ, UR6 ;  /* 0x00000006ff0a7e24 */ /* 0x020fe4000f8e00ff */
[----:B-1----:R-:W-:-:S07]  /*216e0*/  IMAD.U32 R11, RZ, RZ, UR7 ;  /* 0x00000007ff0b7e24 */ /* 0x002fce000f8e00ff */
[----:B------:R-:W-:-:S07]  /*216f0*/  LEPC R20, `(.L_x_965) ;  /* 0x000000001014794e */ /* 0x000fce0000000000 */
[----:B0-2---:R-:W-:Y:S05]  /*21700*/  CALL.ABS.NOINC R2 ;  /* 0x0000000002007343 */ /* 0x005fea0003c00000 */
.L_x_965:
[----:B------:R-:W-:Y:S01]  /*21710*/  IMAD.MOV.U32 R6, RZ, RZ, RZ ;  /* 0x000000ffff067224 */ /* 0x000fe200078e00ff */
[----:B------:R-:W-:Y:S01]  /*21720*/  CS2R R2, SRZ ;  /* 0x0000000000027805 */ /* 0x000fe2000001ff00 */
[----:B------:R-:W-:Y:S02]  /*21730*/  IMAD.MOV.U32 R27, RZ, RZ, RZ ;  /* 0x000000ffff1b7224 */ /* 0x000fe400078e00ff */
[----:B------:R-:W-:Y:S02]  /*21740*/  IMAD.MOV.U32 R11, RZ, RZ, RZ ;  /* 0x000000ffff0b7224 */ /* 0x000fe400078e00ff */
[----:B------:R-:W-:Y:S02]  /*21750*/  IMAD.MOV.U32 R18, RZ, RZ, RZ ;  /* 0x000000ffff127224 */ /* 0x000fe400078e00ff */
[----:B------:R-:W-:Y:S02]  /*21760*/  IMAD.MOV.U32 R15, RZ, RZ, RZ ;  /* 0x000000ffff0f7224 */ /* 0x000fe400078e00ff */
[----:B------:R-:W-:-:S07]  /*21770*/  IMAD.MOV.U32 R0, RZ, RZ, RZ ;  /* 0x000000ffff007224 */ /* 0x000fce00078e00ff */
.L_x_964:
[----:B------:R-:W4:Y:S01]  /*21780*/  LDCU.U8 UR4, c[0x0][0x7a1] ;  /* 0x0000f420ff0477ac */ /* 0x000f220008000000 */
[----:B-12---:R-:W-:Y:S02]  /*21790*/  IMAD.MOV.U32 R16, RZ, RZ, R6 ;  /* 0x000000ffff107224 */ /* 0x006fe400078e0006 */
[----:B------:R-:W-:Y:S02]  /*217a0*/  IMAD.MOV.U32 R17, RZ, RZ, R27 ;  /* 0x000000ffff117224 */ /* 0x000fe400078e001b */
[----:B---3--:R-:W-:Y:S02]  /*217b0*/  IMAD.MOV.U32 R28, RZ, RZ, R2 ;  /* 0x000000ffff1c7224 */ /* 0x008fe400078e0002 */
[----:B------:R-:W-:Y:S02]  /*217c0*/  IMAD.MOV.U32 R29, RZ, RZ, R11 ;  /* 0x000000ffff1d7224 */ /* 0x000fe400078e000b */
[----:B------:R-:W-:Y:S02]  /*217d0*/  IMAD.MOV.U32 R19, RZ, RZ, R15 ;  /* 0x000000ffff137224 */ /* 0x000fe400078e000f */
[----:B------:R-:W-:-:S02]  /*217e0*/  IMAD.MOV.U32 R30, RZ, RZ, R0 ;  /* 0x000000ffff1e7224 */ /* 0x000fc400078e0000 */
[----:B------:R-:W-:Y:S01]  /*217f0*/  IMAD.MOV.U32 R31, RZ, RZ, R3 ;  /* 0x000000ffff1f7224 */ /* 0x000fe200078e0003 */
[----:B----4-:R-:W-:-:S09]  /*21800*/  UISETP.NE.AND UP0, UPT, UR4, URZ, UPT ;  /* 0x000000ff0400728c */ /* 0x010fd2000bf05270 */
        /* <DEDUP_REMOVED lines=16> */
[----:B-----5:R-:W-:Y:S02]  /*21910*/  IMAD.U32 R10, RZ, RZ, UR6 ;  /* 0x00000006ff0a7e24 */ /* 0x020fe4000f8e00ff */
[----:B--2---:R-:W-:-:S07]  /*21920*/  IMAD.U32 R11, RZ, RZ, UR7 ;  /* 0x00000007ff0b7e24 */ /* 0x004fce000f8e00ff */
[----:B------:R-:W-:-:S07]  /*21930*/  LEPC R20, `(.L_x_968) ;  /* 0x000000001014794e */ /* 0x000fce0000000000 */
[----:B0--3--:R-:W-:Y:S05]  /*21940*/  CALL.ABS.NOINC R2 ;  /* 0x0000000002007343 */ /* 0x009fea0003c00000 */
.L_x_968:
[----:B------:R-:W0:Y:S01]  /*21950*/  LDCU.64 UR4, c[0x0][0x770] ;  /* 0x0000ee00ff0477ac */ /* 0x000e220008000a00 */
[----:B------:R-:W-:Y:S02]  /*21960*/  IMAD.MOV.U32 R8, RZ, RZ, 0x2ef ;  /* 0x000002efff087424 */ /* 0x000fe400078e00ff */
[----:B------:R-:W-:Y:S01]  /*21970*/  IMAD.MOV.U32 R12, RZ, RZ, 0x1 ;  /* 0x00000001ff0c7424 */ /* 0x000fe200078e00ff */
[----:B------:R-:W1:Y:S01]  /*21980*/  LDCU.64 UR6, c[0x4][0x3d8] ;  /* 0x01007b00ff0677ac */ /* 0x000e620008000a00 */
[----:B------:R-:W-:Y:S01]  /*21990*/  IMAD.MOV.U32 R13, RZ, RZ, RZ ;  /* 0x000000ffff0d7224 */ /* 0x000fe200078e00ff */
[----:B------:R-:W2:Y:S01]  /*219a0*/  LDCU.64 UR8, c[0x4][0x3c0] ;  /* 0x01007800ff0877ac */ /* 0x000ea20008000a00 */
[----:B0-----:R-:W-:Y:S02]  /*219b0*/  IADD3 R2, P0, PT, R23, UR4, RZ ;  /* 0x0000000417027c10 */ /* 0x001fe4000ff1e0ff */
[----:B------:R-:W0:Y:S01]  /*219c0*/  LDC.64 R22, c[0x4][R22] ;  /* 0x0100000016167b82 */ /* 0x000e220000000a00 */
[----:B-1----:R-:W-:-:S02]  /*219d0*/  IMAD.U32 R4, RZ, RZ, UR6 ;  /* 0x00000006ff047e24 */ /* 0x002fc4000f8e00ff */
[----:B------:R-:W-:Y:S01]  /*219e0*/  IMAD.X R3, RZ, RZ, UR5, P0 ;  /* 0x00000005ff037e24 */ /* 0x000fe200080e06ff */
[----:B------:R-:W1:Y:S01]  /*219f0*/  LDCU.64 UR4, c[0x4][0x2a0] ;  /* 0x01005400ff0477ac */ /* 0x000e620008000a00 */
[----:B------:R-:W-:Y:S02]  /*21a00*/  IMAD.U32 R5, RZ, RZ, UR7 ;  /* 0x00000007ff057e24 */ /* 0x000fe4000f8e00ff */
[----:B--2---:R-:W-:Y:S01]  /*21a10*/  IMAD.U32 R6, RZ, RZ, UR8 ;  /* 0x00000008ff067e24 */ /* 0x004fe2000f8e00ff */
[----:B------:R2:W-:Y:S01]  /*21a20*/  STG.E.64 desc[UR36][R2.64], R16 ;  /* 0x0000001002007986 */ /* 0x0005e2000c101b24 */
[----:B------:R-:W-:Y:S02]  /*21a30*/  IMAD.U32 R7, RZ, RZ, UR9 ;  /* 0x00000009ff077e24 */ /* 0x000fe4000f8e00ff */
[----:B-1----:R-:W-:Y:S02]  /*21a40*/  IMAD.U32 R10, RZ, RZ, UR4 ;  /* 0x00000004ff0a7e24 */ /* 0x002fe4000f8e00ff */
[----:B--2---:R-:W-:-:S07]  /*21a50*/  IMAD.U32 R11, RZ, RZ, UR5 ;  /* 0x00000005ff0b7e24 */ /* 0x004fce000f8e00ff */
[----:B------:R-:W-:-:S07]  /*21a60*/  LEPC R20, `(.L_x_969) ;  /* 0x000000001014794e */ /* 0x000fce0000000000 */
[----:B0-----:R-:W-:Y:S05]  /*21a70*/  CALL.ABS.NOINC R22 ;  /* 0x0000000016007343 */ /* 0x001fea0003c00000 */
.L_x_969:
[----:B------:R-:W-:Y:S05]  /*21a80*/  BRA `(.L_x_970) ;  /* 0x0000000000107947 */ /* 0x000fea0003800000 */
.L_x_967:
[----:B------:R-:W1:Y:S02]  /*21a90*/  LDCU.64 UR4, c[0x0][0x770] ;  /* 0x0000ee00ff0477ac */ /* 0x000e640008000a00 */
[----:B-1----:R-:W-:-:S05]  /*21aa0*/  IADD3 R2, P0, PT, R23, UR4, RZ ;  /* 0x0000000417027c10 */ /* 0x002fca000ff1e0ff */
[----:B------:R-:W-:-:S05]  /*21ab0*/  IMAD.X R3, RZ, RZ, UR5, P0 ;  /* 0x00000005ff037e24 */ /* 0x000fca00080e06ff */
[----:B------:R1:W-:Y:S03]  /*21ac0*/  STG.E.64 desc[UR36][R2.64], R16 ;  /* 0x0000001002007986 */ /* 0x0003e6000c101b24 */
.L_x_970:
[----:B------:R-:W2:Y:S01]  /*21ad0*/  LDCU.64 UR6, c[0x0][0x770] ;  /* 0x0000ee00ff0677ac */ /* 0x000ea20008000a00 */
[----:B------:R-:W3:Y:S01]  /*21ae0*/  LDCU UR4, c[0x0][0x7a4] ;  /* 0x0000f480ff0477ac */ /* 0x000ee20008000800 */
[----:B--2---:R-:W-:Y:S01]  /*21af0*/  IADD3 R26, P0, PT, R26, UR6, RZ ;  /* 0x000000061a1a7c10 */ /* 0x004fe2000ff1e0ff */
[----:B---3--:R-:W-:-:S04]  /*21b00*/  UISETP.NE.AND UP0, UPT, UR4, 0x1, UPT ;  /* 0x000000010400788c */ /* 0x008fc8000bf05270 */
[----:B------:R-:W-:-:S05]  /*21b10*/  IMAD.X R27, RZ, RZ, UR7, P0 ;  /* 0x00000007ff1b7e24 */ /* 0x000fca00080e06ff */
[----:B------:R2:W-:Y:S01]  /*21b20*/  STG.E.64 desc[UR36][R26.64], R28 ;  /* 0x0000001c1a007986 */ /* 0x0005e2000c101b24 */
[----:B------:R-:W-:Y:S05]  /*21b30*/  BRA.U !UP0, `(.L_x_971) ;  /* 0x0000000108907547 */ /* 0x000fea000b800000 */
[----:B-1----:R-:W-:Y:S01]  /*21b40*/  MOV R16, 0x0 ;  /* 0x0000000000107802 */ /* 0x002fe20000000f00 */
[----:B------:R-:W1:Y:S01]  /*21b50*/  LDCU.64 UR4, c[0x4][0x3d8] ;  /* 0x01007b00ff0477ac */ /* 0x000e620008000a00 */
[----:B------:R-:W-:Y:S02]  /*21b60*/  IMAD.MOV.U32 R8, RZ, RZ, 0x2ef ;  /* 0x000002efff087424 */ /* 0x000fe400078e00ff */
[----:B------:R3:W4:Y:S01]  /*21b70*/  LDC.64 R2, c[0x4][R16] ;  /* 0x0100000010027b82 */ /* 0x0007220000000a00 */
[----:B------:R-:W5:Y:S01]  /*21b80*/  LDCU.64 UR6, c[0x4][0x3c0] ;  /* 0x01007800ff0677ac */ /* 0x000f620008000a00 */
[----:B------:R-:W-:Y:S02]  /*21b90*/  IMAD.MOV.U32 R12, RZ, RZ, 0x1 ;  /* 0x00000001ff0c7424 */ /* 0x000fe400078e00ff */
[----:B------:R-:W-:Y:S01]  /*21ba0*/  IMAD.MOV.U32 R13, RZ, RZ, RZ ;  /* 0x000000ffff0d7224 */ /* 0x000fe200078e00ff */
[----:B------:R-:W0:Y:S01]  /*21bb0*/  LDCU.64 UR8, c[0x4][0x2a0] ;  /* 0x01005400ff0877ac */ /* 0x000e220008000a00 */
[----:B-1----:R-:W-:-:S02]  /*21bc0*/  IMAD.U32 R4, RZ, RZ, UR4 ;  /* 0x00000004ff047e24 */ /* 0x002fc4000f8e00ff */
[----:B------:R-:W-:Y:S02]  /*21bd0*/  IMAD.U32 R5, RZ, RZ, UR5 ;  /* 0x00000005ff057e24 */ /* 0x000fe4000f8e00ff */
[----:B-----5:R-:W-:Y:S02]  /*21be0*/  IMAD.U32 R6, RZ, RZ, UR6 ;  /* 0x00000006ff067e24 */ /* 0x020fe4000f8e00ff */
[----:B------:R-:W-:Y:S02]  /*21bf0*/  IMAD.U32 R7, RZ, RZ, UR7 ;  /* 0x00000007ff077e24 */ /* 0x000fe4000f8e00ff */
[----:B0-----:R-:W-:Y:S02]  /*21c00*/  IMAD.U32 R10, RZ, RZ, UR8 ;  /* 0x00000008ff0a7e24 */ /* 0x001fe4000f8e00ff */
[----:B---3--:R-:W-:-:S07]  /*21c10*/  IMAD.U32 R11, RZ, RZ, UR9 ;  /* 0x00000009ff0b7e24 */ /* 0x008fce000f8e00ff */
[----:B------:R-:W-:-:S07]  /*21c20*/  LEPC R20, `(.L_x_972) ;  /* 0x000000001014794e */ /* 0x000fce0000000000 */
[----:B--2-4-:R-:W-:Y:S05]  /*21c30*/  CALL.ABS.NOINC R2 ;  /* 0x0000000002007343 */ /* 0x014fea0003c00000 */
.L_x_972:
        /* <DEDUP_REMOVED lines=14> */
[----:B------:R-:W-:Y:S02]  /*21d20*/  IMAD.U32 R7, RZ, RZ, UR9 ;  /* 0x00000009ff077e24 */ /* 0x000fe4000f8e00ff */
[----:B0-----:R-:W-:Y:S02]  /*21d30*/  IMAD.U32 R10, RZ, RZ, UR4 ;  /* 0x00000004ff0a7e24 */ /* 0x001fe4000f8e00ff */
[----:B--2---:R-:W-:-:S07]  /*21d40*/  IMAD.U32 R11, RZ, RZ, UR5 ;  /* 0x00000005ff0b7e24 */ /* 0x004fce000f8e00ff */
[----:B------:R-:W-:-:S07]  /*21d50*/  LEPC R20, `(.L_x_973) ;  /* 0x000000001014794e */ /* 0x000fce0000000000 */
[----:B-1----:R-:W-:Y:S05]  /*21d60*/  CALL.ABS.NOINC R16 ;  /* 0x0000000010007343 */ /* 0x002fea0003c00000 */
.L_x_973:
[----:B------:R-:W-:Y:S05]  /*21d70*/  BRA `(.L_x_974) ;  /* 0x00000000000c7947 */ /* 0x000fea0003800000 */
.L_x_971:
[----:B-1----:R-:W-:-:S05]  /*21d80*/  IADD3 R2, P0, PT, R25, UR6, RZ ;  /* 0x0000000619027c10 */ /* 0x002fca000ff1e0ff */
[----:B------:R-:W-:-:S05]  /*21d90*/  IMAD.X R3, RZ, RZ, UR7, P0 ;  /* 0x00000007ff037e24 */ /* 0x000fca00080e06ff */
[----:B------:R1:W-:Y:S03]  /*21da0*/  STG.E.64 desc[UR36][R2.64], R18 ;  /* 0x0000001202007986 */ /* 0x0003e6000c101b24 */
.L_x_974:
[----:B------:R-:W3:Y:S02]  /*21db0*/  LDCU.64 UR4, c[0x0][0x770] ;  /* 0x0000ee00ff0477ac */ /* 0x000ee40008000a00 */
[----:B---3--:R-:W-:-:S05]  /*21dc0*/  IADD3 R24, P0, PT, R24, UR4, RZ ;  /* 0x0000000418187c10 */ /* 0x008fca000ff1e0ff */
[----:B------:R-:W-:-:S05]  /*21dd0*/  IMAD.X R25, RZ, RZ, UR5, P0 ;  /* 0x00000005ff197e24 */ /* 0x000fca00080e06ff */
[----:B------:R-:W-:Y:S01]  /*21de0*/  STG.E.64 desc[UR36][R24.64], R30 ;  /* 0x0000001e18007986 */ /* 0x000fe2000c101b24 */
[----:B------:R-:W-:Y:S05]  /*21df0*/  EXIT ;  /* 0x000000000000794d */ /* 0x000fea0003800000 */
.L_x_966:
        /* <DEDUP_REMOVED lines=16> */
.L_x_975:
[----:B------:R0:W1:Y:S01]  /*21f00*/  LDC.64 R14, c[0x4][R2] ;  /* 0x01000000020e7b82 */ /* 0x0000620000000a00 */
[----:B------:R-:W2:Y:S01]  /*21f10*/  LDCU.64 UR4, c[0x4][0x3c8] ;  /* 0x01007900ff0477ac */ /* 0x000ea20008000a00 */
[----:B------:R-:W-:Y:S02]  /*21f20*/  IMAD.MOV.U32 R8, RZ, RZ, 0x2e9 ;  /* 0x000002e9ff087424 */ /* 0x000fe400078e00ff */
[----:B------:R-:W-:Y:S01]  /*21f30*/  IMAD.MOV.U32 R12, RZ, RZ, 0x1 ;  /* 0x00000001ff0c7424 */ /* 0x000fe200078e00ff */
[----:B------:R-:W3:Y:S01]  /*21f40*/  LDCU.64 UR6, c[0x4][0x3c0] ;  /* 0x01007800ff0677ac */ /* 0x000ee20008000a00 */
[----:B------:R-:W-:Y:S01]  /*21f50*/  IMAD.MOV.U32 R13, RZ, RZ, RZ ;  /* 0x000000ffff0d7224 */ /* 0x000fe200078e00ff */
[----:B------:R-:W4:Y:S01]  /*21f60*/  LDCU.64 UR8, c[0x4][0x2a8] ;  /* 0x01005500ff0877ac */ /* 0x000f220008000a00 */
[----:B--2---:R-:W-:Y:S02]  /*21f70*/  IMAD.U32 R4, RZ, RZ, UR4 ;  /* 0x00000004ff047e24 */ /* 0x004fe4000f8e00ff */
[----:B------:R-:W-:-:S02]  /*21f80*/  IMAD.U32 R5, RZ, RZ, UR5 ;  /* 0x00000005ff057e24 */ /* 0x000fc4000f8e00ff */
[----:B---3--:R-:W-:Y:S02]  /*21f90*/  IMAD.U32 R6, RZ, RZ, UR6 ;  /* 0x00000006ff067e24 */ /* 0x008fe4000f8e00ff */
[----:B------:R-:W-:Y:S02]  /*21fa0*/  IMAD.U32 R7, RZ, RZ, UR7 ;  /* 0x00000007ff077e24 */ /* 0x000fe4000f8e00ff */
[----:B----4-:R-:W-:Y:S02]  /*21fb0*/  IMAD.U32 R10, RZ, RZ, UR8 ;  /* 0x00000008ff0a7e24 */ /* 0x010fe4000f8e00ff */
[----:B0-----:R-:W-:-:S07]  /*21fc0*/  IMAD.U32 R11, RZ, RZ, UR9 ;  /* 0x00000009ff0b7e24 */ /* 0x001fce000f8e00ff */
[----:B------:R-:W-:-:S07]  /*21fd0*/  LEPC R20, `(.L_x_976) ;  /* 0x000000001014794e */ /* 0x000fce0000000000 */
[----:B-1----:R-:W-:Y:S05]  /*21fe0*/  CALL.ABS.NOINC R14 ;  /* 0x000000000e007343 */ /* 0x002fea0003c00000 */
.L_x_976:
        /* <DEDUP_REMOVED lines=15> */
.L_x_977:
        /* <DEDUP_REMOVED lines=11> */
[----:B---3--:R-:W-:Y:S02]  /*22190*/  IMAD.U32 R10, RZ, RZ, UR8 ;  /* 0x00000008ff0a7e24 */ /* 0x008fe4000f8e00ff */
[----:B------:R-:W-:-:S07]  /*221a0*/  IMAD.U32 R11, RZ, RZ, UR9 ;  /* 0x00000009ff0b7e24 */ /* 0x000fce000f8e00ff */
[----:B------:R-:W-:-:S07]  /*221b0*/  LEPC R20, `(.L_x_978) ;  /* 0x000000001014794e */ /* 0x000fce0000000000 */
[----:B0-----:R-:W-:Y:S05]  /*221c0*/  CALL.ABS.NOINC R2 ;  /* 0x0000000002007343 */ /* 0x001fea0003c00000 */
.L_x_978:
[----:B------:R-:W-:Y:S05]  /*221d0*/  EXIT ;  /* 0x000000000000794d */ /* 0x000fea0003800000 */
.L_x_963:
[----:B------:R-:W-:Y:S05]  /*221e0*/  BRA.U !UP0, `(.L_x_979) ;  /* 0x0000000508107547 */ /* 0x000fea000b800000 */
[----:B-123--:R-:W2:Y:S04]  /*221f0*/  LDG.E R8, desc[UR36][R4.64] ;  /* 0x0000002404087981 */ /* 0x00eea8000c1e1900 */
[----:B------:R-:W3:Y:S04]  /*22200*/  LDG.E.64 R16, desc[UR36][R4.64+0x8] ;  /* 0x0000082404107981 */ /* 0x000ee8000c1e1b00 */
[----:B------:R-:W4:Y:S04]  /*22210*/  LDG.E R10, desc[UR36][R4.64+0x10] ;  /* 0x00001024040a7981 */ /* 0x000f28000c1e1900 */
[----:B------:R-:W3:Y:S04]  /*22220*/  LDG.E R14, desc[UR36][R4.64+0x30] ;  /* 0x00003024040e7981 */ /* 0x000ee8000c1e1900 */
[----:B------:R1:W5:Y:S04]  /*22230*/  LDG.E R12, desc[UR36][R4.64+0x20] ;  /* 0x00002024040c7981 */ /* 0x000368000c1e1900 */
[----:B------:R1:W5:Y:S04]  /*22240*/  LDG.E.64 R28, desc[UR36][R4.64+0x18] ;  /* 0x00001824041c7981 */ /* 0x000368000c1e1b00 */
[----:B------:R1:W5:Y:S04]  /*22250*/  LDG.E.64 R30, desc[UR36][R4.64+0x28] ;  /* 0x00002824041e7981 */ /* 0x000368000c1e1b00 */
[----:B------:R1:W5:Y:S01]  /*22260*/  LDG.E.64 R32, desc[UR36][R4.64+0x38] ;  /* 0x0000382404207981 */ /* 0x000362000c1e1b00 */
[----:B------:R-:W-:Y:S01]  /*22270*/  BSSY.RECONVERGENT B0, `(.L_x_980) ;  /* 0x000000d000007945 */ /* 0x000fe20003800200 */
[----:B--2---:R-:W-:-:S02]  /*22280*/  FSETP.NAN.FTZ.AND P1, PT, |R8|, |R8|, PT ;  /* 0x400000080800720b */ /* 0x004fc40003f38200 */
[----:B----4-:R-:W-:-:S11]  /*22290*/  FSETP.NAN.FTZ.AND P5, PT, |R10|, |R10|, PT ;  /* 0x4000000a0a00720b */ /* 0x010fd60003fb8200 */
[----:B------:R-:W-:Y:S02]  /*222a0*/  @P1 FSETP.NAN.FTZ.AND P0, PT, |R7|, |R7|, PT ;  /* 0x400000070700120b */ /* 0x000fe40003f18200 */
[----:B---3--:R-:W-:Y:S02]  /*222b0*/  @P1 ISETP.LT.U32.AND P2, PT, R16, R6, PT ;  /* 0x000000061000120c */ /* 0x008fe40003f41070 */
[----:B------:R-:W-:Y:S02]  /*222c0*/  FSETP.NAN.FTZ.AND P3, PT, |R14|, |R14|, PT ;  /* 0x4000000e0e00720b */ /* 0x000fe40003f78200 */
[----:B------:R-:W-:Y:S01]  /*222d0*/  @P1 ISETP.LT.OR.EX P2, PT, R17, R27, !P0, P2 ;  /* 0x0000001b1100120c */ /* 0x000fe20004741720 */
[----:B-1----:R-:W-:-:S12]  /*222e0*/  @P1 BRA `(.L_x_981) ;  /* 0x0000000000141947 */ /* 0x002fd80003800000 */
[----:B------:R-:W-:-:S13]  /*222f0*/  FSETP.NEU.FTZ.AND P0, PT, R8, R7, PT ;  /* 0x000000070800720b */ /* 0x000fda0003f1d000 */
[----:B------:R-:W-:-:S04]  /*22300*/  @!P0 ISETP.GE.U32.AND P2, PT, R16, R6, PT ;  /* 0x000000061000820c */ /* 0x000fc80003f46070 */
[----:B------:R-:W-:-:S04]  /*22310*/  @!P0 ISETP.GE.AND.EX P2, PT, R17, R27, PT, P2 ;  /* 0x0000001b1100820c */ /* 0x000fc80003f46320 */
[----:B------:R-:W-:Y:S02]  /*22320*/  @!P0 PLOP3.LUT P2, PT, P2, PT, PT, 0x8, 0x80 ;  /* 0x000000000080881c */ /* 0x000fe4000174e170 */
[----:B------:R-:W-:-:S13]  /*22330*/  @P0 FSETP.GT.FTZ.AND P2, PT, R8, R7, PT ;  /* 0x000000070800020b */ /* 0x000fda0003f54000 */
.L_x_981:
[----:B------:R-:W-:Y:S05]  /*22340*/  BSYNC.RECONVERGENT B0 ;  /* 0x0000000000007941 */ /* 0x000fea0003800200 */
.L_x_980:
[----:B------:R-:W-:Y:S01]  /*22350*/  SEL R6, R16, R6, P2 ;  /* 0x0000000610067207 */ /* 0x000fe20001000000 */
[----:B------:R-:W-:Y:S01]  /*22360*/  BSSY.RECONVERGENT B0, `(.L_x_982) ;  /* 0x000000f000007945 */ /* 0x000fe20003800200 */
[----:B------:R-:W-:Y:S02]  /*22370*/  SEL R27, R17, R27, P2 ;  /* 0x0000001b111b7207 */ /* 0x000fe40001000000 */
[----:B------:R-:W-:Y:S02]  /*22380*/  FSEL R7, R8, R7, P2 ;  /* 0x0000000708077208 */ /* 0x000fe40001000000 */
[----:B------:R-:W-:Y:S02]  /*22390*/  @P5 FSETP.NAN.FTZ.AND P6, PT, |R9|, |R9|, PT ;  /* 0x400000090900520b */ /* 0x000fe40003fd8200 */
[----:B-----5:R-:W-:Y:S02]  /*223a0*/  @P5 ISETP.LT.U32.AND P2, PT, R28, R2, PT ;  /* 0x000000021c00520c */ /* 0x020fe40003f41070 */
        /* <DEDUP_REMOVED lines=10> */
.L_x_983:
[----:B------:R-:W-:Y:S05]  /*22450*/  BSYNC.RECONVERGENT B0 ;  /* 0x0000000000007941 */ /* 0x000fea0003800200 */
.L_x_982:
        /* <DEDUP_REMOVED lines=13> */
.L_x_985:
[----:B------:R-:W-:Y:S05]  /*22530*/  BSYNC.RECONVERGENT B0 ;  /* 0x0000000000007941 */ /* 0x000fea0003800200 */
.L_x_984:
        /* <DEDUP_REMOVED lines=11> */
.L_x_987:
[----:B------:R-:W-:Y:S05]  /*225f0*/  BSYNC.RECONVERGENT B0 ;  /* 0x0000000000007941 */ /* 0x000fea0003800200 */
.L_x_986:
[----:B------:R-:W-:Y:S02]  /*22600*/  SEL R0, R32, R0, P0 ;  /* 0x0000000020007207 */ /* 0x000fe40000000000 */
[----:B------:R-:W-:Y:S02]  /*22610*/  SEL R3, R33, R3, P0 ;  /* 0x0000000321037207 */ /* 0x000fe40000000000 */
[----:B------:R-:W-:-:S07]  /*22620*/  FSEL R21, R14, R21, P0 ;  /* 0x000000150e157208 */ /* 0x000fce0000000000 */
.L_x_979:
        /* <DEDUP_REMOVED lines=29> */
.L_x_990:
        /* <DEDUP_REMOVED lines=19> */
.L_x_991:
[----:B------:R-:W-:Y:S05]  /*22930*/  BRA `(.L_x_992) ;  /* 0x0000000000107947 */ /* 0x000fea0003800000 */
.L_x_989:
[----:B------:R-:W1:Y:S02]  /*22940*/  LDCU.64 UR4, c[0x0][0x770] ;  /* 0x0000ee00ff0477ac */ /* 0x000e640008000a00 */
[----:B-1----:R-:W-:-:S05]  /*22950*/  IADD3 R2, P0, PT, R23, UR4, RZ ;  /* 0x0000000417027c10 */ /* 0x002fca000ff1e0ff */
[----:B------:R-:W-:-:S05]  /*22960*/  IMAD.X R3, RZ, RZ, UR5, P0 ;  /* 0x00000005ff037e24 */ /* 0x000fca00080e06ff */
[----:B------:R1:W-:Y:S03]  /*22970*/  STG.E.64 desc[UR36][R2.64], R16 ;  /* 0x0000001002007986 */ /* 0x0003e6000c101b24 */
.L_x_992:
        /* <DEDUP_REMOVED lines=23> */
.L_x_994:
        /* <DEDUP_REMOVED lines=19> */
.L_x_995:
[----:B------:R-:W-:Y:S05]  /*22c20*/  BRA `(.L_x_996) ;  /* 0x00000000000c7947 */ /* 0x000fea0003800000 */
.L_x_993:
[----:B-1----:R-:W-:-:S05]  /*22c30*/  IADD3 R2, P0, PT, R25, UR6, RZ ;  /* 0x0000000619027c10 */ /* 0x002fca000ff1e0ff */
[----:B------:R-:W-:-:S05]  /*22c40*/  IMAD.X R3, RZ, RZ, UR7, P0 ;  /* 0x00000007ff037e24 */ /* 0x000fca00080e06ff */
[----:B------:R1:W-:Y:S03]  /*22c50*/  STG.E.64 desc[UR36][R2.64], R18 ;  /* 0x0000001202007986 */ /* 0x0003e6000c101b24 */
.L_x_996:
[----:B------:R-:W3:Y:S02]  /*22c60*/  LDCU.64 UR4, c[0x0][0x770] ;  /* 0x0000ee00ff0477ac */ /* 0x000ee40008000a00 */
[----:B---3--:R-:W-:-:S05]  /*22c70*/  IADD3 R24, P0, PT, R24, UR4, RZ ;  /* 0x0000000418187c10 */ /* 0x008fca000ff1e0ff */
[----:B------:R-:W-:-:S05]  /*22c80*/  IMAD.X R25, RZ, RZ, UR5, P0 ;  /* 0x00000005ff197e24 */ /* 0x000fca00080e06ff */
[----:B------:R-:W-:Y:S01]  /*22c90*/  STG.E.64 desc[UR36][R24.64], R30 ;  /* 0x0000001e18007986 */ /* 0x000fe2000c101b24 */
[----:B------:R-:W-:Y:S05]  /*22ca0*/  EXIT ;  /* 0x000000000000794d */ /* 0x000fea0003800000 */
.L_x_988:
[----:B------:R-:W-:Y:S04]  /*22cb0*/  STG.E.64 desc[UR36][R4.64+0x8], R16 ;  /* 0x0000081004007986 */ /* 0x000fe8000c101b24 */
[----:B------:R-:W-:Y:S04]  /*22cc0*/  STG.E.64 desc[UR36][R4.64+0x18], R28 ;  /* 0x0000181c04007986 */ /* 0x000fe8000c101b24 */
[----:B------:R-:W-:Y:S04]  /*22cd0*/  STG.E.64 desc[UR36][R4.64+0x28], R18 ;  /* 0x0000281204007986 */ /* 0x000fe8000c101b24 */
[----:B------:R-:W-:Y:S04]  /*22ce0*/  STG.E.64 desc[UR36][R4.64+0x38], R30 ;  /* 0x0000381e04007986 */ /* 0x000fe8000c101b24 */
[----:B------:R-:W-:Y:S04]  /*22cf0*/  STG.E desc[UR36][R4.64], R7 ;  /* 0x0000000704007986 */ /* 0x000fe8000c101924 */
[----:B------:R-:W-:Y:S04]  /*22d00*/  STG.E desc[UR36][R4.64+0x10], R9 ;  /* 0x0000100904007986 */ /* 0x000fe8000c101924 */
[----:B------:R-:W-:Y:S04]  /*22d10*/  STG.E desc[UR36][R4.64+0x20], R13 ;  /* 0x0000200d04007986 */ /* 0x000fe8000c101924 */
[----:B------:R-:W-:Y:S01]  /*22d20*/  STG.E desc[UR36][R4.64+0x30], R21 ;  /* 0x0000301504007986 */ /* 0x000fe2000c101924 */
[----:B------:R-:W-:Y:S05]  /*22d30*/  EXIT ;  /* 0x000000000000794d */ /* 0x000fea0003800000 */
.L_x_897:
        /* <DEDUP_REMOVED lines=12> */
[----:B-1----:R-:W-:-:S09]  /*22e00*/  UISETP.NE.AND UP0, UPT, UR4, URZ, UPT ;  /* 0x000000ff0400728c */ /* 0x002fd2000bf05270 */
[----:B------:R-:W-:Y:S05]  /*22e10*/  BRA.U !UP0, `(.L_x_997) ;  /* 0x0000000108247547 */ /* 0x000fea000b800000 */
[----:B------:R-:W1:Y:S02]  /*22e20*/  LDCU.64 UR4, c[0x0][0x798] ;  /* 0x0000f300ff0477ac */ /* 0x000e640008000a00 */
[----:B-1----:R-:W-:Y:S02]  /*22e30*/  IADD3 R48, P1, PT, R48, UR4, RZ ;  /* 0x0000000430307c10 */ /* 0x002fe4000ff3e0ff */
[----:B------:R-:W-:Y:S02]  /*22e40*/  IADD3 R6, P2, PT, R6, UR4, RZ ;  /* 0x0000000406067c10 */ /* 0x000fe4000ff5e0ff */
[----:B------:R-:W-:Y:S02]  /*22e50*/  IADD3 R28, P3, PT, R28, UR4, RZ ;  /* 0x000000041c1c7c10 */ /* 0x000fe4000ff7e0ff */
[----:B------:R-:W-:Y:S02]  /*22e60*/  IADD3 R18, P4, PT, R18, UR4, RZ ;  /* 0x0000000412127c10 */ /* 0x000fe4000ff9e0ff */
[----:B------:R-:W-:-:S02]  /*22e70*/  IADD3.X R49, PT, PT, R49, UR5, RZ, P1, !PT ;  /* 0x0000000531317c10 */ /* 0x000fc40008ffe4ff */
[----:B------:R-:W-:Y:S02]  /*22e80*/  IADD3.X R67, PT, PT, R67, UR5, RZ, P2, !PT ;  /* 0x0000000543437c10 */ /* 0x000fe400097fe4ff */
[----:B------:R-:W-:Y:S02]  /*22e90*/  IADD3.X R29, PT, PT, R29, UR5, RZ, P3, !PT ;  /* 0x000000051d1d7c10 */ /* 0x000fe40009ffe4ff */
[----:B------:R-:W-:-:S07]  /*22ea0*/  IADD3.X R69, PT, PT, R69, UR5, RZ, P4, !PT ;  /* 0x0000000545457c10 */ /* 0x000fce000a7fe4ff */
.L_x_997:
[----:B------:R-:W-:Y:S05]  /*22eb0*/  @!P0 BRA `(.L_x_998) ;  /* 0x0000000800f08947 */ /* 0x000fea0003800000 */
        /* <DEDUP_REMOVED lines=17> */
.L_x_1000:
[----:B------:R-:W-:Y:S01]  /*22fd0*/  IMAD.MOV.U32 R18, RZ, RZ, RZ ;  /* 0x000000ffff127224 */ /* 0x000fe200078e00ff */
[----:B------:R-:W-:Y:S01]  /*22fe0*/  CS2R R28, SRZ ;  /* 0x00000000001c7805 */ /* 0x000fe2000001ff00 */
[----:B------:R-:W-:Y:S01]  /*22ff0*/  IMAD.MOV.U32 R69, RZ, RZ, RZ ;  /* 0x000000ffff457224 */ /* 0x000fe200078e00ff */
[----:B------:R-:W-:Y:S01]  /*23000*/  CS2R R48, SRZ ;  /* 0x0000000000307805 */ /* 0x000fe2000001ff00 */
[----:B------:R-:W-:Y:S02]  /*23010*/  IMAD.MOV.U32 R6, RZ, RZ, RZ ;  /* 0x000000ffff067224 */ /* 0x000fe400078e00ff */
[----:B------:R-:W-:-:S07]  /*23020*/  IMAD.MOV.U32 R67, RZ, RZ, RZ ;  /* 0x000000ffff437224 */ /* 0x000fce00078e00ff */
.L_x_999:
[----:B------:R-:W1:Y:S01]  /*23030*/  LDCU.U8 UR4, c[0x0][0x7a1] ;  /* 0x0000f420ff0477ac */ /* 0x000e620008000000 */
[----:B------:R-:W-:Y:S02]  /*23040*/  IMAD.MOV.U32 R68, RZ, RZ, R18 ;  /* 0x000000ffff447224 */ /* 0x000fe400078e0012 */
[----:B------:R-:W-:Y:S02]  /*23050*/  IMAD.MOV.U32 R16, RZ, RZ, R28 ;  /* 0x000000ffff107224 */ /* 0x000fe400078e001c */
        /* <DEDUP_REMOVED lines=25> */
.L_x_1003:
        /* <DEDUP_REMOVED lines=19> */
.L_x_1004:
[----:B------:R-:W-:Y:S05]  /*23320*/  BRA `(.L_x_1005) ;  /* 0x0000000000107947 */ /* 0x000fea0003800000 */
.L_x_1002:
[----:B------:R-:W1:Y:S02]  /*23330*/  LDCU.64 UR4, c[0x0][0x770] ;  /* 0x0000ee00ff0477ac */ /* 0x000e640008000a00 */
[----:B-1----:R-:W-:-:S05]  /*23340*/  IADD3 R2, P0, PT, R23, UR4, RZ ;  /* 0x0000000417027c10 */ /* 0x002fca000ff1e0ff */
[----:B------:R-:W-:-:S05]  /*23350*/  IMAD.X R3, RZ, RZ, UR5, P0 ;  /* 0x00000005ff037e24 */ /* 0x000fca00080e06ff */
[----:B------:R1:W-:Y:S03]  /*23360*/  STG.E.64 desc[UR36][R2.64], R18 ;  /* 0x0000001202007986 */ /* 0x0003e6000c101b24 */
.L_x_1005:
        /* <DEDUP_REMOVED lines=23> */
.L_x_1007:
        /* <DEDUP_REMOVED lines=19> */
.L_x_1008:
[----:B------:R-:W-:Y:S05]  /*23610*/  BRA `(.L_x_1009) ;  /* 0x00000000000c7947 */ /* 0x000fea0003800000 */
.L_x_1006:
[----:B-1----:R-:W-:-:S05]  /*23620*/  IADD3 R2, P0, PT, R25, UR6, RZ ;  /* 0x0000000619027c10 */ /* 0x002fca000ff1e0ff */
[----:B------:R-:W-:-:S05]  /*23630*/  IMAD.X R3, RZ, RZ, UR7, P0 ;  /* 0x00000007ff037e24 */ /* 0x000fca00080e06ff */
[----:B------:R1:W-:Y:S03]  /*23640*/  STG.E.64 desc[UR36][R2.64], R16 ;  /* 0x0000001002007986 */ /* 0x0003e6000c101b24 */
.L_x_1009:
[----:B------:R-:W3:Y:S02]  /*23650*/  LDCU.64 UR4, c[0x0][0x770] ;  /* 0x0000ee00ff0477ac */ /* 0x000ee40008000a00 */
[----:B---3--:R-:W-:-:S05]  /*23660*/  IADD3 R24, P0, PT, R24, UR4, RZ ;  /* 0x0000000418187c10 */ /* 0x008fca000ff1e0ff */
[----:B------:R-:W-:-:S05]  /*23670*/  IMAD.X R25, RZ, RZ, UR5, P0 ;  /* 0x00000005ff197e24 */ /* 0x000fca00080e06ff */
[----:B------:R-:W-:Y:S01]  /*23680*/  STG.E.64 desc[UR36][R24.64], R68 ;  /* 0x0000004418007986 */ /* 0x000fe2000c101b24 */
[----:B------:R-:W-:Y:S05]  /*23690*/  EXIT ;  /* 0x000000000000794d */ /* 0x000fea0003800000 */
.L_x_1001:
        /* <DEDUP_REMOVED lines=16> */
.L_x_1010:
        /* <DEDUP_REMOVED lines=15> */
.L_x_1011:
        /* <DEDUP_REMOVED lines=15> */
.L_x_1012:
        /* <DEDUP_REMOVED lines=15> */
.L_x_1013:
[----:B------:R-:W-:Y:S05]  /*23a70*/  EXIT ;  /* 0x000000000000794d */ /* 0x000fea0003800000 */
.L_x_998:
[----:B------:R-:W-:Y:S05]  /*23a80*/  BRA.U !UP0, `(.L_x_1014) ;  /* 0x0000000508107547 */ /* 0x000fea000b800000 */
[----:B------:R-:W2:Y:S04]  /*23a90*/  LDG.E R0, desc[UR36][R4.64] ;  /* 0x0000002404007981 */ /* 0x000ea8000c1e1900 */
        /* <DEDUP_REMOVED lines=20> */
.L_x_1016:
[----:B------:R-:W-:Y:S05]  /*23be0*/  BSYNC.RECONVERGENT B0 ;  /* 0x0000000000007941 */ /* 0x000fea0003800200 */
.L_x_1015:
        /* <DEDUP_REMOVED lines=16> */
.L_x_1018:
[----:B------:R-:W-:Y:S05]  /*23cf0*/  BSYNC.RECONVERGENT B0 ;  /* 0x0000000000007941 */ /* 0x000fea0003800200 */
.L_x_1017:
        /* <DEDUP_REMOVED lines=13> */
.L_x_1020:
[----:B------:R-:W-:Y:S05]  /*23dd0*/  BSYNC.RECONVERGENT B0 ;  /* 0x0000000000007941 */ /* 0x000fea0003800200 */
.L_x_1019:
        /* <DEDUP_REMOVED lines=11> */
.L_x_1022:
[----:B------:R-:W-:Y:S05]  /*23e90*/  BSYNC.RECONVERGENT B0 ;  /* 0x0000000000007941 */ /* 0x000fea0003800200 */
.L_x_1021:
[----:B------:R-:W-:Y:S02]  /*23ea0*/  SEL R18, R14, R18, P0 ;  /* 0x000000120e127207 */ /* 0x000fe40000000000 */
[----:B------:R-:W-:Y:S02]  /*23eb0*/  SEL R69, R15, R69, P0 ;  /* 0x000000450f457207 */ /* 0x000fe40000000000 */
[----:B------:R-:W-:-:S07]  /*23ec0*/  FSEL R27, R20, R27, P0 ;  /* 0x0000001b141b7208 */ /* 0x000fce0000000000 */
.L_x_1014:
        /* <DEDUP_REMOVED lines=28> */
.L_x_1025:
        /* <DEDUP_REMOVED lines=19> */
.L_x_1026:
[----:B------:R-:W-:Y:S05]  /*241c0*/  BRA `(.L_x_1027) ;  /* 0x0000000000107947 */ /* 0x000fea0003800000 */
.L_x_1024:
[----:B------:R-:W1:Y:S02]  /*241d0*/  LDCU.64 UR4, c[0x0][0x770] ;  /* 0x0000ee00ff0477ac */ /* 0x000e640008000a00 */
[----:B-1----:R-:W-:-:S05]  /*241e0*/  IADD3 R2, P0, PT, R23, UR4, RZ ;  /* 0x0000000417027c10 */ /* 0x002fca000ff1e0ff */
[----:B------:R-:W-:-:S05]  /*241f0*/  IMAD.X R3, RZ, RZ, UR5, P0 ;  /* 0x00000005ff037e24 */ /* 0x000fca00080e06ff */
[----:B------:R1:W-:Y:S03]  /*24200*/  STG.E.64 desc[UR36][R2.64], R18 ;  /* 0x0000001202007986 */ /* 0x0003e6000c101b24 */
.L_x_1027:
        /* <DEDUP_REMOVED lines=23> */
.L_x_1029:
        /* <DEDUP_REMOVED lines=19> */
.L_x_1030:
[----:B------:R-:W-:Y:S05]  /*244b0*/  BRA `(.L_x_1031) ;  /* 0x00000000000c7947 */ /* 0x000fea0003800000 */
.L_x_1028:
[----:B-1----:R-:W-:-:S05]  /*244c0*/  IADD3 R2, P0, PT, R25, UR6, RZ ;  /* 0x0000000619027c10 */ /* 0x002fca000ff1e0ff */
[----:B------:R-:W-:-:S05]  /*244d0*/  IMAD.X R3, RZ, RZ, UR7, P0 ;  /* 0x00000007ff037e24 */ /* 0x000fca00080e06ff */
[----:B------:R1:W-:Y:S03]  /*244e0*/  STG.E.64 desc[UR36][R2.64], R16 ;  /* 0x0000001002007986 */ /* 0x0003e6000c101b24 */
.L_x_1031:
[----:B------:R-:W3:Y:S02]  /*244f0*/  LDCU.64 UR4, c[0x0][0x770] ;  /* 0x0000ee00ff0477ac */ /* 0x000ee40008000a00 */
[----:B---3--:R-:W-:-:S05]  /*24500*/  IADD3 R24, P0, PT, R24, UR4, RZ ;  /* 0x0000000418187c10 */ /* 0x008fca000ff1e0ff */
[----:B------:R-:W-:-:S05]  /*24510*/  IMAD.X R25, RZ, RZ, UR5, P0 ;  /* 0x00000005ff197e24 */ /* 0x000fca00080e06ff */
[----:B------:R-:W-:Y:S01]  /*24520*/  STG.E.64 desc[UR36][R24.64], R68 ;  /* 0x0000004418007986 */ /* 0x000fe2000c101b24 */
[----:B------:R-:W-:Y:S05]  /*24530*/  EXIT ;  /* 0x000000000000794d */ /* 0x000fea0003800000 */
.L_x_1023:
        /* <DEDUP_REMOVED lines=9> */
        .weak           $__internal_2_$__cuda_sm20_div_u64
        .type           $__internal_2_$__cuda_sm20_div_u64,@function
        .size           $__internal_2_$__cuda_sm20_div_u64,(.L_x_6054 - $__internal_2_$__cuda_sm20_div_u64)
$__internal_2_$__cuda_sm20_div_u64:
[----:B------:R-:W-:Y:S02]  /*245d0*/  IMAD.MOV.U32 R14, RZ, RZ, R3 ;  /* 0x000000ffff0e7224 */ /* 0x000fe400078e0003 */
[----:B------:R-:W-:-:S04]  /*245e0*/  IMAD.MOV.U32 R15, RZ, RZ, RZ ;  /* 0x000000ffff0f7224 */ /* 0x000fc800078e00ff */
[----:B------:R-:W0:Y:S08]  /*245f0*/  I2F.U64.RP R14, R14 ;  /* 0x0000000e000e7312 */ /* 0x000e300000309000 */
[----:B0-----:R-:W0:Y:S02]  /*24600*/  MUFU.RCP R10, R14 ;  /* 0x0000000e000a7308 */ /* 0x001e240000001000 */
[----:B0-----:R-:W-:-:S06]  /*24610*/  VIADD R10, R10, 0x1ffffffe ;  /* 0x1ffffffe0a0a7836 */ /* 0x001fcc0000000000 */
        /* <DEDUP_REMOVED lines=10> */
[----:B------:R-:W-:-:S05]  /*246c0*/  IMAD.HI.U32 R12, P1, R11, R31, R12 ;  /* 0x0000001f0b0c7227 */ /* 0x000fca000782000c */
[----:B------:R-:W-:Y:S01]  /*246d0*/  IADD3 R13, P2, PT, R15, R12, RZ ;  /* 0x0000000c0f0d7210 */ /* 0x000fe20007f5e0ff */
[----:B------:R-:W-:-:S04]  /*246e0*/  IMAD.X R12, R33, 0x1, R11, P0 ;  /* 0x00000001210c7824 */ /* 0x000fc800000e060b */
[----:B------:R-:W-:Y:S01]  /*246f0*/  IMAD.WIDE.U32 R10, R13, R3, RZ ;  /* 0x000000030d0a7225 */ /* 0x000fe200078e00ff */
[----:B------:R-:W-:Y:S02]  /*24700*/  IADD3.X R15, PT, PT, RZ, RZ, R12, P2, P1 ;  /* 0x000000ffff0f7210 */ /* 0x000fe400017e240c */
[----:B------:R-:W-:-:S03]  /*24710*/  IADD3 R31, P0, PT, RZ, -R10, RZ ;  /* 0x8000000aff1f7210 */ /* 0x000fc60007f1e0ff */
        /* <DEDUP_REMOVED lines=17> */
[----:B------:R-:W-:-:S04]  /*24830*/  IMAD.X R10, RZ, RZ, R15, P0 ;  /* 0x000000ffff0a7224 */ /* 0x000fc800000e060f */
[----:B------:R-:W-:Y:S02]  /*24840*/  IMAD.X R13, RZ, RZ, R10, P1 ;  /* 0x000000ffff0d7224 */ /* 0x000fe400008e060a */
[----:B------:R-:W-:-:S04]  /*24850*/  IMAD.WIDE.U32 R10, R12, R3, RZ ;  /* 0x000000030c0a7225 */ /* 0x000fc800078e00ff */
[----:B------:R-:W-:Y:S01]  /*24860*/  IMAD R11, R13, R3, R11 ;  /* 0x000000030d0b7224 */ /* 0x000fe200078e020b */
[----:B------:R-:W-:-:S04]  /*24870*/  IADD3 R14, P0, PT, -R10, R4, RZ ;  /* 0x000000040a0e7210 */ /* 0x000fc80007f1e1ff */
[-C--:B------:R-:W-:Y:S01]  /*24880*/  IADD3 R10, P1, PT, -R3, R14.reuse, RZ ;  /* 0x0000000e030a7210 */ /* 0x080fe20007f3e1ff */
[----:B------:R-:W-:Y:S01]  /*24890*/  IMAD.X R22, R5, 0x1, ~R11, P0 ;  /* 0x0000000105167824 */ /* 0x000fe200000e0e0b */
        /* <DEDUP_REMOVED lines=9> */
[----:B------:R-:W-:Y:S02]  /*24930*/  ISETP.GE.U32.AND P0, PT, R10, R3, PT ;  /* 0x000000030a00720c */ /* 0x000fe40003f06070 */
[----:B------:R-:W-:Y:S02]  /*24940*/  IADD3 R4, P2, PT, R5, 0x1, RZ ;  /* 0x0000000105047810 */ /* 0x000fe40007f5e0ff */
[----:B------:R-:W-:-:S02]  /*24950*/  ISETP.GE.U32.AND.EX P0, PT, R11, RZ, PT, P0 ;  /* 0x000000ff0b00720c */ /* 0x000fc40003f06100 */
[----:B------:R-:W-:Y:S01]  /*24960*/  ISETP.NE.U32.AND P1, PT, R3, RZ, PT ;  /* 0x000000ff0300720c */ /* 0x000fe20003f25070 */
[----:B------:R-:W-:Y:S01]  /*24970*/  IMAD.X R10, RZ, RZ, R13, P2 ;  /* 0x000000ffff0a7224 */ /* 0x000fe200010e060d */
[----:B------:R-:W-:Y:S01]  /*24980*/  SEL R3, R4, R5, P0 ;  /* 0x0000000504037207 */ /* 0x000fe20000000000 */
[----:B------:R-:W-:Y:S01]  /*24990*/  IMAD.MOV.U32 R4, RZ, RZ, R20 ;  /* 0x000000ffff047224 */ /* 0x000fe200078e0014 */
[----:B------:R-:W-:Y:S01]  /*249a0*/  ISETP.NE.AND.EX P1, PT, RZ, RZ, PT, P1 ;  /* 0x000000ffff00720c */ /* 0x000fe20003f25310 */
[----:B------:R-:W-:Y:S01]  /*249b0*/  IMAD.MOV.U32 R5, RZ, RZ, 0x0 ;  /* 0x00000000ff057424 */ /* 0x000fe200078e00ff */
[----:B------:R-:W-:Y:S02]  /*249c0*/  SEL R10, R10, R13, P0 ;  /* 0x0000000d0a0a7207 */ /* 0x000fe40000000000 */
[----:B------:R-:W-:Y:S02]  /*249d0*/  SEL R3, R3, 0xffffffff, P1 ;  /* 0xffffffff03037807 */ /* 0x000fe40000800000 */
[----:B------:R-:W-:Y:S01]  /*249e0*/  SEL R10, R10, 0xffffffff, P1 ;  /* 0xffffffff0a0a7807 */ /* 0x000fe20000800000 */
[----:B------:R-:W-:Y:S06]  /*249f0*/  RET.REL.NODEC R4 `(_ZN2at6native13reduce_kernelILi128ELi4ENS0_8ReduceOpIfNS0_9ArgMaxOpsIfEEjlLi4ELi4EEEEEvT1_) ;  /* 0xfffffdb404807950 */ /* 0x000fec0003c3ffff */
.L_x_1032:
        /* <DEDUP_REMOVED lines=16> */
.L_x_6054:


//--------------------- .text._ZN2at6native13reduce_kernelILi512ELi1ENS0_8ReduceOpIdNS0_9ArgMaxOpsIdEEjlLi4ELi4EEEEEvT1_ --------------------------
	.section	.text._ZN2at6native13reduce_kernelILi512ELi1ENS0_8ReduceOpIdNS0_9ArgMaxOpsIdEEjlLi4ELi4EEEEEvT1_,"ax",@progbits
	.align	128
        .global         _ZN2at6native13reduce_kernelILi512ELi1ENS0_8ReduceOpIdNS0_9ArgMaxOpsIdEEjlLi4ELi4EEEEEvT1_
        .type           _ZN2at6native13reduce_kernelILi512ELi1ENS0_8ReduceOpIdNS0_9ArgMaxOpsIdEEjlLi4ELi4EEEEEvT1_,@function
        .size           _ZN2at6native13reduce_kernelILi512ELi1ENS0_8ReduceOpIdNS0_9ArgMaxOpsIdEEjlLi4ELi4EEEEEvT1_,(.L_x_6055 - _ZN2at6native13reduce_kernelILi512ELi1ENS0_8ReduceOpIdNS0_9ArgMaxOpsIdEEjlLi4ELi4EEEEEvT1_)
        .other          _ZN2at6native13reduce_kernelILi512ELi1ENS0_8ReduceOpIdNS0_9ArgMaxOpsIdEEjlLi4ELi4EEEEEvT1_,@"STO_CUDA_ENTRY STV_DEFAULT"
_ZN2at6native13reduce_kernelILi512ELi1ENS0_8ReduceOpIdNS0_9ArgMaxOpsIdEEjlLi4ELi4EEEEEvT1_:
.text._ZN2at6native13reduce_kernelILi512ELi1ENS0_8ReduceOpIdNS0_9ArgMaxOpsIdEEjlLi4ELi4EEEEEvT1_:
[----:B------:R-:W0:Y:S01]  /*0000*/  LDC R1, c[0x0][0x37c] ;  /* 0x0000df00ff017b82 */ /* 0x000e220000000800 */
[----:B------:R-:W1:Y:S01]  /*0010*/  S2R R6, SR_TID.X ;  /* 0x0000000000067919 */ /* 0x000e620000002100 */
[----:B------:R-:W1:Y:S06]  /*0020*/  LDCU.128 UR20, c[0x0][0x3b0] ;  /* 0x00007600ff1477ac */ /* 0x000e6c0008000c00 */
[----:B------:R-:W2:Y:S01]  /*0030*/  S2UR UR5, SR_CTAID.X ;  /* 0x00000000000579c3 */ /* 0x000ea20000002500 */
[----:B0-----:R-:W-:Y:S01]  /*0040*/  VIADD R1, R1, 0xffffffc0 ;  /* 0xffffffc001017836 */ /* 0x001fe20000000000 */
[----:B------:R-:W0:Y:S01]  /*0050*/  S2R R12, SR_TID.Y ;  /* 0x00000000000c7919 */ /* 0x000e220000002200 */
[----:B------:R-:W0:Y:S01]  /*0060*/  LDCU UR6, c[0x0][0x3c0] ;  /* 0x00007800ff0677ac */ /* 0x000e220008000800 */
[----:B------:R-:W3:Y:S01]  /*0070*/  S2R R13, SR_CTAID.Y ;  /* 0x00000000000d7919 */ /* 0x000ee20000002600 */
[----:B------:R-:W4:Y:S03]  /*0080*/  LDCU UR4, c[0x0][0x56c] ;  /* 0x0000ad80ff0477ac */ /* 0x000f260008000800 */
[----:B------:R-:W2:Y:S01]  /*0090*/  LDC R2, c[0x0][0x3a8] ;  /* 0x0000ea00ff027b82 */ /* 0x000ea20000000800 */
[----:B----4-:R-:W-:Y:S01]  /*00a0*/  UISETP.NE.AND UP0, UPT, UR4, URZ, UPT ;  /* 0x000000ff0400728c */ /* 0x010fe2000bf05270 */
[----:B-1----:R-:W-:-:S02]  /*00b0*/  IMAD R3, R6, UR23, RZ ;  /* 0x0000001706037c24 */ /* 0x002fc4000f8e02ff */
[----:B------:R-:W-:Y:S02]  /*00c0*/  IMAD R5, R6, UR20, RZ ;  /* 0x0000001406057c24 */ /* 0x000fe4000f8e02ff */
[C---:B0-----:R-:W-:Y:S02]  /*00d0*/  IMAD R3, R12.reuse, UR6, R3 ;  /* 0x000000060c037c24 */ /* 0x041fe4000f8e0203 */
[----:B------:R-:W-:Y:S02]  /*00e0*/  IMAD R0, R12, UR21, R5 ;  /* 0x000000150c007c24 */ /* 0x000fe4000f8e0205 */
[----:B--2---:R-:W-:Y:S02]  /*00f0*/  IMAD R9, R2, UR5, R3 ;  /* 0x0000000502097c24 */ /* 0x004fe4000f8e0203 */
[----:B---3--:R-:W-:-:S03]  /*0100*/  IMAD R7, R13, UR22, R0 ;  /* 0x000000160d077c24 */ /* 0x008fc6000f8e0200 */
[----:B------:R0:W-:Y:S04]  /*0110*/  STL [R1+0x34], R9 ;  /* 0x0000340901007387 */ /* 0x0001e80000100800 */
[----:B------:R0:W-:Y:S01]  /*0120*/  STL [R1+0x8], RZ ;  /* 0x000008ff01007387 */ /* 0x0001e20000100800 */
[----:B------:R-:W-:Y:S05]  /*0130*/  BRA.U !UP0, `(.L_x_1033) ;  /* 0x0000001108c47547 */ /* 0x000fea000b800000 */
[----:B------:R-:W1:Y:S01]  /*0140*/  LDCU.64 UR6, c[0x0][0x570] ;  /* 0x0000ae00ff0677ac */ /* 0x000e620008000a00 */
[----:B------:R-:W-:Y:S01]  /*0150*/  IMAD.MOV.U32 R8, RZ, RZ, RZ ;  /* 0x000000ffff087224 */ /* 0x000fe200078e00ff */
[----:B------:R-:W2:Y:S04]  /*0160*/  LDCU UR5, c[0x0][0x578] ;  /* 0x0000af00ff0577ac */ /* 0x000ea80008000800 */
[----:B------:R3:W-:Y:S01]  /*0170*/  STL.64 [R1+0x30], R8 ;  /* 0x0000300801007387 */ /* 0x0007e20000100a00 */
[----:B------:R-:W4:Y:S01]  /*0180*/  LDCU UR8, c[0x0][0x6a0] ;  /* 0x0000d400ff0877ac */ /* 0x000f220008000800 */
[----:B------:R-:W-:-:S04]  /*0190*/  UIADD3 UR4, UPT, UPT, UR4, -0x1, URZ ;  /* 0xffffffff04047890 */ /* 0x000fc8000fffe0ff */
[----:B------:R-:W-:Y:S01]  /*01a0*/  UISETP.NE.AND UP0, UPT, UR4, URZ, UPT ;  /* 0x000000ff0400728c */ /* 0x000fe2000bf05270 */
[----:B-1----:R-:W-:-:S05]  /*01b0*/  IMAD.HI.U32 R2, R9, UR7, R8 ;  /* 0x0000000709027c27 */ /* 0x002fca000f8e0008 */
[----:B--2---:R-:W-:-:S04]  /*01c0*/  SHF.R.U32.HI R3, RZ, UR5, R2 ;  /* 0x00000005ff037c19 */ /* 0x004fc80008011602 */
[----:B------:R-:W-:-:S05]  /*01d0*/  IADD3 R0, PT, PT, -R3, RZ, RZ ;  /* 0x000000ff03007210 */ /* 0x000fca0007ffe1ff */
[----:B------:R-:W-:-:S04]  /*01e0*/  IMAD R0, R0, UR6, R9 ;  /* 0x0000000600007c24 */ /* 0x000fc8000f8e0209 */
[----:B----4-:R-:W-:-:S05]  /*01f0*/  IMAD R4, R0, UR8, RZ ;  /* 0x0000000800047c24 */ /* 0x010fca000f8e02ff */
[----:B------:R3:W-:Y:S01]  /*0200*/  STL [R1+0x8], R4 ;  /* 0x0000080401007387 */ /* 0x0007e20000100800 */
[----:B------:R-:W-:Y:S05]  /*0210*/  BRA.U !UP0, `(.L_x_1033) ;  /* 0x00000011088c7547 */ /* 0x000fea000b800000 */
[----:B------:R-:W3:Y:S01]  /*0220*/  LDCU.64 UR6, c[0x0][0x580] ;  /* 0x0000b000ff0677ac */ /* 0x000ee20008000a00 */
[----:B------:R-:W-:Y:S02]  /*0230*/  IMAD.MOV.U32 R2, RZ, RZ, RZ ;  /* 0x000000ffff027224 */ /* 0x000fe400078e00ff */
[----:B------:R-:W-:Y:S01]  /*0240*/  IMAD.MOV.U32 R0, RZ, RZ, R4 ;  /* 0x000000ffff007224 */ /* 0x000fe200078e0004 */
[----:B------:R-:W1:Y:S01]  /*0250*/  LDCU UR5, c[0x0][0x57c] ;  /* 0x0000af80ff0577ac */ /* 0x000e620008000800 */
[----:B------:R-:W-:-:S04]  /*0260*/  UISETP.LT.U32.AND UP0, UPT, UR4, 0x18, UPT ;  /* 0x000000180400788c */ /* 0x000fc8000bf01070 */
[----:B------:R-:W-:-:S04]  /*0270*/  USEL UR4, UR4, 0x18, UP0 ;  /* 0x0000001804047887 */ /* 0x000fc80008000000 */
[----:B------:R-:W-:Y:S01]  /*0280*/  UIADD3 UR4, UPT, UPT, UR4, 0x1, URZ ;  /* 0x0000000104047890 */ /* 0x000fe2000fffe0ff */
[----:B---3--:R-:W-:Y:S01]  /*0290*/  IMAD.HI.U32 R4, R3, UR6, R2 ;  /* 0x0000000603047c27 */ /* 0x008fe2000f8e0002 */
[----:B------:R-:W2:Y:S04]  /*02a0*/  LDCU UR6, c[0x0][0x6a8] ;  /* 0x0000d500ff0677ac */ /* 0x000ea80008000800 */
[----:B------:R-:W-:Y:S01]  /*02b0*/  SHF.R.U32.HI R5, RZ, UR7, R4 ;  /* 0x00000007ff057c19 */ /* 0x000fe20008011604 */
[----:B------:R-:W-:-:S03]  /*02c0*/  UISETP.NE.AND UP0, UPT, UR4, 0x2, UPT ;  /* 0x000000020400788c */ /* 0x000fc6000bf05270 */
[----:B------:R-:W-:-:S05]  /*02d0*/  IADD3 R2, PT, PT, -R5, RZ, RZ ;  /* 0x000000ff05027210 */ /* 0x000fca0007ffe1ff */
[----:B-1----:R-:W-:-:S04]  /*02e0*/  IMAD R2, R2, UR5, R3 ;  /* 0x0000000502027c24 */ /* 0x002fc8000f8e0203 */
[----:B--2---:R-:W-:-:S05]  /*02f0*/  IMAD R0, R2, UR6, R0 ;  /* 0x0000000602007c24 */ /* 0x004fca000f8e0200 */
[----:B------:R1:W-:Y:S01]  /*0300*/  STL [R1+0x8], R0 ;  /* 0x0000080001007387 */ /* 0x0003e20000100800 */
[----:B------:R-:W-:Y:S05]  /*0310*/  BRA.U !UP0, `(.L_x_1033) ;  /* 0x00000011084c7547 */ /* 0x000fea000b800000 */
[----:B------:R-:W2:Y:S01]  /*0320*/  LDCU.64 UR6, c[0x0][0x588] ;  /* 0x0000b100ff0677ac */ /* 0x000ea20008000a00 */
[----:B------:R-:W-:Y:S01]  /*0330*/  IMAD.MOV.U32 R4, RZ, RZ, RZ ;  /* 0x000000ffff047224 */ /* 0x000fe200078e00ff */
[----:B------:R-:W3:Y:S01]  /*0340*/  LDCU UR5, c[0x0][0x590] ;  /* 0x0000b200ff0577ac */ /* 0x000ee20008000800 */
[----:B------:R-:W1:Y:S01]  /*0350*/  LDCU UR8, c[0x0][0x6b0] ;  /* 0x0000d600ff0877ac */ /* 0x000e620008000800 */
[----:B------:R-:W-:Y:S01]  /*0360*/  UISETP.NE.AND UP0, UPT, UR4, 0x3, UPT ;  /* 0x000000030400788c */ /* 0x000fe2000bf05270 */
[----:B--2---:R-:W-:-:S05]  /*0370*/  IMAD.HI.U32 R2, R5, UR7, R4 ;  /* 0x0000000705027c27 */ /* 0x004fca000f8e0004 */
[----:B---3--:R-:W-:-:S05]  /*0380*/  SHF.R.U32.HI R3, RZ, UR5, R2 ;  /* 0x00000005ff037c19 */ /* 0x008fca0008011602 */
[----:B------:R-:W-:-:S04]  /*0390*/  IMAD.MOV R4, RZ, RZ, -R3 ;  /* 0x000000ffff047224 */ /* 0x000fc800078e0a03 */
[----:B------:R-:W-:-:S04]  /*03a0*/  IMAD R4, R4, UR6, R5 ;  /* 0x0000000604047c24 */ /* 0x000fc8000f8e0205 */
[----:B-1----:R-:W-:-:S05]  /*03b0*/  IMAD R0, R4, UR8, R0 ;  /* 0x0000000804007c24 */ /* 0x002fca000f8e0200 */
[----:B------:R2:W-:Y:S01]  /*03c0*/  STL [R1+0x8], R0 ;  /* 0x0000080001007387 */ /* 0x0005e20000100800 */
[----:B------:R-:W-:Y:S05]  /*03d0*/  BRA.U !UP0, `(.L_x_1033) ;  /* 0x00000011081c7547 */ /* 0x000fea000b800000 */
[----:B------:R-:W1:Y:S01]  /*03e0*/  LDCU.64 UR6, c[0x0][0x598] ;  /* 0x0000b300ff0677ac */ /* 0x000e620008000a00 */
[----:B------:R-:W-:Y:S01]  /*03f0*/  HFMA2 R2, -RZ, RZ, 0, 0 ;  /* 0x00000000ff027431 */ /* 0x000fe200000001ff */
[----:B------:R-:W3:Y:S01]  /*0400*/  LDCU UR5, c[0x0][0x594] ;  /* 0x0000b280ff0577ac */ /* 0x000ee20008000800 */
[----:B------:R-:W2:Y:S01]  /*0410*/  LDCU UR8, c[0x0][0x6b8] ;  /* 0x0000d700ff0877ac */ /* 0x000ea20008000800 */
[----:B------:R-:W-:Y:S02]  /*0420*/  UISETP.NE.AND UP0, UPT, UR4, 0x4, UPT ;  /* 0x000000040400788c */ /* 0x000fe4000bf05270 */
[----:B-1----:R-:W-:-:S05]  /*0430*/  IMAD.HI.U32 R4, R3, UR6, R2 ;  /* 0x0000000603047c27 */ /* 0x002fca000f8e0002 */
[----:B------:R-:W-:-:S05]  /*0440*/  SHF.R.U32.HI R5, RZ, UR7, R4 ;  /* 0x00000007ff057c19 */ /* 0x000fca0008011604 */
[----:B------:R-:W-:-:S04]  /*0450*/  IMAD.MOV R2, RZ, RZ, -R5 ;  /* 0x000000ffff027224 */ /* 0x000fc800078e0a05 */
[----:B---3--:R-:W-:-:S04]  /*0460*/  IMAD R2, R2, UR5, R3 ;  /* 0x0000000502027c24 */ /* 0x008fc8000f8e0203 */
[----:B--2---:R-:W-:-:S05]  /*0470*/  IMAD R0, R2, UR8, R0 ;  /* 0x0000000802007c24 */ /* 0x004fca000f8e0200 */
[----:B------:R4:W-:Y:S01]  /*0480*/  STL [R1+0x8], R0 ;  /* 0x0000080001007387 */ /* 0x0009e20000100800 */
[----:B------:R-:W-:Y:S05]  /*0490*/  BRA.U !UP0, `(.L_x_1033) ;  /* 0x0000000d08ec7547 */ /* 0x000fea000b800000 */
[----:B------:R-:W1:Y:S01]  /*04a0*/  LDCU.64 UR6, c[0x0][0x5a0] ;  /* 0x0000b400ff0677ac */ /* 0x000e620008000a00 */
[----:B------:R-:W-:Y:S01]  /*04b0*/  IMAD.MOV.U32 R4, RZ, RZ, RZ ;  /* 0x000000ffff047224 */ /* 0x000fe200078e00ff */
[----:B------:R-:W2:Y:S01]  /*04c0*/  LDCU UR5, c[0x0][0x5a8] ;  /* 0x0000b500ff0577ac */ /* 0x000ea20008000800 */
[----:B------:R-:W4:Y:S01]  /*04d0*/  LDCU UR8, c[0x0][0x6c0] ;  /* 0x0000d800ff0877ac */ /* 0x000f220008000800 */
[----:B------:R-:W-:Y:S01]  /*04e0*/  UISETP.NE.AND UP0, UPT, UR4, 0x5, UPT ;  /* 0x000000050400788c */ /* 0x000fe2000bf05270 */
[----:B-1----:R-:W-:-:S05]  /*04f0*/  IMAD.HI.U32 R2, R5, UR7, R4 ;  /* 0x0000000705027c27 */ /* 0x002fca000f8e0004 */
[----:B--2---:R-:W-:-:S04]  /*0500*/  SHF.R.U32.HI R3, RZ, UR5, R2 ;  /* 0x00000005ff037c19 */ /* 0x004fc80008011602 */
[----:B------:R-:W-:-:S05]  /*0510*/  IADD3 R4, PT, PT, -R3, RZ, RZ ;  /* 0x000000ff03047210 */ /* 0x000fca0007ffe1ff */
[----:B------:R-:W-:-:S04]  /*0520*/  IMAD R4, R4, UR6, R5 ;  /* 0x0000000604047c24 */ /* 0x000fc8000f8e0205 */
[----:B----4-:R-:W-:-:S05]  /*0530*/  IMAD R0, R4, UR8, R0 ;  /* 0x0000000804007c24 */ /* 0x010fca000f8e0200 */
        /* <DEDUP_REMOVED lines=8> */
[----:B------:R-:W-:-:S05]  /*05c0*/  SHF.R.U32.HI R5, RZ, UR7, R4 ;  /* 0x00000007ff057c19 */ /* 0x000fca0008011604 */
[----:B------:R-:W-:-:S04]  /*05d0*/  IMAD.MOV R2, RZ, RZ, -R5 ;  /* 0x000000ffff027224 */ /* 0x000fc800078e0a05 */
[----:B---3--:R-:W-:-:S04]  /*05e0*/  IMAD R2, R2, UR5, R3 ;  /* 0x0000000502027c24 */ /* 0x008fc8000f8e0203 */
[----:B-1----:R-:W-:-:S05]  /*05f0*/  IMAD R0, R2, UR8, R0 ;  /* 0x0000000802007c24 */ /* 0x002fca000f8e0200 */
[----:B------:R1:W-:Y:S01]  /*0600*/  STL [R1+0x8], R0 ;  /* 0x0000080001007387 */ /* 0x0003e20000100800 */
[----:B------:R-:W-:Y:S05]  /*0610*/  BRA.U !UP0, `(.L_x_1033) ;  /* 0x0000000d088c7547 */ /* 0x000fea000b800000 */
[----:B------:R-:W2:Y:S01]  /*0620*/  LDCU.64 UR6, c[0x0][0x5b8] ;  /* 0x0000b700ff0677ac */ /* 0x000ea20008000a00 */
[----:B------:R-:W-:Y:S01]  /*0630*/  MOV R4, RZ ;  /* 0x000000ff00047202 */ /* 0x000fe20000000f00 */
[----:B------:R-:W3:Y:S01]  /*0640*/  LDCU UR5, c[0x0][0x5c0] ;  /* 0x0000b800ff0577ac */ /* 0x000ee20008000800 */
[----:B------:R-:W1:Y:S01]  /*0650*/  LDCU UR8, c[0x0][0x6d0] ;  /* 0x0000da00ff0877ac */ /* 0x000e620008000800 */
[----:B------:R-:W-:Y:S02]  /*0660*/  UISETP.NE.AND UP0, UPT, UR4, 0x7, UPT ;  /* 0x000000070400788c */ /* 0x000fe4000bf05270 */
[----:B--2---:R-:W-:-:S05]  /*0670*/  IMAD.HI.U32 R2, R5, UR7, R4 ;  /* 0x0000000705027c27 */ /* 0x004fca000f8e0004 */
[----:B---3--:R-:W-:-:S05]  /*0680*/  SHF.R.U32.HI R3, RZ, UR5, R2 ;  /* 0x00000005ff037c19 */ /* 0x008fca0008011602 */
[----:B------:R-:W-:-:S04]  /*0690*/  IMAD.MOV R4, RZ, RZ, -R3 ;  /* 0x000000ffff047224 */ /* 0x000fc800078e0a03 */
[----:B------:R-:W-:-:S04]  /*06a0*/  IMAD R4, R4, UR6, R5 ;  /* 0x0000000604047c24 */ /* 0x000fc8000f8e0205 */
[----:B-1----:R-:W-:-:S05]  /*06b0*/  IMAD R0, R4, UR8, R0 ;  /* 0x0000000804007c24 */ /* 0x002fca000f8e0200 */
        /* <DEDUP_REMOVED lines=8> */
[----:B------:R-:W-:-:S04]  /*0740*/  SHF.R.U32.HI R5, RZ, UR7, R4 ;  /* 0x00000007ff057c19 */ /* 0x000fc80008011604 */
[----:B------:R-:W-:-:S05]  /*0750*/  IADD3 R2, PT, PT, -R5, RZ, RZ ;  /* 0x000000ff05027210 */ /* 0x000fca0007ffe1ff */
[----:B---3--:R-:W-:-:S04]  /*0760*/  IMAD R2, R2, UR5, R3 ;  /* 0x0000000502027c24 */ /* 0x008fc8000f8e0203 */
        /* <DEDUP_REMOVED lines=16> */
[----:B------:R-:W-:Y:S01]  /*0870*/  HFMA2 R2, -RZ, RZ, 0, 0 ;  /* 0x00000000ff027431 */ /* 0x000fe200000001ff */
[----:B------:R-:W3:Y:S01]  /*0880*/  LDCU UR5, c[0x0][0x5dc] ;  /* 0x0000bb80ff0577ac */ /* 0x000ee20008000800 */
[----:B------:R-:W1:Y:S01]  /*0890*/  LDCU UR8, c[0x0][0x6e8] ;  /* 0x0000dd00ff0877ac */ /* 0x000e620008000800 */
[----:B------:R-:W-:Y:S02]  /*08a0*/  UISETP.NE.AND UP0, UPT, UR4, 0xa, UPT ;  /* 0x0000000a0400788c */ /* 0x000fe4000bf05270 */
        /* <DEDUP_REMOVED lines=13> */
[----:B---3--:R-:W-:-:S04]  /*0980*/  SHF.R.U32.HI R3, RZ, UR5, R2 ;  /* 0x00000005ff037c19 */ /* 0x008fc80008011602 */
[----:B------:R-:W-:-:S05]  /*0990*/  IADD3 R4, PT, PT, -R3, RZ, RZ ;  /* 0x000000ff03047210 */ /* 0x000fca0007ffe1ff */
        /* <DEDUP_REMOVED lines=160> */
[----:B------:R-:W1:Y:S01]  /*13a0*/  LDCU.64 UR6, c[0x0][0x690] ;  /* 0x0000d200ff0677ac */ /* 0x000e620008000a00 */
[----:B------:R-:W-:Y:S01]  /*13b0*/  IMAD.MOV.U32 R4, RZ, RZ, RZ ;  /* 0x000000ffff047224 */ /* 0x000fe200078e00ff */
[----:B------:R-:W-:Y:S01]  /*13c0*/  MOV R2, R0 ;  /* 0x0000000000027202 */ /* 0x000fe20000000f00 */
[----:B------:R-:W2:Y:S01]  /*13d0*/  LDCU UR4, c[0x0][0x698] ;  /* 0x0000d300ff0477ac */ /* 0x000ea20008000800 */
[----:B------:R-:W3:Y:S01]  /*13e0*/  LDCU UR5, c[0x0][0x760] ;  /* 0x0000ec00ff0577ac */ /* 0x000ee20008000800 */
[----:B-1----:R-:W-:-:S05]  /*13f0*/  IMAD.HI.U32 R0, R5, UR7, R4 ;  /* 0x0000000705007c27 */ /* 0x002fca000f8e0004 */
[----:B--2---:R-:W-:-:S05]  /*1400*/  SHF.R.U32.HI R0, RZ, UR4, R0 ;  /* 0x00000004ff007c19 */ /* 0x004fca0008011600 */
[----:B------:R-:W-:-:S04]  /*1410*/  IMAD.MOV R4, RZ, RZ, -R0 ;  /* 0x000000ffff047224 */ /* 0x000fc800078e0a00 */
[----:B------:R-:W-:-:S04]  /*1420*/  IMAD R4, R4, UR6, R5 ;  /* 0x0000000604047c24 */ /* 0x000fc8000f8e0205 */
[----:B---3--:R-:W-:-:S05]  /*1430*/  IMAD R2, R4, UR5, R2 ;  /* 0x0000000504027c24 */ /* 0x008fca000f8e0202 */
[----:B------:R1:W-:Y:S02]  /*1440*/  STL [R1+0x8], R2 ;  /* 0x0000080201007387 */ /* 0x0003e40000100800 */
.L_x_1033:
[----:B------:R-:W5:Y:S01]  /*1450*/  LDCU UR5, c[0x0][0x39c] ;  /* 0x00007380ff0577ac */ /* 0x000f620008000800 */
[----:B------:R-:W-:Y:S01]  /*1460*/  BSSY.RECONVERGENT B0, `(.L_x_1034) ;  /* 0x0000ccd000007945 */ /* 0x000fe20003800200 */
[----:B------:R-:W-:Y:S02]  /*1470*/  CS2R R24, SRZ ;  /* 0x0000000000187805 */ /* 0x000fe4000001ff00 */
[----:B---3--:R-:W-:Y:S01]  /*1480*/  CS2R R4, SRZ ;  /* 0x0000000000047805 */ /* 0x008fe2000001ff00 */
[----:B------:R-:W3:Y:S01]  /*1490*/  LDCU UR4, c[0x0][0x3a0] ;  /* 0x00007400ff0477ac */ /* 0x000ee20008000800 */
[----:B------:R-:W0:Y:S01]  /*14a0*/  LDCU.64 UR36, c[0x0][0x358] ;  /* 0x00006b00ff2477ac */ /* 0x000e220008000a00 */
[----:B-----5:R-:W-:-:S04]  /*14b0*/  MOV R27, UR5 ;  /* 0x00000005001b7c02 */ /* 0x020fc80008000f00 */
[----:B------:R-:W-:-:S04]  /*14c0*/  ISETP.GE.U32.AND P0, PT, R7, R27, PT ;  /* 0x0000001b0700720c */ /* 0x000fc80003f06070 */
[----:B---3--:R-:W-:-:S13]  /*14d0*/  ISETP.GE.U32.OR P0, PT, R9, UR4, P0 ;  /* 0x0000000409007c0c */ /* 0x008fda0008706470 */
[----:B0-----:R-:W-:Y:S05]  /*14e0*/  @P0 BRA `(.L_x_1035) ;  /* 0x000000cc00100947 */ /* 0x001fea0003800000 */
[----:B-12-4-:R-:W2:Y:S01]  /*14f0*/  LDL R0, [R1+0x8] ;  /* 0x0000080001007983 */ /* 0x016ea20000100800 */
[----:B------:R-:W0:Y:S01]  /*1500*/  LDCU.64 UR6, c[0x0][0x768] ;  /* 0x0000ed00ff0677ac */ /* 0x000e220008000a00 */
[----:B------:R-:W1:Y:S01]  /*1510*/  LDCU.U8 UR4, c[0x0][0x3d0] ;  /* 0x00007a00ff0477ac */ /* 0x000e620008000000 */
[----:B0-----:R-:W-:Y:S02]  /*1520*/  IMAD.U32 R2, RZ, RZ, UR6 ;  /* 0x00000006ff027e24 */ /* 0x001fe4000f8e00ff */
[----:B------:R-:W-:Y:S01]  /*1530*/  IMAD.U32 R3, RZ, RZ, UR7 ;  /* 0x00000007ff037e24 */ /* 0x000fe2000f8e00ff */
[----:B-1----:R-:W-:Y:S02]  /*1540*/  UISETP.NE.AND UP0, UPT, UR4, URZ, UPT ;  /* 0x000000ff0400728c */ /* 0x002fe4000bf05270 */
[----:B--2---:R-:W-:-:S04]  /*1550*/  IADD3 R14, P0, PT, R0, R2, RZ ;  /* 0x00000002000e7210 */ /* 0x004fc80007f1e0ff */
[----:B------:R-:W-:-:S05]  /*1560*/  IADD3.X R15, PT, PT, RZ, R3, RZ, P0, !PT ;  /* 0x00000003ff0f7210 */ /* 0x000fca00007fe4ff */
[----:B------:R0:W-:Y:S01]  /*1570*/  STL.64 [R1+0x10], R14 ;  /* 0x0000100e01007387 */ /* 0x0001e20000100a00 */
[----:B------:R-:W-:Y:S05]  /*1580*/  BRA.U !UP0, `(.L_x_1036) ;  /* 0x0000001108247547 */ /* 0x000fea000b800000 */
[----:B------:R-:W1:Y:S01]  /*1590*/  LDC.64 R8, c[0x0][0x388] ;  /* 0x0000e200ff087b82 */ /* 0x000e620000000a00 */
        /* <DEDUP_REMOVED lines=10> */
[--C-:B-1----:R-:W-:Y:S01]  /*1640*/  IMAD.MOV.U32 R18, RZ, RZ, R8.reuse ;  /* 0x000000ffff127224 */ /* 0x102fe200078e0008 */
[----:B------:R-:W-:Y:S01]  /*1650*/  MOV R19, R9 ;  /* 0x0000000900137202 */ /* 0x000fe20000000f00 */
[----:B------:R-:W-:Y:S02]  /*1660*/  IMAD.MOV.U32 R16, RZ, RZ, R8 ;  /* 0x000000ffff107224 */ /* 0x000fe400078e0008 */
[----:B------:R-:W-:Y:S01]  /*1670*/  IMAD.MOV.U32 R17, RZ, RZ, R9 ;  /* 0x000000ffff117224 */ /* 0x000fe200078e0009 */
[----:B---3--:R-:W-:Y:S01]  /*1680*/  MOV R3, R4 ;  /* 0x0000000400037202 */ /* 0x008fe20000000f00 */
[----:B----4-:R-:W-:Y:S01]  /*1690*/  IMAD.MOV.U32 R0, RZ, RZ, R2 ;  /* 0x000000ffff007224 */ /* 0x010fe200078e0002 */
[----:B------:R-:W-:Y:S06]  /*16a0*/  @!P0 BRA `(.L_x_1038) ;  /* 0x0000000000c88947 */ /* 0x000fec0003800000 */
[C---:B------:R-:W-:Y:S01]  /*16b0*/  ISETP.GT.U32.AND P0, PT, R6.reuse, 0x3, PT ;  /* 0x000000030600780c */ /* 0x040fe20003f04070 */
[----:B------:R-:W-:Y:S01]  /*16c0*/  IMAD.MOV R5, RZ, RZ, -R20 ;  /* 0x000000ffff057224 */ /* 0x000fe200078e0a14 */
[----:B------:R-:W-:Y:S01]  /*16d0*/  BSSY.RECONVERGENT B2, `(.L_x_1039) ;  /* 0x000002b000027945 */ /* 0x000fe20003800200 */
[----:B------:R-:W-:Y:S01]  /*16e0*/  MOV R3, R4 ;  /* 0x0000000400037202 */ /* 0x000fe20000000f00 */
[----:B------:R-:W-:Y:S01]  /*16f0*/  IMAD.MOV.U32 R0, RZ, RZ, R2 ;  /* 0x000000ffff007224 */ /* 0x000fe200078e0002 */
[----:B------:R-:W-:Y:S01]  /*1700*/  ISETP.LT.U32.OR P0, PT, R6, R20, P0 ;  /* 0x000000140600720c */ /* 0x000fe20000701470 */
[----:B------:R-:W-:Y:S01]  /*1710*/  IMAD.WIDE R10, R5, 0x8, R10 ;  /* 0x00000008050a7825 */ /* 0x000fe200078e020a */
[----:B------:R-:W-:-:S03]  /*1720*/  MOV R17, R9 ;  /* 0x0000000900117202 */ /* 0x000fc60000000f00 */
[----:B------:R-:W-:-:S08]  /*1730*/  IMAD.MOV.U32 R16, RZ, RZ, R8 ;  /* 0x000000ffff107224 */ /* 0x000fd000078e0008 */
[----:B------:R-:W-:Y:S05]  /*1740*/  @P0 BRA `(.L_x_1040) ;  /* 0x00000000008c0947 */ /* 0x000fea0003800000 */
[----:B------:R-:W-:Y:S01]  /*1750*/  ISETP.NE.AND P1, PT, R12, RZ, PT ;  /* 0x000000ff0c00720c */ /* 0x000fe20003f25270 */
[----:B------:R-:W-:Y:S01]  /*1760*/  IMAD.MOV.U32 R3, RZ, RZ, R4 ;  /* 0x000000ffff037224 */ /* 0x000fe200078e0004 */
[----:B------:R-:W-:Y:S01]  /*1770*/  ISETP.NE.AND P0, PT, RZ, UR21, PT ;  /* 0x00000015ff007c0c */ /* 0x000fe2000bf05270 */
[----:B------:R-:W-:Y:S01]  /*1780*/  IMAD.MOV.U32 R0, RZ, RZ, R2 ;  /* 0x000000ffff007224 */ /* 0x000fe200078e0002 */
[----:B------:R-:W-:Y:S01]  /*1790*/  MOV R16, R8 ;  /* 0x0000000800107202 */ /* 0x000fe20000000f00 */
[----:B------:R-:W-:-:S10]  /*17a0*/  IMAD.MOV.U32 R17, RZ, RZ, R9 ;  /* 0x000000ffff117224 */ /* 0x000fd400078e0009 */
[----:B------:R-:W-:Y:S05]  /*17b0*/  @P0 BRA P1, `(.L_x_1040) ;  /* 0x0000000000700947 */ /* 0x000fea0000800000 */
[----:B------:R-:W-:Y:S01]  /*17c0*/  ISETP.NE.AND P1, PT, R13, RZ, PT ;  /* 0x000000ff0d00720c */ /* 0x000fe20003f25270 */
[----:B------:R-:W-:Y:S01]  /*17d0*/  IMAD.MOV.U32 R3, RZ, RZ, R4 ;  /* 0x000000ffff037224 */ /* 0x000fe200078e0004 */
[----:B------:R-:W-:Y:S01]  /*17e0*/  ISETP.NE.AND P0, PT, RZ, UR22, PT ;  /* 0x00000016ff007c0c */ /* 0x000fe2000bf05270 */
[----:B------:R-:W-:Y:S01]  /*17f0*/  IMAD.MOV.U32 R16, RZ, RZ, R8 ;  /* 0x000000ffff107224 */ /* 0x000fe200078e0008 */
[----:B------:R-:W-:Y:S01]  /*1800*/  MOV R0, R2 ;  /* 0x0000000200007202 */ /* 0x000fe20000000f00 */
[----:B------:R-:W-:-:S10]  /*1810*/  IMAD.MOV.U32 R17, RZ, RZ, R9 ;  /* 0x000000ffff117224 */ /* 0x000fd400078e0009 */
[----:B------:R-:W-:Y:S05]  /*1820*/  @P0 BRA P1, `(.L_x_1040) ;  /* 0x0000000000540947 */ /* 0x000fea0000800000 */
[----:B------:R-:W-:Y:S01]  /*1830*/  IMAD.WIDE.U32 R12, R6, 0x8, R10 ;  /* 0x00000008060c7825 */ /* 0x000fe200078e000a */
[----:B0-----:R-:W0:Y:S05]  /*1840*/  LDC.64 R14, c[0x0][0x388] ;  /* 0x0000e200ff0e7b82 */ /* 0x001e2a0000000a00 */
[----:B------:R-:W2:Y:S01]  /*1850*/  LDG.E.64 R12, desc[UR36][R12.64] ;  /* 0x000000240c0c7981 */ /* 0x000ea2000c1e1b00 */
[----:B------:R-:W-:Y:S02]  /*1860*/  IADD3 R3, PT, PT, -R20, R6, RZ ;  /* 0x0000000614037210 */ /* 0x000fe40007ffe1ff */
[----:B------:R-:W1:Y:S01]  /*1870*/  LDC R0, c[0x0][0x394] ;  /* 0x0000e500ff007b82 */ /* 0x000e620000000800 */
[----:B0-----:R-:W-:-:S14]  /*1880*/  DSETP.NAN.AND P1, PT, R14, R14, PT ;  /* 0x0000000e0e00722a */ /* 0x001fdc0003f28000 */
[----:B------:R-:W0:Y:S02]  /*1890*/  @P1 LDC.64 R16, c[0x0][0x390] ;  /* 0x0000e400ff101b82 */ /* 0x000e240000000a00 */
[----:B0-----:R-:W-:-:S04]  /*18a0*/  @P1 ISETP.GT.U32.AND P0, PT, R3, R16, PT ;  /* 0x000000100300120c */ /* 0x001fc80003f04070 */
[----:B------:R-:W-:-:S13]  /*18b0*/  @P1 ISETP.GT.AND.EX P0, PT, RZ, R17, PT, P0 ;  /* 0x00000011ff00120c */ /* 0x000fda0003f04300 */
[----:B--2---:R-:W-:Y:S01]  /*18c0*/  @P1 DSETP.NUM.OR P0, PT, R12, R12, P0 ;  /* 0x0000000c0c00122a */ /* 0x004fe20000707400 */
[----:B-1----:R-:W-:-:S13]  /*18d0*/  @P1 BRA `(.L_x_1041) ;  /* 0x0000000000141947 */ /* 0x002fda0003800000 */
[----:B------:R-:W-:-:S14]  /*18e0*/  DSETP.NEU.AND P1, PT, R12, R14, PT ;  /* 0x0000000e0c00722a */ /* 0x000fdc0003f2d000 */
[----:B------:R-:W0:Y:S02]  /*18f0*/  @!P1 LDC.64 R16, c[0x0][0x390] ;  /* 0x0000e400ff109b82 */ /* 0x000e240000000a00 */
[----:B0-----:R-:W-:-:S04]  /*1900*/  @!P1 ISETP.GT.U32.AND P0, PT, R3, R16, PT ;  /* 0x000000100300920c */ /* 0x001fc80003f04070 */
[----:B------:R-:W-:-:S07]  /*1910*/  @!P1 ISETP.GT.AND.EX P0, PT, RZ, R17, PT, P0 ;  /* 0x00000011ff00920c */ /* 0x000fce0003f04300 */
[----:B------:R-:W-:-:S14]  /*1920*/  @P1 DSETP.LT.AND P0, PT, R12, R14, PT ;  /* 0x0000000e0c00122a */ /* 0x000fdc0003f01000 */
.L_x_1041:
[----:B------:R-:W1:Y:S01]  /*1930*/  @P0 LDC R3, c[0x0][0x390] ;  /* 0x0000e400ff030b82 */ /* 0x000e620000000800 */
[----:B------:R-:W0:Y:S01]  /*1940*/  LDCU.64 UR4, c[0x0][0x388] ;  /* 0x00007100ff0477ac */ /* 0x000e220008000a00 */
[----:B------:R-:W-:Y:S02]  /*1950*/  SEL R0, R0, RZ, P0 ;  /* 0x000000ff00007207 */ /* 0x000fe40000000000 */
[----:B0-----:R-:W-:Y:S02]  /*1960*/  FSEL R16, R12, UR4, !P0 ;  /* 0x000000040c107c08 */ /* 0x001fe4000c000000 */
[----:B------:R-:W-:-:S07]  /*1970*/  FSEL R17, R13, UR5, !P0 ;  /* 0x000000050d117c08 */ /* 0x000fce000c000000 */
.L_x_1040:
[----:B------:R-:W-:Y:S05]  /*1980*/  BSYNC.RECONVERGENT B2 ;  /* 0x0000000000027941 */ /* 0x000fea0003800200 */
.L_x_1039:
[----:B------:R-:W-:Y:S02]  /*1990*/  IADD3 R10, P0, PT, R10, 0x20, RZ ;  /* 0x000000200a0a7810 */ /* 0x000fe40007f1e0ff */
[C---:B------:R-:W-:Y:S02]  /*19a0*/  IADD3 R29, PT, PT, R20.reuse, -0x4, R27 ;  /* 0xfffffffc141d7810 */ /* 0x040fe40007ffe01b */
[----:B------:R-:W-:Y:S01]  /*19b0*/  IADD3 R5, PT, PT, -R20, 0x4, RZ ;  /* 0x0000000414057810 */ /* 0x000fe20007ffe1ff */
[----:B------:R-:W-:-:S08]  /*19c0*/  IMAD.X R11, RZ, RZ, R11, P0 ;  /* 0x000000ffff0b7224 */ /* 0x000fd000000e060b */
.L_x_1038:
[----:B------:R-:W-:Y:S05]  /*19d0*/  BSYNC.RECONVERGENT B1 ;  /* 0x0000000000017941 */ /* 0x000fea0003800200 */
.L_x_1037:
[----:B------:R-:W-:Y:S01]  /*19e0*/  IMAD.SHL.U32 R6, R7, 0x4, RZ ;  /* 0x0000000407067824 */ /* 0x000fe200078e00ff */
[----:B------:R2:W-:Y:S01]  /*19f0*/  STL.64 [R1], R10 ;  /* 0x0000000a01007387 */ /* 0x0005e20000100a00 */
[----:B------:R-:W-:Y:S01]  /*1a00*/  BSSY.RECONVERGENT B1, `(.L_x_1042) ;  /* 0x0000069000017945 */ /* 0x000fe20003800200 */
[----:B------:R-:W-:Y:S01]  /*1a10*/  IMAD.MOV.U32 R27, RZ, RZ, R4 ;  /* 0x000000ffff1b7224 */ /* 0x000fe200078e0004 */
[----:B------:R-:W-:Y:S01]  /*1a20*/  MOV R25, R4 ;  /* 0x0000000400197202 */ /* 0x000fe20000000f00 */
[--C-:B------:R-:W-:Y:S01]  /*1a30*/  IMAD.MOV.U32 R26, RZ, RZ, R2.reuse ;  /* 0x000000ffff1a7224 */ /* 0x100fe200078e0002 */
[----:B------:R-:W-:Y:S01]  /*1a40*/  IADD3 R12, PT, PT, R6, 0x3, RZ ;  /* 0x00000003060c7810 */ /* 0x000fe20007ffe0ff */
[----:B------:R-:W-:Y:S01]  /*1a50*/  IMAD.MOV.U32 R24, RZ, RZ, R2 ;  /* 0x000000ffff187224 */ /* 0x000fe200078e0002 */
[----:B------:R-:W-:Y:S01]  /*1a60*/  MOV R23, R9 ;  /* 0x0000000900177202 */ /* 0x000fe20000000f00 */
[--C-:B------:R-:W-:Y:S01]  /*1a70*/  IMAD.MOV.U32 R22, RZ, RZ, R8.reuse ;  /* 0x000000ffff167224 */ /* 0x100fe200078e0008 */
[----:B------:R-:W-:Y:S01]  /*1a80*/  ISETP.GE.U32.AND P0, PT, R12, R29, PT ;  /* 0x0000001d0c00720c */ /* 0x000fe20003f06070 */
[----:B------:R-:W-:-:S02]  /*1a90*/  IMAD.MOV.U32 R20, RZ, RZ, R8 ;  /* 0x000000ffff147224 */ /* 0x000fc400078e0008 */
[----:B------:R-:W-:-:S10]  /*1aa0*/  IMAD.MOV.U32 R21, RZ, RZ, R9 ;  /* 0x000000ffff157224 */ /* 0x000fd400078e0009 */
[----:B--2---:R-:W-:Y:S05]  /*1ab0*/  @P0 BRA `(.L_x_1043) ;  /* 0x0000000400740947 */ /* 0x004fea0003800000 */
[----:B------:R-:W-:Y:S01]  /*1ac0*/  MOV R27, R4 ;  /* 0x00000004001b7202 */ /* 0x000fe20000000f00 */
[----:B------:R-:W-:Y:S01]  /*1ad0*/  IMAD.MOV.U32 R25, RZ, RZ, R4 ;  /* 0x000000ffff197224 */ /* 0x000fe200078e0004 */
[----:B------:R-:W-:Y:S01]  /*1ae0*/  MOV R24, R2 ;  /* 0x0000000200187202 */ /* 0x000fe20000000f00 */
[----:B------:R-:W-:Y:S01]  /*1af0*/  IMAD.MOV.U32 R26, RZ, RZ, R2 ;  /* 0x000000ffff1a7224 */ /* 0x000fe200078e0002 */
[----:B------:R-:W-:Y:S01]  /*1b00*/  MOV R20, R8 ;  /* 0x0000000800147202 */ /* 0x000fe20000000f00 */
[----:B------:R-:W-:Y:S02]  /*1b10*/  IMAD.MOV.U32 R22, RZ, RZ, R8 ;  /* 0x000000ffff167224 */ /* 0x000fe400078e0008 */
[--C-:B------:R-:W-:Y:S02]  /*1b20*/  IMAD.MOV.U32 R23, RZ, RZ, R9.reuse ;  /* 0x000000ffff177224 */ /* 0x100fe400078e0009 */
[----:B------:R-:W-:-:S07]  /*1b30*/  IMAD.MOV.U32 R21, RZ, RZ, R9 ;  /* 0x000000ffff157224 */ /* 0x000fce00078e0009 */
.L_x_1052:
[----:B------:R-:W2:Y:S01]  /*1b40*/  LDL.64 R8, [R1] ;  /* 0x0000000001087983 */ /* 0x000ea20000100a00 */
[----:B------:R-:W-:-:S14]  /*1b50*/  DSETP.NAN.AND P1, PT, R16, R16, PT ;  /* 0x000000101000722a */ /* 0x000fdc0003f28000 */
[----:B------:R-:W-:-:S05]  /*1b60*/  @P1 IMAD.IADD R10, R6, 0x1, R5 ;  /* 0x00000001060a1824 */ /* 0x000fca00078e0205 */
[----:B-1----:R-:W-:Y:S01]  /*1b70*/  @P1 ISETP.GE.U32.AND P0, PT, R3, R10, PT ;  /* 0x0000000a0300120c */ /* 0x002fe20003f06070 */
[----:B--2---:R-:W-:-:S06]  /*1b80*/  IMAD.WIDE.U32 R8, R7, 0x20, R8 ;  /* 0x0000002007087825 */ /* 0x004fcc00078e0008 */
[----:B0-----:R-:W2:Y:S01]  /*1b90*/  LDG.E.ENL2.256 R12, R8, desc[UR36][R8.64] ;  /* 0xfe0000240808797e */ /* 0x001ea2000812190c */
[----:B------:R-:W-:Y:S01]  /*1ba0*/  @P1 ISETP.GE.AND.EX P0, PT, R0, RZ, PT, P0 ;  /* 0x000000ff0000120c */ /* 0x000fe20003f06300 */
[----:B------:R-:W-:-:S12]  /*1bb0*/  BSSY.RECONVERGENT B2, `(.L_x_1044) ;  /* 0x0000009000027945 */ /* 0x000fd80003800200 */
[----:B--2---:R-:W-:Y:S01]  /*1bc0*/  @P1 DSETP.NUM.OR P0, PT, R8, R8, !P0 ;  /* 0x000000080800122a */ /* 0x004fe20004707400 */
[----:B------:R-:W-:-:S13]  /*1bd0*/  @P1 BRA `(.L_x_1045) ;  /* 0x0000000000181947 */ /* 0x000fda0003800000 */
[----:B------:R-:W-:-:S14]  /*1be0*/  DSETP.NEU.AND P1, PT, R16, R8, PT ;  /* 0x000000081000722a */ /* 0x000fdc0003f2d000 */
[----:B------:R-:W-:-:S04]  /*1bf0*/  @!P1 IADD3 R28, PT, PT, R6, R5, RZ ;  /* 0x00000005061c9210 */ /* 0x000fc80007ffe0ff */
[----:B------:R-:W-:-:S04]  /*1c00*/  @!P1 ISETP.GE.U32.AND P0, PT, R3, R28, PT ;  /* 0x0000001c0300920c */ /* 0x000fc80003f06070 */
[----:B------:R-:W-:-:S04]  /*1c10*/  @!P1 ISETP.GE.AND.EX P0, PT, R0, RZ, PT, P0 ;  /* 0x000000ff0000920c */ /* 0x000fc80003f06300 */
[----:B------:R-:W-:-:S07]  /*1c20*/  @!P1 PLOP3.LUT P0, PT, P0, PT, PT, 0x8, 0x80 ;  /* 0x000000000080981c */ /* 0x000fce000070e170 */
[----:B------:R-:W-:-:S14]  /*1c30*/  @P1 DSETP.GT.AND P0, PT, R16, R8, PT ;  /* 0x000000081000122a */ /* 0x000fdc0003f04000 */
.L_x_1045:
[----:B------:R-:W-:Y:S05]  /*1c40*/  BSYNC.RECONVERGENT B2 ;  /* 0x0000000000027941 */ /* 0x000fea0003800200 */
.L_x_1044:
[----:B------:R-:W-:Y:S01]  /*1c50*/  DSETP.NAN.AND P2, PT, R20, R20, PT ;  /* 0x000000141400722a */ /* 0x000fe20003f48000 */
[----:B------:R-:W-:Y:S01]  /*1c60*/  FSEL R16, R16, R8, P0 ;  /* 0x0000000810107208 */ /* 0x000fe20000000000 */
[----:B------:R-:W-:Y:S01]  /*1c70*/  IMAD.IADD R8, R6, 0x1, R5 ;  /* 0x0000000106087824 */ /* 0x000fe200078e0205 */
[----:B------:R-:W-:Y:S01]  /*1c80*/  BSSY.RECONVERGENT B2, `(.L_x_1046) ;  /* 0x000000f000027945 */ /* 0x000fe20003800200 */
[----:B------:R-:W-:Y:S01]  /*1c90*/  DSETP.NAN.AND P5, PT, R22, R22, PT ;  /* 0x000000161600722a */ /* 0x000fe20003fa8000 */
[----:B------:R-:W-:Y:S01]  /*1ca0*/  FSEL R9, R17, R9, P0 ;  /* 0x0000000911097208 */ /* 0x000fe20000000000 */
[----:B------:R-:W-:-:S08]  /*1cb0*/  DSETP.NAN.AND P4, PT, R18, R18, PT ;  /* 0x000000121200722a */ /* 0x000fd00003f88000 */
[----:B------:R-:W-:-:S05]  /*1cc0*/  @P2 VIADD R6, R8, 0x1 ;  /* 0x0000000108062836 */ /* 0x000fca0000000000 */
[----:B------:R-:W-:-:S04]  /*1cd0*/  @P2 ISETP.GE.U32.AND P1, PT, R25, R6, PT ;  /* 0x000000061900220c */ /* 0x000fc80003f26070 */
[----:B------:R-:W-:-:S13]  /*1ce0*/  @P2 ISETP.GE.AND.EX P1, PT, R24, RZ, PT, P1 ;  /* 0x000000ff1800220c */ /* 0x000fda0003f26310 */
[----:B------:R-:W-:Y:S01]  /*1cf0*/  @P2 DSETP.NUM.OR P1, PT, R10, R10, !P1 ;  /* 0x0000000a0a00222a */ /* 0x000fe20004f27400 */
[----:B------:R-:W-:-:S13]  /*1d00*/  @P2 BRA `(.L_x_1047) ;  /* 0x0000000000182947 */ /* 0x000fda0003800000 */
[----:B------:R-:W-:-:S14]  /*1d10*/  DSETP.NEU.AND P3, PT, R20, R10, PT ;  /* 0x0000000a1400722a */ /* 0x000fdc0003f6d000 */
[----:B------:R-:W-:-:S04]  /*1d20*/  @!P3 IADD3 R6, PT, PT, R8, 0x1, RZ ;  /* 0x000000010806b810 */ /* 0x000fc80007ffe0ff */
[----:B------:R-:W-:-:S04]  /*1d30*/  @!P3 ISETP.GE.U32.AND P1, PT, R25, R6, PT ;  /* 0x000000061900b20c */ /* 0x000fc80003f26070 */
[----:B------:R-:W-:-:S03]  /*1d40*/  @!P3 ISETP.GE.AND.EX P2, PT, R24, RZ, PT, P1 ;  /* 0x000000ff1800b20c */ /* 0x000fc60003f46310 */
[----:B------:R-:W-:Y:S02]  /*1d50*/  @P3 DSETP.GT.AND P1, PT, R20, R10, PT ;  /* 0x0000000a1400322a */ /* 0x000fe40003f24000 */
[----:B------:R-:W-:-:S13]  /*1d60*/  @!P3 PLOP3.LUT P1, PT, P2, PT, PT, 0x8, 0x80 ;  /* 0x000000000080b81c */ /* 0x000fda000172e170 */
.L_x_1047:
[----:B------:R-:W-:Y:S05]  /*1d70*/  BSYNC.RECONVERGENT B2 ;  /* 0x0000000000027941 */ /* 0x000fea0003800200 */
.L_x_1046:
[----:B------:R-:W-:Y:S01]  /*1d80*/  @P5 VIADD R6, R8, 0x2 ;  /* 0x0000000208065836 */ /* 0x000fe20000000000 */
[----:B------:R-:W-:Y:S01]  /*1d90*/  FSEL R20, R20, R10, P1 ;  /* 0x0000000a14147208 */ /* 0x000fe20000800000 */
[----:B------:R-:W-:Y:S01]  /*1da0*/  BSSY.RECONVERGENT B2, `(.L_x_1048) ;  /* 0x000000f000027945 */ /* 0x000fe20003800200 */
[----:B------:R-:W-:Y:S01]  /*1db0*/  FSEL R10, R21, R11, P1 ;  /* 0x0000000b150a7208 */ /* 0x000fe20000800000 */
[----:B------:R-:W-:Y:S01]  /*1dc0*/  @P4 VIADD R11, R8, 0x3 ;  /* 0x00000003080b4836 */ /* 0x000fe20000000000 */
[----:B------:R-:W-:-:S04]  /*1dd0*/  @P5 ISETP.GE.U32.AND P3, PT, R27, R6, PT ;  /* 0x000000061b00520c */ /* 0x000fc80003f66070 */
[----:B------:R-:W-:Y:S02]  /*1de0*/  @P5 ISETP.GE.AND.EX P3, PT, R26, RZ, PT, P3 ;  /* 0x000000ff1a00520c */ /* 0x000fe40003f66330 */
[----:B------:R-:W-:-:S04]  /*1df0*/  @P4 ISETP.GE.U32.AND P2, PT, R4, R11, PT ;  /* 0x0000000b0400420c */ /* 0x000fc80003f46070 */
[----:B------:R-:W-:-:S07]  /*1e00*/  @P4 ISETP.GE.AND.EX P2, PT, R2, RZ, PT, P2 ;  /* 0x000000ff0200420c */ /* 0x000fce0003f46320 */
        /* <DEDUP_REMOVED lines=8> */
.L_x_1049:
[----:B------:R-:W-:Y:S05]  /*1e90*/  BSYNC.RECONVERGENT B2 ;  /* 0x0000000000027941 */ /* 0x000fea0003800200 */
.L_x_1048:
[----:B------:R-:W-:Y:S01]  /*1ea0*/  FSEL R22, R22, R12, P3 ;  /* 0x0000000c16167208 */ /* 0x000fe20001800000 */
[----:B------:R-:W-:Y:S01]  /*1eb0*/  BSSY.RECONVERGENT B2, `(.L_x_1050) ;  /* 0x0000013000027945 */ /* 0x000fe20003800200 */
[----:B------:R-:W-:Y:S01]  /*1ec0*/  FSEL R12, R23, R13, P3 ;  /* 0x0000000d170c7208 */ /* 0x000fe20001800000 */
[----:B------:R-:W-:Y:S01]  /*1ed0*/  @P4 DSETP.NUM.OR P2, PT, R14, R14, !P2 ;  /* 0x0000000e0e00422a */ /* 0x000fe20005747400 */
[----:B------:R-:W-:Y:S01]  /*1ee0*/  SEL R3, R3, R8, P0 ;  /* 0x0000000803037207 */ /* 0x000fe20000000000 */
[----:B------:R-:W-:Y:S01]  /*1ef0*/  @!P1 VIADD R25, R8, 0x1 ;  /* 0x0000000108199836 */ /* 0x000fe20000000000 */
[----:B------:R-:W-:Y:S01]  /*1f00*/  SEL R0, R0, RZ, P0 ;  /* 0x000000ff00007207 */ /* 0x000fe20000000000 */
[----:B------:R-:W-:Y:S01]  /*1f10*/  IMAD.MOV.U32 R17, RZ, RZ, R9 ;  /* 0x000000ffff117224 */ /* 0x000fe200078e0009 */
[----:B------:R-:W-:Y:S01]  /*1f20*/  @!P3 IADD3 R27, PT, PT, R8, 0x2, RZ ;  /* 0x00000002081bb810 */ /* 0x000fe20007ffe0ff */
[----:B------:R-:W-:Y:S01]  /*1f30*/  IMAD.MOV.U32 R21, RZ, RZ, R10 ;  /* 0x000000ffff157224 */ /* 0x000fe200078e000a */
[----:B------:R-:W-:Y:S01]  /*1f40*/  SEL R24, R24, RZ, P1 ;  /* 0x000000ff18187207 */ /* 0x000fe20000800000 */
[----:B------:R-:W-:Y:S01]  /*1f50*/  IMAD.MOV.U32 R23, RZ, RZ, R12 ;  /* 0x000000ffff177224 */ /* 0x000fe200078e000c */
[----:B------:R-:W-:Y:S01]  /*1f60*/  SEL R26, R26, RZ, P3 ;  /* 0x000000ff1a1a7207 */ /* 0x000fe20001800000 */
[----:B------:R-:W-:Y:S06]  /*1f70*/  @P4 BRA `(.L_x_1051) ;  /* 0x0000000000184947 */ /* 0x000fec0003800000 */
[----:B------:R-:W-:-:S14]  /*1f80*/  DSETP.NEU.AND P1, PT, R18, R14, PT ;  /* 0x0000000e1200722a */ /* 0x000fdc0003f2d000 */
[----:B------:R-:W-:Y:S01]  /*1f90*/  @!P1 IADD3 R9, PT, PT, R8, 0x3, RZ ;  /* 0x0000000308099810 */ /* 0x000fe20007ffe0ff */
[----:B------:R-:W-:-:S03]  /*1fa0*/  @P1 DSETP.GT.AND P2, PT, R18, R14, PT ;  /* 0x0000000e1200122a */ /* 0x000fc60003f44000 */
[----:B------:R-:W-:-:S04]  /*1fb0*/  @!P1 ISETP.GE.U32.AND P0, PT, R4, R9, PT ;  /* 0x000000090400920c */ /* 0x000fc80003f06070 */
[----:B------:R-:W-:-:S04]  /*1fc0*/  @!P1 ISETP.GE.AND.EX P0, PT, R2, RZ, PT, P0 ;  /* 0x000000ff0200920c */ /* 0x000fc80003f06300 */
[----:B------:R-:W-:-:S13]  /*1fd0*/  @!P1 PLOP3.LUT P2, PT, P0, PT, PT, 0x8, 0x80 ;  /* 0x000000000080981c */ /* 0x000fda000074e170 */
.L_x_1051:
[----:B------:R-:W-:Y:S05]  /*1fe0*/  BSYNC.RECONVERGENT B2 ;  /* 0x0000000000027941 */ /* 0x000fea0003800200 */
.L_x_1050:
[----:B------:R-:W0:Y:S01]  /*1ff0*/  LDCU UR4, c[0x0][0x3a4] ;  /* 0x00007480ff0477ac */ /* 0x000e220008000800 */
[----:B------:R-:W-:Y:S01]  /*2000*/  FSEL R18, R18, R14, P2 ;  /* 0x0000000e12127208 */ /* 0x000fe20001000000 */
[----:B------:R-:W-:Y:S01]  /*2010*/  @!P2 VIADD R4, R8, 0x3 ;  /* 0x000000030804a836 */ /* 0x000fe20000000000 */
[----:B------:R-:W-:Y:S02]  /*2020*/  FSEL R19, R19, R15, P2 ;  /* 0x0000000f13137208 */ /* 0x000fe40001000000 */
[----:B------:R-:W-:Y:S01]  /*2030*/  SEL R2, R2, RZ, P2 ;  /* 0x000000ff02027207 */ /* 0x000fe20001000000 */
[----:B0-----:R-:W-:-:S04]  /*2040*/  VIADD R7, R7, UR4 ;  /* 0x0000000407077c36 */ /* 0x001fc80008000000 */
[----:B------:R-:W-:-:S05]  /*2050*/  IMAD.SHL.U32 R6, R7, 0x4, RZ ;  /* 0x0000000407067824 */ /* 0x000fca00078e00ff */
[----:B------:R-:W-:-:S04]  /*2060*/  IADD3 R10, PT, PT, R6, 0x3, RZ ;  /* 0x00000003060a7810 */ /* 0x000fc80007ffe0ff */
[----:B------:R-:W-:-:S13]  /*2070*/  ISETP.GE.U32.AND P0, PT, R10, R29, PT ;  /* 0x0000001d0a00720c */ /* 0x000fda0003f06070 */
[----:B------:R-:W-:Y:S05]  /*2080*/  @!P0 BRA `(.L_x_1052) ;  /* 0xfffffff800ac8947 */ /* 0x000fea000383ffff */
.L_x_1043:
[----:B------:R-:W-:Y:S05]  /*2090*/  BSYNC.RECONVERGENT B1 ;  /* 0x0000000000017941 */ /* 0x000fea0003800200 */
.L_x_1042:
[----:B------:R-:W2:Y:S01]  /*20a0*/  S2R R6, SR_TID.Y ;  /* 0x0000000000067919 */ /* 0x000ea20000002200 */
[----:B------:R-:W3:Y:S01]  /*20b0*/  S2UR UR6, SR_CTAID.Y ;  /* 0x00000000000679c3 */ /* 0x000ee20000002600 */
[----:B------:R-:W4:Y:S01]  /*20c0*/  LDCU UR5, c[0x0][0x3b8] ;  /* 0x00007700ff0577ac */ /* 0x000f220008000800 */
[----:B------:R-:W-:Y:S01]  /*20d0*/  BSSY.RECONVERGENT B1, `(.L_x_1053) ;  /* 0x0000022000017945 */ /* 0x000fe20003800200 */
[----:B------:R-:W5:Y:S01]  /*20e0*/  LDCU UR4, c[0x0][0x3b4] ;  /* 0x00007680ff0477ac */ /* 0x000f620008000800 */
[----:B----4-:R-:W-:Y:S01]  /*20f0*/  UISETP.NE.AND UP0, UPT, UR5, URZ, UPT ;  /* 0x000000ff0500728c */ /* 0x010fe2000bf05270 */
[----:B-----5:R-:W-:-:S03]  /*2100*/  ISETP.NE.AND P0, PT, RZ, UR4, PT ;  /* 0x00000004ff007c0c */ /* 0x020fc6000bf05270 */
[----:B---3--:R-:W-:Y:S01]  /*2110*/  UISETP.NE.AND UP0, UPT, UR6, URZ, UP0 ;  /* 0x000000ff0600728c */ /* 0x008fe20008705270 */
[----:B--2---:R-:W-:-:S05]  /*2120*/  ISETP.NE.AND P0, PT, R6, RZ, P0 ;  /* 0x000000ff0600720c */ /* 0x004fca0000705270 */
[----:B------:R-:W-:-:S13]  /*2130*/  PLOP3.LUT P0, PT, P0, PT, UP0, 0xea, 0xae ;  /* 0x0000000000ae781c */ /* 0x000fda000070fd0a */
[----:B------:R-:W-:Y:S05]  /*2140*/  @P0 BRA `(.L_x_1054) ;  /* 0x0000000000680947 */ /* 0x000fea0003800000 */
[----:B------:R-:W2:Y:S01]  /*2150*/  S2R R7, SR_TID.X ;  /* 0x0000000000077919 */ /* 0x000ea20000002100 */
[----:B------:R-:W-:-:S05]  /*2160*/  LOP3.LUT R6, R29, 0xfffffffc, RZ, 0xc0, !PT ;  /* 0xfffffffc1d067812 */ /* 0x000fca00078ec0ff */
[----:B--2---:R-:W-:-:S05]  /*2170*/  IMAD.IADD R8, R6, 0x1, R7 ;  /* 0x0000000106087824 */ /* 0x004fca00078e0207 */
[----:B------:R-:W-:-:S13]  /*2180*/  ISETP.GE.U32.AND P0, PT, R8, R29, PT ;  /* 0x0000001d0800720c */ /* 0x000fda0003f06070 */
[----:B------:R-:W-:Y:S05]  /*2190*/  @P0 BRA `(.L_x_1054) ;  /* 0x0000000000540947 */ /* 0x000fea0003800000 */
[----:B------:R-:W2:Y:S01]  /*21a0*/  LDL.LU.64 R10, [R1] ;  /* 0x00000000010a7983 */ /* 0x000ea20000300a00 */
[----:B------:R-:W-:Y:S01]  /*21b0*/  DSETP.NAN.AND P1, PT, R16, R16, PT ;  /* 0x000000101000722a */ /* 0x000fe20003f28000 */
[----:B--2---:R-:W-:-:S06]  /*21c0*/  IMAD.WIDE R6, R8, 0x8, R10 ;  /* 0x0000000808067825 */ /* 0x004fcc00078e020a */
[----:B------:R-:W2:Y:S01]  /*21d0*/  LDG.E.64 R6, desc[UR36][R6.64] ;  /* 0x0000002406067981 */ /* 0x000ea2000c1e1b00 */
[----:B------:R-:W-:Y:S01]  /*21e0*/  IADD3 R8, PT, PT, R8, R5, RZ ;  /* 0x0000000508087210 */ /* 0x000fe20007ffe0ff */
[----:B------:R-:W-:Y:S05]  /*21f0*/  BSSY.RECONVERGENT B2, `(.L_x_1055) ;  /* 0x000000b000027945 */ /* 0x000fea0003800200 */
[----:B-1----:R-:W-:Y:S02]  /*2200*/  @P1 ISETP.GE.U32.AND P0, PT, R3, R8, PT ;  /* 0x000000080300120c */ /* 0x002fe40003f06070 */
[----:B------:R-:W-:-:S04]  /*2210*/  SHF.R.S32.HI R5, RZ, 0x1f, R8 ;  /* 0x0000001fff057819 */ /* 0x000fc80000011408 */
[----:B------:R-:W-:-:S13]  /*2220*/  @P1 ISETP.GE.AND.EX P0, PT, R0, R5, PT, P0 ;  /* 0x000000050000120c */ /* 0x000fda0003f06300 */
[----:B--2---:R-:W-:Y:S01]  /*2230*/  @P1 DSETP.NUM.OR P0, PT, R6, R6, !P0 ;  /* 0x000000060600122a */ /* 0x004fe20004707400 */
[----:B------:R-:W-:-:S13]  /*2240*/  @P1 BRA `(.L_x_1056) ;  /* 0x0000000000141947 */ /* 0x000fda0003800000 */
[----:B------:R-:W-:-:S14]  /*2250*/  DSETP.NEU.AND P1, PT, R16, R6, PT ;  /* 0x000000061000722a */ /* 0x000fdc0003f2d000 */
[----:B------:R-:W-:-:S04]  /*2260*/  @!P1 ISETP.GE.U32.AND P0, PT, R3, R8, PT ;  /* 0x000000080300920c */ /* 0x000fc80003f06070 */
[----:B------:R-:W-:-:S04]  /*2270*/  @!P1 ISETP.GE.AND.EX P0, PT, R0, R5, PT, P0 ;  /* 0x000000050000920c */ /* 0x000fc80003f06300 */
[----:B------:R-:W-:-:S07]  /*2280*/  @!P1 PLOP3.LUT P0, PT, P0, PT, PT, 0x8, 0x80 ;  /* 0x000000000080981c */ /* 0x000fce000070e170 */
[----:B------:R-:W-:-:S14]  /*2290*/  @P1 DSETP.GT.AND P0, PT, R16, R6, PT ;  /* 0x000000061000122a */ /* 0x000fdc0003f04000 */
.L_x_1056:
[----:B------:R-:W-:Y:S05]  /*22a0*/  BSYNC.RECONVERGENT B2 ;  /* 0x0000000000027941 */ /* 0x000fea0003800200 */
.L_x_1055:
[----:B------:R-:W-:Y:S02]  /*22b0*/  FSEL R16, R16, R6, P0 ;  /* 0x0000000610107208 */ /* 0x000fe40000000000 */
[----:B------:R-:W-:Y:S02]  /*22c0*/  FSEL R17, R17, R7, P0 ;  /* 0x0000000711117208 */ /* 0x000fe40000000000 */
[----:B------:R-:W-:Y:S02]  /*22d0*/  SEL R3, R3, R8, P0 ;  /* 0x0000000803037207 */ /* 0x000fe40000000000 */
[----:B------:R-:W-:-:S07]  /*22e0*/  SEL R0, R0, R5, P0 ;  /* 0x0000000500007207 */ /* 0x000fce0000000000 */
.L_x_1054:
[----:B------:R-:W-:Y:S05]  /*22f0*/  BSYNC.RECONVERGENT B1 ;  /* 0x0000000000017941 */ /* 0x000fea0003800200 */
.L_x_1053:
[----:B------:R-:W-:Y:S01]  /*2300*/  DSETP.NAN.AND P1, PT, R16, R16, PT ;  /* 0x000000101000722a */ /* 0x000fe20003f28000 */
[----:B------:R-:W-:-:S13]  /*2310*/  BSSY.RECONVERGENT B1, `(.L_x_1057) ;  /* 0x000000a000017945 */ /* 0x000fda0003800200 */
[----:B-1----:R-:W-:-:S04]  /*2320*/  @P1 ISETP.GE.U32.AND P0, PT, R3, R25, PT ;  /* 0x000000190300120c */ /* 0x002fc80003f06070 */
[----:B------:R-:W-:-:S13]  /*2330*/  @P1 ISETP.GE.AND.EX P0, PT, R0, R24, PT, P0 ;  /* 0x000000180000120c */ /* 0x000fda0003f06300 */
[----:B------:R-:W-:Y:S01]  /*2340*/  @P1 DSETP.NUM.OR P0, PT, R20, R20, !P0 ;  /* 0x000000141400122a */ /* 0x000fe20004707400 */
[----:B------:R-:W-:-:S13]  /*2350*/  @P1 BRA `(.L_x_1058) ;  /* 0x0000000000141947 */ /* 0x000fda0003800000 */
[----:B------:R-:W-:-:S14]  /*2360*/  DSETP.NEU.AND P1, PT, R16, R20, PT ;  /* 0x000000141000722a */ /* 0x000fdc0003f2d000 */
[----:B------:R-:W-:-:S04]  /*2370*/  @!P1 ISETP.GE.U32.AND P0, PT, R3, R25, PT ;  /* 0x000000190300920c */ /* 0x000fc80003f06070 */
[----:B------:R-:W-:-:S04]  /*2380*/  @!P1 ISETP.GE.AND.EX P0, PT, R0, R24, PT, P0 ;  /* 0x000000180000920c */ /* 0x000fc80003f06300 */
[----:B------:R-:W-:-:S07]  /*2390*/  @!P1 PLOP3.LUT P0, PT, P0, PT, PT, 0x8, 0x80 ;  /* 0x000000000080981c */ /* 0x000fce000070e170 */
[----:B------:R-:W-:-:S14]  /*23a0*/  @P1 DSETP.GT.AND P0, PT, R16, R20, PT ;  /* 0x000000141000122a */ /* 0x000fdc0003f04000 */
.L_x_1058:
[----:B------:R-:W-:Y:S05]  /*23b0*/  BSYNC.RECONVERGENT B1 ;  /* 0x0000000000017941 */ /* 0x000fea0003800200 */
.L_x_1057:
[----:B------:R-:W-:Y:S01]  /*23c0*/  FSEL R6, R16, R20, P0 ;  /* 0x0000001410067208 */ /* 0x000fe20000000000 */
[----:B------:R-:W-:Y:S01]  /*23d0*/  BSSY.RECONVERGENT B1, `(.L_x_1059) ;  /* 0x000000e000017945 */ /* 0x000fe20003800200 */
[----:B------:R-:W-:Y:S02]  /*23e0*/  FSEL R7, R17, R21, P0 ;  /* 0x0000001511077208 */ /* 0x000fe40000000000 */
[----:B------:R-:W-:Y:S02]  /*23f0*/  SEL R8, R3, R25, P0 ;  /* 0x0000001903087207 */ /* 0x000fe40000000000 */
[----:B------:R-:W-:Y:S02]  /*2400*/  SEL R3, R0, R24, P0 ;  /* 0x0000001800037207 */ /* 0x000fe40000000000 */
[----:B------:R-:W-:-:S14]  /*2410*/  DSETP.NAN.AND P1, PT, R6, R6, PT ;  /* 0x000000060600722a */ /* 0x000fdc0003f28000 */
[----:B------:R-:W-:-:S04]  /*2420*/  @P1 ISETP.GE.U32.AND P0, PT, R8, R27, PT ;  /* 0x0000001b0800120c */ /* 0x000fc80003f06070 */
[----:B------:R-:W-:-:S13]  /*2430*/  @P1 ISETP.GE.AND.EX P0, PT, R3, R26, PT, P0 ;  /* 0x0000001a0300120c */ /* 0x000fda0003f06300 */
[----:B------:R-:W-:Y:S01]  /*2440*/  @P1 DSETP.NUM.OR P0, PT, R22, R22, !P0 ;  /* 0x000000161600122a */ /* 0x000fe20004707400 */
[----:B------:R-:W-:-:S13]  /*2450*/  @P1 BRA `(.L_x_1060) ;  /* 0x0000000000141947 */ /* 0x000fda0003800000 */
[----:B------:R-:W-:-:S14]  /*2460*/  DSETP.NEU.AND P2, PT, R6, R22, PT ;  /* 0x000000160600722a */ /* 0x000fdc0003f4d000 */
[----:B------:R-:W-:-:S04]  /*2470*/  @!P2 ISETP.GE.U32.AND P0, PT, R8, R27, PT ;  /* 0x0000001b0800a20c */ /* 0x000fc80003f06070 */
[----:B------:R-:W-:-:S03]  /*2480*/  @!P2 ISETP.GE.AND.EX P1, PT, R3, R26, PT, P0 ;  /* 0x0000001a0300a20c */ /* 0x000fc60003f26300 */
[----:B------:R-:W-:Y:S02]  /*2490*/  @P2 DSETP.GT.AND P0, PT, R6, R22, PT ;  /* 0x000000160600222a */ /* 0x000fe40003f04000 */
[----:B------:R-:W-:-:S13]  /*24a0*/  @!P2 PLOP3.LUT P0, PT, P1, PT, PT, 0x8, 0x80 ;  /* 0x000000000080a81c */ /* 0x000fda0000f0e170 */
.L_x_1060:
[----:B------:R-:W-:Y:S05]  /*24b0*/  BSYNC.RECONVERGENT B1 ;  /* 0x0000000000017941 */ /* 0x000fea0003800200 */
.L_x_1059:
        /* <DEDUP_REMOVED lines=15> */
.L_x_1062:
[----:B------:R-:W-:Y:S05]  /*25b0*/  BSYNC.RECONVERGENT B1 ;  /* 0x0000000000017941 */ /* 0x000fea0003800200 */
.L_x_1061:
[----:B------:R-:W-:Y:S02]  /*25c0*/  FSEL R0, R6, R18, P0 ;  /* 0x0000001206007208 */ /* 0x000fe40000000000 */
[----:B------:R-:W-:Y:S02]  /*25d0*/  SEL R24, R27, R4, P0 ;  /* 0x000000041b187207 */ /* 0x000fe40000000000 */
[----:B------:R-:W-:Y:S01]  /*25e0*/  FSEL R5, R7, R19, P0 ;  /* 0x0000001307057208 */ /* 0x000fe20000000000 */
[----:B------:R-:W-:Y:S01]  /*25f0*/  IMAD.MOV.U32 R4, RZ, RZ, R0 ;  /* 0x000000ffff047224 */ /* 0x000fe200078e0000 */
[----:B------:R-:W-:Y:S01]  /*2600*/  SEL R25, R3, R2, P0 ;  /* 0x0000000203197207 */ /* 0x000fe20000000000 */
[----:B------:R-:W-:Y:S06]  /*2610*/  BRA `(.L_x_1035) ;  /* 0x000000b800c47947 */ /* 0x000fec0003800000 */
.L_x_1036:
        /* <DEDUP_REMOVED lines=9> */
[----:B------:R-:W-:-:S06]  /*26b0*/  MOV R25, R7 ;  /* 0x0000000700197202 */ /* 0x000fcc0000000f00 */
[----:B------:R-:W3:Y:S08]  /*26c0*/  LDC R2, c[0x0][0x394] ;  /* 0x0000e500ff027b82 */ /* 0x000ef00000000800 */
[----:B------:R-:W4:Y:S01]  /*26d0*/  LDC.64 R8, c[0x0][0x388] ;  /* 0x0000e200ff087b82 */ /* 0x000f220000000a00 */
[----:B-1----:R-:W-:-:S04]  /*26e0*/  IMAD.U32 R26, RZ, RZ, UR4 ;  /* 0x00000004ff1a7e24 */ /* 0x002fc8000f8e00ff */
[----:B------:R-:W-:Y:S02]  /*26f0*/  IMAD R0, R26, 0x3, R7 ;  /* 0x000000031a007824 */ /* 0x000fe400078e0207 */
[--C-:B--2---:R-:W-:Y:S01]  /*2700*/  IMAD.MOV.U32 R24, RZ, RZ, R5.reuse ;  /* 0x000000ffff187224 */ /* 0x104fe200078e0005 */
[----:B------:R-:W-:Y:S01]  /*2710*/  MOV R22, R5 ;  /* 0x0000000500167202 */ /* 0x000fe20000000f00 */
[----:B------:R-:W-:Y:S01]  /*2720*/  IMAD.MOV.U32 R23, RZ, RZ, R5 ;  /* 0x000000ffff177224 */ /* 0x000fe200078e0005 */
[----:B------:R-:W-:Y:S01]  /*2730*/  ISETP.GE.U32.AND P0, PT, R0, R27, PT ;  /* 0x0000001b0000720c */ /* 0x000fe20003f06070 */
[--C-:B---3--:R-:W-:Y:S01]  /*2740*/  IMAD.MOV.U32 R4, RZ, RZ, R2.reuse ;  /* 0x000000ffff047224 */ /* 0x108fe200078e0002 */
[----:B------:R-:W-:Y:S01]  /*2750*/  MOV R0, R2 ;  /* 0x0000000200007202 */ /* 0x000fe20000000f00 */
[----:B------:R-:W-:Y:S02]  /*2760*/  IMAD.MOV.U32 R3, RZ, RZ, R2 ;  /* 0x000000ffff037224 */ /* 0x000fe400078e0002 */
[----:B----4-:R-:W-:Y:S01]  /*2770*/  IMAD.MOV.U32 R6, RZ, RZ, R8 ;  /* 0x000000ffff067224 */ /* 0x010fe200078e0008 */
[----:B------:R-:W-:Y:S01]  /*2780*/  MOV R10, R8 ;  /* 0x00000008000a7202 */ /* 0x000fe20000000f00 */
[--C-:B------:R-:W-:Y:S01]  /*2790*/  IMAD.MOV.U32 R7, RZ, RZ, R9.reuse ;  /* 0x000000ffff077224 */ /* 0x100fe200078e0009 */
[----:B------:R-:W-:Y:S01]  /*27a0*/  MOV R13, R9 ;  /* 0x00000009000d7202 */ /* 0x000fe20000000f00 */
[----:B------:R-:W-:-:S02]  /*27b0*/  IMAD.MOV.U32 R11, RZ, RZ, R9 ;  /* 0x000000ffff0b7224 */ /* 0x000fc400078e0009 */
[----:B------:R-:W-:Y:S02]  /*27c0*/  IMAD.MOV.U32 R12, RZ, RZ, R8 ;  /* 0x000000ffff0c7224 */ /* 0x000fe400078e0008 */
[----:B------:R-:W-:Y:S05]  /*27d0*/  @P0 BRA `(.L_x_1065) ;  /* 0x0000000400700947 */ /* 0x000fea0003800000 */
[----:B------:R-:W1:Y:S01]  /*27e0*/  LDC R26, c[0x0][0x3a4] ;  /* 0x0000e900ff1a7b82 */ /* 0x000e620000000800 */
[--C-:B------:R-:W-:Y:S01]  /*27f0*/  IMAD.MOV.U32 R23, RZ, RZ, R5.reuse ;  /* 0x000000ffff177224 */ /* 0x100fe200078e0005 */
[----:B------:R-:W-:Y:S01]  /*2800*/  MOV R3, R2 ;  /* 0x0000000200037202 */ /* 0x000fe20000000f00 */
[----:B------:R-:W-:Y:S01]  /*2810*/  IMAD.MOV.U32 R22, RZ, RZ, R5 ;  /* 0x000000ffff167224 */ /* 0x000fe200078e0005 */
[----:B------:R-:W-:Y:S01]  /*2820*/  MOV R11, R9 ;  /* 0x00000009000b7202 */ /* 0x000fe20000000f00 */
[----:B------:R-:W-:Y:S02]  /*2830*/  IMAD.MOV.U32 R0, RZ, RZ, R2 ;  /* 0x000000ffff007224 */ /* 0x000fe400078e0002 */
[--C-:B------:R-:W-:Y:S02]  /*2840*/  IMAD.MOV.U32 R10, RZ, RZ, R8.reuse ;  /* 0x000000ffff0a7224 */ /* 0x100fe400078e0008 */
[----:B------:R-:W-:Y:S02]  /*2850*/  IMAD.MOV.U32 R12, RZ, RZ, R8 ;  /* 0x000000ffff0c7224 */ /* 0x000fe400078e0008 */
[----:B------:R-:W-:-:S07]  /*2860*/  IMAD.MOV.U32 R13, RZ, RZ, R9 ;  /* 0x000000ffff0d7224 */ /* 0x000fce00078e0009 */
.L_x_1074:
[----:B------:R-:W0:Y:S01]  /*2870*/  LDL.64 R20, [R1+0x10] ;  /* 0x0000100001147983 */ /* 0x000e220000100a00 */
[----:B-1----:R-:W-:-:S05]  /*2880*/  IADD3 R27, PT, PT, R25, R26, RZ ;  /* 0x0000001a191b7210 */ /* 0x002fca0007ffe0ff */
[----:B------:R-:W-:-:S04]  /*2890*/  IMAD.IADD R28, R27, 0x1, R26 ;  /* 0x000000011b1c7824 */ /* 0x000fc800078e021a */
[----:B------:R-:W-:Y:S01]  /*28a0*/  IMAD.IADD R29, R28, 0x1, R26 ;  /* 0x000000011c1d7824 */ /* 0x000fe200078e021a */
[----:B------:R-:W-:Y:S02]  /*28b0*/  DSETP.NAN.AND P4, PT, R10, R10, PT ;  /* 0x0000000a0a00722a */ /* 0x000fe40003f88000 */
[----:B------:R-:W-:Y:S01]  /*28c0*/  DSETP.NAN.AND P6, PT, R12, R12, PT ;  /* 0x0000000c0c00722a */ /* 0x000fe20003fc8000 */
[----:B0-----:R-:W-:-:S04]  /*28d0*/  IMAD.WIDE.U32 R14, R27, 0x8, R20 ;  /* 0x000000081b0e7825 */ /* 0x001fc800078e0014 */
[--C-:B------:R-:W-:Y:S02]  /*28e0*/  IMAD.WIDE.U32 R16, R25, 0x8, R20.reuse ;  /* 0x0000000819107825 */ /* 0x100fe400078e0014 */
[----:B------:R-:W2:Y:S02]  /*28f0*/  LDG.E.64 R14, desc[UR36][R14.64] ;  /* 0x000000240e0e7981 */ /* 0x000ea4000c1e1b00 */
[--C-:B------:R-:W-:Y:S02]  /*2900*/  IMAD.WIDE.U32 R18, R28, 0x8, R20.reuse ;  /* 0x000000081c127825 */ /* 0x100fe400078e0014 */
[----:B------:R-:W3:Y:S02]  /*2910*/  LDG.E.64 R16, desc[UR36][R16.64] ;  /* 0x0000002410107981 */ /* 0x000ee4000c1e1b00 */
[----:B------:R-:W-:Y:S02]  /*2920*/  IMAD.WIDE.U32 R20, R29, 0x8, R20 ;  /* 0x000000081d147825 */ /* 0x000fe400078e0014 */
[----:B------:R-:W5:Y:S04]  /*2930*/  LDG.E.64 R18, desc[UR36][R18.64] ;  /* 0x0000002412127981 */ /* 0x000f68000c1e1b00 */
[----:B------:R-:W5:Y:S01]  /*2940*/  LDG.E.64 R20, desc[UR36][R20.64] ;  /* 0x0000002414147981 */ /* 0x000f62000c1e1b00 */
[----:B------:R-:W-:Y:S01]  /*2950*/  @P4 ISETP.GE.U32.AND P0, PT, R22, R27, PT ;  /* 0x0000001b1600420c */ /* 0x000fe20003f06070 */
[----:B------:R-:W-:Y:S01]  /*2960*/  DSETP.NAN.AND P5, PT, R6, R6, PT ;  /* 0x000000060600722a */ /* 0x000fe20003fa8000 */
[----:B------:R-:W-:Y:S01]  /*2970*/  @P6 ISETP.GE.U32.AND P1, PT, R5, R25, PT ;  /* 0x000000190500620c */ /* 0x000fe20003f26070 */
[----:B------:R-:W-:Y:S01]  /*2980*/  BSSY.RECONVERGENT B2, `(.L_x_1066) ;  /* 0x000000e000027945 */ /* 0x000fe20003800200 */
[----:B------:R-:W-:Y:S01]  /*2990*/  @P4 ISETP.GE.AND.EX P0, PT, R2, RZ, PT, P0 ;  /* 0x000000ff0200420c */ /* 0x000fe20003f06300 */
[----:B------:R-:W-:Y:S01]  /*29a0*/  DSETP.NAN.AND P3, PT, R8, R8, PT ;  /* 0x000000080800722a */ /* 0x000fe20003f68000 */
[----:B------:R-:W-:-:S09]  /*29b0*/  @P6 ISETP.GE.AND.EX P1, PT, R0, RZ, PT, P1 ;  /* 0x000000ff0000620c */ /* 0x000fd20003f26310 */
[----:B------:R-:W-:-:S04]  /*29c0*/  @P5 ISETP.GE.U32.AND P2, PT, R24, R29, PT ;  /* 0x0000001d1800520c */ /* 0x000fc80003f46070 */
[----:B------:R-:W-:Y:S01]  /*29d0*/  @P5 ISETP.GE.AND.EX P2, PT, R4, RZ, PT, P2 ;  /* 0x000000ff0400520c */ /* 0x000fe20003f46320 */
[----:B--2---:R-:W-:Y:S02]  /*29e0*/  @P4 DSETP.NUM.OR P0, PT, R14, R14, !P0 ;  /* 0x0000000e0e00422a */ /* 0x004fe40004707400 */
[----:B---3--:R-:W-:Y:S01]  /*29f0*/  @P6 DSETP.NUM.OR P1, PT, R16, R16, !P1 ;  /* 0x000000101000622a */ /* 0x008fe20004f27400 */
[----:B------:R-:W-:-:S13]  /*2a00*/  @P6 BRA `(.L_x_1067) ;  /* 0x0000000000146947 */ /* 0x000fda0003800000 */
[----:B------:R-:W-:-:S14]  /*2a10*/  DSETP.NEU.AND P6, PT, R12, R16, PT ;  /* 0x000000100c00722a */ /* 0x000fdc0003fcd000 */
[----:B------:R-:W-:-:S04]  /*2a20*/  @!P6 ISETP.GE.U32.AND P1, PT, R5, R25, PT ;  /* 0x000000190500e20c */ /* 0x000fc80003f26070 */
[----:B------:R-:W-:-:S04]  /*2a30*/  @!P6 ISETP.GE.AND.EX P1, PT, R0, RZ, PT, P1 ;  /* 0x000000ff0000e20c */ /* 0x000fc80003f26310 */
[----:B------:R-:W-:-:S07]  /*2a40*/  @!P6 PLOP3.LUT P1, PT, P1, PT, PT, 0x8, 0x80 ;  /* 0x000000000080e81c */ /* 0x000fce0000f2e170 */
[----:B------:R-:W-:-:S14]  /*2a50*/  @P6 DSETP.GT.AND P1, PT, R12, R16, PT ;  /* 0x000000100c00622a */ /* 0x000fdc0003f24000 */
.L_x_1067:
[----:B------:R-:W-:Y:S05]  /*2a60*/  BSYNC.RECONVERGENT B2 ;  /* 0x0000000000027941 */ /* 0x000fea0003800200 */
.L_x_1066:
[----:B------:R-:W-:Y:S04]  /*2a70*/  BSSY.RECONVERGENT B2, `(.L_x_1068) ;  /* 0x0000007000027945 */ /* 0x000fe80003800200 */
[----:B------:R-:W-:Y:S05]  /*2a80*/  @P4 BRA `(.L_x_1069) ;  /* 0x0000000000144947 */ /* 0x000fea0003800000 */
[----:B------:R-:W-:-:S14]  /*2a90*/  DSETP.NEU.AND P4, PT, R10, R14, PT ;  /* 0x0000000e0a00722a */ /* 0x000fdc0003f8d000 */
[----:B------:R-:W-:-:S04]  /*2aa0*/  @!P4 ISETP.GE.U32.AND P0, PT, R22, R27, PT ;  /* 0x0000001b1600c20c */ /* 0x000fc80003f06070 */
[----:B------:R-:W-:-:S03]  /*2ab0*/  @!P4 ISETP.GE.AND.EX P6, PT, R2, RZ, PT, P0 ;  /* 0x000000ff0200c20c */ /* 0x000fc60003fc6300 */
[----:B------:R-:W-:Y:S02]  /*2ac0*/  @P4 DSETP.GT.AND P0, PT, R10, R14, PT ;  /* 0x0000000e0a00422a */ /* 0x000fe40003f04000 */
[----:B------:R-:W-:-:S13]  /*2ad0*/  @!P4 PLOP3.LUT P0, PT, P6, PT, PT, 0x8, 0x80 ;  /* 0x000000000080c81c */ /* 0x000fda000370e170 */
.L_x_1069:
[----:B------:R-:W-:Y:S05]  /*2ae0*/  BSYNC.RECONVERGENT B2 ;  /* 0x0000000000027941 */ /* 0x000fea0003800200 */
.L_x_1068:
[----:B------:R-:W-:Y:S01]  /*2af0*/  @P3 ISETP.GE.U32.AND P4, PT, R23, R28, PT ;  /* 0x0000001c1700320c */ /* 0x000fe20003f86070 */
[----:B------:R-:W-:Y:S01]  /*2b00*/  BSSY.RECONVERGENT B2, `(.L_x_1070) ;  /* 0x0000010000027945 */ /* 0x000fe20003800200 */
[----:B-----5:R-:W-:Y:S01]  /*2b10*/  @P5 DSETP.NUM.OR P2, PT, R20, R20, !P2 ;  /* 0x000000141400522a */ /* 0x020fe20005747400 */
[----:B------:R-:W-:Y:S02]  /*2b20*/  SEL R5, R5, R25, P1 ;  /* 0x0000001905057207 */ /* 0x000fe40000800000 */
[----:B------:R-:W-:Y:S02]  /*2b30*/  @P3 ISETP.GE.AND.EX P4, PT, R3, RZ, PT, P4 ;  /* 0x000000ff0300320c */ /* 0x000fe40003f86340 */
[----:B------:R-:W-:Y:S02]  /*2b40*/  FSEL R13, R13, R17, P1 ;  /* 0x000000110d0d7208 */ /* 0x000fe40000800000 */
[----:B------:R-:W-:Y:S02]  /*2b50*/  FSEL R12, R12, R16, P1 ;  /* 0x000000100c0c7208 */ /* 0x000fe40000800000 */
[----:B------:R-:W-:-:S02]  /*2b60*/  SEL R22, R22, R27, P0 ;  /* 0x0000001b16167207 */ /* 0x000fc40000000000 */
[----:B------:R-:W-:Y:S02]  /*2b70*/  FSEL R11, R11, R15, P0 ;  /* 0x0000000f0b0b7208 */ /* 0x000fe40000000000 */
[----:B------:R-:W-:-:S03]  /*2b80*/  FSEL R10, R10, R14, P0 ;  /* 0x0000000e0a0a7208 */ /* 0x000fc60000000000 */
[----:B------:R-:W-:Y:S01]  /*2b90*/  @P3 DSETP.NUM.OR P4, PT, R18, R18, !P4 ;  /* 0x000000121200322a */ /* 0x000fe20006787400 */
[----:B------:R-:W-:-:S13]  /*2ba0*/  @P3 BRA `(.L_x_1071) ;  /* 0x0000000000143947 */ /* 0x000fda0003800000 */
[----:B------:R-:W-:-:S14]  /*2bb0*/  DSETP.NEU.AND P6, PT, R8, R18, PT ;  /* 0x000000120800722a */ /* 0x000fdc0003fcd000 */
[----:B------:R-:W-:Y:S01]  /*2bc0*/  @!P6 ISETP.GE.U32.AND P3, PT, R23, R28, PT ;  /* 0x0000001c1700e20c */ /* 0x000fe20003f66070 */
[----:B------:R-:W-:-:S03]  /*2bd0*/  @P6 DSETP.GT.AND P4, PT, R8, R18, PT ;  /* 0x000000120800622a */ /* 0x000fc60003f84000 */
[----:B------:R-:W-:-:S04]  /*2be0*/  @!P6 ISETP.GE.AND.EX P3, PT, R3, RZ, PT, P3 ;  /* 0x000000ff0300e20c */ /* 0x000fc80003f66330 */
[----:B------:R-:W-:-:S13]  /*2bf0*/  @!P6 PLOP3.LUT P4, PT, P3, PT, PT, 0x8, 0x80 ;  /* 0x000000000080e81c */ /* 0x000fda0001f8e170 */
.L_x_1071:
[----:B------:R-:W-:Y:S05]  /*2c00*/  BSYNC.RECONVERGENT B2 ;  /* 0x0000000000027941 */ /* 0x000fea0003800200 */
.L_x_1070:
[----:B------:R-:W-:Y:S01]  /*2c10*/  BSSY.RECONVERGENT B2, `(.L_x_1072) ;  /* 0x000000d000027945 */ /* 0x000fe20003800200 */
[----:B------:R-:W-:Y:S02]  /*2c20*/  SEL R23, R23, R28, P4 ;  /* 0x0000001c17177207 */ /* 0x000fe40002000000 */
[----:B------:R-:W-:Y:S02]  /*2c30*/  FSEL R9, R9, R19, P4 ;  /* 0x0000001309097208 */ /* 0x000fe40002000000 */
[----:B------:R-:W-:Y:S02]  /*2c40*/  FSEL R8, R8, R18, P4 ;  /* 0x0000001208087208 */ /* 0x000fe40002000000 */
[----:B------:R-:W-:Y:S02]  /*2c50*/  SEL R0, R0, RZ, P1 ;  /* 0x000000ff00007207 */ /* 0x000fe40000800000 */
[----:B------:R-:W-:Y:S02]  /*2c60*/  SEL R2, R2, RZ, P0 ;  /* 0x000000ff02027207 */ /* 0x000fe40000000000 */
[----:B------:R-:W-:Y:S01]  /*2c70*/  SEL R3, R3, RZ, P4 ;  /* 0x000000ff03037207 */ /* 0x000fe20002000000 */
[----:B------:R-:W-:Y:S06]  /*2c80*/  @P5 BRA `(.L_x_1073) ;  /* 0x0000000000145947 */ /* 0x000fec0003800000 */
[----:B------:R-:W-:-:S14]  /*2c90*/  DSETP.NEU.AND P1, PT, R6, R20, PT ;  /* 0x000000140600722a */ /* 0x000fdc0003f2d000 */
[----:B------:R-:W-:Y:S01]  /*2ca0*/  @!P1 ISETP.GE.U32.AND P0, PT, R24, R29, PT ;  /* 0x0000001d1800920c */ /* 0x000fe20003f06070 */
[----:B------:R-:W-:-:S03]  /*2cb0*/  @P1 DSETP.GT.AND P2, PT, R6, R20, PT ;  /* 0x000000140600122a */ /* 0x000fc60003f44000 */
[----:B------:R-:W-:-:S04]  /*2cc0*/  @!P1 ISETP.GE.AND.EX P0, PT, R4, RZ, PT, P0 ;  /* 0x000000ff0400920c */ /* 0x000fc80003f06300 */
[----:B------:R-:W-:-:S13]  /*2cd0*/  @!P1 PLOP3.LUT P2, PT, P0, PT, PT, 0x8, 0x80 ;  /* 0x000000000080981c */ /* 0x000fda000074e170 */
.L_x_1073:
[----:B------:R-:W-:Y:S05]  /*2ce0*/  BSYNC.RECONVERGENT B2 ;  /* 0x0000000000027941 */ /* 0x000fea0003800200 */
.L_x_1072:
[----:B------:R-:W0:Y:S01]  /*2cf0*/  LDCU UR4, c[0x0][0x39c] ;  /* 0x00007380ff0477ac */ /* 0x000e220008000800 */
[----:B------:R-:W-:Y:S02]  /*2d00*/  IADD3 R25, PT, PT, R29, R26, RZ ;  /* 0x0000001a1d197210 */ /* 0x000fe40007ffe0ff */
[----:B------:R-:W-:Y:S02]  /*2d10*/  FSEL R28, R7, R21, P2 ;  /* 0x00000015071c7208 */ /* 0x000fe40001000000 */
[----:B------:R-:W-:Y:S01]  /*2d20*/  SEL R24, R24, R29, P2 ;  /* 0x0000001d18187207 */ /* 0x000fe20001000000 */
[----:B------:R-:W-:Y:S01]  /*2d30*/  IMAD R7, R26, 0x3, R25 ;  /* 0x000000031a077824 */ /* 0x000fe200078e0219 */
[----:B------:R-:W-:Y:S02]  /*2d40*/  FSEL R6, R6, R20, P2 ;  /* 0x0000001406067208 */ /* 0x000fe40001000000 */
[----:B------:R-:W-:Y:S01]  /*2d50*/  SEL R4, R4, RZ, P2 ;  /* 0x000000ff04047207 */ /* 0x000fe20001000000 */
[----:B0-----:R-:W-:-:S05]  /*2d60*/  IMAD.U32 R27, RZ, RZ, UR4 ;  /* 0x00000004ff1b7e24 */ /* 0x001fca000f8e00ff */
[----:B------:R-:W-:Y:S01]  /*2d70*/  ISETP.GE.U32.AND P0, PT, R7, R27, PT ;  /* 0x0000001b0700720c */ /* 0x000fe20003f06070 */
[----:B------:R-:W-:-:S12]  /*2d80*/  IMAD.MOV.U32 R7, RZ, RZ, R28 ;  /* 0x000000ffff077224 */ /* 0x000fd800078e001c */
[----:B------:R-:W-:Y:S05]  /*2d90*/  @!P0 BRA `(.L_x_1074) ;  /* 0xfffffff800b48947 */ /* 0x000fea000383ffff */
.L_x_1065:
[----:B------:R-:W-:Y:S05]  /*2da0*/  BSYNC.RECONVERGENT B1 ;  /* 0x0000000000017941 */ /* 0x000fea0003800200 */
.L_x_1064:
[----:B------:R-:W-:Y:S01]  /*2db0*/  ISETP.GE.U32.AND P0, PT, R25, R27, PT ;  /* 0x0000001b1900720c */ /* 0x000fe20003f06070 */
[----:B------:R-:W-:-:S12]  /*2dc0*/  BSSY.RECONVERGENT B1, `(.L_x_1075) ;  /* 0x000001f000017945 */ /* 0x000fd80003800200 */
[----:B------:R-:W-:Y:S05]  /*2dd0*/  @P0 BRA `(.L_x_1076) ;  /* 0x0000000000740947 */ /* 0x000fea0003800000 */
[----:B------:R-:W2:Y:S01]  /*2de0*/  LDL.LU R28, [R1+0x8] ;  /* 0x00000800011c7983 */ /* 0x000ea20000300800 */
[----:B------:R-:W2:Y:S03]  /*2df0*/  LDCU.64 UR4, c[0x0][0x768] ;  /* 0x0000ed00ff0477ac */ /* 0x000ea60008000a00 */
[----:B------:R1:W-:Y:S02]  /*2e00*/  STL [R1+0x38], R0 ;  /* 0x0000380001007387 */ /* 0x0003e40000100800 */
[----:B-1----:R-:W-:Y:S01]  /*2e10*/  IMAD.IADD R0, R25, 0x1, R26 ;  /* 0x0000000119007824 */ /* 0x002fe200078e021a */
[----:B--2---:R-:W-:-:S04]  /*2e20*/  IADD3 R28, P1, PT, R28, UR4, RZ ;  /* 0x000000041c1c7c10 */ /* 0x004fc8000ff3e0ff */
[----:B------:R-:W-:-:S03]  /*2e30*/  IADD3.X R29, PT, PT, RZ, UR5, RZ, P1, !PT ;  /* 0x00000005ff1d7c10 */ /* 0x000fc60008ffe4ff */
[----:B------:R-:W-:Y:S01]  /*2e40*/  IMAD.WIDE.U32 R16, R25, 0x8, R28 ;  /* 0x0000000819107825 */ /* 0x000fe200078e001c */
[----:B------:R-:W-:Y:S02]  /*2e50*/  ISETP.GE.U32.AND P1, PT, R0, R27, PT ;  /* 0x0000001b0000720c */ /* 0x000fe40003f26070 */
[----:B------:R1:W5:Y:S04]  /*2e60*/  LDL.LU R0, [R1+0x38] ;  /* 0x0000380001007983 */ /* 0x0003680000300800 */
[----:B------:R-:W5:Y:S07]  /*2e70*/  LDG.E.64 R16, desc[UR36][R16.64] ;  /* 0x0000002410107981 */ /* 0x000f6e000c1e1b00 */
[----:B-1----:R-:W-:Y:S05]  /*2e80*/  @P1 BRA `(.L_x_1076) ;  /* 0x0000000000481947 */ /* 0x002fea0003800000 */
[----:B-----5:R1:W-:Y:S02]  /*2e90*/  STL [R1+0x38], R0 ;  /* 0x0000380001007387 */ /* 0x0203e40000100800 */
[----:B-1----:R-:W-:-:S04]  /*2ea0*/  IMAD.IADD R0, R25, 0x1, R26 ;  /* 0x0000000119007824 */ /* 0x002fc800078e021a */
[C---:B0-----:R-:W-:Y:S01]  /*2eb0*/  IMAD.WIDE.U32 R14, R0.reuse, 0x8, R28 ;  /* 0x00000008000e7825 */ /* 0x041fe200078e001c */
[----:B------:R-:W-:-:S04]  /*2ec0*/  IADD3 R0, PT, PT, R0, R26, RZ ;  /* 0x0000001a00007210 */ /* 0x000fc80007ffe0ff */
[----:B------:R-:W-:Y:S01]  /*2ed0*/  ISETP.GE.U32.AND P1, PT, R0, R27, PT ;  /* 0x0000001b0000720c */ /* 0x000fe20003f26070 */
[----:B------:R-:W5:Y:S04]  /*2ee0*/  LDG.E.64 R14, desc[UR36][R14.64] ;  /* 0x000000240e0e7981 */ /* 0x000f68000c1e1b00 */
[----:B------:R1:W5:Y:S08]  /*2ef0*/  LDL.LU R0, [R1+0x38] ;  /* 0x0000380001007983 */ /* 0x0003700000300800 */
[----:B-1----:R-:W-:Y:S05]  /*2f00*/  @P1 BRA `(.L_x_1076) ;  /* 0x0000000000281947 */ /* 0x002fea0003800000 */
[--C-:B------:R-:W-:Y:S01]  /*2f10*/  IMAD.IADD R19, R25, 0x1, R26.reuse ;  /* 0x0000000119137824 */ /* 0x100fe200078e021a */
[----:B------:R0:W-:Y:S03]  /*2f20*/  STL.64 [R1+0x38], R2 ;  /* 0x0000380201007387 */ /* 0x0001e60000100a00 */
[----:B------:R-:W-:-:S05]  /*2f30*/  IMAD.IADD R19, R19, 0x1, R26 ;  /* 0x0000000113137824 */ /* 0x000fca00078e021a */
[----:B------:R-:W-:-:S04]  /*2f40*/  IADD3 R18, PT, PT, R19, R26, RZ ;  /* 0x0000001a13127210 */ /* 0x000fc80007ffe0ff */
[----:B------:R-:W-:Y:S01]  /*2f50*/  ISETP.GE.U32.AND P1, PT, R18, R27, PT ;  /* 0x0000001b1200720c */ /* 0x000fe20003f26070 */
[----:B0-----:R-:W-:-:S12]  /*2f60*/  IMAD.WIDE.U32 R2, R19, 0x8, R28 ;  /* 0x0000000813027825 */ /* 0x001fd800078e001c */
[----:B------:R-:W-:Y:S02]  /*2f70*/  @!P1 IMAD.WIDE.U32 R28, R18, 0x8, R28 ;  /* 0x00000008121c9825 */ /* 0x000fe400078e001c */
[----:B------:R1:W5:Y:S04]  /*2f80*/  LDG.E.64 R18, desc[UR36][R2.64] ;  /* 0x0000002402127981 */ /* 0x000368000c1e1b00 */
[----:B------:R1:W5:Y:S04]  /*2f90*/  @!P1 LDG.E.64 R20, desc[UR36][R28.64] ;  /* 0x000000241c149981 */ /* 0x000368000c1e1b00 */
[----:B------:R1:W5:Y:S02]  /*2fa0*/  LDL.LU.64 R2, [R1+0x38] ;  /* 0x0000380001027983 */ /* 0x0003640000300a00 */
.L_x_1076:
[----:B------:R-:W-:Y:S05]  /*2fb0*/  BSYNC.RECONVERGENT B1 ;  /* 0x0000000000017941 */ /* 0x000fea0003800200 */
.L_x_1075:
[----:B------:R-:W-:Y:S04]  /*2fc0*/  BSSY.RECONVERGENT B1, `(.L_x_1077) ;  /* 0x000004b000017945 */ /* 0x000fe80003800200 */
[----:B------:R-:W-:Y:S05]  /*2fd0*/  @P0 BRA `(.L_x_1078) ;  /* 0x0000000400240947 */ /* 0x000fea0003800000 */
[----:B------:R-:W-:Y:S01]  /*2fe0*/  DSETP.NAN.AND P1, PT, R12, R12, PT ;  /* 0x0000000c0c00722a */ /* 0x000fe20003f28000 */
[----:B------:R-:W-:-:S13]  /*2ff0*/  BSSY.RECONVERGENT B2, `(.L_x_1079) ;  /* 0x000000a000027945 */ /* 0x000fda0003800200 */
[----:B------:R-:W-:-:S04]  /*3000*/  @P1 ISETP.GE.U32.AND P0, PT, R5, R25, PT ;  /* 0x000000190500120c */ /* 0x000fc80003f06070 */
[----:B-----5:R-:W-:-:S13]  /*3010*/  @P1 ISETP.GE.AND.EX P0, PT, R0, RZ, PT, P0 ;  /* 0x000000ff0000120c */ /* 0x020fda0003f06300 */
[----:B------:R-:W-:Y:S01]  /*3020*/  @P1 DSETP.NUM.OR P0, PT, R16, R16, !P0 ;  /* 0x000000101000122a */ /* 0x000fe20004707400 */
[----:B------:R-:W-:-:S13]  /*3030*/  @P1 BRA `(.L_x_1080) ;  /* 0x0000000000141947 */ /* 0x000fda0003800000 */
[----:B------:R-:W-:-:S14]  /*3040*/  DSETP.NEU.AND P1, PT, R12, R16, PT ;  /* 0x000000100c00722a */ /* 0x000fdc0003f2d000 */
[----:B------:R-:W-:-:S04]  /*3050*/  @!P1 ISETP.GE.U32.AND P0, PT, R5, R25, PT ;  /* 0x000000190500920c */ /* 0x000fc80003f06070 */
[----:B------:R-:W-:-:S04]  /*3060*/  @!P1 ISETP.GE.AND.EX P0, PT, R0, RZ, PT, P0 ;  /* 0x000000ff0000920c */ /* 0x000fc80003f06300 */
[----:B------:R-:W-:-:S07]  /*3070*/  @!P1 PLOP3.LUT P0, PT, P0, PT, PT, 0x8, 0x80 ;  /* 0x000000000080981c */ /* 0x000fce000070e170 */
[----:B------:R-:W-:-:S14]  /*3080*/  @P1 DSETP.GT.AND P0, PT, R12, R16, PT ;  /* 0x000000100c00122a */ /* 0x000fdc0003f04000 */
.L_x_1080:
[----:B------:R-:W-:Y:S05]  /*3090*/  BSYNC.RECONVERGENT B2 ;  /* 0x0000000000027941 */ /* 0x000fea0003800200 */
.L_x_1079:
[----:B------:R-:W-:Y:S01]  /*30a0*/  SEL R5, R5, R25, P0 ;  /* 0x0000001905057207 */ /* 0x000fe20000000000 */
[----:B------:R-:W-:Y:S01]  /*30b0*/  IMAD.IADD R25, R25, 0x1, R26 ;  /* 0x0000000119197824 */ /* 0x000fe200078e021a */
[----:B------:R-:W-:Y:S02]  /*30c0*/  FSEL R12, R12, R16, P0 ;  /* 0x000000100c0c7208 */ /* 0x000fe40000000000 */
[----:B------:R-:W-:Y:S02]  /*30d0*/  FSEL R13, R13, R17, P0 ;  /* 0x000000110d0d7208 */ /* 0x000fe40000000000 */
[----:B------:R-:W-:Y:S02]  /*30e0*/  ISETP.GE.U32.AND P1, PT, R25, R27, PT ;  /* 0x0000001b1900720c */ /* 0x000fe40003f26070 */
[----:B------:R-:W-:-:S11]  /*30f0*/  SEL R0, R0, RZ, P0 ;  /* 0x000000ff00007207 */ /* 0x000fd60000000000 */
[----:B------:R-:W-:Y:S05]  /*3100*/  @P1 BRA `(.L_x_1078) ;  /* 0x0000000000d81947 */ /* 0x000fea0003800000 */
[----:B------:R-:W-:Y:S01]  /*3110*/  DSETP.NAN.AND P1, PT, R10, R10, PT ;  /* 0x0000000a0a00722a */ /* 0x000fe20003f28000 */
[----:B------:R-:W-:-:S13]  /*3120*/  BSSY.RECONVERGENT B2, `(.L_x_1081) ;  /* 0x000000a000027945 */ /* 0x000fda0003800200 */
[----:B------:R-:W-:-:S04]  /*3130*/  @P1 ISETP.GE.U32.AND P0, PT, R22, R25, PT ;  /* 0x000000191600120c */ /* 0x000fc80003f06070 */
[----:B------:R-:W-:-:S13]  /*3140*/  @P1 ISETP.GE.AND.EX P0, PT, R2, RZ, PT, P0 ;  /* 0x000000ff0200120c */ /* 0x000fda0003f06300 */
[----:B------:R-:W-:Y:S01]  /*3150*/  @P1 DSETP.NUM.OR P0, PT, R14, R14, !P0 ;  /* 0x0000000e0e00122a */ /* 0x000fe20004707400 */
[----:B------:R-:W-:-:S13]  /*3160*/  @P1 BRA `(.L_x_1082) ;  /* 0x0000000000141947 */ /* 0x000fda0003800000 */
[----:B------:R-:W-:-:S14]  /*3170*/  DSETP.NEU.AND P2, PT, R10, R14, PT ;  /* 0x0000000e0a00722a */ /* 0x000fdc0003f4d000 */
[----:B------:R-:W-:-:S04]  /*3180*/  @!P2 ISETP.GE.U32.AND P0, PT, R22, R25, PT ;  /* 0x000000191600a20c */ /* 0x000fc80003f06070 */
[----:B------:R-:W-:-:S03]  /*3190*/  @!P2 ISETP.GE.AND.EX P1, PT, R2, RZ, PT, P0 ;  /* 0x000000ff0200a20c */ /* 0x000fc60003f26300 */
[----:B------:R-:W-:Y:S02]  /*31a0*/  @P2 DSETP.GT.AND P0, PT, R10, R14, PT ;  /* 0x0000000e0a00222a */ /* 0x000fe40003f04000 */
[----:B------:R-:W-:-:S13]  /*31b0*/  @!P2 PLOP3.LUT P0, PT, P1, PT, PT, 0x8, 0x80 ;  /* 0x000000000080a81c */ /* 0x000fda0000f0e170 */
.L_x_1082:
[----:B------:R-:W-:Y:S05]  /*31c0*/  BSYNC.RECONVERGENT B2 ;  /* 0x0000000000027941 */ /* 0x000fea0003800200 */
.L_x_1081:
[----:B------:R-:W-:Y:S01]  /*31d0*/  FSEL R10, R10, R14, P0 ;  /* 0x0000000e0a0a7208 */ /* 0x000fe20000000000 */
[----:B0-----:R-:W-:Y:S01]  /*31e0*/  IMAD.IADD R14, R25, 0x1, R26 ;  /* 0x00000001190e7824 */ /* 0x001fe200078e021a */
[----:B------:R-:W-:Y:S02]  /*31f0*/  FSEL R11, R11, R15, P0 ;  /* 0x0000000f0b0b7208 */ /* 0x000fe40000000000 */
[----:B------:R-:W-:Y:S02]  /*3200*/  SEL R22, R22, R25, P0 ;  /* 0x0000001916167207 */ /* 0x000fe40000000000 */
[----:B------:R-:W-:Y:S02]  /*3210*/  ISETP.GE.U32.AND P1, PT, R14, R27, PT ;  /* 0x0000001b0e00720c */ /* 0x000fe40003f26070 */
[----:B-1----:R-:W-:-:S11]  /*3220*/  SEL R2, R2, RZ, P0 ;  /* 0x000000ff02027207 */ /* 0x002fd60000000000 */
[----:B------:R-:W-:Y:S05]  /*3230*/  @P1 BRA `(.L_x_1078) ;  /* 0x00000000008c1947 */ /* 0x000fea0003800000 */
[----:B------:R-:W-:Y:S01]  /*3240*/  DSETP.NAN.AND P1, PT, R8, R8, PT ;  /* 0x000000080800722a */ /* 0x000fe20003f28000 */
[----:B------:R-:W-:Y:S01]  /*3250*/  IADD3 R15, PT, PT, R14, R26, RZ ;  /* 0x0000001a0e0f7210 */ /* 0x000fe20007ffe0ff */
[----:B------:R-:W-:Y:S03]  /*3260*/  BSSY.RECONVERGENT B2, `(.L_x_1083) ;  /* 0x000000b000027945 */ /* 0x000fe60003800200 */
[----:B------:R-:W-:-:S09]  /*3270*/  ISETP.GE.U32.AND P3, PT, R15, R27, PT ;  /* 0x0000001b0f00720c */ /* 0x000fd20003f66070 */
        /* <DEDUP_REMOVED lines=9> */
.L_x_1084:
[----:B------:R-:W-:Y:S05]  /*3310*/  BSYNC.RECONVERGENT B2 ;  /* 0x0000000000027941 */ /* 0x000fea0003800200 */
.L_x_1083:
[----:B------:R-:W-:Y:S02]  /*3320*/  FSEL R8, R8, R18, P0 ;  /* 0x0000001208087208 */ /* 0x000fe40000000000 */
[----:B------:R-:W-:Y:S02]  /*3330*/  FSEL R9, R9, R19, P0 ;  /* 0x0000001309097208 */ /* 0x000fe40000000000 */
[----:B------:R-:W-:Y:S02]  /*3340*/  SEL R23, R23, R14, P0 ;  /* 0x0000000e17177207 */ /* 0x000fe40000000000 */
[----:B------:R-:W-:Y:S01]  /*3350*/  SEL R3, R3, RZ, P0 ;  /* 0x000000ff03037207 */ /* 0x000fe20000000000 */
[----:B------:R-:W-:Y:S06]  /*3360*/  @P3 BRA `(.L_x_1078) ;  /* 0x0000000000403947 */ /* 0x000fec0003800000 */
        /* <DEDUP_REMOVED lines=11> */
.L_x_1086:
[----:B------:R-:W-:Y:S05]  /*3420*/  BSYNC.RECONVERGENT B2 ;  /* 0x0000000000027941 */ /* 0x000fea0003800200 */
.L_x_1085:
[----:B------:R-:W-:Y:S02]  /*3430*/  FSEL R6, R6, R20, P0 ;  /* 0x0000001406067208 */ /* 0x000fe40000000000 */
[----:B------:R-:W-:Y:S02]  /*3440*/  FSEL R7, R7, R21, P0 ;  /* 0x0000001507077208 */ /* 0x000fe40000000000 */
[----:B------:R-:W-:Y:S02]  /*3450*/  SEL R24, R24, R15, P0 ;  /* 0x0000000f18187207 */ /* 0x000fe40000000000 */
[----:B------:R-:W-:-:S07]  /*3460*/  SEL R4, R4, RZ, P0 ;  /* 0x000000ff04047207 */ /* 0x000fce0000000000 */
.L_x_1078:
[----:B------:R-:W-:Y:S05]  /*3470*/  BSYNC.RECONVERGENT B1 ;  /* 0x0000000000017941 */ /* 0x000fea0003800200 */
.L_x_1077:
[----:B------:R-:W-:Y:S01]  /*3480*/  DSETP.NAN.AND P1, PT, R12, R12, PT ;  /* 0x0000000c0c00722a */ /* 0x000fe20003f28000 */
[----:B------:R-:W-:-:S13]  /*3490*/  BSSY.RECONVERGENT B1, `(.L_x_1087) ;  /* 0x000000a000017945 */ /* 0x000fda0003800200 */
[----:B------:R-:W-:-:S04]  /*34a0*/  @P1 ISETP.GE.U32.AND P0, PT, R5, R22, PT ;  /* 0x000000160500120c */ /* 0x000fc80003f06070 */
[----:B-----5:R-:W-:-:S13]  /*34b0*/  @P1 ISETP.GE.AND.EX P0, PT, R0, R2, PT, P0 ;  /* 0x000000020000120c */ /* 0x020fda0003f06300 */
[----:B------:R-:W-:Y:S01]  /*34c0*/  @P1 DSETP.NUM.OR P0, PT, R10, R10, !P0 ;  /* 0x0000000a0a00122a */ /* 0x000fe20004707400 */
[----:B------:R-:W-:-:S13]  /*34d0*/  @P1 BRA `(.L_x_1088) ;  /* 0x0000000000141947 */ /* 0x000fda0003800000 */
[----:B------:R-:W-:-:S14]  /*34e0*/  DSETP.NEU.AND P1, PT, R12, R10, PT ;  /* 0x0000000a0c00722a */ /* 0x000fdc0003f2d000 */
[----:B------:R-:W-:-:S04]  /*34f0*/  @!P1 ISETP.GE.U32.AND P0, PT, R5, R22, PT ;  /* 0x000000160500920c */ /* 0x000fc80003f06070 */
[----:B------:R-:W-:-:S04]  /*3500*/  @!P1 ISETP.GE.AND.EX P0, PT, R0, R2, PT, P0 ;  /* 0x000000020000920c */ /* 0x000fc80003f06300 */
[----:B------:R-:W-:-:S07]  /*3510*/  @!P1 PLOP3.LUT P0, PT, P0, PT, PT, 0x8, 0x80 ;  /* 0x000000000080981c */ /* 0x000fce000070e170 */
[----:B------:R-:W-:-:S14]  /*3520*/  @P1 DSETP.GT.AND P0, PT, R12, R10, PT ;  /* 0x0000000a0c00122a */ /* 0x000fdc0003f04000 */
.L_x_1088:
[----:B------:R-:W-:Y:S05]  /*3530*/  BSYNC.RECONVERGENT B1 ;  /* 0x0000000000017941 */ /* 0x000fea0003800200 */
.L_x_1087:
        /* <DEDUP_REMOVED lines=15> */
.L_x_1090:
[----:B------:R-:W-:Y:S05]  /*3630*/  BSYNC.RECONVERGENT B1 ;  /* 0x0000000000017941 */ /* 0x000fea0003800200 */
.L_x_1089:
[----:B------:R-:W-:Y:S01]  /*3640*/  FSEL R8, R10, R8, P0 ;  /* 0x000000080a087208 */ /* 0x000fe20000000000 */
[----:B------:R-:W-:Y:S01]  /*3650*/  BSSY.RECONVERGENT B1, `(.L_x_1091) ;  /* 0x000000e000017945 */ /* 0x000fe20003800200 */
[----:B------:R-:W-:Y:S02]  /*3660*/  FSEL R9, R11, R9, P0 ;  /* 0x000000090b097208 */ /* 0x000fe40000000000 */
[----:B------:R-:W-:Y:S02]  /*3670*/  SEL R23, R22, R23, P0 ;  /* 0x0000001716177207 */ /* 0x000fe40000000000 */
[----:B-1----:R-:W-:Y:S02]  /*3680*/  SEL R3, R0, R3, P0 ;  /* 0x0000000300037207 */ /* 0x002fe40000000000 */
        /* <DEDUP_REMOVED lines=10> */
.L_x_1092:
[----:B------:R-:W-:Y:S05]  /*3730*/  BSYNC.RECONVERGENT B1 ;  /* 0x0000000000017941 */ /* 0x000fea0003800200 */
.L_x_1091:
[----:B------:R-:W-:Y:S02]  /*3740*/  FSEL R0, R8, R6, P0 ;  /* 0x0000000608007208 */ /* 0x000fe40000000000 */
[----:B------:R-:W-:Y:S02]  /*3750*/  SEL R25, R3, R4, P0 ;  /* 0x0000000403197207 */ /* 0x000fe40000000000 */
[----:B------:R-:W-:Y:S01]  /*3760*/  FSEL R5, R9, R7, P0 ;  /* 0x0000000709057208 */ /* 0x000fe20000000000 */
[----:B------:R-:W-:Y:S01]  /*3770*/  IMAD.MOV.U32 R4, RZ, RZ, R0 ;  /* 0x000000ffff047224 */ /* 0x000fe200078e0000 */
[----:B------:R-:W-:Y:S01]  /*3780*/  SEL R24, R23, R24, P0 ;  /* 0x0000001817187207 */ /* 0x000fe20000000000 */
[----:B------:R-:W-:Y:S06]  /*3790*/  BRA `(.L_x_1035) ;  /* 0x000000a800647947 */ /* 0x000fec0003800000 */
.L_x_1063:
[----:B------:R-:W1:Y:S02]  /*37a0*/  LDC R0, c[0x0][0x3d8] ;  /* 0x0000f600ff007b82 */ /* 0x000e640000000800 */
[----:B-1----:R-:W-:-:S13]  /*37b0*/  ISETP.NE.AND P0, PT, R0, 0x1, PT ;  /* 0x000000010000780c */ /* 0x002fda0003f05270 */
[----:B------:R-:W-:Y:S05]  /*37c0*/  @P0 BRA `(.L_x_1093) ;  /* 0x0000001000a00947 */ /* 0x000fea0003800000 */
[----:B------:R-:W1:Y:S01]  /*37d0*/  LDC R2, c[0x0][0x394] ;  /* 0x0000e500ff027b82 */ /* 0x000e620000000800 */
[----:B------:R-:W2:Y:S01]  /*37e0*/  LDCU UR4, c[0x0][0x3a4] ;  /* 0x00007480ff0477ac */ /* 0x000ea20008000800 */
[----:B------:R-:W-:Y:S01]  /*37f0*/  BSSY.RECONVERGENT B1, `(.L_x_1094) ;  /* 0x0000084000017945 */ /* 0x000fe20003800200 */
[----:B------:R-:W-:-:S05]  /*3800*/  MOV R25, R7 ;  /* 0x0000000700197202 */ /* 0x000fca0000000f00 */
[----:B------:R-:W3:Y:S08]  /*3810*/  LDC R3, c[0x0][0x390] ;  /* 0x0000e400ff037b82 */ /* 0x000ef00000000800 */
[----:B------:R-:W4:Y:S01]  /*3820*/  LDC.64 R8, c[0x0][0x388] ;  /* 0x0000e200ff087b82 */ /* 0x000f220000000a00 */
[----:B--2---:R-:W-:-:S04]  /*3830*/  IMAD.U32 R26, RZ, RZ, UR4 ;  /* 0x00000004ff1a7e24 */ /* 0x004fc8000f8e00ff */
[----:B------:R-:W-:Y:S01]  /*3840*/  IMAD R0, R26, 0x3, R7 ;  /* 0x000000031a007824 */ /* 0x000fe200078e0207 */
[----:B-1----:R1:W-:Y:S04]  /*3850*/  STL [R1+0x4], R2 ;  /* 0x0000040201007387 */ /* 0x0023e80000100800 */
[----:B------:R1:W-:Y:S01]  /*3860*/  STL [R1], R2 ;  /* 0x0000000201007387 */ /* 0x0003e20000100800 */
[----:B------:R-:W-:Y:S01]  /*3870*/  ISETP.GE.U32.AND P0, PT, R0, R27, PT ;  /* 0x0000001b0000720c */ /* 0x000fe20003f06070 */
[----:B------:R-:W-:Y:S02]  /*3880*/  IMAD.MOV.U32 R0, RZ, RZ, R2 ;  /* 0x000000ffff007224 */ /* 0x000fe400078e0002 */
[--C-:B---3--:R-:W-:Y:S01]  /*3890*/  IMAD.MOV.U32 R24, RZ, RZ, R3.reuse ;  /* 0x000000ffff187224 */ /* 0x108fe200078e0003 */
[----:B------:R-:W-:Y:S01]  /*38a0*/  MOV R4, R3 ;  /* 0x0000000300047202 */ /* 0x000fe20000000f00 */
[----:B------:R-:W-:-:S02]  /*38b0*/  IMAD.MOV.U32 R5, RZ, RZ, R3 ;  /* 0x000000ffff057224 */ /* 0x000fc400078e0003 */
[--C-:B----4-:R-:W-:Y:S01]  /*38c0*/  IMAD.MOV.U32 R6, RZ, RZ, R8.reuse ;  /* 0x000000ffff067224 */ /* 0x110fe200078e0008 */
[----:B------:R-:W-:Y:S01]  /*38d0*/  MOV R7, R9 ;  /* 0x0000000900077202 */ /* 0x000fe20000000f00 */
[----:B------:R-:W-:Y:S01]  /*38e0*/  IMAD.MOV.U32 R10, RZ, RZ, R8 ;  /* 0x000000ffff0a7224 */ /* 0x000fe200078e0008 */
[----:B------:R-:W-:Y:S01]  /*38f0*/  MOV R12, R8 ;  /* 0x00000008000c7202 */ /* 0x000fe20000000f00 */
[--C-:B------:R-:W-:Y:S02]  /*3900*/  IMAD.MOV.U32 R11, RZ, RZ, R9.reuse ;  /* 0x000000ffff0b7224 */ /* 0x100fe400078e0009 */
[----:B------:R-:W-:Y:S01]  /*3910*/  IMAD.MOV.U32 R13, RZ, RZ, R9 ;  /* 0x000000ffff0d7224 */ /* 0x000fe200078e0009 */
[----:B-1----:R-:W-:Y:S06]  /*3920*/  @P0 BRA `(.L_x_1095) ;  /* 0x0000000400c00947 */ /* 0x002fec0003800000 */
[----:B0-----:R0:W5:Y:S01]  /*3930*/  LDL.LU.64 R14, [R1+0x10] ;  /* 0x00001000010e7983 */ /* 0x0011620000300a00 */
[----:B------:R-:W1:Y:S01]  /*3940*/  LDC R26, c[0x0][0x3a4] ;  /* 0x0000e900ff1a7b82 */ /* 0x000e620000000800 */
[----:B------:R-:W-:Y:S01]  /*3950*/  IMAD.MOV.U32 R5, RZ, RZ, R3 ;  /* 0x000000ffff057224 */ /* 0x000fe200078e0003 */
[----:B------:R-:W-:Y:S01]  /*3960*/  MOV R4, R3 ;  /* 0x0000000300047202 */ /* 0x000fe20000000f00 */
[----:B------:R0:W-:Y:S01]  /*3970*/  STL [R1], R2 ;  /* 0x0000000201007387 */ /* 0x0001e20000100800 */
[----:B------:R-:W-:Y:S01]  /*3980*/  IMAD.MOV.U32 R0, RZ, RZ, R2 ;  /* 0x000000ffff007224 */ /* 0x000fe200078e0002 */
[----:B------:R-:W-:Y:S01]  /*3990*/  MOV R11, R9 ;  /* 0x00000009000b7202 */ /* 0x000fe20000000f00 */
[--C-:B------:R-:W-:Y:S02]  /*39a0*/  IMAD.MOV.U32 R10, RZ, RZ, R8.reuse ;  /* 0x000000ffff0a7224 */ /* 0x100fe400078e0008 */
[----:B------:R-:W-:Y:S02]  /*39b0*/  IMAD.MOV.U32 R12, RZ, RZ, R8 ;  /* 0x000000ffff0c7224 */ /* 0x000fe400078e0008 */
[----:B------:R-:W-:-:S07]  /*39c0*/  IMAD.MOV.U32 R13, RZ, RZ, R9 ;  /* 0x000000ffff0d7224 */ /* 0x000fce00078e0009 */
.L_x_1104:
[----:B------:R2:W-:Y:S01]  /*39d0*/  STL [R1+0x3c], R5 ;  /* 0x00003c0501007387 */ /* 0x0005e20000100800 */
[----:B------:R-:W3:Y:S03]  /*39e0*/  LDC R19, c[0x0][0x508] ;  /* 0x00014200ff137b82 */ /* 0x000ee60000000800 */
[----:B--2---:R-:W2:Y:S01]  /*39f0*/  LDL R5, [R1] ;  /* 0x0000000001057983 */ /* 0x004ea20000100800 */
[----:B-1----:R-:W-:-:S03]  /*3a00*/  IADD3 R27, PT, PT, R25, R26, RZ ;  /* 0x0000001a191b7210 */ /* 0x002fc60007ffe0ff */
[----:B------:R0:W-:Y:S01]  /*3a10*/  STL [R1+0x38], R2 ;  /* 0x0000380201007387 */ /* 0x0001e20000100800 */
[----:B------:R-:W-:Y:S01]  /*3a20*/  DSETP.NAN.AND P6, PT, R12, R12, PT ;  /* 0x0000000c0c00722a */ /* 0x000fe20003fc8000 */
[----:B------:R-:W-:Y:S01]  /*3a30*/  IMAD.IADD R28, R27, 0x1, R26 ;  /* 0x000000011b1c7824 */ /* 0x000fe200078e021a */
[----:B------:R-:W-:-:S03]  /*3a40*/  DSETP.NAN.AND P5, PT, R6, R6, PT ;  /* 0x000000060600722a */ /* 0x000fc60003fa8000 */
[----:B------:R-:W-:Y:S01]  /*3a50*/  IMAD.IADD R29, R28, 0x1, R26 ;  /* 0x000000011c1d7824 */ /* 0x000fe200078e021a */
[----:B0-----:R-:W4:Y:S01]  /*3a60*/  LDL R2, [R1+0x4] ;  /* 0x0000040001027983 */ /* 0x001f220000100800 */
[----:B---3--:R-:W-:-:S05]  /*3a70*/  SHF.R.U32.HI R19, RZ, 0x3, R19 ;  /* 0x00000003ff137819 */ /* 0x008fca0000011613 */
[C---:B------:R-:W-:Y:S02]  /*3a80*/  IMAD R17, R19.reuse, R25, RZ ;  /* 0x0000001913117224 */ /* 0x040fe400078e02ff */
[----:B------:R-:W-:Y:S02]  /*3a90*/  IMAD R18, R19, R27, RZ ;  /* 0x0000001b13127224 */ /* 0x000fe400078e02ff */
[----:B-----5:R-:W-:-:S04]  /*3aa0*/  IMAD.WIDE.U32 R16, R17, 0x8, R14 ;  /* 0x0000000811107825 */ /* 0x020fc800078e000e */
[C---:B------:R-:W-:Y:S02]  /*3ab0*/  IMAD R20, R19.reuse, R28, RZ ;  /* 0x0000001c13147224 */ /* 0x040fe400078e02ff */
[----:B------:R-:W-:Y:S01]  /*3ac0*/  IMAD R22, R19, R29, RZ ;  /* 0x0000001d13167224 */ /* 0x000fe200078e02ff */
[----:B------:R-:W3:Y:S01]  /*3ad0*/  LDG.E.64 R16, desc[UR36][R16.64] ;  /* 0x0000002410107981 */ /* 0x000ee2000c1e1b00 */
[--C-:B------:R-:W-:Y:S01]  /*3ae0*/  IMAD.WIDE.U32 R18, R18, 0x8, R14.reuse ;  /* 0x0000000812127825 */ /* 0x100fe200078e000e */
[----:B------:R-:W-:Y:S02]  /*3af0*/  @P6 ISETP.GE.U32.AND P2, PT, R3, R25, PT ;  /* 0x000000190300620c */ /* 0x000fe40003f46070 */
[----:B------:R-:W-:Y:S01]  /*3b00*/  @P5 ISETP.GE.U32.AND P0, PT, R24, R29, PT ;  /* 0x0000001d1800520c */ /* 0x000fe20003f06070 */
[--C-:B------:R-:W-:Y:S02]  /*3b10*/  IMAD.WIDE.U32 R20, R20, 0x8, R14.reuse ;  /* 0x0000000814147825 */ /* 0x100fe400078e000e */
[----:B------:R-:W5:Y:S02]  /*3b20*/  LDG.E.64 R18, desc[UR36][R18.64] ;  /* 0x0000002412127981 */ /* 0x000f64000c1e1b00 */
[----:B------:R-:W-:-:S02]  /*3b30*/  IMAD.WIDE.U32 R22, R22, 0x8, R14 ;  /* 0x0000000816167825 */ /* 0x000fc400078e000e */
[----:B------:R-:W5:Y:S04]  /*3b40*/  LDG.E.64 R20, desc[UR36][R20.64] ;  /* 0x0000002414147981 */ /* 0x000f68000c1e1b00 */
[----:B------:R-:W5:Y:S01]  /*3b50*/  LDG.E.64 R22, desc[UR36][R22.64] ;  /* 0x0000002416167981 */ /* 0x000f62000c1e1b00 */
[----:B--2---:R-:W-:-:S03]  /*3b60*/  @P6 ISETP.GE.AND.EX P2, PT, R5, RZ, PT, P2 ;  /* 0x000000ff0500620c */ /* 0x004fc60003f46320 */
[----:B------:R0:W5:Y:S01]  /*3b70*/  LDL.LU R5, [R1+0x3c] ;  /* 0x00003c0001057983 */ /* 0x0001620000300800 */
[----:B----4-:R-:W-:-:S03]  /*3b80*/  @P5 ISETP.GE.AND.EX P0, PT, R2, RZ, PT, P0 ;  /* 0x000000ff0200520c */ /* 0x010fc60003f06300 */
[----:B------:R0:W5:Y:S01]  /*3b90*/  LDL.LU R2, [R1+0x38] ;  /* 0x0000380001027983 */ /* 0x0001620000300800 */
[----:B------:R-:W-:Y:S01]  /*3ba0*/  DSETP.NAN.AND P4, PT, R10, R10, PT ;  /* 0x0000000a0a00722a */ /* 0x000fe20003f88000 */
[----:B------:R-:W-:Y:S01]  /*3bb0*/  BSSY.RECONVERGENT B2, `(.L_x_1096) ;  /* 0x000000e000027945 */ /* 0x000fe20003800200 */
[----:B------:R-:W-:-:S12]  /*3bc0*/  DSETP.NAN.AND P3, PT, R8, R8, PT ;  /* 0x000000080800722a */ /* 0x000fd80003f68000 */
[----:B------:R-:W-:Y:S01]  /*3bd0*/  @P4 ISETP.GE.U32.AND P1, PT, R4, R27, PT ;  /* 0x0000001b0400420c */ /* 0x000fe20003f26070 */
[----:B---3--:R-:W-:-:S03]  /*3be0*/  @P6 DSETP.NUM.OR P2, PT, R16, R16, !P2 ;  /* 0x000000101000622a */ /* 0x008fc60005747400 */
[----:B------:R-:W-:Y:S01]  /*3bf0*/  @P4 ISETP.GE.AND.EX P1, PT, R0, RZ, PT, P1 ;  /* 0x000000ff0000420c */ /* 0x000fe20003f26310 */
[----:B0-----:R-:W-:-:S12]  /*3c00*/  @P6 BRA `(.L_x_1097) ;  /* 0x0000000000206947 */ /* 0x001fd80003800000 */
[----:B------:R0:W-:Y:S04]  /*3c10*/  STL [R1+0x38], R0 ;  /* 0x0000380001007387 */ /* 0x0001e80000100800 */
[----:B0-----:R-:W2:Y:S01]  /*3c20*/  LDL R0, [R1] ;  /* 0x0000000001007983 */ /* 0x001ea20000100800 */
[----:B------:R-:W-:-:S14]  /*3c30*/  DSETP.NEU.AND P6, PT, R12, R16, PT ;  /* 0x000000100c00722a */ /* 0x000fdc0003fcd000 */
[----:B------:R-:W-:-:S04]  /*3c40*/  @!P6 ISETP.GE.U32.AND P2, PT, R3, R25, PT ;  /* 0x000000190300e20c */ /* 0x000fc80003f46070 */
[----:B--2---:R-:W-:Y:S02]  /*3c50*/  @!P6 ISETP.GE.AND.EX P2, PT, R0, RZ, PT, P2 ;  /* 0x000000ff0000e20c */ /* 0x004fe40003f46320 */
[----:B------:R0:W5:Y:S02]  /*3c60*/  LDL.LU R0, [R1+0x38] ;  /* 0x0000380001007983 */ /* 0x0001640000300800 */
[----:B------:R-:W-:-:S07]  /*3c70*/  @!P6 PLOP3.LUT P2, PT, P2, PT, PT, 0x8, 0x80 ;  /* 0x000000000080e81c */ /* 0x000fce000174e170 */
[----:B0-----:R-:W-:-:S14]  /*3c80*/  @P6 DSETP.GT.AND P2, PT, R12, R16, PT ;  /* 0x000000100c00622a */ /* 0x001fdc0003f44000 */
.L_x_1097:
[----:B------:R-:W-:Y:S05]  /*3c90*/  BSYNC.RECONVERGENT B2 ;  /* 0x0000000000027941 */ /* 0x000fea0003800200 */
.L_x_1096:
[----:B------:R-:W-:Y:S01]  /*3ca0*/  BSSY.RECONVERGENT B2, `(.L_x_1098) ;  /* 0x0000008000027945 */ /* 0x000fe20003800200 */
[----:B-----5:R-:W-:-:S03]  /*3cb0*/  @P4 DSETP.NUM.OR P1, PT, R18, R18, !P1 ;  /* 0x000000121200422a */ /* 0x020fc60004f27400 */
[----:B------:R-:W-:Y:S11]  /*3cc0*/  @P4 BRA `(.L_x_1099) ;  /* 0x0000000000144947 */ /* 0x000ff60003800000 */
[----:B------:R-:W-:-:S14]  /*3cd0*/  DSETP.NEU.AND P4, PT, R10, R18, PT ;  /* 0x000000120a00722a */ /* 0x000fdc0003f8d000 */
[----:B------:R-:W-:-:S04]  /*3ce0*/  @!P4 ISETP.GE.U32.AND P1, PT, R4, R27, PT ;  /* 0x0000001b0400c20c */ /* 0x000fc80003f26070 */
[----:B------:R-:W-:-:S03]  /*3cf0*/  @!P4 ISETP.GE.AND.EX P6, PT, R0, RZ, PT, P1 ;  /* 0x000000ff0000c20c */ /* 0x000fc60003fc6310 */
[----:B------:R-:W-:Y:S02]  /*3d00*/  @P4 DSETP.GT.AND P1, PT, R10, R18, PT ;  /* 0x000000120a00422a */ /* 0x000fe40003f24000 */
[----:B------:R-:W-:-:S13]  /*3d10*/  @!P4 PLOP3.LUT P1, PT, P6, PT, PT, 0x8, 0x80 ;  /* 0x000000000080c81c */ /* 0x000fda000372e170 */
.L_x_1099:
[----:B------:R-:W-:Y:S05]  /*3d20*/  BSYNC.RECONVERGENT B2 ;  /* 0x0000000000027941 */ /* 0x000fea0003800200 */
.L_x_1098:
[----:B------:R-:W-:Y:S01]  /*3d30*/  @P3 ISETP.GE.U32.AND P4, PT, R5, R28, PT ;  /* 0x0000001c0500320c */ /* 0x000fe20003f86070 */
[----:B------:R-:W-:Y:S01]  /*3d40*/  BSSY.RECONVERGENT B2, `(.L_x_1100) ;  /* 0x0000010000027945 */ /* 0x000fe20003800200 */
[----:B------:R-:W-:Y:S01]  /*3d50*/  @P5 DSETP.NUM.OR P0, PT, R22, R22, !P0 ;  /* 0x000000161600522a */ /* 0x000fe20004707400 */
        /* <DEDUP_REMOVED lines=14> */
.L_x_1101:
[----:B------:R-:W-:Y:S05]  /*3e40*/  BSYNC.RECONVERGENT B2 ;  /* 0x0000000000027941 */ /* 0x000fea0003800200 */
.L_x_1100:
[----:B------:R0:W5:Y:S04]  /*3e50*/  LDL R27, [R1+0x4] ;  /* 0x00000400011b7983 */ /* 0x0001680000100800 */
[----:B------:R-:W2:Y:S01]  /*3e60*/  LDL.LU R25, [R1] ;  /* 0x0000000001197983 */ /* 0x000ea20000300800 */
[----:B------:R-:W-:Y:S01]  /*3e70*/  BSSY.RECONVERGENT B2, `(.L_x_1102) ;  /* 0x000000e000027945 */ /* 0x000fe20003800200 */
[----:B------:R-:W-:Y:S02]  /*3e80*/  SEL R5, R5, R28, P4 ;  /* 0x0000001c05057207 */ /* 0x000fe40002000000 */
[----:B------:R-:W-:Y:S02]  /*3e90*/  FSEL R9, R9, R21, P4 ;  /* 0x0000001509097208 */ /* 0x000fe40002000000 */
[----:B------:R-:W-:-:S02]  /*3ea0*/  FSEL R8, R8, R20, P4 ;  /* 0x0000001408087208 */ /* 0x000fc40002000000 */
[----:B------:R-:W-:Y:S02]  /*3eb0*/  SEL R0, R0, RZ, P1 ;  /* 0x000000ff00007207 */ /* 0x000fe40000800000 */
[----:B------:R-:W-:Y:S02]  /*3ec0*/  SEL R2, R2, RZ, P4 ;  /* 0x000000ff02027207 */ /* 0x000fe40002000000 */
[----:B--2---:R-:W-:-:S05]  /*3ed0*/  SEL R25, R25, RZ, P2 ;  /* 0x000000ff19197207 */ /* 0x004fca0001000000 */
[----:B------:R0:W-:Y:S01]  /*3ee0*/  STL [R1], R25 ;  /* 0x0000001901007387 */ /* 0x0001e20000100800 */
[----:B------:R-:W-:Y:S05]  /*3ef0*/  @P5 BRA `(.L_x_1103) ;  /* 0x0000000000145947 */ /* 0x000fea0003800000 */
[----:B------:R-:W-:-:S14]  /*3f00*/  DSETP.NEU.AND P2, PT, R6, R22, PT ;  /* 0x000000160600722a */ /* 0x000fdc0003f4d000 */
[----:B------:R-:W-:-:S04]  /*3f10*/  @!P2 ISETP.GE.U32.AND P0, PT, R24, R29, PT ;  /* 0x0000001d1800a20c */ /* 0x000fc80003f06070 */
[----:B-----5:R-:W-:-:S03]  /*3f20*/  @!P2 ISETP.GE.AND.EX P1, PT, R27, RZ, PT, P0 ;  /* 0x000000ff1b00a20c */ /* 0x020fc60003f26300 */
[----:B------:R-:W-:Y:S02]  /*3f30*/  @P2 DSETP.GT.AND P0, PT, R6, R22, PT ;  /* 0x000000160600222a */ /* 0x000fe40003f04000 */
[----:B------:R-:W-:-:S13]  /*3f40*/  @!P2 PLOP3.LUT P0, PT, P1, PT, PT, 0x8, 0x80 ;  /* 0x000000000080a81c */ /* 0x000fda0000f0e170 */
.L_x_1103:
[----:B------:R-:W-:Y:S05]  /*3f50*/  BSYNC.RECONVERGENT B2 ;  /* 0x0000000000027941 */ /* 0x000fea0003800200 */
.L_x_1102:
[----:B------:R-:W1:Y:S01]  /*3f60*/  LDCU UR4, c[0x0][0x39c] ;  /* 0x00007380ff0477ac */ /* 0x000e620008000800 */
[----:B------:R-:W-:Y:S02]  /*3f70*/  SEL R24, R24, R29, P0 ;  /* 0x0000001d18187207 */ /* 0x000fe40000000000 */
[----:B0-----:R-:W-:Y:S01]  /*3f80*/  IADD3 R25, PT, PT, R29, R26, RZ ;  /* 0x0000001a1d197210 */ /* 0x001fe20007ffe0ff */
[----:B-----5:R-:W-:Y:S01]  /*3f90*/  IMAD.MOV.U32 R29, RZ, RZ, R27 ;  /* 0x000000ffff1d7224 */ /* 0x020fe200078e001b */
[----:B------:R-:W-:Y:S02]  /*3fa0*/  FSEL R28, R7, R23, P0 ;  /* 0x00000017071c7208 */ /* 0x000fe40000000000 */
[----:B------:R-:W-:Y:S01]  /*3fb0*/  FSEL R6, R6, R22, P0 ;  /* 0x0000001606067208 */ /* 0x000fe20000000000 */
[----:B------:R-:W-:Y:S01]  /*3fc0*/  IMAD R7, R26, 0x3, R25 ;  /* 0x000000031a077824 */ /* 0x000fe200078e0219 */
[----:B------:R-:W-:-:S05]  /*3fd0*/  SEL R29, R29, RZ, P0 ;  /* 0x000000ff1d1d7207 */ /* 0x000fca0000000000 */
[----:B------:R2:W-:Y:S01]  /*3fe0*/  STL [R1+0x4], R29 ;  /* 0x0000041d01007387 */ /* 0x0005e20000100800 */
[----:B-1----:R-:W-:-:S05]  /*3ff0*/  IMAD.U32 R27, RZ, RZ, UR4 ;  /* 0x00000004ff1b7e24 */ /* 0x002fca000f8e00ff */
[----:B------:R-:W-:Y:S02]  /*4000*/  ISETP.GE.U32.AND P1, PT, R7, R27, PT ;  /* 0x0000001b0700720c */ /* 0x000fe40003f26070 */
[----:B------:R-:W-:-:S11]  /*4010*/  MOV R7, R28 ;  /* 0x0000001c00077202 */ /* 0x000fd60000000f00 */
[----:B--2---:R-:W-:Y:S05]  /*4020*/  @!P1 BRA `(.L_x_1104) ;  /* 0xfffffff800689947 */ /* 0x004fea000383ffff */
.L_x_1095:
[----:B------:R-:W-:Y:S05]  /*4030*/  BSYNC.RECONVERGENT B1 ;  /* 0x0000000000017941 */ /* 0x000fea0003800200 */
.L_x_1094:
[----:B------:R-:W-:Y:S01]  /*4040*/  ISETP.GE.U32.AND P0, PT, R25, R27, PT ;  /* 0x0000001b1900720c */ /* 0x000fe20003f06070 */
[----:B------:R-:W-:-:S12]  /*4050*/  BSSY.RECONVERGENT B1, `(.L_x_1105) ;  /* 0x000001c000017945 */ /* 0x000fd80003800200 */
[----:B------:R-:W-:Y:S05]  /*4060*/  @P0 BRA `(.L_x_1106) ;  /* 0x0000000000680947 */ /* 0x000fea0003800000 */
[----:B------:R-:W0:Y:S01]  /*4070*/  LDL.LU R28, [R1+0x8] ;  /* 0x00000800011c7983 */ /* 0x000e220000300800 */
[----:B------:R-:W1:Y:S01]  /*4080*/  LDC R29, c[0x0][0x508] ;  /* 0x00014200ff1d7b82 */ /* 0x000e620000000800 */
[----:B------:R-:W0:Y:S01]  /*4090*/  LDCU.64 UR4, c[0x0][0x768] ;  /* 0x0000ed00ff0477ac */ /* 0x000e220008000a00 */
[----:B-1----:R-:W-:-:S05]  /*40a0*/  SHF.R.U32.HI R29, RZ, 0x3, R29 ;  /* 0x00000003ff1d7819 */ /* 0x002fca000001161d */
[----:B------:R-:W-:Y:S01]  /*40b0*/  IMAD R16, R29, R25, RZ ;  /* 0x000000191d107224 */ /* 0x000fe200078e02ff */
[----:B0-----:R-:W-:-:S05]  /*40c0*/  IADD3 R14, P1, PT, R28, UR4, RZ ;  /* 0x000000041c0e7c10 */ /* 0x001fca000ff3e0ff */
[----:B------:R-:W-:Y:S02]  /*40d0*/  IMAD.X R15, RZ, RZ, UR5, P1 ;  /* 0x00000005ff0f7e24 */ /* 0x000fe400088e06ff */
[----:B------:R-:W-:-:S06]  /*40e0*/  IMAD.WIDE.U32 R16, R16, 0x8, R14 ;  /* 0x0000000810107825 */ /* 0x000fcc00078e000e */
[----:B------:R-:W5:Y:S01]  /*40f0*/  LDG.E.64 R16, desc[UR36][R16.64] ;  /* 0x0000002410107981 */ /* 0x000f62000c1e1b00 */
[----:B------:R-:W-:-:S05]  /*4100*/  IMAD.IADD R28, R25, 0x1, R26 ;  /* 0x00000001191c7824 */ /* 0x000fca00078e021a */
[----:B------:R-:W-:-:S13]  /*4110*/  ISETP.GE.U32.AND P1, PT, R28, R27, PT ;  /* 0x0000001b1c00720c */ /* 0x000fda0003f26070 */
[----:B------:R-:W-:Y:S05]  /*4120*/  @P1 BRA `(.L_x_1106) ;  /* 0x0000000000381947 */ /* 0x000fea0003800000 */
[----:B------:R-:W-:-:S04]  /*4130*/  IMAD R18, R29, R28, RZ ;  /* 0x0000001c1d127224 */ /* 0x000fc800078e02ff */
[----:B------:R-:W-:-:S06]  /*4140*/  IMAD.WIDE.U32 R18, R18, 0x8, R14 ;  /* 0x0000000812127825 */ /* 0x000fcc00078e000e */
[----:B------:R-:W5:Y:S01]  /*4150*/  LDG.E.64 R18, desc[UR36][R18.64] ;  /* 0x0000002412127981 */ /* 0x000f62000c1e1b00 */
[----:B------:R-:W-:-:S04]  /*4160*/  IADD3 R28, PT, PT, R28, R26, RZ ;  /* 0x0000001a1c1c7210 */ /* 0x000fc80007ffe0ff */
[----:B------:R-:W-:-:S13]  /*4170*/  ISETP.GE.U32.AND P1, PT, R28, R27, PT ;  /* 0x0000001b1c00720c */ /* 0x000fda0003f26070 */
[----:B------:R-:W-:Y:S05]  /*4180*/  @P1 BRA `(.L_x_1106) ;  /* 0x0000000000201947 */ /* 0x000fea0003800000 */
[----:B------:R-:W-:Y:S02]  /*4190*/  IMAD.IADD R20, R28, 0x1, R26 ;  /* 0x000000011c147824 */ /* 0x000fe400078e021a */
[----:B------:R-:W-:-:S03]  /*41a0*/  IMAD R21, R29, R28, RZ ;  /* 0x0000001c1d157224 */ /* 0x000fc600078e02ff */
[----:B------:R-:W-:-:S13]  /*41b0*/  ISETP.GE.U32.AND P1, PT, R20, R27, PT ;  /* 0x0000001b1400720c */ /* 0x000fda0003f26070 */
[----:B------:R-:W-:Y:S02]  /*41c0*/  @!P1 IMAD R28, R29, R20, RZ ;  /* 0x000000141d1c9224 */ /* 0x000fe400078e02ff */
[----:B------:R-:W-:-:S04]  /*41d0*/  IMAD.WIDE.U32 R20, R21, 0x8, R14 ;  /* 0x0000000815147825 */ /* 0x000fc800078e000e */
[----:B------:R-:W-:Y:S02]  /*41e0*/  @!P1 IMAD.WIDE.U32 R14, R28, 0x8, R14 ;  /* 0x000000081c0e9825 */ /* 0x000fe400078e000e */
[----:B------:R-:W5:Y:S04]  /*41f0*/  LDG.E.64 R20, desc[UR36][R20.64] ;  /* 0x0000002414147981 */ /* 0x000f68000c1e1b00 */
[----:B------:R1:W5:Y:S02]  /*4200*/  @!P1 LDG.E.64 R22, desc[UR36][R14.64] ;  /* 0x000000240e169981 */ /* 0x000364000c1e1b00 */
.L_x_1106:
[----:B------:R-:W-:Y:S05]  /*4210*/  BSYNC.RECONVERGENT B1 ;  /* 0x0000000000017941 */ /* 0x000fea0003800200 */
.L_x_1105:
[----:B------:R-:W-:Y:S04]  /*4220*/  BSSY.RECONVERGENT B1, `(.L_x_1107) ;  /* 0x000004f000017945 */ /* 0x000fe80003800200 */
[----:B------:R-:W-:Y:S05]  /*4230*/  @P0 BRA `(.L_x_1108) ;  /* 0x0000000400340947 */ /* 0x000fea0003800000 */
[----:B01----:R-:W2:Y:S01]  /*4240*/  LDL R14, [R1] ;  /* 0x00000000010e7983 */ /* 0x003ea20000100800 */
[----:B------:R-:W-:Y:S01]  /*4250*/  DSETP.NAN.AND P1, PT, R12, R12, PT ;  /* 0x0000000c0c00722a */ /* 0x000fe20003f28000 */
[----:B------:R-:W-:-:S13]  /*4260*/  BSSY.RECONVERGENT B2, `(.L_x_1109) ;  /* 0x000000a000027945 */ /* 0x000fda0003800200 */
[----:B------:R-:W-:-:S04]  /*4270*/  @P1 ISETP.GE.U32.AND P0, PT, R3, R25, PT ;  /* 0x000000190300120c */ /* 0x000fc80003f06070 */
[----:B--2---:R-:W-:-:S13]  /*4280*/  @P1 ISETP.GE.AND.EX P0, PT, R14, RZ, PT, P0 ;  /* 0x000000ff0e00120c */ /* 0x004fda0003f06300 */
[----:B-----5:R-:W-:Y:S01]  /*4290*/  @P1 DSETP.NUM.OR P0, PT, R16, R16, !P0 ;  /* 0x000000101000122a */ /* 0x020fe20004707400 */
[----:B------:R-:W-:-:S13]  /*42a0*/  @P1 BRA `(.L_x_1110) ;  /* 0x0000000000141947 */ /* 0x000fda0003800000 */
[----:B------:R-:W-:-:S14]  /*42b0*/  DSETP.NEU.AND P1, PT, R12, R16, PT ;  /* 0x000000100c00722a */ /* 0x000fdc0003f2d000 */
[----:B------:R-:W-:-:S04]  /*42c0*/  @!P1 ISETP.GE.U32.AND P0, PT, R3, R25, PT ;  /* 0x000000190300920c */ /* 0x000fc80003f06070 */
[----:B------:R-:W-:-:S04]  /*42d0*/  @!P1 ISETP.GE.AND.EX P0, PT, R14, RZ, PT, P0 ;  /* 0x000000ff0e00920c */ /* 0x000fc80003f06300 */
[----:B------:R-:W-:-:S07]  /*42e0*/  @!P1 PLOP3.LUT P0, PT, P0, PT, PT, 0x8, 0x80 ;  /* 0x000000000080981c */ /* 0x000fce000070e170 */
[----:B------:R-:W-:-:S14]  /*42f0*/  @P1 DSETP.GT.AND P0, PT, R12, R16, PT ;  /* 0x000000100c00122a */ /* 0x000fdc0003f04000 */
.L_x_1110:
[----:B------:R-:W-:Y:S05]  /*4300*/  BSYNC.RECONVERGENT B2 ;  /* 0x0000000000027941 */ /* 0x000fea0003800200 */
.L_x_1109:
[----:B------:R-:W-:Y:S02]  /*4310*/  SEL R14, R14, RZ, P0 ;  /* 0x000000ff0e0e7207 */ /* 0x000fe40000000000 */
[----:B------:R-:W-:Y:S01]  /*4320*/  SEL R3, R3, R25, P0 ;  /* 0x0000001903037207 */ /* 0x000fe20000000000 */
[----:B------:R-:W-:Y:S01]  /*4330*/  IMAD.IADD R25, R25, 0x1, R26 ;  /* 0x0000000119197824 */ /* 0x000fe200078e021a */
[----:B------:R-:W-:Y:S01]  /*4340*/  FSEL R12, R12, R16, P0 ;  /* 0x000000100c0c7208 */ /* 0x000fe20000000000 */
[----:B------:R2:W-:Y:S01]  /*4350*/  STL [R1], R14 ;  /* 0x0000000e01007387 */ /* 0x0005e20000100800 */
[----:B------:R-:W-:Y:S02]  /*4360*/  FSEL R13, R13, R17, P0 ;  /* 0x000000110d0d7208 */ /* 0x000fe40000000000 */
[----:B------:R-:W-:-:S13]  /*4370*/  ISETP.GE.U32.AND P1, PT, R25, R27, PT ;  /* 0x0000001b1900720c */ /* 0x000fda0003f26070 */
[----:B--2---:R-:W-:Y:S05]  /*4380*/  @P1 BRA `(.L_x_1108) ;  /* 0x0000000000e01947 */ /* 0x004fea0003800000 */
        /* <DEDUP_REMOVED lines=11> */
.L_x_1112:
[----:B------:R-:W-:Y:S05]  /*4440*/  BSYNC.RECONVERGENT B2 ;  /* 0x0000000000027941 */ /* 0x000fea0003800200 */
.L_x_1111:
[----:B------:R-:W-:Y:S02]  /*4450*/  IADD3 R14, PT, PT, R25, R26, RZ ;  /* 0x0000001a190e7210 */ /* 0x000fe40007ffe0ff */
[----:B------:R-:W-:Y:S02]  /*4460*/  FSEL R10, R10, R18, P0 ;  /* 0x000000120a0a7208 */ /* 0x000fe40000000000 */
[----:B------:R-:W-:Y:S02]  /*4470*/  ISETP.GE.U32.AND P1, PT, R14, R27, PT ;  /* 0x0000001b0e00720c */ /* 0x000fe40003f26070 */
[----:B------:R-:W-:Y:S02]  /*4480*/  FSEL R11, R11, R19, P0 ;  /* 0x000000130b0b7208 */ /* 0x000fe40000000000 */
[----:B------:R-:W-:Y:S02]  /*4490*/  SEL R4, R4, R25, P0 ;  /* 0x0000001904047207 */ /* 0x000fe40000000000 */
[----:B------:R-:W-:-:S07]  /*44a0*/  SEL R0, R0, RZ, P0 ;  /* 0x000000ff00007207 */ /* 0x000fce0000000000 */
[----:B------:R-:W-:Y:S05]  /*44b0*/  @P1 BRA `(.L_x_1108) ;  /* 0x0000000000941947 */ /* 0x000fea0003800000 */
[----:B------:R-:W-:Y:S01]  /*44c0*/  DSETP.NAN.AND P1, PT, R8, R8, PT ;  /* 0x000000080800722a */ /* 0x000fe20003f28000 */
[----:B------:R-:W-:Y:S01]  /*44d0*/  IMAD.IADD R15, R14, 0x1, R26 ;  /* 0x000000010e0f7824 */ /* 0x000fe200078e021a */
[----:B------:R-:W-:Y:S04]  /*44e0*/  BSSY.RECONVERGENT B2, `(.L_x_1113) ;  /* 0x000000b000027945 */ /* 0x000fe80003800200 */
[----:B------:R-:W-:-:S08]  /*44f0*/  ISETP.GE.U32.AND P3, PT, R15, R27, PT ;  /* 0x0000001b0f00720c */ /* 0x000fd00003f66070 */
        /* <DEDUP_REMOVED lines=9> */
.L_x_1114:
[----:B------:R-:W-:Y:S05]  /*4590*/  BSYNC.RECONVERGENT B2 ;  /* 0x0000000000027941 */ /* 0x000fea0003800200 */
.L_x_1113:
[----:B------:R-:W-:Y:S02]  /*45a0*/  FSEL R8, R8, R20, P0 ;  /* 0x0000001408087208 */ /* 0x000fe40000000000 */
[----:B------:R-:W-:Y:S02]  /*45b0*/  FSEL R9, R9, R21, P0 ;  /* 0x0000001509097208 */ /* 0x000fe40000000000 */
[----:B------:R-:W-:Y:S02]  /*45c0*/  SEL R5, R5, R14, P0 ;  /* 0x0000000e05057207 */ /* 0x000fe40000000000 */
[----:B------:R-:W-:Y:S01]  /*45d0*/  SEL R2, R2, RZ, P0 ;  /* 0x000000ff02027207 */ /* 0x000fe20000000000 */
[----:B------:R-:W-:Y:S06]  /*45e0*/  @P3 BRA `(.L_x_1108) ;  /* 0x0000000000483947 */ /* 0x000fec0003800000 */
[----:B------:R-:W2:Y:S01]  /*45f0*/  LDL R16, [R1+0x4] ;  /* 0x0000040001107983 */ /* 0x000ea20000100800 */
[----:B------:R-:W-:Y:S01]  /*4600*/  DSETP.NAN.AND P1, PT, R6, R6, PT ;  /* 0x000000060600722a */ /* 0x000fe20003f28000 */
[----:B------:R-:W-:-:S13]  /*4610*/  BSSY.RECONVERGENT B2, `(.L_x_1115) ;  /* 0x000000a000027945 */ /* 0x000fda0003800200 */
[----:B------:R-:W-:-:S04]  /*4620*/  @P1 ISETP.GE.U32.AND P0, PT, R24, R15, PT ;  /* 0x0000000f1800120c */ /* 0x000fc80003f06070 */
[----:B--2---:R-:W-:-:S13]  /*4630*/  @P1 ISETP.GE.AND.EX P0, PT, R16, RZ, PT, P0 ;  /* 0x000000ff1000120c */ /* 0x004fda0003f06300 */
[----:B------:R-:W-:Y:S01]  /*4640*/  @P1 DSETP.NUM.OR P0, PT, R22, R22, !P0 ;  /* 0x000000161600122a */ /* 0x000fe20004707400 */
[----:B------:R-:W-:-:S13]  /*4650*/  @P1 BRA `(.L_x_1116) ;  /* 0x0000000000141947 */ /* 0x000fda0003800000 */
[----:B------:R-:W-:-:S14]  /*4660*/  DSETP.NEU.AND P2, PT, R6, R22, PT ;  /* 0x000000160600722a */ /* 0x000fdc0003f4d000 */
[----:B------:R-:W-:-:S04]  /*4670*/  @!P2 ISETP.GE.U32.AND P0, PT, R24, R15, PT ;  /* 0x0000000f1800a20c */ /* 0x000fc80003f06070 */
[----:B------:R-:W-:-:S03]  /*4680*/  @!P2 ISETP.GE.AND.EX P1, PT, R16, RZ, PT, P0 ;  /* 0x000000ff1000a20c */ /* 0x000fc60003f26300 */
[----:B------:R-:W-:Y:S02]  /*4690*/  @P2 DSETP.GT.AND P0, PT, R6, R22, PT ;  /* 0x000000160600222a */ /* 0x000fe40003f04000 */
[----:B------:R-:W-:-:S13]  /*46a0*/  @!P2 PLOP3.LUT P0, PT, P1, PT, PT, 0x8, 0x80 ;  /* 0x000000000080a81c */ /* 0x000fda0000f0e170 */
.L_x_1116:
[----:B------:R-:W-:Y:S05]  /*46b0*/  BSYNC.RECONVERGENT B2 ;  /* 0x0000000000027941 */ /* 0x000fea0003800200 */
.L_x_1115:
[----:B------:R-:W-:Y:S02]  /*46c0*/  SEL R16, R16, RZ, P0 ;  /* 0x000000ff10107207 */ /* 0x000fe40000000000 */
[----:B------:R-:W-:Y:S02]  /*46d0*/  FSEL R6, R6, R22, P0 ;  /* 0x0000001606067208 */ /* 0x000fe40000000000 */
[----:B------:R-:W-:Y:S01]  /*46e0*/  FSEL R7, R7, R23, P0 ;  /* 0x0000001707077208 */ /* 0x000fe20000000000 */
[----:B------:R2:W-:Y:S01]  /*46f0*/  STL [R1+0x4], R16 ;  /* 0x0000041001007387 */ /* 0x0005e20000100800 */
[----:B------:R-:W-:-:S07]  /*4700*/  SEL R24, R24, R15, P0 ;  /* 0x0000000f18187207 */ /* 0x000fce0000000000 */
.L_x_1108:
[----:B------:R-:W-:Y:S05]  /*4710*/  BSYNC.RECONVERGENT B1 ;  /* 0x0000000000017941 */ /* 0x000fea0003800200 */
.L_x_1107:
[----:B01----:R-:W3:Y:S01]  /*4720*/  LDL R14, [R1] ;  /* 0x00000000010e7983 */ /* 0x003ee20000100800 */
[----:B------:R-:W-:Y:S01]  /*4730*/  DSETP.NAN.AND P1, PT, R12, R12, PT ;  /* 0x0000000c0c00722a */ /* 0x000fe20003f28000 */
[----:B------:R-:W-:-:S13]  /*4740*/  BSSY.RECONVERGENT B1, `(.L_x_1117) ;  /* 0x000000a000017945 */ /* 0x000fda0003800200 */
[----:B------:R-:W-:-:S04]  /*4750*/  @P1 ISETP.GE.U32.AND P0, PT, R3, R4, PT ;  /* 0x000000040300120c */ /* 0x000fc80003f06070 */
[----:B---3--:R-:W-:-:S13]  /*4760*/  @P1 ISETP.GE.AND.EX P0, PT, R14, R0, PT, P0 ;  /* 0x000000000e00120c */ /* 0x008fda0003f06300 */
[----:B------:R-:W-:Y:S01]  /*4770*/  @P1 DSETP.NUM.OR P0, PT, R10, R10, !P0 ;  /* 0x0000000a0a00122a */ /* 0x000fe20004707400 */
[----:B------:R-:W-:-:S13]  /*4780*/  @P1 BRA `(.L_x_1118) ;  /* 0x0000000000141947 */ /* 0x000fda0003800000 */
[----:B------:R-:W-:-:S14]  /*4790*/  DSETP.NEU.AND P1, PT, R12, R10, PT ;  /* 0x0000000a0c00722a */ /* 0x000fdc0003f2d000 */
[----:B------:R-:W-:-:S04]  /*47a0*/  @!P1 ISETP.GE.U32.AND P0, PT, R3, R4, PT ;  /* 0x000000040300920c */ /* 0x000fc80003f06070 */
[----:B------:R-:W-:-:S04]  /*47b0*/  @!P1 ISETP.GE.AND.EX P0, PT, R14, R0, PT, P0 ;  /* 0x000000000e00920c */ /* 0x000fc80003f06300 */
[----:B------:R-:W-:-:S07]  /*47c0*/  @!P1 PLOP3.LUT P0, PT, P0, PT, PT, 0x8, 0x80 ;  /* 0x000000000080981c */ /* 0x000fce000070e170 */
[----:B------:R-:W-:-:S14]  /*47d0*/  @P1 DSETP.GT.AND P0, PT, R12, R10, PT ;  /* 0x0000000a0c00122a */ /* 0x000fdc0003f04000 */
.L_x_1118:
[----:B------:R-:W-:Y:S05]  /*47e0*/  BSYNC.RECONVERGENT B1 ;  /* 0x0000000000017941 */ /* 0x000fea0003800200 */
.L_x_1117:
        /* <DEDUP_REMOVED lines=15> */
.L_x_1120:
[----:B------:R-:W-:Y:S05]  /*48e0*/  BSYNC.RECONVERGENT B1 ;  /* 0x0000000000017941 */ /* 0x000fea0003800200 */
.L_x_1119:
[----:B------:R-:W3:Y:S01]  /*48f0*/  LDL R0, [R1+0x4] ;  /* 0x0000040001007983 */ /* 0x000ee20000100800 */
[----:B------:R-:W-:Y:S01]  /*4900*/  FSEL R8, R10, R8, P0 ;  /* 0x000000080a087208 */ /* 0x000fe20000000000 */
[----:B------:R-:W-:Y:S01]  /*4910*/  BSSY.RECONVERGENT B1, `(.L_x_1121) ;  /* 0x000000e000017945 */ /* 0x000fe20003800200 */
[----:B------:R-:W-:Y:S02]  /*4920*/  FSEL R9, R11, R9, P0 ;  /* 0x000000090b097208 */ /* 0x000fe40000000000 */
[----:B------:R-:W-:Y:S02]  /*4930*/  SEL R11, R4, R5, P0 ;  /* 0x00000005040b7207 */ /* 0x000fe40000000000 */
[----:B------:R-:W-:Y:S02]  /*4940*/  SEL R2, R3, R2, P0 ;  /* 0x0000000203027207 */ /* 0x000fe40000000000 */
[----:B------:R-:W-:-:S14]  /*4950*/  DSETP.NAN.AND P1, PT, R8, R8, PT ;  /* 0x000000080800722a */ /* 0x000fdc0003f28000 */
[----:B------:R-:W-:-:S04]  /*4960*/  @P1 ISETP.GE.U32.AND P0, PT, R11, R24, PT ;  /* 0x000000180b00120c */ /* 0x000fc80003f06070 */
[----:B---3--:R-:W-:-:S13]  /*4970*/  @P1 ISETP.GE.AND.EX P0, PT, R2, R0, PT, P0 ;  /* 0x000000000200120c */ /* 0x008fda0003f06300 */
[----:B------:R-:W-:Y:S01]  /*4980*/  @P1 DSETP.NUM.OR P0, PT, R6, R6, !P0 ;  /* 0x000000060600122a */ /* 0x000fe20004707400 */
[----:B------:R-:W-:-:S13]  /*4990*/  @P1 BRA `(.L_x_1122) ;  /* 0x0000000000141947 */ /* 0x000fda0003800000 */
[----:B------:R-:W-:-:S14]  /*49a0*/  DSETP.NEU.AND P2, PT, R8, R6, PT ;  /* 0x000000060800722a */ /* 0x000fdc0003f4d000 */
[----:B------:R-:W-:-:S04]  /*49b0*/  @!P2 ISETP.GE.U32.AND P0, PT, R11, R24, PT ;  /* 0x000000180b00a20c */ /* 0x000fc80003f06070 */
[----:B------:R-:W-:-:S03]  /*49c0*/  @!P2 ISETP.GE.AND.EX P1, PT, R2, R0, PT, P0 ;  /* 0x000000000200a20c */ /* 0x000fc60003f26300 */
[----:B------:R-:W-:Y:S02]  /*49d0*/  @P2 DSETP.GT.AND P0, PT, R8, R6, PT ;  /* 0x000000060800222a */ /* 0x000fe40003f04000 */
[----:B------:R-:W-:-:S13]  /*49e0*/  @!P2 PLOP3.LUT P0, PT, P1, PT, PT, 0x8, 0x80 ;  /* 0x000000000080a81c */ /* 0x000fda0000f0e170 */
.L_x_1122:
[----:B------:R-:W-:Y:S05]  /*49f0*/  BSYNC.RECONVERGENT B1 ;  /* 0x0000000000017941 */ /* 0x000fea0003800200 */
.L_x_1121:
[----:B------:R-:W-:Y:S02]  /*4a00*/  FSEL R4, R8, R6, P0 ;  /* 0x0000000608047208 */ /* 0x000fe40000000000 */
[----:B------:R-:W-:Y:S02]  /*4a10*/  FSEL R5, R9, R7, P0 ;  /* 0x0000000709057208 */ /* 0x000fe40000000000 */
[----:B------:R-:W-:Y:S02]  /*4a20*/  SEL R24, R11, R24, P0 ;  /* 0x000000180b187207 */ /* 0x000fe40000000000 */
[----:B------:R-:W-:Y:S01]  /*4a30*/  SEL R25, R2, R0, P0 ;  /* 0x0000000002197207 */ /* 0x000fe20000000000 */
[----:B------:R-:W-:Y:S06]  /*4a40*/  BRA `(.L_x_1035) ;  /* 0x0000009400b87947 */ /* 0x000fec0003800000 */
.L_x_1093:
[----:B------:R-:W1:Y:S01]  /*4a50*/  LDC R29, c[0x0][0x394] ;  /* 0x0000e500ff1d7b82 */ /* 0x000e620000000800 */
[----:B------:R-:W2:Y:S01]  /*4a60*/  LDCU UR4, c[0x0][0x3a4] ;  /* 0x00007480ff0477ac */ /* 0x000ea20008000800 */
[----:B------:R-:W-:Y:S06]  /*4a70*/  BSSY.RECONVERGENT B1, `(.L_x_1123) ;  /* 0x0000466000017945 */ /* 0x000fec0003800200 */
[----:B------:R-:W3:Y:S08]  /*4a80*/  LDC R4, c[0x0][0x390] ;  /* 0x0000e400ff047b82 */ /* 0x000ef00000000800 */
[----:B------:R-:W4:Y:S01]  /*4a90*/  LDC.64 R8, c[0x0][0x388] ;  /* 0x0000e200ff087b82 */ /* 0x000f220000000a00 */
[----:B--2---:R-:W-:-:S04]  /*4aa0*/  IMAD.U32 R22, RZ, RZ, UR4 ;  /* 0x00000004ff167e24 */ /* 0x004fc8000f8e00ff */
[----:B------:R-:W-:Y:S01]  /*4ab0*/  IMAD R0, R22, 0x3, R7 ;  /* 0x0000000316007824 */ /* 0x000fe200078e0207 */
[----:B-1----:R1:W-:Y:S04]  /*4ac0*/  STL [R1], R29 ;  /* 0x0000001d01007387 */ /* 0x0023e80000100800 */
[----:B------:R1:W-:Y:S01]  /*4ad0*/  STL [R1+0x4], R29 ;  /* 0x0000041d01007387 */ /* 0x0003e20000100800 */
[----:B------:R-:W-:Y:S02]  /*4ae0*/  ISETP.GE.U32.AND P0, PT, R0, R27, PT ;  /* 0x0000001b0000720c */ /* 0x000fe40003f06070 */
[----:B------:R-:W-:Y:S01]  /*4af0*/  MOV R0, R7 ;  /* 0x0000000700007202 */ /* 0x000fe20000000f00 */
[----:B------:R1:W-:Y:S01]  /*4b00*/  STL [R1+0xc], R29 ;  /* 0x00000c1d01007387 */ /* 0x0003e20000100800 */
[--C-:B---3--:R-:W-:Y:S01]  /*4b10*/  IMAD.MOV.U32 R25, RZ, RZ, R4.reuse ;  /* 0x000000ffff197224 */ /* 0x108fe200078e0004 */
[----:B------:R-:W-:Y:S01]  /*4b20*/  MOV R28, R4 ;  /* 0x00000004001c7202 */ /* 0x000fe20000000f00 */
[----:B------:R-:W-:-:S02]  /*4b30*/  IMAD.MOV.U32 R26, RZ, RZ, R4 ;  /* 0x000000ffff1a7224 */ /* 0x000fc400078e0004 */
[--C-:B----4-:R-:W-:Y:S01]  /*4b40*/  IMAD.MOV.U32 R6, RZ, RZ, R8.reuse ;  /* 0x000000ffff067224 */ /* 0x110fe200078e0008 */
[----:B------:R-:W-:Y:S01]  /*4b50*/  MOV R10, R8 ;  /* 0x00000008000a7202 */ /* 0x000fe20000000f00 */
[--C-:B------:R-:W-:Y:S01]  /*4b60*/  IMAD.MOV.U32 R7, RZ, RZ, R9.reuse ;  /* 0x000000ffff077224 */ /* 0x100fe200078e0009 */
[----:B------:R-:W-:Y:S01]  /*4b70*/  MOV R13, R9 ;  /* 0x00000009000d7202 */ /* 0x000fe20000000f00 */
[----:B------:R-:W-:Y:S02]  /*4b80*/  IMAD.MOV.U32 R11, RZ, RZ, R9 ;  /* 0x000000ffff0b7224 */ /* 0x000fe400078e0009 */
[----:B------:R-:W-:Y:S01]  /*4b90*/  IMAD.MOV.U32 R12, RZ, RZ, R8 ;  /* 0x000000ffff0c7224 */ /* 0x000fe200078e0008 */
[----:B-1----:R-:W-:Y:S06]  /*4ba0*/  @P0 BRA `(.L_x_1124) ;  /* 0x0000004400480947 */ /* 0x002fec0003800000 */
[----:B0-----:R-:W0:Y:S01]  /*4bb0*/  LDC R14, c[0x0][0x3d8] ;  /* 0x0000f600ff0e7b82 */ /* 0x001e220000000800 */
[----:B------:R1:W-:Y:S01]  /*4bc0*/  STL [R1], R29 ;  /* 0x0000001d01007387 */ /* 0x0003e20000100800 */
[--C-:B------:R-:W-:Y:S01]  /*4bd0*/  IMAD.MOV.U32 R25, RZ, RZ, R4.reuse ;  /* 0x000000ffff197224 */ /* 0x100fe200078e0004 */
[----:B------:R-:W-:Y:S01]  /*4be0*/  MOV R28, R4 ;  /* 0x00000004001c7202 */ /* 0x000fe20000000f00 */
[----:B------:R-:W-:Y:S01]  /*4bf0*/  IMAD.MOV.U32 R26, RZ, RZ, R4 ;  /* 0x000000ffff1a7224 */ /* 0x000fe200078e0004 */
[----:B------:R1:W-:Y:S01]  /*4c00*/  STL [R1+0x4], R29 ;  /* 0x0000041d01007387 */ /* 0x0003e20000100800 */
[--C-:B------:R-:W-:Y:S01]  /*4c10*/  IMAD.MOV.U32 R6, RZ, RZ, R8.reuse ;  /* 0x000000ffff067224 */ /* 0x100fe200078e0008 */
[----:B------:R-:W-:Y:S01]  /*4c20*/  MOV R7, R9 ;  /* 0x0000000900077202 */ /* 0x000fe20000000f00 */
[----:B------:R-:W-:Y:S01]  /*4c30*/  IMAD.MOV.U32 R10, RZ, RZ, R8 ;  /* 0x000000ffff0a7224 */ /* 0x000fe200078e0008 */
[----:B------:R1:W-:Y:S01]  /*4c40*/  STL [R1+0xc], R29 ;  /* 0x00000c1d01007387 */ /* 0x0003e20000100800 */
[--C-:B------:R-:W-:Y:S01]  /*4c50*/  IMAD.MOV.U32 R11, RZ, RZ, R9.reuse ;  /* 0x000000ffff0b7224 */ /* 0x100fe200078e0009 */
[----:B------:R-:W-:Y:S01]  /*4c60*/  MOV R12, R8 ;  /* 0x00000008000c7202 */ /* 0x000fe20000000f00 */
[----:B------:R-:W-:-:S02]  /*4c70*/  IMAD.MOV.U32 R13, RZ, RZ, R9 ;  /* 0x000000ffff0d7224 */ /* 0x000fc400078e0009 */
[----:B0-----:R-:W-:-:S05]  /*4c80*/  VIADD R2, R14, 0xffffffff ;  /* 0xffffffff0e027836 */ /* 0x001fca0000000000 */
[----:B------:R-:W-:-:S05]  /*4c90*/  VIMNMX.U32 R2, PT, PT, R2, 0x18, PT ;  /* 0x0000001802027848 */ /* 0x000fca0003fe0000 */
[----:B-1----:R-:W-:-:S07]  /*4ca0*/  VIADD R5, R2, 0x1 ;  /* 0x0000000102057836 */ /* 0x002fce0000000000 */
.L_x_1138:
[----:B------:R-:W2:Y:S01]  /*4cb0*/  LDL R27, [R1+0x8] ;  /* 0x00000800011b7983 */ /* 0x000ea20000100800 */
[----:B------:R-:W0:Y:S02]  /*4cc0*/  LDC R2, c[0x0][0x3d8] ;  /* 0x0000f600ff027b82 */ /* 0x000e240000000800 */
[----:B0-----:R-:W-:-:S13]  /*4cd0*/  ISETP.NE.AND P1, PT, R2, RZ, PT ;  /* 0x000000ff0200720c */ /* 0x001fda0003f25270 */
[----:B------:R-:W2:Y:S02]  /*4ce0*/  @!P1 LDC.64 R2, c[0x0][0x768] ;  /* 0x0001da00ff029b82 */ /* 0x000ea40000000a00 */
[----:B--2---:R-:W-:-:S04]  /*4cf0*/  @!P1 IADD3 R20, P0, PT, R27, R2, RZ ;  /* 0x000000021b149210 */ /* 0x004fc80007f1e0ff */
[----:B------:R-:W-:-:S06]  /*4d00*/  @!P1 IADD3.X R21, PT, PT, RZ, R3, RZ, P0, !PT ;  /* 0x00000003ff159210 */ /* 0x000fcc00007fe4ff */
[----:B------:R-:W2:Y:S02]  /*4d10*/  @!P1 LDG.E.64 R20, desc[UR36][R20.64] ;  /* 0x0000002414149981 */ /* 0x000ea4000c1e1b00 */
[--C-:B--2---:R-:W-:Y:S01]  /*4d20*/  @!P1 IMAD.MOV.U32 R18, RZ, RZ, R20.reuse ;  /* 0x000000ffff129224 */ /* 0x104fe200078e0014 */
[----:B------:R-:W-:Y:S01]  /*4d30*/  @!P1 MOV R14, R20 ;  /* 0x00000014000e9202 */ /* 0x000fe20000000f00 */
[--C-:B------:R-:W-:Y:S01]  /*4d40*/  @!P1 IMAD.MOV.U32 R19, RZ, RZ, R21.reuse ;  /* 0x000000ffff139224 */ /* 0x100fe200078e0015 */
[----:B------:R-:W-:Y:S01]  /*4d50*/  @!P1 MOV R17, R21 ;  /* 0x0000001500119202 */ /* 0x000fe20000000f00 */
[----:B------:R-:W-:Y:S02]  /*4d60*/  @!P1 IMAD.MOV.U32 R15, RZ, RZ, R21 ;  /* 0x000000ffff0f9224 */ /* 0x000fe400078e0015 */
[----:B------:R-:W-:Y:S01]  /*4d70*/  @!P1 IMAD.MOV.U32 R16, RZ, RZ, R20 ;  /* 0x000000ffff109224 */ /* 0x000fe200078e0014 */
[----:B------:R-:W-:Y:S06]  /*4d80*/  @!P1 BRA `(.L_x_1125) ;  /* 0x0000003c00689947 */ /* 0x000fec0003800000 */
[----:B------:R-:W0:Y:S01]  /*4d90*/  LDCU.64 UR30, c[0x0][0x3e0] ;  /* 0x00007c00ff1e77ac */ /* 0x000e220008000a00 */
[----:B------:R-:W-:Y:S02]  /*4da0*/  IMAD.MOV.U32 R2, RZ, RZ, RZ ;  /* 0x000000ffff027224 */ /* 0x000fe400078e00ff */
[----:B------:R-:W-:Y:S01]  /*4db0*/  IMAD.MOV.U32 R3, RZ, RZ, R0 ;  /* 0x000000ffff037224 */ /* 0x000fe200078e0000 */
        /* <DEDUP_REMOVED lines=8> */
[----:B------:R-:W1:Y:S02]  /*4e40*/  LDCU UR74, c[0x0][0x408] ;  /* 0x00008100ff4a77ac */ /* 0x000e640008000800 */
[----:B------:R-:W-:Y:S01]  /*4e50*/  IADD3 R3, PT, PT, -R15, RZ, RZ ;  /* 0x000000ff0f037210 */ /* 0x000fe20007ffe1ff */
[----:B------:R-:W0:Y:S04]  /*4e60*/  LDCU UR73, c[0x0][0x514] ;  /* 0x0000a280ff4977ac */ /* 0x000e280008000800 */
        /* <DEDUP_REMOVED lines=260> */
[----:B------:R-:W-:Y:S02]  /*5eb0*/  IMAD R17, R2, UR52, R15 ;  /* 0x0000003402117c24 */ /* 0x000fe4000f8e020f */
[----:B------:R-:W0:Y:S01]  /*5ec0*/  @P0 LDC.64 R14, c[0x0][0x500] ;  /* 0x00014000ff0e0b82 */ /* 0x000e220000000a00 */
[----:B------:R-:W-:Y:S02]  /*5ed0*/  @P0 IMAD.MOV.U32 R2, RZ, RZ, RZ ;  /* 0x000000ffff020224 */ /* 0x000fe400078e00ff */
[----:B------:R-:W-:-:S05]  /*5ee0*/  IMAD R16, R17, UR27, R16 ;  /* 0x0000001b11107c24 */ /* 0x000fca000f8e0210 */
[----:B------:R-:W1:Y:S01]  /*5ef0*/  @P0 LDC R17, c[0x0][0x4fc] ;  /* 0x00013f00ff110b82 */ /* 0x000e620000000800 */
[----:B0-----:R-:W-:-:S05]  /*5f00*/  @P0 IMAD.HI.U32 R14, R3, R14, R2 ;  /* 0x0000000e030e0227 */ /* 0x001fca00078e0002 */
[----:B------:R-:W-:Y:S02]  /*5f10*/  @P0 SHF.R.U32.HI R14, RZ, R15, R14 ;  /* 0x0000000fff0e0219 */ /* 0x000fe4000001160e */
[----:B------:R-:W0:Y:S02]  /*5f20*/  @P0 LDC R15, c[0x0][0x568] ;  /* 0x00015a00ff0f0b82 */ /* 0x000e240000000800 */
[----:B------:R-:W-:-:S05]  /*5f30*/  @P0 IADD3 R2, PT, PT, -R14, RZ, RZ ;  /* 0x000000ff0e020210 */ /* 0x000fca0007ffe1ff */
[----:B-1----:R-:W-:-:S04]  /*5f40*/  @P0 IMAD R2, R2, R17, R3 ;  /* 0x0000001102020224 */ /* 0x002fc800078e0203 */
[----:B0-----:R-:W-:-:S07]  /*5f50*/  @P0 IMAD R16, R2, R15, R16 ;  /* 0x0000000f02100224 */ /* 0x001fce00078e0210 */
.L_x_1126:
[----:B------:R-:W1:Y:S01]  /*5f60*/  LDCU.64 UR52, c[0x0][0x768] ;  /* 0x0000ed00ff3477ac */ /* 0x000e620008000a00 */
[----:B------:R-:W-:Y:S02]  /*5f70*/  LOP3.LUT R17, R16, 0xfffffff8, RZ, 0xc0, !PT ;  /* 0xfffffff810117812 */ /* 0x000fe400078ec0ff */
[----:B------:R-:W-:Y:S01]  /*5f80*/  MOV R18, RZ ;  /* 0x000000ff00127202 */ /* 0x000fe20000000f00 */
[----:B------:R-:W2:Y:S01]  /*5f90*/  LDCU UR28, c[0x0][0x3a4] ;  /* 0x00007480ff1c77ac */ /* 0x000ea20008000800 */
[----:B-1----:R-:W-:Y:S02]  /*5fa0*/  IMAD.U32 R2, RZ, RZ, UR52 ;  /* 0x00000034ff027e24 */ /* 0x002fe4000f8e00ff */
[----:B------:R-:W-:Y:S02]  /*5fb0*/  IMAD.U32 R3, RZ, RZ, UR53 ;  /* 0x00000035ff037e24 */ /* 0x000fe4000f8e00ff */
[----:B--2---:R-:W-:Y:S01]  /*5fc0*/  VIADD R19, R0, UR28 ;  /* 0x0000001c00137c36 */ /* 0x004fe20008000000 */
[----:B------:R-:W-:-:S03]  /*5fd0*/  IADD3 R16, P0, P1, R17, R2, R27 ;  /* 0x0000000211107210 */ /* 0x000fc6000791e01b */
[----:B------:R-:W-:Y:S01]  /*5fe0*/  IMAD.HI.U32 R20, R19, UR30, R18 ;  /* 0x0000001e13147c27 */ /* 0x000fe2000f8e0012 */
[----:B------:R-:W-:-:S06]  /*5ff0*/  IADD3.X R17, PT, PT, RZ, R3, RZ, P0, P1 ;  /* 0x00000003ff117210 */ /* 0x000fcc00007e24ff */
[----:B------:R-:W5:Y:S01]  /*6000*/  LDG.E.64 R16, desc[UR36][R16.64] ;  /* 0x0000002410107981 */ /* 0x000f62000c1e1b00 */
[----:B------:R-:W-:-:S05]  /*6010*/  SHF.R.U32.HI R20, RZ, UR31, R20 ;  /* 0x0000001fff147c19 */ /* 0x000fca0008011614 */
[----:B------:R-:W-:-:S04]  /*6020*/  IMAD.MOV R14, RZ, RZ, -R20 ;  /* 0x000000ffff0e7224 */ /* 0x000fc800078e0a14 */
[----:B------:R-:W-:-:S04]  /*6030*/  IMAD R14, R14, UR29, R19 ;  /* 0x0000001d0e0e7c24 */ /* 0x000fc8000f8e0213 */
[----:B------:R-:W-:Y:S01]  /*6040*/  IMAD R22, R14, UR4, RZ ;  /* 0x000000040e167c24 */ /* 0x000fe2000f8e02ff */
[----:B------:R-:W-:Y:S06]  /*6050*/  BRA.U !UP0, `(.L_x_1127) ;  /* 0x0000000d086c7547 */ /* 0x000fec000b800000 */
        /* <DEDUP_REMOVED lines=209> */
[----:B------:R-:W0:Y:S02]  /*6d70*/  @P0 LDC.64 R20, c[0x0][0x500] ;  /* 0x00014000ff140b82 */ /* 0x000e240000000a00 */
[----:B------:R-:W-:Y:S02]  /*6d80*/  IMAD R22, R14, UR27, R22 ;  /* 0x0000001b0e167c24 */ /* 0x000fe4000f8e0216 */
[----:B------:R-:W-:-:S04]  /*6d90*/  @P0 IMAD.MOV.U32 R14, RZ, RZ, RZ ;  /* 0x000000ffff0e0224 */ /* 0x000fc800078e00ff */
[----:B0-----:R-:W-:Y:S02]  /*6da0*/  @P0 IMAD.HI.U32 R20, R15, R20, R14 ;  /* 0x000000140f140227 */ /* 0x001fe400078e000e */
[----:B------:R-:W0:Y:S03]  /*6db0*/  @P0 LDC R14, c[0x0][0x4fc] ;  /* 0x00013f00ff0e0b82 */ /* 0x000e260000000800 */
[----:B------:R-:W-:-:S05]  /*6dc0*/  @P0 SHF.R.U32.HI R20, RZ, R21, R20 ;  /* 0x00000015ff140219 */ /* 0x000fca0000011614 */
[----:B------:R-:W-:-:S04]  /*6dd0*/  @P0 IMAD.MOV R20, RZ, RZ, -R20 ;  /* 0x000000ffff140224 */ /* 0x000fc800078e0a14 */
[----:B0-----:R-:W-:Y:S02]  /*6de0*/  @P0 IMAD R14, R14, R20, R15 ;  /* 0x000000140e0e0224 */ /* 0x001fe400078e020f */
[----:B------:R-:W0:Y:S02]  /*6df0*/  @P0 LDC R15, c[0x0][0x568] ;  /* 0x00015a00ff0f0b82 */ /* 0x000e240000000800 */
[----:B0-----:R-:W-:-:S07]  /*6e00*/  @P0 IMAD R22, R14, R15, R22 ;  /* 0x0000000f0e160224 */ /* 0x001fce00078e0216 */
.L_x_1127:
[----:B------:R-:W-:Y:S01]  /*6e10*/  LOP3.LUT R14, R22, 0xfffffff8, RZ, 0xc0, !PT ;  /* 0xfffffff8160e7812 */ /* 0x000fe200078ec0ff */
[----:B------:R-:W-:Y:S01]  /*6e20*/  IMAD.MOV.U32 R18, RZ, RZ, RZ ;  /* 0x000000ffff127224 */ /* 0x000fe200078e00ff */
[----:B------:R-:W-:Y:S02]  /*6e30*/  IADD3 R19, PT, PT, R19, UR28, RZ ;  /* 0x0000001c13137c10 */ /* 0x000fe4000fffe0ff */
        /* <DEDUP_REMOVED lines=228> */
.L_x_1128:
[----:B------:R-:W-:Y:S01]  /*7c80*/  IADD3 R19, PT, PT, R19, UR28, RZ ;  /* 0x0000001c13137c10 */ /* 0x000fe2000fffe0ff */
[----:B------:R-:W-:-:S04]  /*7c90*/  IMAD.MOV.U32 R18, RZ, RZ, RZ ;  /* 0x000000ffff127224 */ /* 0x000fc800078e00ff */
[----:B------:R-:W-:Y:S01]  /*7ca0*/  IMAD.HI.U32 R21, R19, UR30, R18 ;  /* 0x0000001e13157c27 */ /* 0x000fe2000f8e0012 */
[----:B------:R-:W-:-:S04]  /*7cb0*/  LOP3.LUT R18, R24, 0xfffffff8, RZ, 0xc0, !PT ;  /* 0xfffffff818127812 */ /* 0x000fc800078ec0ff */
[----:B------:R-:W-:Y:S02]  /*7cc0*/  SHF.R.U32.HI R21, RZ, UR31, R21 ;  /* 0x0000001fff157c19 */ /* 0x000fe40008011615 */
[----:B------:R-:W-:-:S03]  /*7cd0*/  IADD3 R18, P0, P1, R18, R2, R27 ;  /* 0x0000000212127210 */ /* 0x000fc6000791e01b */
[----:B------:R-:W-:-:S04]  /*7ce0*/  IMAD.MOV R20, RZ, RZ, -R21 ;  /* 0x000000ffff147224 */ /* 0x000fc800078e0a15 */
[----:B------:R-:W-:Y:S01]  /*7cf0*/  IMAD R20, R20, UR29, R19 ;  /* 0x0000001d14147c24 */ /* 0x000fe2000f8e0213 */
[----:B------:R-:W-:-:S06]  /*7d00*/  IADD3.X R19, PT, PT, RZ, R3, RZ, P0, P1 ;  /* 0x00000003ff137210 */ /* 0x000fcc00007e24ff */
[----:B------:R-:W5:Y:S01]  /*7d10*/  LDG.E.64 R18, desc[UR36][R18.64] ;  /* 0x0000002412127981 */ /* 0x000f62000c1e1b00 */
[----:B------:R-:W-:Y:S01]  /*7d20*/  IMAD R24, R20, UR4, RZ ;  /* 0x0000000414187c24 */ /* 0x000fe2000f8e02ff */
[----:B------:R-:W-:Y:S06]  /*7d30*/  BRA.U !UP0, `(.L_x_1129) ;  /* 0x0000000d086c7547 */ /* 0x000fec000b800000 */
[----:B------:R-:W1:Y:S01]  /*7d40*/  LDCU UR4, c[0x0][0x3f0] ;  /* 0x00007e00ff0477ac */ /* 0x000e620008000800 */
[----:B------:R-:W-:Y:S01]  /*7d50*/  HFMA2 R20, -RZ, RZ, 0, 0 ;  /* 0x00000000ff147431 */ /* 0x000fe200000001ff */
[----:B------:R-:W-:-:S04]  /*7d60*/  ISETP.NE.AND P0, PT, R5, 0x2, PT ;  /* 0x000000020500780c */ /* 0x000fc80003f05270 */
[----:B0-----:R-:W-:-:S05]  /*7d70*/  IMAD.HI.U32 R22, R21, UR33, R20 ;  /* 0x0000002115167c27 */ /* 0x001fca000f8e0014 */
[----:B-1----:R-:W-:-:S05]  /*7d80*/  SHF.R.U32.HI R22, RZ, UR4, R22 ;  /* 0x00000004ff167c19 */ /* 0x002fca0008011616 */
        /* <DEDUP_REMOVED lines=38> */
[----:B------:R-:W-:Y:S01]  /*7ff0*/  MOV R20, RZ ;  /* 0x000000ff00147202 */ /* 0x000fe20000000f00 */
[----:B------:R-:W-:Y:S01]  /*8000*/  IMAD.MOV.U32 R21, RZ, RZ, R22 ;  /* 0x000000ffff157224 */ /* 0x000fe200078e0016 */
[----:B------:R-:W-:-:S03]  /*8010*/  ISETP.NE.AND P0, PT, R5, 0x7, PT ;  /* 0x000000070500780c */ /* 0x000fc60003f05270 */
[----:B------:R-:W-:-:S05]  /*8020*/  IMAD.HI.U32 R21, R22, UR44, R20 ;  /* 0x0000002c16157c27 */ /* 0x000fca000f8e0014 */
[----:B------:R-:W-:-:S05]  /*8030*/  SHF.R.U32.HI R21, RZ, UR45, R21 ;  /* 0x0000002dff157c19 */ /* 0x000fca0008011615 */
[----:B------:R-:W-:-:S04]  /*8040*/  IMAD.MOV R20, RZ, RZ, -R21 ;  /* 0x000000ffff147224 */ /* 0x000fc800078e0a15 */
[----:B------:R-:W-:-:S04]  /*8050*/  IMAD R20, R20, UR68, R22 ;  /* 0x0000004414147c24 */ /* 0x000fc8000f8e0216 */
[----:B------:R-:W-:Y:S01]  /*8060*/  IMAD R24, R20, UR67, R24 ;  /* 0x0000004314187c24 */ /* 0x000fe2000f8e0218 */
[----:B------:R-:W-:Y:S06]  /*8070*/  @!P0 BRA `(.L_x_1129) ;  /* 0x00000008009c8947 */ /* 0x000fec0003800000 */
[----:B------:R-:W-:Y:S01]  /*8080*/  HFMA2 R20, -RZ, RZ, 0, 0 ;  /* 0x00000000ff147431 */ /* 0x000fe200000001ff */
[----:B------:R-:W-:-:S04]  /*8090*/  ISETP.NE.AND P0, PT, R5, 0x8, PT ;  /* 0x000000080500780c */ /* 0x000fc80003f05270 */
        /* <DEDUP_REMOVED lines=43> */
[----:B------:R-:W-:Y:S01]  /*8350*/  MOV R20, RZ ;  /* 0x000000ff00147202 */ /* 0x000fe20000000f00 */
[----:B------:R-:W-:Y:S01]  /*8360*/  IMAD.MOV.U32 R21, RZ, RZ, R22 ;  /* 0x000000ffff157224 */ /* 0x000fe200078e0016 */
        /* <DEDUP_REMOVED lines=8> */
[----:B------:R-:W-:Y:S01]  /*83f0*/  HFMA2 R20, -RZ, RZ, 0, 0 ;  /* 0x00000000ff147431 */ /* 0x000fe200000001ff */
[----:B------:R-:W-:-:S04]  /*8400*/  ISETP.NE.AND P0, PT, R5, 0xe, PT ;  /* 0x0000000e0500780c */ /* 0x000fc80003f05270 */
        /* <DEDUP_REMOVED lines=110> */
.L_x_1129:
[----:B------:R-:W-:-:S04]  /*8af0*/  LOP3.LUT R20, R24, 0xfffffff8, RZ, 0xc0, !PT ;  /* 0xfffffff818147812 */ /* 0x000fc800078ec0ff */
[----:B------:R-:W-:-:S04]  /*8b00*/  IADD3 R20, P0, P1, R20, R2, R27 ;  /* 0x0000000214147210 */ /* 0x000fc8000791e01b */
[----:B------:R-:W-:-:S06]  /*8b10*/  IADD3.X R21, PT, PT, RZ, R3, RZ, P0, P1 ;  /* 0x00000003ff157210 */ /* 0x000fcc00007e24ff */
[----:B------:R-:W5:Y:S03]  /*8b20*/  LDG.E.64 R20, desc[UR36][R20.64] ;  /* 0x0000002414147981 */ /* 0x000f66000c1e1b00 */
.L_x_1125:
[----:B------:R-:W2:Y:S04]  /*8b30*/  LDL R23, [R1+0xc] ;  /* 0x00000c0001177983 */ /* 0x000ea80000100800 */
[----:B------:R-:W3:Y:S01]  /*8b40*/  LDL R27, [R1+0x4] ;  /* 0x00000400011b7983 */ /* 0x000ee20000100800 */
[----:B------:R-:W-:Y:S01]  /*8b50*/  DSETP.NAN.AND P2, PT, R10, R10, PT ;  /* 0x0000000a0a00722a */ /* 0x000fe20003f48000 */
[----:B------:R-:W-:Y:S01]  /*8b60*/  BSSY.RECONVERGENT B2, `(.L_x_1130) ;  /* 0x000000f000027945 */ /* 0x000fe20003800200 */
[----:B------:R-:W-:-:S12]  /*8b70*/  DSETP.NAN.AND P3, PT, R12, R12, PT ;  /* 0x0000000c0c00722a */ /* 0x000fd80003f68000 */
[----:B------:R-:W1:Y:S02]  /*8b80*/  @P2 LDC R22, c[0x0][0x3a4] ;  /* 0x0000e900ff162b82 */ /* 0x000e640000000800 */
[----:B------:R-:W-:Y:S02]  /*8b90*/  @P3 ISETP.GE.U32.AND P0, PT, R4, R0, PT ;  /* 0x000000000400320c */ /* 0x000fe40003f06070 */
[----:B-1----:R-:W-:-:S04]  /*8ba0*/  @P2 IADD3 R22, PT, PT, R0, R22, RZ ;  /* 0x0000001600162210 */ /* 0x002fc80007ffe0ff */
[----:B------:R-:W-:Y:S02]  /*8bb0*/  @P2 ISETP.GE.U32.AND P1, PT, R28, R22, PT ;  /* 0x000000161c00220c */ /* 0x000fe40003f26070 */
[----:B--2---:R-:W-:Y:S02]  /*8bc0*/  @P3 ISETP.GE.AND.EX P0, PT, R23, RZ, PT, P0 ;  /* 0x000000ff1700320c */ /* 0x004fe40003f06300 */
[----:B---3--:R-:W-:-:S11]  /*8bd0*/  @P2 ISETP.GE.AND.EX P1, PT, R27, RZ, PT, P1 ;  /* 0x000000ff1b00220c */ /* 0x008fd60003f26310 */
[----:B-----5:R-:W-:Y:S01]  /*8be0*/  @P3 DSETP.NUM.OR P0, PT, R16, R16, !P0 ;  /* 0x000000101000322a */ /* 0x020fe20004707400 */
[----:B------:R-:W-:-:S13]  /*8bf0*/  @P3 BRA `(.L_x_1131) ;  /* 0x0000000000143947 */ /* 0x000fda0003800000 */
[----:B------:R-:W-:-:S14]  /*8c00*/  DSETP.NEU.AND P3, PT, R12, R16, PT ;  /* 0x000000100c00722a */ /* 0x000fdc0003f6d000 */
[----:B------:R-:W-:-:S04]  /*8c10*/  @!P3 ISETP.GE.U32.AND P0, PT, R4, R0, PT ;  /* 0x000000000400b20c */ /* 0x000fc80003f06070 */
[----:B------:R-:W-:-:S04]  /*8c20*/  @!P3 ISETP.GE.AND.EX P0, PT, R23, RZ, PT, P0 ;  /* 0x000000ff1700b20c */ /* 0x000fc80003f06300 */
[----:B------:R-:W-:-:S07]  /*8c30*/  @!P3 PLOP3.LUT P0, PT, P0, PT, PT, 0x8, 0x80 ;  /* 0x000000000080b81c */ /* 0x000fce000070e170 */
[----:B------:R-:W-:-:S14]  /*8c40*/  @P3 DSETP.GT.AND P0, PT, R12, R16, PT ;  /* 0x000000100c00322a */ /* 0x000fdc0003f04000 */
.L_x_1131:
[----:B0-----:R-:W-:Y:S05]  /*8c50*/  BSYNC.RECONVERGENT B2 ;  /* 0x0000000000027941 */ /* 0x001fea0003800200 */
.L_x_1130:
[----:B------:R-:W-:Y:S01]  /*8c60*/  BSSY.RECONVERGENT B2, `(.L_x_1132) ;  /* 0x000000c000027945 */ /* 0x000fe20003800200 */
[----:B------:R-:W-:Y:S01]  /*8c70*/  @P2 DSETP.NUM.OR P1, PT, R14, R14, !P1 ;  /* 0x0000000e0e00222a */ /* 0x000fe20004f27400 */
[----:B------:R-:W-:Y:S02]  /*8c80*/  FSEL R13, R13, R17, P0 ;  /* 0x000000110d0d7208 */ /* 0x000fe40000000000 */
[----:B------:R-:W-:Y:S01]  /*8c90*/  FSEL R12, R12, R16, P0 ;  /* 0x000000100c0c7208 */ /* 0x000fe20000000000 */
[----:B------:R-:W-:Y:S10]  /*8ca0*/  @P2 BRA `(.L_x_1133) ;  /* 0x00000000001c2947 */ /* 0x000ff40003800000 */
[----:B------:R-:W-:-:S14]  /*8cb0*/  DSETP.NEU.AND P3, PT, R10, R14, PT ;  /* 0x0000000e0a00722a */ /* 0x000fdc0003f6d000 */
[----:B------:R-:W0:Y:S02]  /*8cc0*/  @!P3 LDC R22, c[0x0][0x3a4] ;  /* 0x0000e900ff16bb82 */ /* 0x000e240000000800 */
[----:B0-----:R-:W-:-:S05]  /*8cd0*/  @!P3 IMAD.IADD R22, R0, 0x1, R22 ;  /* 0x000000010016b824 */ /* 0x001fca00078e0216 */
[----:B------:R-:W-:-:S04]  /*8ce0*/  @!P3 ISETP.GE.U32.AND P1, PT, R28, R22, PT ;  /* 0x000000161c00b20c */ /* 0x000fc80003f26070 */
[----:B------:R-:W-:-:S03]  /*8cf0*/  @!P3 ISETP.GE.AND.EX P2, PT, R27, RZ, PT, P1 ;  /* 0x000000ff1b00b20c */ /* 0x000fc60003f46310 */
[----:B------:R-:W-:Y:S02]  /*8d00*/  @P3 DSETP.GT.AND P1, PT, R10, R14, PT ;  /* 0x0000000e0a00322a */ /* 0x000fe40003f24000 */
[----:B------:R-:W-:-:S13]  /*8d10*/  @!P3 PLOP3.LUT P1, PT, P2, PT, PT, 0x8, 0x80 ;  /* 0x000000000080b81c */ /* 0x000fda000172e170 */
.L_x_1133:
[----:B------:R-:W-:Y:S05]  /*8d20*/  BSYNC.RECONVERGENT B2 ;  /* 0x0000000000027941 */ /* 0x000fea0003800200 */
.L_x_1132:
[----:B------:R-:W2:Y:S01]  /*8d30*/  LDL R24, [R1] ;  /* 0x0000000001187983 */ /* 0x000ea20000100800 */
[----:B------:R-:W0:Y:S01]  /*8d40*/  LDCU UR4, c[0x0][0x3a4] ;  /* 0x00007480ff0477ac */ /* 0x000e220008000800 */
[----:B------:R-:W-:Y:S01]  /*8d50*/  DSETP.NAN.AND P3, PT, R8, R8, PT ;  /* 0x000000080800722a */ /* 0x000fe20003f68000 */
[----:B------:R-:W-:Y:S01]  /*8d60*/  SEL R4, R4, R0, P0 ;  /* 0x0000000004047207 */ /* 0x000fe20000000000 */
[----:B------:R-:W-:Y:S01]  /*8d70*/  BSSY.RECONVERGENT B2, `(.L_x_1134) ;  /* 0x0000012000027945 */ /* 0x000fe20003800200 */
[----:B------:R-:W-:Y:S01]  /*8d80*/  DSETP.NAN.AND P4, PT, R6, R6, PT ;  /* 0x000000060600722a */ /* 0x000fe20003f88000 */
[----:B------:R-:W-:Y:S02]  /*8d90*/  FSEL R11, R11, R15, P1 ;  /* 0x0000000f0b0b7208 */ /* 0x000fe40000800000 */
[----:B------:R-:W-:Y:S01]  /*8da0*/  FSEL R10, R10, R14, P1 ;  /* 0x0000000e0a0a7208 */ /* 0x000fe20000800000 */
[----:B0-----:R-:W-:-:S05]  /*8db0*/  IMAD.U32 R22, RZ, RZ, UR4 ;  /* 0x00000004ff167e24 */ /* 0x001fca000f8e00ff */
[----:B------:R-:W-:-:S04]  /*8dc0*/  IADD3 R0, PT, PT, R0, R22, RZ ;  /* 0x0000001600007210 */ /* 0x000fc80007ffe0ff */
[----:B------:R-:W-:Y:S01]  /*8dd0*/  SEL R28, R28, R0, P1 ;  /* 0x000000001c1c7207 */ /* 0x000fe20000800000 */
[----:B------:R-:W-:-:S05]  /*8de0*/  @P3 IMAD.IADD R23, R22, 0x1, R0 ;  /* 0x0000000116173824 */ /* 0x000fca00078e0200 */
[----:B------:R-:W-:-:S04]  /*8df0*/  @P3 ISETP.GE.U32.AND P2, PT, R26, R23, PT ;  /* 0x000000171a00320c */ /* 0x000fc80003f46070 */
[----:B--2---:R-:W-:-:S13]  /*8e00*/  @P3 ISETP.GE.AND.EX P2, PT, R24, RZ, PT, P2 ;  /* 0x000000ff1800320c */ /* 0x004fda0003f46320 */
[----:B------:R-:W-:Y:S01]  /*8e10*/  @P3 DSETP.NUM.OR P2, PT, R18, R18, !P2 ;  /* 0x000000121200322a */ /* 0x000fe20005747400 */
[----:B------:R-:W-:-:S13]  /*8e20*/  @P3 BRA `(.L_x_1135) ;  /* 0x0000000000183947 */ /* 0x000fda0003800000 */
[----:B------:R-:W-:-:S14]  /*8e30*/  DSETP.NEU.AND P5, PT, R8, R18, PT ;  /* 0x000000120800722a */ /* 0x000fdc0003fad000 */
[----:B------:R-:W-:-:S05]  /*8e40*/  @!P5 IMAD.IADD R23, R22, 0x1, R0 ;  /* 0x000000011617d824 */ /* 0x000fca00078e0200 */
[----:B------:R-:W-:-:S04]  /*8e50*/  @!P5 ISETP.GE.U32.AND P2, PT, R26, R23, PT ;  /* 0x000000171a00d20c */ /* 0x000fc80003f46070 */
[----:B------:R-:W-:-:S03]  /*8e60*/  @!P5 ISETP.GE.AND.EX P3, PT, R24, RZ, PT, P2 ;  /* 0x000000ff1800d20c */ /* 0x000fc60003f66320 */
[----:B------:R-:W-:Y:S02]  /*8e70*/  @P5 DSETP.GT.AND P2, PT, R8, R18, PT ;  /* 0x000000120800522a */ /* 0x000fe40003f44000 */
[----:B------:R-:W-:-:S13]  /*8e80*/  @!P5 PLOP3.LUT P2, PT, P3, PT, PT, 0x8, 0x80 ;  /* 0x000000000080d81c */ /* 0x000fda0001f4e170 */
.L_x_1135:
[----:B------:R-:W-:Y:S05]  /*8e90*/  BSYNC.RECONVERGENT B2 ;  /* 0x0000000000027941 */ /* 0x000fea0003800200 */
.L_x_1134:
[----:B------:R-:W-:-:S05]  /*8ea0*/  IADD3 R0, PT, PT, R22, R0, RZ ;  /* 0x0000000016007210 */ /* 0x000fca0007ffe0ff */
[----:B------:R-:W-:-:S05]  /*8eb0*/  @P4 IMAD.IADD R23, R0, 0x1, R22 ;  /* 0x0000000100174824 */ /* 0x000fca00078e0216 */
[----:B------:R-:W-:Y:S02]  /*8ec0*/  @P4 ISETP.GE.U32.AND P3, PT, R25, R23, PT ;  /* 0x000000171900420c */ /* 0x000fe40003f66070 */
[----:B------:R-:W2:Y:S01]  /*8ed0*/  LDL.LU R23, [R1+0xc] ;  /* 0x00000c0001177983 */ /* 0x000ea20000300800 */
[----:B------:R-:W-:Y:S01]  /*8ee0*/  SEL R27, R27, RZ, P1 ;  /* 0x000000ff1b1b7207 */ /* 0x000fe20000800000 */
[----:B------:R-:W-:Y:S01]  /*8ef0*/  BSSY.RECONVERGENT B2, `(.L_x_1136) ;  /* 0x0000012000027945 */ /* 0x000fe20003800200 */
[----:B------:R-:W-:Y:S02]  /*8f00*/  SEL R24, R24, RZ, P2 ;  /* 0x000000ff18187207 */ /* 0x000fe40001000000 */
[----:B------:R-:W-:Y:S02]  /*8f10*/  @P4 ISETP.GE.AND.EX P3, PT, R29, RZ, PT, P3 ;  /* 0x000000ff1d00420c */ /* 0x000fe40003f66330 */
[----:B------:R-:W-:Y:S02]  /*8f20*/  FSEL R9, R9, R19, P2 ;  /* 0x0000001309097208 */ /* 0x000fe40001000000 */
[----:B------:R-:W-:-:S02]  /*8f30*/  FSEL R8, R8, R18, P2 ;  /* 0x0000001208087208 */ /* 0x000fc40001000000 */
[----:B------:R-:W-:-:S07]  /*8f40*/  SEL R26, R26, R0, P2 ;  /* 0x000000001a1a7207 */ /* 0x000fce0001000000 */
[----:B------:R-:W-:Y:S01]  /*8f50*/  @P4 DSETP.NUM.OR P3, PT, R20, R20, !P3 ;  /* 0x000000141400422a */ /* 0x000fe20005f67400 */
[----:B--2---:R-:W-:-:S05]  /*8f60*/  SEL R23, R23, RZ, P0 ;  /* 0x000000ff17177207 */ /* 0x004fca0000000000 */
[----:B------:R0:W-:Y:S04]  /*8f70*/  STL [R1+0xc], R23 ;  /* 0x00000c1701007387 */ /* 0x0001e80000100800 */
[----:B------:R0:W-:Y:S04]  /*8f80*/  STL [R1+0x4], R27 ;  /* 0x0000041b01007387 */ /* 0x0001e80000100800 */
[----:B------:R0:W-:Y:S01]  /*8f90*/  STL [R1], R24 ;  /* 0x0000001801007387 */ /* 0x0001e20000100800 */
[----:B------:R-:W-:Y:S05]  /*8fa0*/  @P4 BRA `(.L_x_1137) ;  /* 0x0000000000184947 */ /* 0x000fea0003800000 */
[----:B------:R-:W-:-:S14]  /*8fb0*/  DSETP.NEU.AND P1, PT, R6, R20, PT ;  /* 0x000000140600722a */ /* 0x000fdc0003f2d000 */
[----:B0-----:R-:W-:Y:S01]  /*8fc0*/  @!P1 IMAD.IADD R23, R0, 0x1, R22 ;  /* 0x0000000100179824 */ /* 0x001fe200078e0216 */
[----:B------:R-:W-:-:S04]  /*8fd0*/  @P1 DSETP.GT.AND P3, PT, R6, R20, PT ;  /* 0x000000140600122a */ /* 0x000fc80003f64000 */
[----:B------:R-:W-:-:S04]  /*8fe0*/  @!P1 ISETP.GE.U32.AND P0, PT, R25, R23, PT ;  /* 0x000000171900920c */ /* 0x000fc80003f06070 */
[----:B------:R-:W-:-:S04]  /*8ff0*/  @!P1 ISETP.GE.AND.EX P0, PT, R29, RZ, PT, P0 ;  /* 0x000000ff1d00920c */ /* 0x000fc80003f06300 */
[----:B------:R-:W-:-:S13]  /*9000*/  @!P1 PLOP3.LUT P3, PT, P0, PT, PT, 0x8, 0x80 ;  /* 0x000000000080981c */ /* 0x000fda000076e170 */
.L_x_1137:
[----:B------:R-:W-:Y:S05]  /*9010*/  BSYNC.RECONVERGENT B2 ;  /* 0x0000000000027941 */ /* 0x000fea0003800200 */
.L_x_1136:
[----:B------:R-:W1:Y:S01]  /*9020*/  LDCU UR4, c[0x0][0x39c] ;  /* 0x00007380ff0477ac */ /* 0x000e620008000800 */
[----:B------:R-:W-:Y:S02]  /*9030*/  IADD3 R0, PT, PT, R0, R22, RZ ;  /* 0x0000001600007210 */ /* 0x000fe40007ffe0ff */
[----:B------:R-:W-:Y:S02]  /*9040*/  FSEL R7, R7, R21, P3 ;  /* 0x0000001507077208 */ /* 0x000fe40001800000 */
[----:B------:R-:W-:Y:S01]  /*9050*/  SEL R25, R25, R0, P3 ;  /* 0x0000000019197207 */ /* 0x000fe20001800000 */
[----:B------:R-:W-:Y:S01]  /*9060*/  IMAD.IADD R0, R0, 0x1, R22 ;  /* 0x0000000100007824 */ /* 0x000fe200078e0216 */
[----:B------:R-:W-:Y:S02]  /*9070*/  FSEL R6, R6, R20, P3 ;  /* 0x0000001406067208 */ /* 0x000fe40001800000 */
[----:B------:R-:W-:Y:S01]  /*9080*/  SEL R29, R29, RZ, P3 ;  /* 0x000000ff1d1d7207 */ /* 0x000fe20001800000 */
[----:B0-----:R-:W-:-:S02]  /*9090*/  IMAD R23, R22, 0x3, R0 ;  /* 0x0000000316177824 */ /* 0x001fc400078e0200 */
[----:B-1----:R-:W-:-:S05]  /*90a0*/  IMAD.U32 R27, RZ, RZ, UR4 ;  /* 0x00000004ff1b7e24 */ /* 0x002fca000f8e00ff */
[----:B------:R-:W-:-:S13]  /*90b0*/  ISETP.GE.U32.AND P0, PT, R23, R27, PT ;  /* 0x0000001b1700720c */ /* 0x000fda0003f06070 */
[----:B------:R-:W-:Y:S05]  /*90c0*/  @!P0 BRA `(.L_x_1138) ;  /* 0xffffffb800f88947 */ /* 0x000fea000383ffff */
.L_x_1124:
[----:B------:R-:W-:Y:S05]  /*90d0*/  BSYNC.RECONVERGENT B1 ;  /* 0x0000000000017941 */ /* 0x000fea0003800200 */
.L_x_1123:
[----:B------:R1:W-:Y:S01]  /*90e0*/  STL.64 [R1+0x28], R20 ;  /* 0x0000281401007387 */ /* 0x0003e20000100a00 */
[----:B------:R-:W-:Y:S01]  /*90f0*/  ISETP.GE.U32.AND P0, PT, R0, R27, PT ;  /* 0x0000001b0000720c */ /* 0x000fe20003f06070 */
[----:B------:R-:W-:Y:S02]  /*9100*/  BSSY.RECONVERGENT B1, `(.L_x_1139) ;  /* 0x000047b000017945 */ /* 0x000fe40003800200 */
[----:B------:R1:W-:Y:S04]  /*9110*/  STL.64 [R1+0x20], R18 ;  /* 0x0000201201007387 */ /* 0x0003e80000100a00 */
[----:B------:R1:W-:Y:S04]  /*9120*/  STL.64 [R1+0x18], R14 ;  /* 0x0000180e01007387 */ /* 0x0003e80000100a00 */
[----:B------:R1:W-:Y:S02]  /*9130*/  STL.64 [R1+0x10], R16 ;  /* 0x0000101001007387 */ /* 0x0003e40000100a00 */
[----:B------:R-:W-:Y:S05]  /*9140*/  @P0 BRA `(.L_x_1140) ;  /* 0x0000004400d80947 */ /* 0x000fea0003800000 */
[----:B------:R-:W2:Y:S01]  /*9150*/  LDC R23, c[0x0][0x3d8] ;  /* 0x0000f600ff177b82 */ /* 0x000ea20000000800 */
[----:B-1----:R-:W-:Y:S02]  /*9160*/  MOV R18, 0xffffffff ;  /* 0xffffffff00127802 */ /* 0x002fe40000000f00 */
[----:B0-----:R-:W-:Y:S02]  /*9170*/  CS2R R14, SRZ ;  /* 0x00000000000e7805 */ /* 0x001fe4000001ff00 */
[C---:B--2---:R-:W-:Y:S02]  /*9180*/  ISETP.NE.AND P0, PT, R23.reuse, RZ, PT ;  /* 0x000000ff1700720c */ /* 0x044fe40003f05270 */
[----:B------:R-:W-:-:S05]  /*9190*/  VIADDMNMX.U32 R18, R23, R18, 0x18, PT ;  /* 0x0000001817127446 */ /* 0x000fca0003800012 */
[----:B------:R-:W-:-:S06]  /*91a0*/  VIADD R18, R18, 0x1 ;  /* 0x0000000112127836 */ /* 0x000fcc0000000000 */
[----:B------:R-:W-:Y:S05]  /*91b0*/  @!P0 BRA `(.L_x_1141) ;  /* 0x0000001000508947 */ /* 0x000fea0003800000 */
[----:B------:R-:W0:Y:S01]  /*91c0*/  LDCU.64 UR4, c[0x0][0x3e0] ;  /* 0x00007c00ff0477ac */ /* 0x000e220008000a00 */
[----:B------:R-:W-:Y:S01]  /*91d0*/  MOV R15, R0 ;  /* 0x00000000000f7202 */ /* 0x000fe20000000f00 */
        /* <DEDUP_REMOVED lines=8> */
[----:B0-----:R-:W-:Y:S01]  /*9260*/  IMAD R5, R5, UR4, RZ ;  /* 0x0000000405057c24 */ /* 0x001fe2000f8e02ff */
        /* <DEDUP_REMOVED lines=263> */
.L_x_1142:
[----:B------:R-:W-:Y:S01]  /*a2e0*/  SHF.R.U32.HI R14, RZ, 0x3, R5 ;  /* 0x00000003ff0e7819 */ /* 0x000fe20000011605 */
[----:B------:R-:W-:-:S07]  /*a2f0*/  IMAD.MOV.U32 R15, RZ, RZ, RZ ;  /* 0x000000ffff0f7224 */ /* 0x000fce00078e00ff */
.L_x_1141:
[----:B------:R-:W2:Y:S02]  /*a300*/  LDL.LU R5, [R1+0x8] ;  /* 0x0000080001057983 */ /* 0x000ea40000300800 */
[----:B--2---:R-:W-:-:S04]  /*a310*/  IADD3 R5, P1, PT, R5, R2, RZ ;  /* 0x0000000205057210 */ /* 0x004fc80007f3e0ff */
[----:B------:R-:W-:Y:S02]  /*a320*/  IADD3.X R19, PT, PT, RZ, R3, RZ, P1, !PT ;  /* 0x00000003ff137210 */ /* 0x000fe40000ffe4ff */
[----:B------:R-:W-:-:S04]  /*a330*/  LEA R2, P1, R14, R5, 0x3 ;  /* 0x000000050e027211 */ /* 0x000fc800078218ff */
[----:B------:R-:W-:-:S06]  /*a340*/  LEA.HI.X R3, R14, R19, R15, 0x3, P1 ;  /* 0x000000130e037211 */ /* 0x000fcc00008f1c0f */
[----:B------:R-:W2:Y:S01]  /*a350*/  LDG.E.64 R2, desc[UR36][R2.64] ;  /* 0x0000002402027981 */ /* 0x000ea2000c1e1b00 */
[----:B------:R-:W-:-:S05]  /*a360*/  IMAD.IADD R21, R0, 0x1, R22 ;  /* 0x0000000100157824 */ /* 0x000fca00078e0216 */
[----:B------:R-:W-:Y:S01]  /*a370*/  ISETP.GE.U32.AND P1, PT, R21, R27, PT ;  /* 0x0000001b1500720c */ /* 0x000fe20003f26070 */
[----:B--2---:R2:W-:-:S12]  /*a380*/  STL.64 [R1+0x10], R2 ;  /* 0x0000100201007387 */ /* 0x0045d80000100a00 */
[----:B------:R-:W-:Y:S05]  /*a390*/  @P1 BRA `(.L_x_1140) ;  /* 0x0000003400441947 */ /* 0x000fea0003800000 */
[----:B--2---:R-:W-:Y:S01]  /*a3a0*/  CS2R R2, SRZ ;  /* 0x0000000000027805 */ /* 0x004fe2000001ff00 */
        /* <DEDUP_REMOVED lines=274> */
.L_x_1144:
[----:B------:R-:W-:Y:S01]  /*b4d0*/  SHF.R.U32.HI R2, RZ, 0x3, R2 ;  /* 0x00000003ff027819 */ /* 0x000fe20000011602 */
[----:B------:R-:W-:-:S07]  /*b4e0*/  IMAD.MOV.U32 R3, RZ, RZ, RZ ;  /* 0x000000ffff037224 */ /* 0x000fce00078e00ff */
.L_x_1143:
[----:B------:R-:W-:-:S04]  /*b4f0*/  LEA R14, P1, R2, R5, 0x3 ;  /* 0x00000005020e7211 */ /* 0x000fc800078218ff */
[----:B------:R-:W-:-:S05]  /*b500*/  LEA.HI.X R15, R2, R19, R3, 0x3, P1 ;  /* 0x00000013020f7211 */ /* 0x000fca00008f1c03 */
[----:B------:R-:W2:Y:S01]  /*b510*/  LDG.E.64 R2, desc[UR36][R14.64] ;  /* 0x000000240e027981 */ /* 0x000ea2000c1e1b00 */
[----:B------:R-:W-:-:S05]  /*b520*/  IMAD.IADD R21, R21, 0x1, R22 ;  /* 0x0000000115157824 */ /* 0x000fca00078e0216 */
[----:B------:R-:W-:Y:S01]  /*b530*/  ISETP.GE.U32.AND P1, PT, R21, R27, PT ;  /* 0x0000001b1500720c */ /* 0x000fe20003f26070 */
[----:B--2---:R3:W-:-:S12]  /*b540*/  STL.64 [R1+0x18], R2 ;  /* 0x0000180201007387 */ /* 0x0047d80000100a00 */
[----:B------:R-:W-:Y:S05]  /*b550*/  @P1 BRA `(.L_x_1140) ;  /* 0x0000002000d41947 */ /* 0x000fea0003800000 */
[----:B---3--:R-:W-:Y:S01]  /*b560*/  CS2R R2, SRZ ;  /* 0x0000000000027805 */ /* 0x008fe2000001ff00 */
        /* <DEDUP_REMOVED lines=274> */
.L_x_1146:
[----:B------:R-:W-:Y:S02]  /*c690*/  SHF.R.U32.HI R2, RZ, 0x3, R2 ;  /* 0x00000003ff027819 */ /* 0x000fe40000011602 */
[----:B------:R-:W-:-:S07]  /*c6a0*/  MOV R3, RZ ;  /* 0x000000ff00037202 */ /* 0x000fce0000000f00 */
.L_x_1145:
[----:B------:R-:W-:-:S04]  /*c6b0*/  LEA R14, P1, R2, R5, 0x3 ;  /* 0x00000005020e7211 */ /* 0x000fc800078218ff */
[----:B------:R-:W-:-:S05]  /*c6c0*/  LEA.HI.X R15, R2, R19, R3, 0x3, P1 ;  /* 0x00000013020f7211 */ /* 0x000fca00008f1c03 */
[----:B------:R-:W2:Y:S01]  /*c6d0*/  LDG.E.64 R2, desc[UR36][R14.64] ;  /* 0x000000240e027981 */ /* 0x000ea2000c1e1b00 */
[----:B------:R-:W-:-:S05]  /*c6e0*/  IMAD.IADD R21, R21, 0x1, R22 ;  /* 0x0000000115157824 */ /* 0x000fca00078e0216 */
[----:B------:R-:W-:Y:S01]  /*c6f0*/  ISETP.GE.U32.AND P1, PT, R21, R27, PT ;  /* 0x0000001b1500720c */ /* 0x000fe20003f26070 */
[----:B--2---:R4:W-:-:S12]  /*c700*/  STL.64 [R1+0x20], R2 ;  /* 0x0000200201007387 */ /* 0x0049d80000100a00 */
[----:B------:R-:W-:Y:S05]  /*c710*/  @P1 BRA `(.L_x_1140) ;  /* 0x0000001000641947 */ /* 0x000fea0003800000 */
[----:B----4-:R-:W-:Y:S01]  /*c720*/  CS2R R2, SRZ ;  /* 0x0000000000027805 */ /* 0x010fe2000001ff00 */
        /* <DEDUP_REMOVED lines=274> */
.L_x_1148:
[----:B------:R-:W-:Y:S02]  /*d850*/  SHF.R.U32.HI R2, RZ, 0x3, R2 ;  /* 0x00000003ff027819 */ /* 0x000fe40000011602 */
[----:B------:R-:W-:-:S07]  /*d860*/  MOV R3, RZ ;  /* 0x000000ff00037202 */ /* 0x000fce0000000f00 */
.L_x_1147:
[----:B------:R-:W-:-:S04]  /*d870*/  LEA R14, P0, R2, R5, 0x3 ;  /* 0x00000005020e7211 */ /* 0x000fc800078018ff */
[----:B------:R-:W-:-:S05]  /*d880*/  LEA.HI.X R15, R2, R19, R3, 0x3, P0 ;  /* 0x00000013020f7211 */ /* 0x000fca00000f1c03 */
[----:B------:R-:W2:Y:S04]  /*d890*/  LDG.E.64 R2, desc[UR36][R14.64] ;  /* 0x000000240e027981 */ /* 0x000ea8000c1e1b00 */
[----:B--2---:R0:W-:Y:S02]  /*d8a0*/  STL.64 [R1+0x28], R2 ;  /* 0x0000280201007387 */ /* 0x0041e40000100a00 */
.L_x_1140:
[----:B------:R-:W-:Y:S05]  /*d8b0*/  BSYNC.RECONVERGENT B1 ;  /* 0x0000000000017941 */ /* 0x000fea0003800200 */
.L_x_1139:
[----:B-1----:R1:W5:Y:S04]  /*d8c0*/  LDL R16, [R1+0x4] ;  /* 0x0000040001107983 */ /* 0x0023680000100800 */
[----:B0-----:R1:W5:Y:S04]  /*d8d0*/  LDL R15, [R1+0xc] ;  /* 0x00000c00010f7983 */ /* 0x0013680000100800 */
[----:B------:R1:W5:Y:S01]  /*d8e0*/  LDL R14, [R1] ;  /* 0x00000000010e7983 */ /* 0x0003620000100800 */
[----:B------:R-:W-:Y:S01]  /*d8f0*/  ISETP.GE.U32.AND P0, PT, R0, R27, PT ;  /* 0x0000001b0000720c */ /* 0x000fe20003f06070 */
[----:B------:R-:W-:-:S12]  /*d900*/  BSSY.RECONVERGENT B1, `(.L_x_1149) ;  /* 0x0000052000017945 */ /* 0x000fd80003800200 */
[----:B-1----:R-:W-:Y:S05]  /*d910*/  @P0 BRA `(.L_x_1150) ;  /* 0x0000000400400947 */ /* 0x002fea0003800000 */
[----:B--234-:R-:W2:Y:S01]  /*d920*/  LDL.64 R2, [R1+0x10] ;  /* 0x0000100001027983 */ /* 0x01cea20000100a00 */
[----:B------:R-:W-:Y:S01]  /*d930*/  DSETP.NAN.AND P1, PT, R12, R12, PT ;  /* 0x0000000c0c00722a */ /* 0x000fe20003f28000 */
[----:B------:R-:W-:-:S13]  /*d940*/  BSSY.RECONVERGENT B2, `(.L_x_1151) ;  /* 0x000000a000027945 */ /* 0x000fda0003800200 */
[----:B------:R-:W-:-:S04]  /*d950*/  @P1 ISETP.GE.U32.AND P0, PT, R4, R0, PT ;  /* 0x000000000400120c */ /* 0x000fc80003f06070 */
[----:B-----5:R-:W-:-:S13]  /*d960*/  @P1 ISETP.GE.AND.EX P0, PT, R15, RZ, PT, P0 ;  /* 0x000000ff0f00120c */ /* 0x020fda0003f06300 */
[----:B--2---:R-:W-:Y:S01]  /*d970*/  @P1 DSETP.NUM.OR P0, PT, R2, R2, !P0 ;  /* 0x000000020200122a */ /* 0x004fe20004707400 */
[----:B------:R-:W-:-:S13]  /*d980*/  @P1 BRA `(.L_x_1152) ;  /* 0x0000000000141947 */ /* 0x000fda0003800000 */
[----:B------:R-:W-:-:S14]  /*d990*/  DSETP.NEU.AND P1, PT, R12, R2, PT ;  /* 0x000000020c00722a */ /* 0x000fdc0003f2d000 */
[----:B------:R-:W-:-:S04]  /*d9a0*/  @!P1 ISETP.GE.U32.AND P0, PT, R4, R0, PT ;  /* 0x000000000400920c */ /* 0x000fc80003f06070 */
[----:B------:R-:W-:-:S04]  /*d9b0*/  @!P1 ISETP.GE.AND.EX P0, PT, R15, RZ, PT, P0 ;  /* 0x000000ff0f00920c */ /* 0x000fc80003f06300 */
[----:B------:R-:W-:-:S07]  /*d9c0*/  @!P1 PLOP3.LUT P0, PT, P0, PT, PT, 0x8, 0x80 ;  /* 0x000000000080981c */ /* 0x000fce000070e170 */
[----:B------:R-:W-:-:S14]  /*d9d0*/  @P1 DSETP.GT.AND P0, PT, R12, R2, PT ;  /* 0x000000020c00122a */ /* 0x000fdc0003f04000 */
.L_x_1152:
[----:B------:R-:W-:Y:S05]  /*d9e0*/  BSYNC.RECONVERGENT B2 ;  /* 0x0000000000027941 */ /* 0x000fea0003800200 */
.L_x_1151:
[----:B------:R-:W-:Y:S02]  /*d9f0*/  SEL R15, R15, RZ, P0 ;  /* 0x000000ff0f0f7207 */ /* 0x000fe40000000000 */
[----:B------:R-:W-:Y:S01]  /*da00*/  FSEL R13, R13, R3, P0 ;  /* 0x000000030d0d7208 */ /* 0x000fe20000000000 */
[----:B------:R-:W-:Y:S01]  /*da10*/  IMAD.IADD R3, R0, 0x1, R22 ;  /* 0x0000000100037824 */ /* 0x000fe200078e0216 */
[----:B------:R-:W-:Y:S01]  /*da20*/  FSEL R12, R12, R2, P0 ;  /* 0x000000020c0c7208 */ /* 0x000fe20000000000 */
[----:B------:R0:W-:Y:S01]  /*da30*/  STL [R1+0xc], R15 ;  /* 0x00000c0f01007387 */ /* 0x0001e20000100800 */
[----:B------:R-:W-:Y:S02]  /*da40*/  SEL R4, R4, R0, P0 ;  /* 0x0000000004047207 */ /* 0x000fe40000000000 */
[----:B------:R-:W-:-:S13]  /*da50*/  ISETP.GE.U32.AND P1, PT, R3, R27, PT ;  /* 0x0000001b0300720c */ /* 0x000fda0003f26070 */
[----:B0-----:R-:W-:Y:S05]  /*da60*/  @P1 BRA `(.L_x_1150) ;  /* 0x0000000000ec1947 */ /* 0x001fea0003800000 */
[----:B------:R-:W2:Y:S01]  /*da70*/  LDL.64 R18, [R1+0x18] ;  /* 0x0000180001127983 */ /* 0x000ea20000100a00 */
[----:B------:R-:W-:Y:S01]  /*da80*/  DSETP.NAN.AND P1, PT, R10, R10, PT ;  /* 0x0000000a0a00722a */ /* 0x000fe20003f28000 */
[----:B------:R-:W-:-:S13]  /*da90*/  BSSY.RECONVERGENT B2, `(.L_x_1153) ;  /* 0x000000a000027945 */ /* 0x000fda0003800200 */
[----:B------:R-:W-:-:S04]  /*daa0*/  @P1 ISETP.GE.U32.AND P0, PT, R28, R3, PT ;  /* 0x000000031c00120c */ /* 0x000fc80003f06070 */
[----:B------:R-:W-:-:S13]  /*dab0*/  @P1 ISETP.GE.AND.EX P0, PT, R16, RZ, PT, P0 ;  /* 0x000000ff1000120c */ /* 0x000fda0003f06300 */
[----:B--2---:R-:W-:Y:S01]  /*dac0*/  @P1 DSETP.NUM.OR P0, PT, R18, R18, !P0 ;  /* 0x000000121200122a */ /* 0x004fe20004707400 */
[----:B------:R-:W-:-:S13]  /*dad0*/  @P1 BRA `(.L_x_1154) ;  /* 0x0000000000141947 */ /* 0x000fda0003800000 */
[----:B------:R-:W-:-:S14]  /*dae0*/  DSETP.NEU.AND P2, PT, R10, R18, PT ;  /* 0x000000120a00722a */ /* 0x000fdc0003f4d000 */
[----:B------:R-:W-:-:S04]  /*daf0*/  @!P2 ISETP.GE.U32.AND P0, PT, R28, R3, PT ;  /* 0x000000031c00a20c */ /* 0x000fc80003f06070 */
[----:B------:R-:W-:-:S03]  /*db00*/  @!P2 ISETP.GE.AND.EX P1, PT, R16, RZ, PT, P0 ;  /* 0x000000ff1000a20c */ /* 0x000fc60003f26300 */
[----:B------:R-:W-:Y:S02]  /*db10*/  @P2 DSETP.GT.AND P0, PT, R10, R18, PT ;  /* 0x000000120a00222a */ /* 0x000fe40003f04000 */
[----:B------:R-:W-:-:S13]  /*db20*/  @!P2 PLOP3.LUT P0, PT, P1, PT, PT, 0x8, 0x80 ;  /* 0x000000000080a81c */ /* 0x000fda0000f0e170 */
.L_x_1154:
[----:B------:R-:W-:Y:S05]  /*db30*/  BSYNC.RECONVERGENT B2 ;  /* 0x0000000000027941 */ /* 0x000fea0003800200 */
.L_x_1153:
[----:B------:R-:W-:Y:S02]  /*db40*/  SEL R16, R16, RZ, P0 ;  /* 0x000000ff10107207 */ /* 0x000fe40000000000 */
[----:B------:R-:W-:Y:S02]  /*db50*/  IADD3 R5, PT, PT, R3, R22, RZ ;  /* 0x0000001603057210 */ /* 0x000fe40007ffe0ff */
[----:B------:R-:W-:Y:S01]  /*db60*/  FSEL R10, R10, R18, P0 ;  /* 0x000000120a0a7208 */ /* 0x000fe20000000000 */
[----:B------:R0:W-:Y:S01]  /*db70*/  STL [R1+0x4], R16 ;  /* 0x0000041001007387 */ /* 0x0001e20000100800 */
[----:B------:R-:W-:Y:S02]  /*db80*/  ISETP.GE.U32.AND P1, PT, R5, R27, PT ;  /* 0x0000001b0500720c */ /* 0x000fe40003f26070 */
[----:B------:R-:W-:Y:S02]  /*db90*/  FSEL R11, R11, R19, P0 ;  /* 0x000000130b0b7208 */ /* 0x000fe40000000000 */
[----:B------:R-:W-:-:S09]  /*dba0*/  SEL R28, R28, R3, P0 ;  /* 0x000000031c1c7207 */ /* 0x000fd20000000000 */
[----:B0-----:R-:W-:Y:S05]  /*dbb0*/  @P1 BRA `(.L_x_1150) ;  /* 0x0000000000981947 */ /* 0x001fea0003800000 */
[----:B------:R-:W2:Y:S01]  /*dbc0*/  LDL.64 R18, [R1+0x20] ;  /* 0x0000200001127983 */ /* 0x000ea20000100a00 */
[----:B------:R-:W-:Y:S01]  /*dbd0*/  DSETP.NAN.AND P1, PT, R8, R8, PT ;  /* 0x000000080800722a */ /* 0x000fe20003f28000 */
[----:B------:R-:W-:Y:S01]  /*dbe0*/  IMAD.IADD R22, R5, 0x1, R22 ;  /* 0x0000000105167824 */ /* 0x000fe200078e0216 */
[----:B------:R-:W-:Y:S04]  /*dbf0*/  BSSY.RECONVERGENT B2, `(.L_x_1155) ;  /* 0x000000b000027945 */ /* 0x000fe80003800200 */
[----:B------:R-:W-:-:S08]  /*dc00*/  ISETP.GE.U32.AND P3, PT, R22, R27, PT ;  /* 0x0000001b1600720c */ /* 0x000fd00003f66070 */
        /* <DEDUP_REMOVED lines=9> */
.L_x_1156:
[----:B------:R-:W-:Y:S05]  /*dca0*/  BSYNC.RECONVERGENT B2 ;  /* 0x0000000000027941 */ /* 0x000fea0003800200 */
.L_x_1155:
[----:B------:R-:W-:Y:S02]  /*dcb0*/  SEL R14, R14, RZ, P0 ;  /* 0x000000ff0e0e7207 */ /* 0x000fe40000000000 */
[----:B------:R-:W-:Y:S02]  /*dcc0*/  FSEL R8, R8, R18, P0 ;  /* 0x0000001208087208 */ /* 0x000fe40000000000 */
[----:B------:R-:W-:Y:S01]  /*dcd0*/  FSEL R9, R9, R19, P0 ;  /* 0x0000001309097208 */ /* 0x000fe20000000000 */
[----:B------:R0:W-:Y:S01]  /*dce0*/  STL [R1], R14 ;  /* 0x0000000e01007387 */ /* 0x0001e20000100800 */
[----:B------:R-:W-:Y:S01]  /*dcf0*/  SEL R26, R26, R5, P0 ;  /* 0x000000051a1a7207 */ /* 0x000fe20000000000 */
[----:B------:R-:W-:Y:S06]  /*dd00*/  @P3 BRA `(.L_x_1150) ;  /* 0x0000000000443947 */ /* 0x000fec0003800000 */
        /* <DEDUP_REMOVED lines=12> */
.L_x_1158:
[----:B------:R-:W-:Y:S05]  /*ddd0*/  BSYNC.RECONVERGENT B2 ;  /* 0x0000000000027941 */ /* 0x000fea0003800200 */
.L_x_1157:
[----:B------:R-:W-:Y:S02]  /*dde0*/  FSEL R6, R6, R2, P0 ;  /* 0x0000000206067208 */ /* 0x000fe40000000000 */
[----:B------:R-:W-:Y:S02]  /*ddf0*/  FSEL R7, R7, R3, P0 ;  /* 0x0000000307077208 */ /* 0x000fe40000000000 */
[----:B------:R-:W-:Y:S02]  /*de00*/  SEL R25, R25, R22, P0 ;  /* 0x0000001619197207 */ /* 0x000fe40000000000 */
[----:B------:R-:W-:-:S07]  /*de10*/  SEL R29, R29, RZ, P0 ;  /* 0x000000ff1d1d7207 */ /* 0x000fce0000000000 */
.L_x_1150:
[----:B------:R-:W-:Y:S05]  /*de20*/  BSYNC.RECONVERGENT B1 ;  /* 0x0000000000017941 */ /* 0x000fea0003800200 */
.L_x_1149:
        /* <DEDUP_REMOVED lines=11> */
.L_x_1160:
[----:B------:R-:W-:Y:S05]  /*dee0*/  BSYNC.RECONVERGENT B1 ;  /* 0x0000000000017941 */ /* 0x000fea0003800200 */
.L_x_1159:
[----:B--234-:R-:W-:Y:S01]  /*def0*/  FSEL R2, R12, R10, P0 ;  /* 0x0000000a0c027208 */ /* 0x01cfe20000000000 */
        /* <DEDUP_REMOVED lines=14> */
.L_x_1162:
[----:B------:R-:W-:Y:S05]  /*dfe0*/  BSYNC.RECONVERGENT B1 ;  /* 0x0000000000017941 */ /* 0x000fea0003800200 */
.L_x_1161:
        /* <DEDUP_REMOVED lines=15> */
.L_x_1164:
[----:B------:R-:W-:Y:S05]  /*e0e0*/  BSYNC.RECONVERGENT B1 ;  /* 0x0000000000017941 */ /* 0x000fea0003800200 */
.L_x_1163:
[----:B------:R-:W-:Y:S02]  /*e0f0*/  SEL R24, R24, R25, P0 ;  /* 0x0000001918187207 */ /* 0x000fe40000000000 */
[----:B------:R-:W-:Y:S02]  /*e100*/  FSEL R4, R2, R6, P0 ;  /* 0x0000000602047208 */ /* 0x000fe40000000000 */
[----:B------:R-:W-:Y:S02]  /*e110*/  FSEL R5, R3, R7, P0 ;  /* 0x0000000703057208 */ /* 0x000fe40000000000 */
[----:B------:R-:W-:-:S07]  /*e120*/  SEL R25, R0, R29, P0 ;  /* 0x0000001d00197207 */ /* 0x000fce0000000000 */
.L_x_1035:
[----:B------:R-:W-:Y:S05]  /*e130*/  BSYNC.RECONVERGENT B0 ;  /* 0x0000000000007941 */ /* 0x000fea0003800200 */
.L_x_1034:
[----:B------:R-:W3:Y:S01]  /*e140*/  LDCU UR4, c[0x0][0x3b4] ;  /* 0x00007680ff0477ac */ /* 0x000ee20008000800 */
[----:B--2--5:R-:W2:Y:S01]  /*e150*/  S2R R16, SR_TID.X ;  /* 0x0000000000107919 */ /* 0x024ea20000002100 */
[----:B------:R-:W0:Y:S01]  /*e160*/  S2R R17, SR_TID.Y ;  /* 0x0000000000117919 */ /* 0x000e220000002200 */
[----:B---3--:R-:W-:-:S09]  /*e170*/  UISETP.NE.AND UP0, UPT, UR4, URZ, UPT ;  /* 0x000000ff0400728c */ /* 0x008fd2000bf05270 */
[----:B------:R-:W-:Y:S05]  /*e180*/  BRA.U !UP0, `(.L_x_1165) ;  /* 0x0000000108bc7547 */ /* 0x000fea000b800000 */
[----:B------:R-:W3:Y:S01]  /*e190*/  S2UR UR5, SR_CgaCtaId ;  /* 0x00000000000579c3 */ /* 0x000ee20000008800 */
[----:B------:R-:W0:Y:S01]  /*e1a0*/  LDCU UR8, c[0x0][0x360] ;  /* 0x00006c00ff0877ac */ /* 0x000e220008000800 */
[----:B------:R-:W-:Y:S01]  /*e1b0*/  MOV R6, R24 ;  /* 0x0000001800067202 */ /* 0x000fe20000000f00 */
[----:B------:R-:W-:Y:S01]  /*e1c0*/  IMAD.MOV.U32 R7, RZ, RZ, R25 ;  /* 0x000000ffff077224 */ /* 0x000fe200078e0019 */
[----:B------:R-:W-:Y:S01]  /*e1d0*/  UMOV UR4, 0x400 ;  /* 0x0000040000047882 */ /* 0x000fe20000000000 */
[----:B------:R-:W5:Y:S01]  /*e1e0*/  LDCU UR6, c[0x0][0x364] ;  /* 0x00006c80ff0677ac */ /* 0x000f620008000800 */
[----:B------:R-:W-:Y:S01]  /*e1f0*/  UIADD3 UR4, UPT, UPT, UR4, 0x10, URZ ;  /* 0x0000001004047890 */ /* 0x000fe2000fffe0ff */
[----:B012-4-:R-:W-:-:S03]  /*e200*/  IMAD R0, R17, UR8, R16 ;  /* 0x0000000811007c24 */ /* 0x017fc6000f8e0210 */
[----:B---3--:R-:W-:Y:S02]  /*e210*/  ULEA UR4, UR5, UR4, 0x18 ;  /* 0x0000000405047291 */ /* 0x008fe4000f8ec0ff */
[----:B-----5:R-:W-:-:S04]  /*e220*/  UISETP.GE.U32.AND UP0, UPT, UR6, 0x2, UPT ;  /* 0x000000020600788c */ /* 0x020fc8000bf06070 */
[----:B------:R-:W-:-:S05]  /*e230*/  LEA R3, R0, UR4, 0x4 ;  /* 0x0000000400037c11 */ /* 0x000fca000f8e20ff */
[----:B------:R3:W-:Y:S01]  /*e240*/  STS.128 [R3], R4 ;  /* 0x0000000403007388 */ /* 0x0007e20000000c00 */
[----:B------:R-:W-:Y:S05]  /*e250*/  BRA.U !UP0, `(.L_x_1165) ;  /* 0x0000000108887547 */ /* 0x000fea000b800000 */
[----:B------:R-:W-:-:S05]  /*e260*/  UMOV UR5, UR6 ;  /* 0x0000000600057c82 */ /* 0x000fca0008000000 */
.L_x_1170:
[----:B------:R-:W-:Y:S01]  /*e270*/  USHF.R.U32.HI UR7, URZ, 0x1, UR5 ;  /* 0x00000001ff077899 */ /* 0x000fe20008011605 */
[----:B------:R-:W-:Y:S05]  /*e280*/  BAR.SYNC.DEFER_BLOCKING 0x0 ;  /* 0x0000000000007b1d */ /* 0x000fea0000010000 */
[----:B0--3--:R-:W-:Y:S01]  /*e290*/  IADD3 R7, PT, PT, R17, UR7, RZ ;  /* 0x0000000711077c10 */ /* 0x009fe2000fffe0ff */
[----:B------:R-:W-:Y:S03]  /*e2a0*/  BSSY.RECONVERGENT B0, `(.L_x_1166) ;  /* 0x000001a000007945 */ /* 0x000fe60003800200 */
[----:B------:R-:W-:-:S04]  /*e2b0*/  ISETP.GE.U32.AND P0, PT, R7, UR6, PT ;  /* 0x0000000607007c0c */ /* 0x000fc8000bf06070 */
[----:B------:R-:W-:-:S13]  /*e2c0*/  ISETP.GE.U32.OR P0, PT, R17, UR7, P0 ;  /* 0x0000000711007c0c */ /* 0x000fda0008706470 */
[----:B------:R-:W-:Y:S05]  /*e2d0*/  @P0 BRA `(.L_x_1167) ;  /* 0x0000000000580947 */ /* 0x000fea0003800000 */
[----:B------:R-:W-:Y:S01]  /*e2e0*/  IMAD R0, R7, UR8, R16 ;  /* 0x0000000807007c24 */ /* 0x000fe2000f8e0210 */
[----:B------:R-:W-:Y:S01]  /*e2f0*/  DSETP.NAN.AND P1, PT, R4, R4, PT ;  /* 0x000000040400722a */ /* 0x000fe20003f28000 */
[----:B------:R-:W-:Y:S03]  /*e300*/  BSSY.RECONVERGENT B1, `(.L_x_1168) ;  /* 0x000000c000017945 */ /* 0x000fe60003800200 */
[----:B------:R-:W-:-:S05]  /*e310*/  LEA R0, R0, UR4, 0x4 ;  /* 0x0000000400007c11 */ /* 0x000fca000f8e20ff */
[----:B------:R-:W0:Y:S05]  /*e320*/  LDS.128 R8, [R0] ;  /* 0x0000000000087984 */ /* 0x000e2a0000000c00 */
[----:B0-----:R-:W-:-:S04]  /*e330*/  @P1 ISETP.GE.U32.AND P0, PT, R24, R10, PT ;  /* 0x0000000a1800120c */ /* 0x001fc80003f06070 */
        /* <DEDUP_REMOVED lines=8> */
.L_x_1169:
[----:B------:R-:W-:Y:S05]  /*e3c0*/  BSYNC.RECONVERGENT B1 ;  /* 0x0000000000017941 */ /* 0x000fea0003800200 */
.L_x_1168:
[----:B------:R-:W-:Y:S02]  /*e3d0*/  SEL R24, R24, R10, P0 ;  /* 0x0000000a18187207 */ /* 0x000fe40000000000 */
[----:B------:R-:W-:Y:S02]  /*e3e0*/  SEL R25, R25, R11, P0 ;  /* 0x0000000b19197207 */ /* 0x000fe40000000000 */
[----:B------:R-:W-:Y:S01]  /*e3f0*/  FSEL R4, R4, R8, P0 ;  /* 0x0000000804047208 */ /* 0x000fe20000000000 */
[----:B------:R-:W-:Y:S01]  /*e400*/  IMAD.MOV.U32 R6, RZ, RZ, R24 ;  /* 0x000000ffff067224 */ /* 0x000fe200078e0018 */
[----:B------:R-:W-:Y:S02]  /*e410*/  FSEL R5, R5, R9, P0 ;  /* 0x0000000905057208 */ /* 0x000fe40000000000 */
[----:B------:R-:W-:-:S05]  /*e420*/  MOV R7, R25 ;  /* 0x0000001900077202 */ /* 0x000fca0000000f00 */
[----:B------:R0:W-:Y:S02]  /*e430*/  STS.128 [R3], R4 ;  /* 0x0000000403007388 */ /* 0x0001e40000000c00 */
.L_x_1167:
[----:B------:R-:W-:Y:S05]  /*e440*/  BSYNC.RECONVERGENT B0 ;  /* 0x0000000000007941 */ /* 0x000fea0003800200 */
.L_x_1166:
[----:B------:R-:W-:-:S03]  /*e450*/  UISETP.GT.U32.AND UP0, UPT, UR5, 0x3, UPT ;  /* 0x000000030500788c */ /* 0x000fc6000bf04070 */
[----:B------:R-:W-:-:S06]  /*e460*/  UMOV UR5, UR7 ;  /* 0x0000000700057c82 */ /* 0x000fcc0008000000 */
[----:B------:R-:W-:Y:S05]  /*e470*/  BRA.U UP0, `(.L_x_1170) ;  /* 0xfffffffd007c7547 */ /* 0x000fea000b83ffff */
.L_x_1165:
[----:B------:R-:W5:Y:S02]  /*e480*/  LDCU UR4, c[0x0][0x3b0] ;  /* 0x00007600ff0477ac */ /* 0x000f640008000800 */
[----:B-----5:R-:W-:-:S09]  /*e490*/  UISETP.NE.AND UP0, UPT, UR4, URZ, UPT ;  /* 0x000000ff0400728c */ /* 0x020fd2000bf05270 */
[----:B------:R-:W-:Y:S05]  /*e4a0*/  BRA.U !UP0, `(.L_x_1171) ;  /* 0x0000000508307547 */ /* 0x000fea000b800000 */
[----:B------:R-:W5:Y:S02]  /*e4b0*/  LDCU UR5, c[0x0][0x360] ;  /* 0x00006c00ff0577ac */ /* 0x000f640008000800 */
[----:B-----5:R-:W-:Y:S02]  /*e4c0*/  UISETP.GE.U32.AND UP0, UPT, UR5, 0x21, UPT ;  /* 0x000000210500788c */ /* 0x020fe4000bf06070 */
[----:B------:R-:W-:-:S07]  /*e4d0*/  UMOV UR4, UR5 ;  /* 0x0000000500047c82 */ /* 0x000fce0008000000 */
[----:B------:R-:W-:Y:S05]  /*e4e0*/  BRA.U !UP0, `(.L_x_1172) ;  /* 0x0000000108b47547 */ /* 0x000fea000b800000 */
[----:B------:R-:W5:Y:S01]  /*e4f0*/  S2UR UR6, SR_CgaCtaId ;  /* 0x00000000000679c3 */ /* 0x000f620000008800 */
[----:B------:R-:W-:Y:S01]  /*e500*/  UMOV UR4, 0x400 ;  /* 0x0000040000047882 */ /* 0x000fe20000000000 */
[----:B012-4-:R-:W-:Y:S01]  /*e510*/  IMAD R0, R17, UR5, R16 ;  /* 0x0000000511007c24 */ /* 0x017fe2000f8e0210 */
[----:B------:R-:W-:Y:S01]  /*e520*/  UIADD3 UR4, UPT, UPT, UR4, 0x10, URZ ;  /* 0x0000001004047890 */ /* 0x000fe2000fffe0ff */
[----:B---3--:R-:W-:Y:S01]  /*e530*/  IMAD.MOV.U32 R6, RZ, RZ, R24 ;  /* 0x000000ffff067224 */ /* 0x008fe200078e0018 */
[----:B------:R-:W-:Y:S01]  /*e540*/  MOV R7, R25 ;  /* 0x0000001900077202 */ /* 0x000fe20000000f00 */
[----:B------:R-:W-:Y:S02]  /*e550*/  UISETP.GE.U32.AND UP0, UPT, UR5, 0x40, UPT ;  /* 0x000000400500788c */ /* 0x000fe4000bf06070 */
[----:B-----5:R-:W-:-:S06]  /*e560*/  ULEA UR4, UR6, UR4, 0x18 ;  /* 0x0000000406047291 */ /* 0x020fcc000f8ec0ff */
[----:B------:R-:W-:Y:S01]  /*e570*/  LEA R3, R0, UR4, 0x4 ;  /* 0x0000000400037c11 */ /* 0x000fe2000f8e20ff */
[----:B------:R-:W-:-:S04]  /*e580*/  UMOV UR4, 0x20 ;  /* 0x0000002000047882 */ /* 0x000fc80000000000 */
[----:B------:R0:W-:Y:S01]  /*e590*/  STS.128 [R3], R4 ;  /* 0x0000000403007388 */ /* 0x0001e20000000c00 */
[----:B------:R-:W-:Y:S05]  /*e5a0*/  BRA.U !UP0, `(.L_x_1172) ;  /* 0x0000000108847547 */ /* 0x000fea000b800000 */
[----:B------:R-:W-:-:S07]  /*e5b0*/  IMAD.U32 R0, RZ, RZ, UR5 ;  /* 0x00000005ff007e24 */ /* 0x000fce000f8e00ff */
.L_x_1177:
[----:B------:R-:W-:Y:S01]  /*e5c0*/  SHF.R.U32.HI R13, RZ, 0x1, R0 ;  /* 0x00000001ff0d7819 */ /* 0x000fe20000011600 */
[----:B------:R-:W-:Y:S03]  /*e5d0*/  BAR.SYNC.DEFER_BLOCKING 0x0 ;  /* 0x0000000000007b1d */ /* 0x000fe60000010000 */
[----:B------:R-:W-:-:S03]  /*e5e0*/  IADD3 R2, PT, PT, R13, R16, RZ ;  /* 0x000000100d027210 */ /* 0x000fc60007ffe0ff */
[----:B------:R-:W-:Y:S01]  /*e5f0*/  BSSY.RECONVERGENT B0, `(.L_x_1173) ;  /* 0x0000019000007945 */ /* 0x000fe20003800200 */
[----:B------:R-:W-:-:S04]  /*e600*/  ISETP.GE.U32.AND P0, PT, R2, UR5, PT ;  /* 0x0000000502007c0c */ /* 0x000fc8000bf06070 */
[----:B------:R-:W-:-:S13]  /*e610*/  ISETP.GE.U32.OR P0, PT, R16, R13, P0 ;  /* 0x0000000d1000720c */ /* 0x000fda0000706470 */
[----:B-1----:R-:W-:Y:S05]  /*e620*/  @P0 BRA `(.L_x_1174) ;  /* 0x0000000000540947 */ /* 0x002fea0003800000 */
[----:B------:R-:W-:Y:S01]  /*e630*/  IMAD R8, R13, 0x10, R3 ;  /* 0x000000100d087824 */ /* 0x000fe200078e0203 */
[----:B------:R-:W-:Y:S01]  /*e640*/  DSETP.NAN.AND P1, PT, R4, R4, PT ;  /* 0x000000040400722a */ /* 0x000fe20003f28000 */
[----:B------:R-:W-:Y:S04]  /*e650*/  BSSY.RECONVERGENT B1, `(.L_x_1175) ;  /* 0x000000b000017945 */ /* 0x000fe80003800200 */
[----:B------:R-:W1:Y:S09]  /*e660*/  LDS.128 R8, [R8] ;  /* 0x0000000008087984 */ /* 0x000e720000000c00 */
        /* <DEDUP_REMOVED lines=9> */
.L_x_1176:
[----:B------:R-:W-:Y:S05]  /*e700*/  BSYNC.RECONVERGENT B1 ;  /* 0x0000000000017941 */ /* 0x000fea0003800200 */
.L_x_1175:
[----:B------:R-:W-:Y:S02]  /*e710*/  SEL R25, R25, R11, P0 ;  /* 0x0000000b19197207 */ /* 0x000fe40000000000 */
[----:B------:R-:W-:Y:S02]  /*e720*/  SEL R24, R24, R10, P0 ;  /* 0x0000000a18187207 */ /* 0x000fe40000000000 */
[----:B0-----:R-:W-:Y:S01]  /*e730*/  FSEL R4, R4, R8, P0 ;  /* 0x0000000804047208 */ /* 0x001fe20000000000 */
[----:B------:R-:W-:Y:S01]  /*e740*/  IMAD.MOV.U32 R7, RZ, RZ, R25 ;  /* 0x000000ffff077224 */ /* 0x000fe200078e0019 */
[----:B------:R-:W-:Y:S02]  /*e750*/  FSEL R5, R5, R9, P0 ;  /* 0x0000000905057208 */ /* 0x000fe40000000000 */
[----:B------:R-:W-:-:S05]  /*e760*/  MOV R6, R24 ;  /* 0x0000001800067202 */ /* 0x000fca0000000f00 */
[----:B------:R1:W-:Y:S02]  /*e770*/  STS.128 [R3], R4 ;  /* 0x0000000403007388 */ /* 0x0003e40000000c00 */
.L_x_1174:
[----:B------:R-:W-:Y:S05]  /*e780*/  BSYNC.RECONVERGENT B0 ;  /* 0x0000000000007941 */ /* 0x000fea0003800200 */
.L_x_1173:
[----:B------:R-:W-:Y:S02]  /*e790*/  ISETP.GT.U32.AND P0, PT, R0, 0x7f, PT ;  /* 0x0000007f0000780c */ /* 0x000fe40003f04070 */
[----:B------:R-:W-:-:S11]  /*e7a0*/  MOV R0, R13 ;  /* 0x0000000d00007202 */ /* 0x000fd60000000f00 */
[----:B------:R-:W-:Y:S05]  /*e7b0*/  @P0 BRA `(.L_x_1177) ;  /* 0xfffffffc00800947 */ /* 0x000fea000383ffff */
.L_x_1172:
[----:B------:R-:W-:Y:S01]  /*e7c0*/  BAR.SYNC.DEFER_BLOCKING 0x0 ;  /* 0x0000000000007b1d */ /* 0x000fe20000010000 */
[----:B------:R-:W-:-:S09]  /*e7d0*/  UISETP.GE.U32.AND UP0, UPT, UR4, 0x2, UPT ;  /* 0x000000020400788c */ /* 0x000fd2000bf06070 */
[----:B------:R-:W-:Y:S05]  /*e7e0*/  BRA.U !UP0, `(.L_x_1171) ;  /* 0x0000000108607547 */ /* 0x000fea000b800000 */
[----:B01-3--:R-:W-:-:S07]  /*e7f0*/  IMAD.MOV.U32 R7, RZ, RZ, 0x1 ;  /* 0x00000001ff077424 */ /* 0x00bfce00078e00ff */
.L_x_1180:
[----:B------:R-:W0:Y:S01]  /*e800*/  SHFL.DOWN PT, R9, R24, R7, 0x1f ;  /* 0x08001f0718097589 */ /* 0x000e2200000e0000 */
[----:B------:R-:W-:Y:S01]  /*e810*/  DSETP.NAN.AND P1, PT, R4, R4, PT ;  /* 0x000000040400722a */ /* 0x000fe20003f28000 */
[----:B------:R-:W-:Y:S02]  /*e820*/  BSSY.RECONVERGENT B0, `(.L_x_1178) ;  /* 0x000000f000007945 */ /* 0x000fe40003800200 */
[----:B----4-:R-:W1:Y:S04]  /*e830*/  SHFL.DOWN PT, R0, R25, R7, 0x1f ;  /* 0x08001f0719007589 */ /* 0x010e6800000e0000 */
[----:B------:R-:W-:Y:S04]  /*e840*/  SHFL.DOWN PT, R3, R5, R7, 0x1f ;  /* 0x08001f0705037589 */ /* 0x000fe800000e0000 */
[----:B------:R3:W4:Y:S02]  /*e850*/  SHFL.DOWN PT, R2, R4, R7, 0x1f ;  /* 0x08001f0704027589 */ /* 0x00072400000e0000 */
[----:B---3--:R-:W-:-:S02]  /*e860*/  SHF.L.U32 R7, R7, 0x1, RZ ;  /* 0x0000000107077819 */ /* 0x008fc400000006ff */
[----:B0-----:R-:W-:Y:S02]  /*e870*/  @P1 ISETP.GE.U32.AND P0, PT, R24, R9, PT ;  /* 0x000000091800120c */ /* 0x001fe40003f06070 */
[----:B------:R-:W-:Y:S02]  /*e880*/  ISETP.GE.AND P2, PT, R7, UR4, PT ;  /* 0x0000000407007c0c */ /* 0x000fe4000bf46270 */
[----:B-1----:R-:W-:-:S13]  /*e890*/  @P1 ISETP.GE.AND.EX P0, PT, R25, R0, PT, P0 ;  /* 0x000000001900120c */ /* 0x002fda0003f06300 */
[----:B----4-:R-:W-:Y:S01]  /*e8a0*/  @P1 DSETP.NUM.OR P0, PT, R2, R2, !P0 ;  /* 0x000000020200122a */ /* 0x010fe20004707400 */
[----:B------:R-:W-:-:S13]  /*e8b0*/  @P1 BRA `(.L_x_1179) ;  /* 0x0000000000141947 */ /* 0x000fda0003800000 */
[----:B------:R-:W-:-:S14]  /*e8c0*/  DSETP.NEU.AND P1, PT, R4, R2, PT ;  /* 0x000000020400722a */ /* 0x000fdc0003f2d000 */
[----:B------:R-:W-:-:S04]  /*e8d0*/  @!P1 ISETP.GE.U32.AND P0, PT, R24, R9, PT ;  /* 0x000000091800920c */ /* 0x000fc80003f06070 */
[----:B------:R-:W-:-:S04]  /*e8e0*/  @!P1 ISETP.GE.AND.EX P0, PT, R25, R0, PT, P0 ;  /* 0x000000001900920c */ /* 0x000fc80003f06300 */
[----:B------:R-:W-:-:S07]  /*e8f0*/  @!P1 PLOP3.LUT P0, PT, P0, PT, PT, 0x8, 0x80 ;  /* 0x000000000080981c */ /* 0x000fce000070e170 */
[----:B------:R-:W-:-:S14]  /*e900*/  @P1 DSETP.GT.AND P0, PT, R4, R2, PT ;  /* 0x000000020400122a */ /* 0x000fdc0003f04000 */
.L_x_1179:
[----:B------:R-:W-:Y:S05]  /*e910*/  BSYNC.RECONVERGENT B0 ;  /* 0x0000000000007941 */ /* 0x000fea0003800200 */
.L_x_1178:
[----:B------:R-:W-:Y:S02]  /*e920*/  FSEL R4, R4, R2, P0 ;  /* 0x0000000204047208 */ /* 0x000fe40000000000 */
[----:B------:R-:W-:Y:S02]  /*e930*/  FSEL R5, R5, R3, P0 ;  /* 0x0000000305057208 */ /* 0x000fe40000000000 */
[----:B------:R-:W-:Y:S02]  /*e940*/  SEL R24, R24, R9, P0 ;  /* 0x0000000918187207 */ /* 0x000fe40000000000 */
[----:B------:R-:W-:Y:S01]  /*e950*/  SEL R25, R25, R0, P0 ;  /* 0x0000000019197207 */ /* 0x000fe20000000000 */
[----:B------:R-:W-:Y:S06]  /*e960*/  @!P2 BRA `(.L_x_1180) ;  /* 0xfffffffc00a4a947 */ /* 0x000fec000383ffff */
.L_x_1171:
[----:B------:R-:W5:Y:S01]  /*e970*/  LDCU UR4, c[0x0][0x56c] ;  /* 0x0000ad80ff0477ac */ /* 0x000f620008000800 */
[----:B-1----:R-:W-:Y:S01]  /*e980*/  IMAD.MOV.U32 R2, RZ, RZ, RZ ;  /* 0x000000ffff027224 */ /* 0x002fe200078e00ff */
[----:B-----5:R-:W-:-:S09]  /*e990*/  UISETP.NE.AND UP0, UPT, UR4, URZ, UPT ;  /* 0x000000ff0400728c */ /* 0x020fd2000bf05270 */
[----:B------:R-:W-:Y:S05]  /*e9a0*/  BRA.U !UP0, `(.L_x_1181) ;  /* 0x00000011085c7547 */ /* 0x000fea000b800000 */
[----:B------:R-:W0:Y:S01]  /*e9b0*/  LDL.64 R8, [R1+0x30] ;  /* 0x0000300001087983 */ /* 0x000e220000100a00 */
[----:B------:R-:W1:Y:S01]  /*e9c0*/  LDCU.64 UR8, c[0x0][0x570] ;  /* 0x0000ae00ff0877ac */ /* 0x000e620008000a00 */
[----:B------:R-:W-:Y:S01]  /*e9d0*/  MOV R2, RZ ;  /* 0x000000ff00027202 */ /* 0x000fe20000000f00 */
[----:B------:R-:W5:Y:S01]  /*e9e0*/  LDCU UR6, c[0x0][0x578] ;  /* 0x0000af00ff0677ac */ /* 0x000f620008000800 */
[----:B------:R-:W2:Y:S01]  /*e9f0*/  LDCU UR5, c[0x0][0x69c] ;  /* 0x0000d380ff0577ac */ /* 0x000ea20008000800 */
[----:B------:R-:W-:-:S04]  /*ea00*/  UIADD3 UR4, UPT, UPT, UR4, -0x1, URZ ;  /* 0xffffffff04047890 */ /* 0x000fc8000fffe0ff */
[----:B------:R-:W-:Y:S01]  /*ea10*/  UISETP.NE.AND UP0, UPT, UR4, URZ, UPT ;  /* 0x000000ff0400728c */ /* 0x000fe2000bf05270 */
[----:B0--3--:R-:W-:Y:S02]  /*ea20*/  IMAD.MOV.U32 R3, RZ, RZ, R9 ;  /* 0x000000ffff037224 */ /* 0x009fe400078e0009 */
[----:B-1----:R-:W-:-:S05]  /*ea30*/  IMAD.HI.U32 R2, R9, UR9, R2 ;  /* 0x0000000909027c27 */ /* 0x002fca000f8e0002 */
[----:B-----5:R-:W-:-:S04]  /*ea40*/  SHF.R.U32.HI R7, RZ, UR6, R2 ;  /* 0x00000006ff077c19 */ /* 0x020fc80008011602 */
[----:B----4-:R-:W-:-:S05]  /*ea50*/  IADD3 R0, PT, PT, -R7, RZ, RZ ;  /* 0x000000ff07007210 */ /* 0x010fca0007ffe1ff */
[----:B------:R-:W-:-:S04]  /*ea60*/  IMAD R0, R0, UR8, R9 ;  /* 0x0000000800007c24 */ /* 0x000fc8000f8e0209 */
[----:B--2---:R-:W-:Y:S01]  /*ea70*/  IMAD R2, R0, UR5, RZ ;  /* 0x0000000500027c24 */ /* 0x004fe2000f8e02ff */
[----:B------:R-:W-:Y:S06]  /*ea80*/  BRA.U !UP0, `(.L_x_1181) ;  /* 0x0000001108247547 */ /* 0x000fec000b800000 */
[----:B------:R-:W0:Y:S01]  /*ea90*/  LDCU.64 UR6, c[0x0][0x580] ;  /* 0x0000b000ff0677ac */ /* 0x000e220008000a00 */
[----:B------:R-:W-:Y:S01]  /*eaa0*/  IMAD.MOV.U32 R6, RZ, RZ, RZ ;  /* 0x000000ffff067224 */ /* 0x000fe200078e00ff */
[----:B------:R-:W-:Y:S01]  /*eab0*/  UISETP.LT.U32.AND UP0, UPT, UR4, 0x18, UPT ;  /* 0x000000180400788c */ /* 0x000fe2000bf01070 */
[----:B------:R-:W1:Y:S03]  /*eac0*/  LDCU UR8, c[0x0][0x57c] ;  /* 0x0000af80ff0877ac */ /* 0x000e660008000800 */
[----:B------:R-:W-:Y:S01]  /*ead0*/  USEL UR4, UR4, 0x18, UP0 ;  /* 0x0000001804047887 */ /* 0x000fe20008000000 */
[----:B------:R-:W2:Y:S03]  /*eae0*/  LDCU UR5, c[0x0][0x6a4] ;  /* 0x0000d480ff0577ac */ /* 0x000ea60008000800 */
[----:B------:R-:W-:Y:S01]  /*eaf0*/  UIADD3 UR4, UPT, UPT, UR4, 0x1, URZ ;  /* 0x0000000104047890 */ /* 0x000fe2000fffe0ff */
[----:B0-----:R-:W-:-:S03]  /*eb00*/  IMAD.HI.U32 R8, R7, UR6, R6 ;  /* 0x0000000607087c27 */ /* 0x001fc6000f8e0006 */
[----:B------:R-:W-:Y:S02]  /*eb10*/  UISETP.NE.AND UP0, UPT, UR4, 0x2, UPT ;  /* 0x000000020400788c */ /* 0x000fe4000bf05270 */
        /* <DEDUP_REMOVED lines=252> */
[----:B-1----:R-:W-:-:S04]  /*fae0*/  SHF.R.U32.HI R0, RZ, UR5, R0 ;  /* 0x00000005ff007c19 */ /* 0x002fc80008011600 */
[----:B------:R-:W-:-:S05]  /*faf0*/  IADD3 R3, PT, PT, -R0, RZ, RZ ;  /* 0x000000ff00037210 */ /* 0x000fca0007ffe1ff */
[----:B------:R-:W-:-:S04]  /*fb00*/  IMAD R3, R3, UR6, R9 ;  /* 0x0000000603037c24 */ /* 0x000fc8000f8e0209 */
[----:B--2---:R-:W-:-:S07]  /*fb10*/  IMAD R2, R3, UR4, R2 ;  /* 0x0000000403027c24 */ /* 0x004fce000f8e0202 */
.L_x_1181:
[----:B------:R-:W1:Y:S01]  /*fb20*/  LDCU.64 UR4, c[0x0][0x780] ;  /* 0x0000f000ff0477ac */ /* 0x000e620008000a00 */
[----:B0--3--:R-:W-:Y:S01]  /*fb30*/  CS2R R6, SRZ ;  /* 0x0000000000067805 */ /* 0x009fe2000001ff00 */
[----:B------:R-:W-:Y:S02]  /*fb40*/  UPLOP3.LUT UP0, UPT, UPT, UPT, UPT, 0x80, 0x8 ;  /* 0x000000000008789c */ /* 0x000fe40003f0f070 */
[----:B-1----:R-:W-:-:S04]  /*fb50*/  UISETP.NE.U32.AND UP1, UPT, UR4, URZ, UPT ;  /* 0x000000ff0400728c */ /* 0x002fc8000bf25070 */
[----:B------:R-:W-:-:S09]  /*fb60*/  UISETP.NE.AND.EX UP1, UPT, UR5, URZ, UPT, UP1 ;  /* 0x000000ff0500728c */ /* 0x000fd2000bf25310 */
[----:B------:R-:W-:Y:S05]  /*fb70*/  BRA.U !UP1, `(.L_x_1182) ;  /* 0x0000000509387547 */ /* 0x000fea000b800000 */
[----:B----4-:R-:W-:Y:S02]  /*fb80*/  HFMA2 R0, -RZ, RZ, 0, 9.5367431640625e-07 ;  /* 0x00000010ff007431 */ /* 0x010fe400000001ff */
[----:B------:R-:W-:-:S07]  /*fb90*/  IMAD.MOV.U32 R9, RZ, RZ, 0x8 ;  /* 0x00000008ff097424 */ /* 0x000fce00078e00ff */
.L_x_1183:
[----:B------:R-:W0:Y:S08]  /*fba0*/  I2F.U32.RP R3, R0 ;  /* 0x0000000000037306 */ /* 0x000e300000209000 */
[----:B0-----:R-:W0:Y:S02]  /*fbb0*/  MUFU.RCP R3, R3 ;  /* 0x0000000300037308 */ /* 0x001e240000001000 */
[----:B0-----:R-:W-:-:S06]  /*fbc0*/  VIADD R6, R3, 0xffffffe ;  /* 0x0ffffffe03067836 */ /* 0x001fcc0000000000 */
[----:B------:R0:W1:Y:S02]  /*fbd0*/  F2I.FTZ.U32.TRUNC.NTZ R7, R6 ;  /* 0x0000000600077305 */ /* 0x000064000021f000 */
[----:B0-----:R-:W-:Y:S01]  /*fbe0*/  IMAD.MOV.U32 R6, RZ, RZ, RZ ;  /* 0x000000ffff067224 */ /* 0x001fe200078e00ff */
[----:B-1----:R-:W-:-:S05]  /*fbf0*/  IADD3 R11, PT, PT, RZ, -R7, RZ ;  /* 0x80000007ff0b7210 */ /* 0x002fca0007ffe0ff */
[----:B------:R-:W-:-:S04]  /*fc00*/  IMAD R11, R11, R0, RZ ;  /* 0x000000000b0b7224 */ /* 0x000fc800078e02ff */
[----:B------:R-:W-:-:S04]  /*fc10*/  IMAD.HI.U32 R7, R7, R11, R6 ;  /* 0x0000000b07077227 */ /* 0x000fc800078e0006 */
[----:B------:R-:W-:Y:S02]  /*fc20*/  IMAD.MOV.U32 R11, RZ, RZ, R0 ;  /* 0x000000ffff0b7224 */ /* 0x000fe400078e0000 */
[----:B------:R-:W-:-:S05]  /*fc30*/  IMAD.HI.U32 R8, R7, R9, RZ ;  /* 0x0000000907087227 */ /* 0x000fca00078e00ff */
[----:B------:R-:W-:-:S05]  /*fc40*/  IADD3 R8, PT, PT, -R8, RZ, RZ ;  /* 0x000000ff08087210 */ /* 0x000fca0007ffe1ff */
[----:B------:R-:W-:Y:S01]  /*fc50*/  IMAD R9, R0, R8, R9 ;  /* 0x0000000800097224 */ /* 0x000fe200078e0209 */
[----:B------:R-:W-:-:S04]  /*fc60*/  LOP3.LUT R8, RZ, R0, RZ, 0x33, !PT ;  /* 0x00000000ff087212 */ /* 0x000fc800078e33ff */
[----:B------:R-:W-:-:S13]  /*fc70*/  ISETP.GE.U32.AND P0, PT, R9, R0, PT ;  /* 0x000000000900720c */ /* 0x000fda0003f06070 */
[----:B------:R-:W-:Y:S01]  /*fc80*/  @P0 IMAD.IADD R9, R9, 0x1, -R0 ;  /* 0x0000000109090824 */ /* 0x000fe200078e0a00 */
[----:B------:R-:W-:-:S04]  /*fc90*/  ISETP.NE.U32.AND P0, PT, R0, RZ, PT ;  /* 0x000000ff0000720c */ /* 0x000fc80003f05070 */
[----:B------:R-:W-:-:S13]  /*fca0*/  ISETP.GE.U32.AND P1, PT, R9, R0, PT ;  /* 0x000000000900720c */ /* 0x000fda0003f26070 */
[----:B------:R-:W-:-:S04]  /*fcb0*/  @P1 IADD3 R9, PT, PT, R9, -R0, RZ ;  /* 0x8000000009091210 */ /* 0x000fc80007ffe0ff */
        /* <DEDUP_REMOVED lines=8> */
[----:B------:R-:W-:Y:S01]  /*fd40*/  IMAD R0, R11, R0, 0x10 ;  /* 0x000000100b007424 */ /* 0x000fe200078e0200 */
[----:B------:R-:W-:-:S04]  /*fd50*/  IADD3 R6, PT, PT, -R9, RZ, RZ ;  /* 0x000000ff09067210 */ /* 0x000fc80007ffe1ff */
[----:B------:R-:W-:Y:S01]  /*fd60*/  ISETP.GE.U32.AND P1, PT, R0, R11, PT ;  /* 0x0000000b0000720c */ /* 0x000fe20003f26070 */
[----:B------:R-:W-:-:S05]  /*fd70*/  IMAD R6, R11, R6, 0x8 ;  /* 0x000000080b067424 */ /* 0x000fca00078e0206 */
[----:B------:R-:W-:-:S07]  /*fd80*/  ISETP.GE.U32.AND P3, PT, R6, R11, PT ;  /* 0x0000000b0600720c */ /* 0x000fce0003f66070 */
[----:B------:R-:W-:Y:S01]  /*fd90*/  @P1 IMAD.IADD R0, R0, 0x1, -R11 ;  /* 0x0000000100001824 */ /* 0x000fe200078e0a0b */
[----:B------:R-:W-:-:S04]  /*fda0*/  @P1 IADD3 R3, PT, PT, R3, 0x1, RZ ;  /* 0x0000000103031810 */ /* 0x000fc80007ffe0ff */
[----:B------:R-:W-:Y:S01]  /*fdb0*/  ISETP.GE.U32.AND P2, PT, R0, R11, PT ;  /* 0x0000000b0000720c */ /* 0x000fe20003f46070 */
[----:B------:R-:W-:Y:S02]  /*fdc0*/  @P3 IMAD.IADD R6, R6, 0x1, -R11 ;  /* 0x0000000106063824 */ /* 0x000fe400078e0a0b */
[----:B------:R-:W-:-:S03]  /*fdd0*/  @P3 VIADD R9, R9, 0x1 ;  /* 0x0000000109093836 */ /* 0x000fc60000000000 */
[----:B------:R-:W-:-:S07]  /*fde0*/  ISETP.GE.U32.AND P1, PT, R6, R11, PT ;  /* 0x0000000b0600720c */ /* 0x000fce0003f26070 */
[----:B------:R-:W-:-:S04]  /*fdf0*/  @P2 IADD3 R3, PT, PT, R3, 0x1, RZ ;  /* 0x0000000103032810 */ /* 0x000fc80007ffe0ff */
[----:B------:R-:W-:Y:S02]  /*fe00*/  SEL R7, R8, R3, !P0 ;  /* 0x0000000308077207 */ /* 0x000fe40004000000 */
[----:B------:R-:W-:-:S03]  /*fe10*/  @P1 IADD3 R9, PT, PT, R9, 0x1, RZ ;  /* 0x0000000109091810 */ /* 0x000fc60007ffe0ff */
[----:B------:R-:W-:Y:S01]  /*fe20*/  IMAD.WIDE.U32 R6, R7, R2, RZ ;  /* 0x0000000207067225 */ /* 0x000fe200078e00ff */
[----:B------:R-:W-:-:S04]  /*fe30*/  SEL R3, R8, R9, !P0 ;  /* 0x0000000908037207 */ /* 0x000fc80004000000 */
[----:B------:R-:W-:-:S13]  /*fe40*/  LOP3.LUT P2, RZ, R7, 0x1f, RZ, 0xc0, !PT ;  /* 0x0000001f07ff7812 */ /* 0x000fda000784c0ff */
[----:B------:R-:W-:Y:S05]  /*fe50*/  @P2 BRA `(.L_x_1185) ;  /* 0x0000000000542947 */ /* 0x000fea0003800000 */
[----:B------:R-:W0:Y:S01]  /*fe60*/  I2F.U32.RP R0, R3 ;  /* 0x0000000300007306 */ /* 0x000e220000209000 */
[----:B------:R-:W-:Y:S02]  /*fe70*/  IADD3 R7, PT, PT, RZ, -R3, RZ ;  /* 0x80000003ff077210 */ /* 0x000fe40007ffe0ff */
[----:B------:R-:W-:-:S05]  /*fe80*/  ISETP.NE.U32.AND P2, PT, R3, RZ, PT ;  /* 0x000000ff0300720c */ /* 0x000fca0003f45070 */
[----:B0-----:R-:W0:Y:S02]  /*fe90*/  MUFU.RCP R0, R0 ;  /* 0x0000000000007308 */ /* 0x001e240000001000 */
[----:B0-----:R-:W-:-:S06]  /*fea0*/  VIADD R8, R0, 0xffffffe ;  /* 0x0ffffffe00087836 */ /* 0x001fcc0000000000 */
        /* <DEDUP_REMOVED lines=9> */
[----:B------:R-:W-:Y:S01]  /*ff40*/  @P0 IMAD.IADD R6, R6, 0x1, -R3 ;  /* 0x0000000106060824 */ /* 0x000fe200078e0a03 */
[----:B------:R-:W-:-:S04]  /*ff50*/  @P0 IADD3 R9, PT, PT, R9, 0x1, RZ ;  /* 0x0000000109090810 */ /* 0x000fc80007ffe0ff */
[----:B------:R-:W-:-:S13]  /*ff60*/  ISETP.GE.U32.AND P1, PT, R6, R3, PT ;  /* 0x000000030600720c */ /* 0x000fda0003f26070 */
[----:B------:R-:W-:Y:S01]  /*ff70*/  @P1 VIADD R9, R9, 0x1 ;  /* 0x0000000109091836 */ /* 0x000fe20000000000 */
[----:B------:R-:W-:-:S04]  /*ff80*/  @!P2 LOP3.LUT R9, RZ, R3, RZ, 0x33, !PT ;  /* 0x00000003ff09a212 */ /* 0x000fc800078e33ff */
[----:B------:R-:W-:Y:S01]  /*ff90*/  MOV R6, R9 ;  /* 0x0000000900067202 */ /* 0x000fe20000000f00 */
[----:B------:R-:W-:Y:S06]  /*ffa0*/  BRA `(.L_x_1186) ;  /* 0x0000000000107947 */ /* 0x000fec0003800000 */
.L_x_1185:
[----:B------:R-:W-:-:S07]  /*ffb0*/  MOV R0, 0xffd0 ;  /* 0x0000ffd000007802 */ /* 0x000fce0000000f00 */
[----:B--2---:R-:W-:Y:S05]  /*ffc0*/  CALL.REL.NOINC `($__internal_3_$__cuda_sm20_div_u64) ;  /* 0x0000003000f47944 */ /* 0x004fea0003c00000 */
[----:B------:R-:W-:Y:S01]  /*ffd0*/  MOV R6, R3 ;  /* 0x0000000300067202 */ /* 0x000fe20000000f00 */
[----:B------:R-:W-:-:S07]  /*ffe0*/  IMAD.MOV.U32 R7, RZ, RZ, R8 ;  /* 0x000000ffff077224 */ /* 0x000fce00078e0008 */
.L_x_1186:
[----:B------:R-:W-:Y:S05]  /*fff0*/  BSYNC.RECONVERGENT B0 ;  /* 0x0000000000007941 */ /* 0x000fea0003800200 */
.L_x_1184:
[----:B------:R-:W0:Y:S02]  /*10000*/  LDCU.64 UR4, c[0x0][0x780] ;  /* 0x0000f000ff0477ac */ /* 0x000e240008000a00 */
[----:B0-----:R-:W-:Y:S02]  /*10010*/  UISETP.NE.U32.AND UP0, UPT, UR4, URZ, UPT ;  /* 0x000000ff0400728c */ /* 0x001fe4000bf05070 */
[----:B------:R-:W-:Y:S02]  /*10020*/  IADD3 R6, P0, PT, R6, UR4, RZ ;  /* 0x0000000406067c10 */ /* 0x000fe4000ff1e0ff */
[----:B------:R-:W-:Y:S02]  /*10030*/  UISETP.NE.AND.EX UP0, UPT, UR5, URZ, UPT, UP0 ;  /* 0x000000ff0500728c */ /* 0x000fe4000bf05300 */
[----:B------:R-:W-:Y:S02]  /*10040*/  IADD3.X R7, PT, PT, R7, UR5, RZ, P0, !PT ;  /* 0x0000000507077c10 */ /* 0x000fe400087fe4ff */
[----:B------:R-:W-:-:S11]  /*10050*/  UPLOP3.LUT UP0, UPT, UPT, UPT, UP0, 0x40, 0x4 ;  /* 0x000000000004789c */ /* 0x000fd60003f0e800 */
.L_x_1182:
[----:B------:R-:W0:Y:S02]  /*10060*/  LDCU UR4, c[0x0][0x3b8] ;  /* 0x00007700ff0477ac */ /* 0x000e240008000800 */
[----:B0-----:R-:W-:-:S09]  /*10070*/  UISETP.NE.AND UP1, UPT, UR4, URZ, UPT ;  /* 0x000000ff0400728c */ /* 0x001fd2000bf25270 */
[----:B------:R-:W-:Y:S05]  /*10080*/  BRA.U !UP1, `(.L_x_1187) ;  /* 0x0000002909b87547 */ /* 0x000fea000b800000 */
[----:B------:R-:W0:Y:S01]  /*10090*/  S2R R10, SR_CTAID.X ;  /* 0x00000000000a7919 */ /* 0x000e220000002500 */
[----:B------:R-:W1:Y:S01]  /*100a0*/  LDCU UR4, c[0x0][0x56c] ;  /* 0x0000ad80ff0477ac */ /* 0x000e620008000800 */
[----:B------:R-:W-:Y:S01]  /*100b0*/  HFMA2 R2, -RZ, RZ, 0, 0 ;  /* 0x00000000ff027431 */ /* 0x000fe200000001ff */
[----:B------:R-:W2:Y:S01]  /*100c0*/  LDCU UR5, c[0x0][0x3bc] ;  /* 0x00007780ff0577ac */ /* 0x000ea20008000800 */
[----:B------:R-:W3:Y:S01]  /*100d0*/  LDCU UR6, c[0x0][0x3c0] ;  /* 0x00007800ff0677ac */ /* 0x000ee20008000800 */
[----:B------:R-:W0:Y:S01]  /*100e0*/  LDCU UR7, c[0x0][0x3a8] ;  /* 0x00007500ff0777ac */ /* 0x000e220008000800 */
[----:B-1----:R-:W-:Y:S01]  /*100f0*/  UISETP.NE.AND UP1, UPT, UR4, URZ, UPT ;  /* 0x000000ff0400728c */ /* 0x002fe2000bf25270 */
[----:B--2-4-:R-:W-:-:S04]  /*10100*/  IMAD R0, R16, UR5, RZ ;  /* 0x0000000510007c24 */ /* 0x014fc8000f8e02ff */
[----:B---3--:R-:W-:-:S04]  /*10110*/  IMAD R9, R17, UR6, R0 ;  /* 0x0000000611097c24 */ /* 0x008fc8000f8e0200 */
[----:B0-----:R-:W-:Y:S01]  /*10120*/  IMAD R9, R10, UR7, R9 ;  /* 0x000000070a097c24 */ /* 0x001fe2000f8e0209 */
[----:B------:R-:W-:Y:S06]  /*10130*/  BRA.U !UP1, `(.L_x_1188) ;  /* 0x0000001109547547 */ /* 0x000fec000b800000 */
[----:B------:R-:W0:Y:S01]  /*10140*/  LDCU.64 UR6, c[0x0][0x570] ;  /* 0x0000ae00ff0677ac */ /* 0x000e220008000a00 */
[----:B------:R-:W-:Y:S01]  /*10150*/  IMAD.MOV.U32 R8, RZ, RZ, RZ ;  /* 0x000000ffff087224 */ /* 0x000fe200078e00ff */
[----:B------:R-:W1:Y:S01]  /*10160*/  LDCU UR5, c[0x0][0x578] ;  /* 0x0000af00ff0577ac */ /* 0x000e620008000800 */
[----:B------:R-:W2:Y:S01]  /*10170*/  LDCU UR8, c[0x0][0x69c] ;  /* 0x0000d380ff0877ac */ /* 0x000ea20008000800 */
[----:B------:R-:W-:-:S04]  /*10180*/  UIADD3 UR4, UPT, UPT, UR4, -0x1, URZ ;  /* 0xffffffff04047890 */ /* 0x000fc8000fffe0ff */
[----:B------:R-:W-:Y:S01]  /*10190*/  UISETP.NE.AND UP1, UPT, UR4, URZ, UPT ;  /* 0x000000ff0400728c */ /* 0x000fe2000bf25270 */
[----:B0-----:R-:W-:-:S05]  /*101a0*/  IMAD.HI.U32 R12, R9, UR7, R8 ;  /* 0x00000007090c7c27 */ /* 0x001fca000f8e0008 */
[----:B-1----:R-:W-:-:S04]  /*101b0*/  SHF.R.U32.HI R13, RZ, UR5, R12 ;  /* 0x00000005ff0d7c19 */ /* 0x002fc8000801160c */
[----:B------:R-:W-:-:S05]  /*101c0*/  IADD3 R3, PT, PT, -R13, RZ, RZ ;  /* 0x000000ff0d037210 */ /* 0x000fca0007ffe1ff */
        /* <DEDUP_REMOVED lines=268> */
.L_x_1188:
        /* <DEDUP_REMOVED lines=23> */
[----:B------:R0:W-:Y:S02]  /*11400*/  STG.E.64 desc[UR36][R8.64+0x8], R24 ;  /* 0x0000081808007986 */ /* 0x0001e4000c101b24 */
.L_x_1190:
[----:B------:R-:W-:Y:S05]  /*11410*/  BSYNC.RECONVERGENT B0 ;  /* 0x0000000000007941 */ /* 0x000fea0003800200 */
.L_x_1189:
        /* <DEDUP_REMOVED lines=34> */
.L_x_1192:
[----:B------:R-:W-:Y:S05]  /*11640*/  BSYNC.RECONVERGENT B0 ;  /* 0x0000000000007941 */ /* 0x000fea0003800200 */
.L_x_1191:
        /* <DEDUP_REMOVED lines=18> */
[----:B------:R-:W2:Y:S01]  /*11770*/  LDCU.64 UR6, c[0x0][0x390] ;  /* 0x00007200ff0677ac */ /* 0x000ea20008000a00 */
[----:B------:R-:W0:Y:S01]  /*11780*/  LDCU.64 UR8, c[0x0][0x388] ;  /* 0x00007100ff0877ac */ /* 0x000e220008000a00 */
[----:B-1----:R-:W-:Y:S01]  /*11790*/  UISETP.NE.AND UP1, UPT, UR4, URZ, UPT ;  /* 0x000000ff0400728c */ /* 0x002fe2000bf25270 */
[----:B--2---:R-:W-:Y:S01]  /*117a0*/  MOV R0, UR6 ;  /* 0x0000000600007c02 */ /* 0x004fe20008000f00 */
[----:B------:R-:W-:Y:S01]  /*117b0*/  IMAD.U32 R3, RZ, RZ, UR7 ;  /* 0x00000007ff037e24 */ /* 0x000fe2000f8e00ff */
[----:B0-----:R-:W-:Y:S01]  /*117c0*/  MOV R8, UR8 ;  /* 0x0000000800087c02 */ /* 0x001fe20008000f00 */
[----:B------:R-:W-:-:S05]  /*117d0*/  IMAD.U32 R9, RZ, RZ, UR9 ;  /* 0x00000009ff097e24 */ /* 0x000fca000f8e00ff */
        /* <DEDUP_REMOVED lines=10> */
[----:B------:R-:W-:-:S06]  /*11880*/  MOV R18, R11 ;  /* 0x0000000b00127202 */ /* 0x000fcc0000000f00 */
[----:B------:R-:W2:Y:S01]  /*11890*/  LDC.64 R4, c[0x0][0x788] ;  /* 0x0001e200ff047b82 */ /* 0x000ea20000000a00 */
[----:B0-----:R-:W-:Y:S02]  /*118a0*/  IMAD R19, R10, UR5, RZ ;  /* 0x000000050a137c24 */ /* 0x001fe4000f8e02ff */
[----:B-1----:R-:W-:-:S07]  /*118b0*/  IMAD R21, R21, UR4, RZ ;  /* 0x0000000415157c24 */ /* 0x002fce000f8e02ff */
.L_x_1199:
[----:B------:R-:W-:-:S04]  /*118c0*/  IMAD.IADD R13, R19, 0x1, R18 ;  /* 0x00000001130d7824 */ /* 0x000fc800078e0212 */
[----:B--2---:R-:W-:-:S05]  /*118d0*/  IMAD.WIDE.U32 R12, R13, 0x10, R4 ;  /* 0x000000100d0c7825 */ /* 0x004fca00078e0004 */
[----:B------:R-:W2:Y:S04]  /*118e0*/  LDG.E.64 R10, desc[UR36][R12.64+0x8] ;  /* 0x000008240c0a7981 */ /* 0x000ea8000c1e1b00 */
[----:B------:R-:W3:Y:S01]  /*118f0*/  LDG.E.64 R14, desc[UR36][R12.64] ;  /* 0x000000240c0e7981 */ /* 0x000ee2000c1e1b00 */
[----:B------:R-:W-:Y:S01]  /*11900*/  DSETP.NAN.AND P3, PT, R8, R8, PT ;  /* 0x000000080800722a */ /* 0x000fe20003f68000 */
[----:B------:R-:W-:Y:S01]  /*11910*/  IADD3 R18, PT, PT, R21, R18, RZ ;  /* 0x0000001215127210 */ /* 0x000fe20007ffe0ff */
[----:B------:R-:W-:Y:S03]  /*11920*/  BSSY.RECONVERGENT B2, `(.L_x_1197) ;  /* 0x000000b000027945 */ /* 0x000fe60003800200 */
[----:B------:R-:W-:-:S09]  /*11930*/  ISETP.GE.U32.AND P2, PT, R18, UR6, PT ;  /* 0x0000000612007c0c */ /* 0x000fd2000bf46070 */
[----:B--2---:R-:W-:-:S04]  /*11940*/  @P3 ISETP.GE.U32.AND P1, PT, R0, R10, PT ;  /* 0x0000000a0000320c */ /* 0x004fc80003f26070 */
[----:B------:R-:W-:-:S13]  /*11950*/  @P3 ISETP.GE.AND.EX P1, PT, R3, R11, PT, P1 ;  /* 0x0000000b0300320c */ /* 0x000fda0003f26310 */
[----:B---3--:R-:W-:Y:S01]  /*11960*/  @P3 DSETP.NUM.OR P1, PT, R14, R14, !P1 ;  /* 0x0000000e0e00322a */ /* 0x008fe20004f27400 */
[----:B------:R-:W-:-:S13]  /*11970*/  @P3 BRA `(.L_x_1198) ;  /* 0x0000000000143947 */ /* 0x000fda0003800000 */
[----:B------:R-:W-:-:S14]  /*11980*/  DSETP.NEU.AND P3, PT, R8, R14, PT ;  /* 0x0000000e0800722a */ /* 0x000fdc0003f6d000 */
[----:B------:R-:W-:-:S04]  /*11990*/  @!P3 ISETP.GE.U32.AND P1, PT, R0, R10, PT ;  /* 0x0000000a0000b20c */ /* 0x000fc80003f26070 */
[----:B------:R-:W-:-:S04]  /*119a0*/  @!P3 ISETP.GE.AND.EX P1, PT, R3, R11, PT, P1 ;  /* 0x0000000b0300b20c */ /* 0x000fc80003f26310 */
[----:B------:R-:W-:-:S07]  /*119b0*/  @!P3 PLOP3.LUT P1, PT, P1, PT, PT, 0x8, 0x80 ;  /* 0x000000000080b81c */ /* 0x000fce0000f2e170 */
[----:B------:R-:W-:-:S14]  /*119c0*/  @P3 DSETP.GT.AND P1, PT, R8, R14, PT ;  /* 0x0000000e0800322a */ /* 0x000fdc0003f24000 */
.L_x_1198:
[----:B------:R-:W-:Y:S05]  /*119d0*/  BSYNC.RECONVERGENT B2 ;  /* 0x0000000000027941 */ /* 0x000fea0003800200 */
.L_x_1197:
[----:B------:R-:W-:Y:S02]  /*119e0*/  FSEL R8, R8, R14, P1 ;  /* 0x0000000e08087208 */ /* 0x000fe40000800000 */
[----:B------:R-:W-:Y:S02]  /*119f0*/  FSEL R9, R9, R15, P1 ;  /* 0x0000000f09097208 */ /* 0x000fe40000800000 */
[----:B------:R-:W-:Y:S02]  /*11a00*/  SEL R0, R0, R10, P1 ;  /* 0x0000000a00007207 */ /* 0x000fe40000800000 */
[----:B------:R-:W-:Y:S01]  /*11a10*/  SEL R3, R3, R11, P1 ;  /* 0x0000000b03037207 */ /* 0x000fe20000800000 */
[----:B------:R-:W-:Y:S06]  /*11a20*/  @!P2 BRA `(.L_x_1199) ;  /* 0xfffffffc00a4a947 */ /* 0x000fec000383ffff */
[----:B------:R-:W-:Y:S05]  /*11a30*/  BSYNC.RECONVERGENT B1 ;  /* 0x0000000000017941 */ /* 0x000fea0003800200 */
.L_x_1196:
[----:B------:R-:W-:Y:S05]  /*11a40*/  BRA `(.L_x_1195) ;  /* 0x0000000000887947 */ /* 0x000fea0003800000 */
.L_x_1194:
[----:B------:R-:W0:Y:S01]  /*11a50*/  LDCU UR4, c[0x0][0x3ac] ;  /* 0x00007580ff0477ac */ /* 0x000e220008000800 */
[----:B------:R-:W1:Y:S01]  /*11a60*/  LDCU UR5, c[0x0][0x3ac] ;  /* 0x00007580ff0577ac */ /* 0x000e620008000800 */
[----:B0-----:R-:W-:-:S13]  /*11a70*/  ISETP.GE.U32.AND P1, PT, R17, UR4, PT ;  /* 0x0000000411007c0c */ /* 0x001fda000bf26070 */
[----:B-1----:R-:W-:Y:S05]  /*11a80*/  @P1 BRA `(.L_x_1195) ;  /* 0x0000000000781947 */ /* 0x002fea0003800000 */
[----:B------:R-:W0:Y:S01]  /*11a90*/  LDCU UR4, c[0x0][0x374] ;  /* 0x00006e80ff0477ac */ /* 0x000e220008000800 */
[----:B------:R-:W1:Y:S01]  /*11aa0*/  LDC R20, c[0x0][0x360] ;  /* 0x0000d800ff147b82 */ /* 0x000e620000000800 */
[----:B------:R-:W-:-:S07]  /*11ab0*/  IMAD.MOV.U32 R19, RZ, RZ, R17 ;  /* 0x000000ffff137224 */ /* 0x000fce00078e0011 */
[----:B------:R-:W2:Y:S08]  /*11ac0*/  LDC.64 R4, c[0x0][0x788] ;  /* 0x0001e200ff047b82 */ /* 0x000eb00000000a00 */
[----:B------:R-:W3:Y:S01]  /*11ad0*/  LDC R22, c[0x0][0x364] ;  /* 0x0000d900ff167b82 */ /* 0x000ee20000000800 */
[----:B0-----:R-:W-:-:S07]  /*11ae0*/  IMAD R18, R10, UR4, RZ ;  /* 0x000000040a127c24 */ /* 0x001fce000f8e02ff */
.L_x_1202:
[----:B------:R-:W-:-:S05]  /*11af0*/  IADD3 R11, PT, PT, R18, R19, RZ ;  /* 0x00000013120b7210 */ /* 0x000fca0007ffe0ff */
[----:B-1----:R-:W-:-:S04]  /*11b00*/  IMAD R11, R11, R20, R16 ;  /* 0x000000140b0b7224 */ /* 0x002fc800078e0210 */
[----:B--2---:R-:W-:-:S05]  /*11b10*/  IMAD.WIDE.U32 R14, R11, 0x10, R4 ;  /* 0x000000100b0e7825 */ /* 0x004fca00078e0004 */
[----:B------:R-:W2:Y:S04]  /*11b20*/  LDG.E.64 R10, desc[UR36][R14.64+0x8] ;  /* 0x000008240e0a7981 */ /* 0x000ea8000c1e1b00 */
[----:B------:R-:W4:Y:S01]  /*11b30*/  LDG.E.64 R12, desc[UR36][R14.64] ;  /* 0x000000240e0c7981 */ /* 0x000f22000c1e1b00 */
[----:B------:R-:W-:Y:S01]  /*11b40*/  DSETP.NAN.AND P3, PT, R8, R8, PT ;  /* 0x000000080800722a */ /* 0x000fe20003f68000 */
[----:B---3--:R-:W-:Y:S01]  /*11b50*/  IMAD.IADD R19, R22, 0x1, R19 ;  /* 0x0000000116137824 */ /* 0x008fe200078e0213 */
[----:B------:R-:W-:Y:S04]  /*11b60*/  BSSY.RECONVERGENT B1, `(.L_x_1200) ;  /* 0x000000b000017945 */ /* 0x000fe80003800200 */
[----:B------:R-:W-:-:S08]  /*11b70*/  ISETP.GE.U32.AND P2, PT, R19, UR5, PT ;  /* 0x0000000513007c0c */ /* 0x000fd0000bf46070 */
[----:B--2---:R-:W-:-:S04]  /*11b80*/  @P3 ISETP.GE.U32.AND P1, PT, R0, R10, PT ;  /* 0x0000000a0000320c */ /* 0x004fc80003f26070 */
[----:B------:R-:W-:-:S13]  /*11b90*/  @P3 ISETP.GE.AND.EX P1, PT, R3, R11, PT, P1 ;  /* 0x0000000b0300320c */ /* 0x000fda0003f26310 */
[----:B----4-:R-:W-:Y:S01]  /*11ba0*/  @P3 DSETP.NUM.OR P1, PT, R12, R12, !P1 ;  /* 0x0000000c0c00322a */ /* 0x010fe20004f27400 */
[----:B------:R-:W-:-:S13]  /*11bb0*/  @P3 BRA `(.L_x_1201) ;  /* 0x0000000000143947 */ /* 0x000fda0003800000 */
[----:B------:R-:W-:-:S14]  /*11bc0*/  DSETP.NEU.AND P3, PT, R8, R12, PT ;  /* 0x0000000c0800722a */ /* 0x000fdc0003f6d000 */
[----:B------:R-:W-:-:S04]  /*11bd0*/  @!P3 ISETP.GE.U32.AND P1, PT, R0, R10, PT ;  /* 0x0000000a0000b20c */ /* 0x000fc80003f26070 */
[----:B------:R-:W-:-:S04]  /*11be0*/  @!P3 ISETP.GE.AND.EX P1, PT, R3, R11, PT, P1 ;  /* 0x0000000b0300b20c */ /* 0x000fc80003f26310 */
[----:B------:R-:W-:-:S07]  /*11bf0*/  @!P3 PLOP3.LUT P1, PT, P1, PT, PT, 0x8, 0x80 ;  /* 0x000000000080b81c */ /* 0x000fce0000f2e170 */
[----:B------:R-:W-:-:S14]  /*11c00*/  @P3 DSETP.GT.AND P1, PT, R8, R12, PT ;  /* 0x0000000c0800322a */ /* 0x000fdc0003f24000 */
.L_x_1201:
[----:B------:R-:W-:Y:S05]  /*11c10*/  BSYNC.RECONVERGENT B1 ;  /* 0x0000000000017941 */ /* 0x000fea0003800200 */
.L_x_1200:
[----:B------:R-:W-:Y:S02]  /*11c20*/  FSEL R8, R8, R12, P1 ;  /* 0x0000000c08087208 */ /* 0x000fe40000800000 */
[----:B------:R-:W-:Y:S02]  /*11c30*/  FSEL R9, R9, R13, P1 ;  /* 0x0000000d09097208 */ /* 0x000fe40000800000 */
[----:B------:R-:W-:Y:S02]  /*11c40*/  SEL R0, R0, R10, P1 ;  /* 0x0000000a00007207 */ /* 0x000fe40000800000 */
[----:B------:R-:W-:Y:S01]  /*11c50*/  SEL R3, R3, R11, P1 ;  /* 0x0000000b03037207 */ /* 0x000fe20000800000 */
[----:B------:R-:W-:Y:S06]  /*11c60*/  @!P2 BRA `(.L_x_1202) ;  /* 0xfffffffc00a0a947 */ /* 0x000fec000383ffff */
.L_x_1195:
[----:B------:R-:W-:Y:S05]  /*11c70*/  BSYNC.RECONVERGENT B0 ;  /* 0x0000000000007941 */ /* 0x000fea0003800200 */
.L_x_1193:
[----:B------:R-:W0:Y:S01]  /*11c80*/  S2UR UR6, SR_CgaCtaId ;  /* 0x00000000000679c3 */ /* 0x000e220000008800 */
[----:B------:R-:W1:Y:S01]  /*11c90*/  LDCU UR5, c[0x0][0x360] ;  /* 0x00006c00ff0577ac */ /* 0x000e620008000800 */
[----:B------:R-:W-:Y:S01]  /*11ca0*/  MOV R10, R0 ;  /* 0x00000000000a7202 */ /* 0x000fe20000000f00 */
[----:B------:R-:W-:Y:S01]  /*11cb0*/  IMAD.MOV.U32 R11, RZ, RZ, R3 ;  /* 0x000000ffff0b7224 */ /* 0x000fe200078e0003 */
[----:B------:R-:W-:Y:S02]  /*11cc0*/  UMOV UR4, 0x400 ;  /* 0x0000040000047882 */ /* 0x000fe40000000000 */
[----:B------:R-:W-:Y:S01]  /*11cd0*/  UIADD3 UR4, UPT, UPT, UR4, 0x10, URZ ;  /* 0x0000001004047890 */ /* 0x000fe2000fffe0ff */
[----:B-1----:R-:W-:-:S03]  /*11ce0*/  IMAD R4, R17, UR5, R16 ;  /* 0x0000000511047c24 */ /* 0x002fc6000f8e0210 */
[----:B0-----:R-:W-:Y:S01]  /*11cf0*/  ULEA UR8, UR6, UR4, 0x18 ;  /* 0x0000000406087291 */ /* 0x001fe2000f8ec0ff */
[----:B------:R-:W0:Y:S05]  /*11d00*/  LDCU UR6, c[0x0][0x364] ;  /* 0x00006c80ff0677ac */ /* 0x000e2a0008000800 */
[----:B------:R-:W-:-:S05]  /*11d10*/  LEA R4, R4, UR8, 0x4 ;  /* 0x0000000804047c11 */ /* 0x000fca000f8e20ff */
[----:B------:R1:W-:Y:S01]  /*11d20*/  STS.128 [R4], R8 ;  /* 0x0000000804007388 */ /* 0x0003e20000000c00 */
[----:B0-----:R-:W-:-:S09]  /*11d30*/  UISETP.GE.U32.AND UP1, UPT, UR6, 0x2, UPT ;  /* 0x000000020600788c */ /* 0x001fd2000bf26070 */
[----:B-1----:R-:W-:Y:S05]  /*11d40*/  BRA.U !UP1, `(.L_x_1203) ;  /* 0x0000000109887547 */ /* 0x002fea000b800000 */
[----:B------:R-:W-:-:S05]  /*11d50*/  UMOV UR4, UR6 ;  /* 0x0000000600047c82 */ /* 0x000fca0008000000 */
.L_x_1208:
[----:B------:R-:W-:Y:S01]  /*11d60*/  USHF.R.U32.HI UR7, URZ, 0x1, UR4 ;  /* 0x00000001ff077899 */ /* 0x000fe20008011604 */
[----:B------:R-:W-:Y:S05]  /*11d70*/  BAR.SYNC.DEFER_BLOCKING 0x0 ;  /* 0x0000000000007b1d */ /* 0x000fea0000010000 */
[----:B------:R-:W-:Y:S01]  /*11d80*/  IADD3 R5, PT, PT, R17, UR7, RZ ;  /* 0x0000000711057c10 */ /* 0x000fe2000fffe0ff */
[----:B------:R-:W-:Y:S03]  /*11d90*/  BSSY.RECONVERGENT B0, `(.L_x_1204) ;  /* 0x000001a000007945 */ /* 0x000fe60003800200 */
[----:B------:R-:W-:-:S04]  /*11da0*/  ISETP.GE.U32.AND P1, PT, R5, UR6, PT ;  /* 0x0000000605007c0c */ /* 0x000fc8000bf26070 */
[----:B------:R-:W-:-:S13]  /*11db0*/  ISETP.GE.U32.OR P1, PT, R17, UR7, P1 ;  /* 0x0000000711007c0c */ /* 0x000fda0008f26470 */
[----:B0-----:R-:W-:Y:S05]  /*11dc0*/  @P1 BRA `(.L_x_1205) ;  /* 0x0000000000581947 */ /* 0x001fea0003800000 */
        /* <DEDUP_REMOVED lines=14> */
.L_x_1207:
[----:B------:R-:W-:Y:S05]  /*11eb0*/  BSYNC.RECONVERGENT B1 ;  /* 0x0000000000017941 */ /* 0x000fea0003800200 */
.L_x_1206:
[----:B------:R-:W-:Y:S02]  /*11ec0*/  SEL R0, R0, R14, P1 ;  /* 0x0000000e00007207 */ /* 0x000fe40000800000 */
[----:B------:R-:W-:Y:S02]  /*11ed0*/  SEL R3, R3, R15, P1 ;  /* 0x0000000f03037207 */ /* 0x000fe40000800000 */
[----:B------:R-:W-:Y:S01]  /*11ee0*/  FSEL R8, R8, R12, P1 ;  /* 0x0000000c08087208 */ /* 0x000fe20000800000 */
[----:B------:R-:W-:Y:S01]  /*11ef0*/  IMAD.MOV.U32 R10, RZ, RZ, R0 ;  /* 0x000000ffff0a7224 */ /* 0x000fe200078e0000 */
[----:B------:R-:W-:Y:S02]  /*11f00*/  FSEL R9, R9, R13, P1 ;  /* 0x0000000d09097208 */ /* 0x000fe40000800000 */
[----:B------:R-:W-:-:S05]  /*11f10*/  MOV R11, R3 ;  /* 0x00000003000b7202 */ /* 0x000fca0000000f00 */
[----:B------:R0:W-:Y:S02]  /*11f20*/  STS.128 [R4], R8 ;  /* 0x0000000804007388 */ /* 0x0001e40000000c00 */
.L_x_1205:
[----:B------:R-:W-:Y:S05]  /*11f30*/  BSYNC.RECONVERGENT B0 ;  /* 0x0000000000007941 */ /* 0x000fea0003800200 */
.L_x_1204:
[----:B------:R-:W-:-:S03]  /*11f40*/  UISETP.GT.U32.AND UP1, UPT, UR4, 0x3, UPT ;  /* 0x000000030400788c */ /* 0x000fc6000bf24070 */
[----:B------:R-:W-:-:S06]  /*11f50*/  UMOV UR4, UR7 ;  /* 0x0000000700047c82 */ /* 0x000fcc0008000000 */
[----:B------:R-:W-:Y:S05]  /*11f60*/  BRA.U UP1, `(.L_x_1208) ;  /* 0xfffffffd017c7547 */ /* 0x000fea000b83ffff */
.L_x_1203:
[----:B------:R-:W1:Y:S02]  /*11f70*/  LDCU UR4, c[0x0][0x3b0] ;  /* 0x00007600ff0477ac */ /* 0x000e640008000800 */
[----:B-1----:R-:W-:-:S09]  /*11f80*/  UISETP.NE.AND UP1, UPT, UR4, URZ, UPT ;  /* 0x000000ff0400728c */ /* 0x002fd2000bf25270 */
[----:B------:R-:W-:Y:S05]  /*11f90*/  BRA.U !UP1, `(.L_x_1209) ;  /* 0x0000000509147547 */ /* 0x000fea000b800000 */
[----:B------:R-:W-:Y:S02]  /*11fa0*/  UISETP.GE.U32.AND UP1, UPT, UR5, 0x21, UPT ;  /* 0x000000210500788c */ /* 0x000fe4000bf26070 */
[----:B------:R-:W-:-:S07]  /*11fb0*/  UMOV UR4, UR5 ;  /* 0x0000000500047c82 */ /* 0x000fce0008000000 */
[----:B------:R-:W-:Y:S05]  /*11fc0*/  BRA.U !UP1, `(.L_x_1210) ;  /* 0x00000001099c7547 */ /* 0x000fea000b800000 */
[----:B0-----:R-:W-:Y:S01]  /*11fd0*/  IMAD.MOV.U32 R10, RZ, RZ, R0 ;  /* 0x000000ffff0a7224 */ /* 0x001fe200078e0000 */
[----:B------:R-:W-:Y:S01]  /*11fe0*/  MOV R11, R3 ;  /* 0x00000003000b7202 */ /* 0x000fe20000000f00 */
[----:B------:R-:W-:Y:S01]  /*11ff0*/  UISETP.GE.U32.AND UP1, UPT, UR5, 0x40, UPT ;  /* 0x000000400500788c */ /* 0x000fe2000bf26070 */
[----:B------:R-:W-:-:S03]  /*12000*/  UMOV UR4, 0x20 ;  /* 0x0000002000047882 */ /* 0x000fc60000000000 */
[----:B------:R1:W-:Y:S05]  /*12010*/  STS.128 [R4], R8 ;  /* 0x0000000804007388 */ /* 0x0003ea0000000c00 */
[----:B------:R-:W-:Y:S05]  /*12020*/  BRA.U !UP1, `(.L_x_1210) ;  /* 0x0000000109847547 */ /* 0x000fea000b800000 */
[----:B------:R-:W-:-:S07]  /*12030*/  IMAD.U32 R5, RZ, RZ, UR5 ;  /* 0x00000005ff057e24 */ /* 0x000fce000f8e00ff */
.L_x_1215:
[----:B------:R-:W-:Y:S01]  /*12040*/  SHF.R.U32.HI R17, RZ, 0x1, R5 ;  /* 0x00000001ff117819 */ /* 0x000fe20000011605 */
[----:B------:R-:W-:Y:S03]  /*12050*/  BAR.SYNC.DEFER_BLOCKING 0x0 ;  /* 0x0000000000007b1d */ /* 0x000fe60000010000 */
[----:B01----:R-:W-:-:S03]  /*12060*/  IADD3 R10, PT, PT, R17, R16, RZ ;  /* 0x00000010110a7210 */ /* 0x003fc60007ffe0ff */
[----:B------:R-:W-:Y:S01]  /*12070*/  BSSY.RECONVERGENT B0, `(.L_x_1211) ;  /* 0x0000019000007945 */ /* 0x000fe20003800200 */
[----:B------:R-:W-:-:S04]  /*12080*/  ISETP.GE.U32.AND P1, PT, R10, UR5, PT ;  /* 0x000000050a007c0c */ /* 0x000fc8000bf26070 */
[----:B------:R-:W-:-:S13]  /*12090*/  ISETP.GE.U32.OR P1, PT, R16, R17, P1 ;  /* 0x000000111000720c */ /* 0x000fda0000f26470 */
[----:B------:R-:W-:Y:S05]  /*120a0*/  @P1 BRA `(.L_x_1212) ;  /* 0x0000000000541947 */ /* 0x000fea0003800000 */
[----:B------:R-:W-:Y:S01]  /*120b0*/  IMAD R12, R17, 0x10, R4 ;  /* 0x00000010110c7824 */ /* 0x000fe200078e0204 */
[----:B------:R-:W-:Y:S01]  /*120c0*/  DSETP.NAN.AND P2, PT, R8, R8, PT ;  /* 0x000000080800722a */ /* 0x000fe20003f48000 */
[----:B------:R-:W-:Y:S04]  /*120d0*/  BSSY.RECONVERGENT B1, `(.L_x_1213) ;  /* 0x000000b000017945 */ /* 0x000fe80003800200 */
[----:B------:R-:W0:Y:S09]  /*120e0*/  LDS.128 R12, [R12] ;  /* 0x000000000c0c7984 */ /* 0x000e320000000c00 */
        /* <DEDUP_REMOVED lines=9> */
.L_x_1214:
[----:B------:R-:W-:Y:S05]  /*12180*/  BSYNC.RECONVERGENT B1 ;  /* 0x0000000000017941 */ /* 0x000fea0003800200 */
.L_x_1213:
[----:B------:R-:W-:Y:S02]  /*12190*/  SEL R3, R3, R15, P1 ;  /* 0x0000000f03037207 */ /* 0x000fe40000800000 */
[----:B------:R-:W-:Y:S02]  /*121a0*/  SEL R0, R0, R14, P1 ;  /* 0x0000000e00007207 */ /* 0x000fe40000800000 */
[----:B------:R-:W-:Y:S01]  /*121b0*/  FSEL R8, R8, R12, P1 ;  /* 0x0000000c08087208 */ /* 0x000fe20000800000 */
[----:B------:R-:W-:Y:S01]  /*121c0*/  IMAD.MOV.U32 R11, RZ, RZ, R3 ;  /* 0x000000ffff0b7224 */ /* 0x000fe200078e0003 */
[----:B------:R-:W-:Y:S02]  /*121d0*/  FSEL R9, R9, R13, P1 ;  /* 0x0000000d09097208 */ /* 0x000fe40000800000 */
[----:B------:R-:W-:-:S05]  /*121e0*/  MOV R10, R0 ;  /* 0x00000000000a7202 */ /* 0x000fca0000000f00 */
[----:B------:R0:W-:Y:S02]  /*121f0*/  STS.128 [R4], R8 ;  /* 0x0000000804007388 */ /* 0x0001e40000000c00 */
.L_x_1212:
[----:B------:R-:W-:Y:S05]  /*12200*/  BSYNC.RECONVERGENT B0 ;  /* 0x0000000000007941 */ /* 0x000fea0003800200 */
.L_x_1211:
[----:B------:R-:W-:Y:S02]  /*12210*/  ISETP.GT.U32.AND P1, PT, R5, 0x7f, PT ;  /* 0x0000007f0500780c */ /* 0x000fe40003f24070 */
[----:B------:R-:W-:-:S11]  /*12220*/  MOV R5, R17 ;  /* 0x0000001100057202 */ /* 0x000fd60000000f00 */
[----:B------:R-:W-:Y:S05]  /*12230*/  @P1 BRA `(.L_x_1215) ;  /* 0xfffffffc00801947 */ /* 0x000fea000383ffff */
.L_x_1210:
[----:B------:R-:W-:Y:S01]  /*12240*/  BAR.SYNC.DEFER_BLOCKING 0x0 ;  /* 0x0000000000007b1d */ /* 0x000fe20000010000 */
[----:B------:R-:W-:-:S09]  /*12250*/  UISETP.GE.U32.AND UP1, UPT, UR4, 0x2, UPT ;  /* 0x000000020400788c */ /* 0x000fd2000bf26070 */
[----:B------:R-:W-:Y:S05]  /*12260*/  BRA.U !UP1, `(.L_x_1209) ;  /* 0x0000000109607547 */ /* 0x000fea000b800000 */
[----:B01----:R-:W-:-:S07]  /*12270*/  IMAD.MOV.U32 R11, RZ, RZ, 0x1 ;  /* 0x00000001ff0b7424 */ /* 0x003fce00078e00ff */
.L_x_1218:
[----:B------:R-:W0:Y:S01]  /*12280*/  SHFL.DOWN PT, R13, R0, R11, 0x1f ;  /* 0x08001f0b000d7589 */ /* 0x000e2200000e0000 */
[----:B------:R-:W-:Y:S01]  /*12290*/  DSETP.NAN.AND P3, PT, R8, R8, PT ;  /* 0x000000080800722a */ /* 0x000fe20003f68000 */
[----:B------:R-:W-:Y:S02]  /*122a0*/  BSSY.RECONVERGENT B0, `(.L_x_1216) ;  /* 0x000000f000007945 */ /* 0x000fe40003800200 */
[----:B------:R-:W1:Y:S04]  /*122b0*/  SHFL.DOWN PT, R10, R3, R11, 0x1f ;  /* 0x08001f0b030a7589 */ /* 0x000e6800000e0000 */
[----:B------:R-:W-:Y:S04]  /*122c0*/  SHFL.DOWN PT, R5, R9, R11, 0x1f ;  /* 0x08001f0b09057589 */ /* 0x000fe800000e0000 */
[----:B------:R2:W3:Y:S02]  /*122d0*/  SHFL.DOWN PT, R4, R8, R11, 0x1f ;  /* 0x08001f0b08047589 */ /* 0x0004e400000e0000 */
[----:B--2---:R-:W-:-:S02]  /*122e0*/  SHF.L.U32 R11, R11, 0x1, RZ ;  /* 0x000000010b0b7819 */ /* 0x004fc400000006ff */
[----:B0-----:R-:W-:Y:S02]  /*122f0*/  @P3 ISETP.GE.U32.AND P1, PT, R0, R13, PT ;  /* 0x0000000d0000320c */ /* 0x001fe40003f26070 */
[----:B------:R-:W-:Y:S02]  /*12300*/  ISETP.GE.AND P2, PT, R11, UR4, PT ;  /* 0x000000040b007c0c */ /* 0x000fe4000bf46270 */
[----:B-1----:R-:W-:-:S13]  /*12310*/  @P3 ISETP.GE.AND.EX P1, PT, R3, R10, PT, P1 ;  /* 0x0000000a0300320c */ /* 0x002fda0003f26310 */
[----:B---3--:R-:W-:Y:S01]  /*12320*/  @P3 DSETP.NUM.OR P1, PT, R4, R4, !P1 ;  /* 0x000000040400322a */ /* 0x008fe20004f27400 */
[----:B------:R-:W-:-:S13]  /*12330*/  @P3 BRA `(.L_x_1217) ;  /* 0x0000000000143947 */ /* 0x000fda0003800000 */
[----:B------:R-:W-:-:S14]  /*12340*/  DSETP.NEU.AND P3, PT, R8, R4, PT ;  /* 0x000000040800722a */ /* 0x000fdc0003f6d000 */
[----:B------:R-:W-:-:S04]  /*12350*/  @!P3 ISETP.GE.U32.AND P1, PT, R0, R13, PT ;  /* 0x0000000d0000b20c */ /* 0x000fc80003f26070 */
[----:B------:R-:W-:-:S04]  /*12360*/  @!P3 ISETP.GE.AND.EX P1, PT, R3, R10, PT, P1 ;  /* 0x0000000a0300b20c */ /* 0x000fc80003f26310 */
[----:B------:R-:W-:-:S07]  /*12370*/  @!P3 PLOP3.LUT P1, PT, P1, PT, PT, 0x8, 0x80 ;  /* 0x000000000080b81c */ /* 0x000fce0000f2e170 */
[----:B------:R-:W-:-:S14]  /*12380*/  @P3 DSETP.GT.AND P1, PT, R8, R4, PT ;  /* 0x000000040800322a */ /* 0x000fdc0003f24000 */
.L_x_1217:
[----:B------:R-:W-:Y:S05]  /*12390*/  BSYNC.RECONVERGENT B0 ;  /* 0x0000000000007941 */ /* 0x000fea0003800200 */
.L_x_1216:
[----:B------:R-:W-:Y:S02]  /*123a0*/  FSEL R8, R8, R4, P1 ;  /* 0x0000000408087208 */ /* 0x000fe40000800000 */
[----:B------:R-:W-:Y:S02]  /*123b0*/  FSEL R9, R9, R5, P1 ;  /* 0x0000000509097208 */ /* 0x000fe40000800000 */
[----:B------:R-:W-:Y:S02]  /*123c0*/  SEL R0, R0, R13, P1 ;  /* 0x0000000d00007207 */ /* 0x000fe40000800000 */
[----:B------:R-:W-:Y:S01]  /*123d0*/  SEL R3, R3, R10, P1 ;  /* 0x0000000a03037207 */ /* 0x000fe20000800000 */
[----:B------:R-:W-:Y:S06]  /*123e0*/  @!P2 BRA `(.L_x_1218) ;  /* 0xfffffffc00a4a947 */ /* 0x000fec000383ffff */
.L_x_1209:
[----:B------:R-:W-:Y:S05]  /*123f0*/  @!P0 EXIT ;  /* 0x000000000000894d */ /* 0x000fea0003800000 */
[----:B------:R-:W2:Y:S01]  /*12400*/  LDCU.U8 UR6, c[0x0][0x7a0] ;  /* 0x0000f400ff0677ac */ /* 0x000ea20008000000 */
[----:B------:R-:W3:Y:S01]  /*12410*/  LDCU.64 UR4, c[0x0][0x798] ;  /* 0x0000f300ff0477ac */ /* 0x000ee20008000a00 */
[----:B--2---:R-:W-:-:S04]  /*12420*/  UISETP.NE.AND UP1, UPT, UR6, URZ, UPT ;  /* 0x000000ff0600728c */ /* 0x004fc8000bf25270 */
[----:B---3--:R-:W-:Y:S02]  /*12430*/  USEL UR4, UR4, URZ, UP1 ;  /* 0x000000ff04047287 */ /* 0x008fe40008800000 */
[----:B------:R-:W-:-:S04]  /*12440*/  USEL UR5, UR5, URZ, UP1 ;  /* 0x000000ff05057287 */ /* 0x000fc80008800000 */
[----:B------:R-:W-:-:S04]  /*12450*/  IADD3 R16, P0, PT, R0, UR4, RZ ;  /* 0x0000000400107c10 */ /* 0x000fc8000ff1e0ff */
[----:B------:R-:W-:Y:S01]  /*12460*/  IADD3.X R17, PT, PT, R3, UR5, RZ, P0, !PT ;  /* 0x0000000503117c10 */ /* 0x000fe200087fe4ff */
[----:B------:R-:W-:Y:S08]  /*12470*/  BRA.U !UP0, `(.L_x_1219) ;  /* 0x0000000108f87547 */ /* 0x000ff0000b800000 */
[----:B------:R-:W-:Y:S05]  /*12480*/  BRA.U !UP1, `(.L_x_1220) ;  /* 0x0000000109447547 */ /* 0x000fea000b800000 */
[----:B------:R-:W-:Y:S01]  /*12490*/  MOV R0, 0x0 ;  /* 0x0000000000007802 */ /* 0x000fe20000000f00 */
[----:B------:R-:W2:Y:S01]  /*124a0*/  LDCU.64 UR4, c[0x4][0x3c8] ;  /* 0x01007900ff0477ac */ /* 0x000ea20008000a00 */
[----:B------:R-:W-:Y:S02]  /*124b0*/  HFMA2 R12, -RZ, RZ, 0, 5.9604644775390625e-08 ;  /* 0x00000001ff0c7431 */ /* 0x000fe400000001ff */
[----:B01----:R-:W-:Y:S01]  /*124c0*/  IMAD.MOV.U32 R8, RZ, RZ, 0x2dd ;  /* 0x000002ddff087424 */ /* 0x003fe200078e00ff */
[----:B------:R0:W1:Y:S01]  /*124d0*/  LDC.64 R14, c[0x4][R0] ;  /* 0x01000000000e7b82 */ /* 0x0000620000000a00 */
[----:B------:R-:W3:Y:S01]  /*124e0*/  LDCU.64 UR6, c[0x4][0x3c0] ;  /* 0x01007800ff0677ac */ /* 0x000ee20008000a00 */
[----:B------:R-:W-:Y:S01]  /*124f0*/  IMAD.MOV.U32 R13, RZ, RZ, RZ ;  /* 0x000000ffff0d7224 */ /* 0x000fe200078e00ff */
[----:B------:R-:W4:Y:S01]  /*12500*/  LDCU.64 UR8, c[0x4][0x278] ;  /* 0x01004f00ff0877ac */ /* 0x000f220008000a00 */
[----:B--2---:R-:W-:Y:S01]  /*12510*/  IMAD.U32 R4, RZ, RZ, UR4 ;  /* 0x00000004ff047e24 */ /* 0x004fe2000f8e00ff */
[----:B------:R-:W-:Y:S01]  /*12520*/  MOV R5, UR5 ;  /* 0x0000000500057c02 */ /* 0x000fe20008000f00 */
[----:B---3--:R-:W-:Y:S01]  /*12530*/  IMAD.U32 R6, RZ, RZ, UR6 ;  /* 0x00000006ff067e24 */ /* 0x008fe2000f8e00ff */
[----:B------:R-:W-:Y:S01]  /*12540*/  MOV R7, UR7 ;  /* 0x0000000700077c02 */ /* 0x000fe20008000f00 */
[----:B----4-:R-:W-:Y:S01]  /*12550*/  IMAD.U32 R10, RZ, RZ, UR8 ;  /* 0x00000008ff0a7e24 */ /* 0x010fe2000f8e00ff */
[----:B0-----:R-:W-:-:S07]  /*12560*/  MOV R11, UR9 ;  /* 0x00000009000b7c02 */ /* 0x001fce0008000f00 */
[----:B------:R-:W-:-:S07]  /*12570*/  LEPC R20, `(.L_x_1221) ;  /* 0x000000001014794e */ /* 0x000fce0000000000 */
[----:B-1----:R-:W-:Y:S05]  /*12580*/  CALL.ABS.NOINC R14 ;  /* 0x000000000e007343 */ /* 0x002fea0003c00000 */
.L_x_1221:
[----:B------:R-:W-:-:S07]  /*12590*/  CS2R R16, SRZ ;  /* 0x0000000000107805 */ /* 0x000fce000001ff00 */
.L_x_1220:
[----:B------:R-:W2:Y:S02]  /*125a0*/  LDCU.U8 UR4, c[0x0][0x7a1] ;  /* 0x0000f420ff0477ac */ /* 0x000ea40008000000 */
[----:B--2---:R-:W-:-:S09]  /*125b0*/  UISETP.NE.AND UP0, UPT, UR4, URZ, UPT ;  /* 0x000000ff0400728c */ /* 0x004fd2000bf05270 */
[----:B------:R-:W-:Y:S05]  /*125c0*/  BRA.U !UP0, `(.L_x_1222) ;  /* 0x0000000108607547 */ /* 0x000fea000b800000 */
[----:B------:R-:W2:Y:S02]  /*125d0*/  LDCU UR4, c[0x0][0x7a4] ;  /* 0x0000f480ff0477ac */ /* 0x000ea40008000800 */
[----:B--2---:R-:W-:-:S09]  /*125e0*/  UISETP.NE.AND UP0, UPT, UR4, 0x1, UPT ;  /* 0x000000010400788c */ /* 0x004fd2000bf05270 */
[----:B------:R-:W-:Y:S05]  /*125f0*/  BRA.U !UP0, `(.L_x_1223) ;  /* 0x0000000108407547 */ /* 0x000fea000b800000 */
[----:B------:R-:W-:Y:S01]  /*12600*/  MOV R14, 0x0 ;  /* 0x00000000000e7802 */ /* 0x000fe20000000f00 */
[----:B------:R-:W2:Y:S01]  /*12610*/  LDCU.64 UR4, c[0x4][0x3d8] ;  /* 0x01007b00ff0477ac */ /* 0x000ea20008000a00 */
[----:B01----:R-:W-:Y:S02]  /*12620*/  HFMA2 R8, -RZ, RZ, 0, 4.4763088226318359375e-05 ;  /* 0x000002efff087431 */ /* 0x003fe400000001ff */
[----:B------:R-:W-:Y:S01]  /*12630*/  IMAD.MOV.U32 R12, RZ, RZ, 0x1 ;  /* 0x00000001ff0c7424 */ /* 0x000fe200078e00ff */
[----:B------:R-:W-:Y:S01]  /*12640*/  MOV R13, RZ ;  /* 0x000000ff000d7202 */ /* 0x000fe20000000f00 */
[----:B------:R-:W0:Y:S01]  /*12650*/  LDCU.64 UR8, c[0x4][0x3c0] ;  /* 0x01007800ff0877ac */ /* 0x000e220008000a00 */
[----:B------:R-:W1:Y:S01]  /*12660*/  LDC.64 R14, c[0x4][R14] ;  /* 0x010000000e0e7b82 */ /* 0x000e620000000a00 */
[----:B------:R-:W3:Y:S01]  /*12670*/  LDCU.64 UR6, c[0x4][0x250] ;  /* 0x01004a00ff0677ac */ /* 0x000ee20008000a00 */
[----:B--2---:R-:W-:Y:S01]  /*12680*/  MOV R4, UR4 ;  /* 0x0000000400047c02 */ /* 0x004fe20008000f00 */
[----:B------:R-:W-:Y:S01]  /*12690*/  IMAD.U32 R5, RZ, RZ, UR5 ;  /* 0x00000005ff057e24 */ /* 0x000fe2000f8e00ff */
[----:B0-----:R-:W-:Y:S01]  /*126a0*/  MOV R6, UR8 ;  /* 0x0000000800067c02 */ /* 0x001fe20008000f00 */
[----:B------:R-:W-:Y:S01]  /*126b0*/  IMAD.U32 R7, RZ, RZ, UR9 ;  /* 0x00000009ff077e24 */ /* 0x000fe2000f8e00ff */
[----:B---3--:R-:W-:Y:S01]  /*126c0*/  MOV R10, UR6 ;  /* 0x00000006000a7c02 */ /* 0x008fe20008000f00 */
[----:B------:R-:W-:-:S07]  /*126d0*/  IMAD.U32 R11, RZ, RZ, UR7 ;  /* 0x00000007ff0b7e24 */ /* 0x000fce000f8e00ff */
[----:B------:R-:W-:-:S07]  /*126e0*/  LEPC R20, `(.L_x_1223) ;  /* 0x000000001014794e */ /* 0x000fce0000000000 */
[----:B-1----:R-:W-:Y:S05]  /*126f0*/  CALL.ABS.NOINC R14 ;  /* 0x000000000e007343 */ /* 0x002fea0003c00000 */
.L_x_1223:
[----:B------:R-:W2:Y:S02]  /*12700*/  LDCU.64 UR4, c[0x0][0x770] ;  /* 0x0000ee00ff0477ac */ /* 0x000ea40008000a00 */
[----:B--2---:R-:W-:-:S05]  /*12710*/  IADD3 R2, P0, PT, R2, UR4, RZ ;  /* 0x0000000402027c10 */ /* 0x004fca000ff1e0ff */
[----:B------:R-:W-:-:S05]  /*12720*/  IMAD.X R3, RZ, RZ, UR5, P0 ;  /* 0x00000005ff037e24 */ /* 0x000fca00080e06ff */
[----:B------:R-:W-:Y:S01]  /*12730*/  STG.E.64 desc[UR36][R2.64], R16 ;  /* 0x0000001002007986 */ /* 0x000fe2000c101b24 */
[----:B------:R-:W-:Y:S05]  /*12740*/  EXIT ;  /* 0x000000000000794d */ /* 0x000fea0003800000 */
.L_x_1222:
[----:B------:R-:W-:Y:S01]  /*12750*/  MOV R0, 0x0 ;  /* 0x0000000000007802 */ /* 0x000fe20000000f00 */
[----:B------:R-:W2:Y:S01]  /*12760*/  LDCU.64 UR6, c[0x4][0x3c8] ;  /* 0x01007900ff0677ac */ /* 0x000ea20008000a00 */
[----:B01----:R-:W-:Y:S02]  /*12770*/  HFMA2 R8, -RZ, RZ, 0, 4.4405460357666015625e-05 ;  /* 0x000002e9ff087431 */ /* 0x003fe400000001ff */
[----:B------:R-:W-:Y:S01]  /*12780*/  IMAD.MOV.U32 R12, RZ, RZ, 0x1 ;  /* 0x00000001ff0c7424 */ /* 0x000fe200078e00ff */
[----:B------:R0:W1:Y:S01]  /*12790*/  LDC.64 R2, c[0x4][R0] ;  /* 0x0100000000027b82 */ /* 0x0000620000000a00 */
[----:B------:R-:W3:Y:S01]  /*127a0*/  LDCU.64 UR8, c[0x4][0x3c0] ;  /* 0x01007800ff0877ac */ /* 0x000ee20008000a00 */
[----:B------:R-:W-:Y:S01]  /*127b0*/  MOV R13, RZ ;  /* 0x000000ff000d7202 */ /* 0x000fe20000000f00 */
[----:B------:R-:W4:Y:S01]  /*127c0*/  LDCU.64 UR4, c[0x4][0x258] ;  /* 0x01004b00ff0477ac */ /* 0x000f220008000a00 */
[----:B--2---:R-:W-:Y:S01]  /*127d0*/  MOV R4, UR6 ;  /* 0x0000000600047c02 */ /* 0x004fe20008000f00 */
[----:B------:R-:W-:Y:S01]  /*127e0*/  IMAD.U32 R5, RZ, RZ, UR7 ;  /* 0x00000007ff057e24 */ /* 0x000fe2000f8e00ff */
[----:B---3--:R-:W-:Y:S01]  /*127f0*/  MOV R6, UR8 ;  /* 0x0000000800067c02 */ /* 0x008fe20008000f00 */
[----:B------:R-:W-:Y:S01]  /*12800*/  IMAD.U32 R7, RZ, RZ, UR9 ;  /* 0x00000009ff077e24 */ /* 0x000fe2000f8e00ff */
[----:B----4-:R-:W-:Y:S01]  /*12810*/  MOV R10, UR4 ;  /* 0x00000004000a7c02 */ /* 0x010fe20008000f00 */
[----:B0-----:R-:W-:-:S07]  /*12820*/  IMAD.U32 R11, RZ, RZ, UR5 ;  /* 0x00000005ff0b7e24 */ /* 0x001fce000f8e00ff */
[----:B------:R-:W-:-:S07]  /*12830*/  LEPC R20, `(.L_x_1224) ;  /* 0x000000001014794e */ /* 0x000fce0000000000 */
[----:B-1----:R-:W-:Y:S05]  /*12840*/  CALL.ABS.NOINC R2 ;  /* 0x0000000002007343 */ /* 0x002fea0003c00000 */
.L_x_1224:
[----:B------:R-:W-:Y:S05]  /*12850*/  EXIT ;  /* 0x000000000000794d */ /* 0x000fea0003800000 */
.L_x_1219:
[----:B------:R-:W-:Y:S05]  /*12860*/  BRA.U !UP1, `(.L_x_1225) ;  /* 0x0000000109487547 */ /* 0x000fea000b800000 */
[----:B01----:R-:W2:Y:S04]  /*12870*/  LDG.E.64 R4, desc[UR36][R6.64] ;  /* 0x0000002406047981 */ /* 0x003ea8000c1e1b00 */
[----:B------:R-:W3:Y:S01]  /*12880*/  LDG.E.64 R10, desc[UR36][R6.64+0x8] ;  /* 0x00000824060a7981 */ /* 0x000ee2000c1e1b00 */
[----:B------:R-:W-:Y:S01]  /*12890*/  BSSY.RECONVERGENT B0, `(.L_x_1226) ;  /* 0x000000b000007945 */ /* 0x000fe20003800200 */
[----:B--2---:R-:W-:-:S14]  /*128a0*/  DSETP.NAN.AND P1, PT, R4, R4, PT ;  /* 0x000000040400722a */ /* 0x004fdc0003f28000 */
[----:B---3--:R-:W-:-:S04]  /*128b0*/  @P1 ISETP.GE.U32.AND P0, PT, R10, R16, PT ;  /* 0x000000100a00120c */ /* 0x008fc80003f06070 */
        /* <DEDUP_REMOVED lines=8> */
.L_x_1227:
[----:B------:R-:W-:Y:S05]  /*12940*/  BSYNC.RECONVERGENT B0 ;  /* 0x0000000000007941 */ /* 0x000fea0003800200 */
.L_x_1226:
[----:B------:R-:W-:Y:S02]  /*12950*/  FSEL R8, R4, R8, P0 ;  /* 0x0000000804087208 */ /* 0x000fe40000000000 */
[----:B------:R-:W-:Y:S02]  /*12960*/  FSEL R9, R5, R9, P0 ;  /* 0x0000000905097208 */ /* 0x000fe40000000000 */
[----:B------:R-:W-:Y:S02]  /*12970*/  SEL R16, R10, R16, P0 ;  /* 0x000000100a107207 */ /* 0x000fe40000000000 */
[----:B------:R-:W-:-:S07]  /*12980*/  SEL R17, R11, R17, P0 ;  /* 0x000000110b117207 */ /* 0x000fce0000000000 */
.L_x_1225:
        /* <DEDUP_REMOVED lines=8> */
[----:B------:R-:W-:Y:S02]  /*12a10*/  HFMA2 R12, -RZ, RZ, 0, 5.9604644775390625e-08 ;  /* 0x00000001ff0c7431 */ /* 0x000fe400000001ff */
[----:B01----:R-:W-:Y:S01]  /*12a20*/  IMAD.MOV.U32 R8, RZ, RZ, 0x2ef ;  /* 0x000002efff087424 */ /* 0x003fe200078e00ff */
[----:B------:R-:W0:Y:S01]  /*12a30*/  LDCU.64 UR6, c[0x4][0x3c0] ;  /* 0x01007800ff0677ac */ /* 0x000e220008000a00 */
[----:B------:R-:W1:Y:S01]  /*12a40*/  LDC.64 R14, c[0x4][R14] ;  /* 0x010000000e0e7b82 */ /* 0x000e620000000a00 */
[----:B------:R-:W-:Y:S01]  /*12a50*/  IMAD.MOV.U32 R13, RZ, RZ, RZ ;  /* 0x000000ffff0d7224 */ /* 0x000fe200078e00ff */
[----:B------:R-:W3:Y:S01]  /*12a60*/  LDCU.64 UR8, c[0x4][0x250] ;  /* 0x01004a00ff0877ac */ /* 0x000ee20008000a00 */
[----:B--2---:R-:W-:Y:S01]  /*12a70*/  IMAD.U32 R4, RZ, RZ, UR4 ;  /* 0x00000004ff047e24 */ /* 0x004fe2000f8e00ff */
[----:B------:R-:W-:Y:S01]  /*12a80*/  MOV R5, UR5 ;  /* 0x0000000500057c02 */ /* 0x000fe20008000f00 */
[----:B0-----:R-:W-:Y:S01]  /*12a90*/  IMAD.U32 R6, RZ, RZ, UR6 ;  /* 0x00000006ff067e24 */ /* 0x001fe2000f8e00ff */
[----:B------:R-:W-:Y:S01]  /*12aa0*/  MOV R7, UR7 ;  /* 0x0000000700077c02 */ /* 0x000fe20008000f00 */
[----:B---3--:R-:W-:Y:S01]  /*12ab0*/  IMAD.U32 R10, RZ, RZ, UR8 ;  /* 0x00000008ff0a7e24 */ /* 0x008fe2000f8e00ff */
[----:B------:R-:W-:-:S07]  /*12ac0*/  MOV R11, UR9 ;  /* 0x00000009000b7c02 */ /* 0x000fce0008000f00 */
[----:B------:R-:W-:-:S07]  /*12ad0*/  LEPC R20, `(.L_x_1229) ;  /* 0x000000001014794e */ /* 0x000fce0000000000 */
[----:B-1----:R-:W-:Y:S05]  /*12ae0*/  CALL.ABS.NOINC R14 ;  /* 0x000000000e007343 */ /* 0x002fea0003c00000 */
.L_x_1229:
[----:B------:R-:W2:Y:S02]  /*12af0*/  LDCU.64 UR4, c[0x0][0x770] ;  /* 0x0000ee00ff0477ac */ /* 0x000ea40008000a00 */
[----:B--2---:R-:W-:-:S04]  /*12b00*/  IADD3 R2, P0, PT, R2, UR4, RZ ;  /* 0x0000000402027c10 */ /* 0x004fc8000ff1e0ff */
[----:B------:R-:W-:-:S05]  /*12b10*/  IADD3.X R3, PT, PT, RZ, UR5, RZ, P0, !PT ;  /* 0x00000005ff037c10 */ /* 0x000fca00087fe4ff */
[----:B------:R-:W-:Y:S01]  /*12b20*/  STG.E.64 desc[UR36][R2.64], R16 ;  /* 0x0000001002007986 */ /* 0x000fe2000c101b24 */
[----:B------:R-:W-:Y:S05]  /*12b30*/  EXIT ;  /* 0x000000000000794d */ /* 0x000fea0003800000 */
.L_x_1228:
[----:B------:R-:W-:Y:S04]  /*12b40*/  STG.E.64 desc[UR36][R6.64], R8 ;  /* 0x0000000806007986 */ /* 0x000fe8000c101b24 */
[----:B------:R-:W-:Y:S01]  /*12b50*/  STG.E.64 desc[UR36][R6.64+0x8], R16 ;  /* 0x0000081006007986 */ /* 0x000fe2000c101b24 */
[----:B------:R-:W-:Y:S05]  /*12b60*/  EXIT ;  /* 0x000000000000794d */ /* 0x000fea0003800000 */
.L_x_1187:
[----:B------:R-:W3:Y:S01]  /*12b70*/  LDL.LU.64 R8, [R1+0x30] ;  /* 0x0000300001087983 */ /* 0x000ee20000300a00 */
[----:B------:R-:W3:Y:S02]  /*12b80*/  LDCU UR4, c[0x0][0x3a0] ;  /* 0x00007400ff0477ac */ /* 0x000ee40008000800 */
[----:B---3--:R-:W-:-:S13]  /*12b90*/  ISETP.GE.AND P0, PT, R9, UR4, PT ;  /* 0x0000000409007c0c */ /* 0x008fda000bf06270 */
[----:B------:R-:W-:Y:S05]  /*12ba0*/  @P0 EXIT ;  /* 0x000000000000094d */ /* 0x000fea0003800000 */
[----:B------:R-:W0:Y:S01]  /*12bb0*/  LDCU UR4, c[0x0][0x3b0] ;  /* 0x00007600ff0477ac */ /* 0x000e220008000800 */
[----:B--2---:R-:W-:Y:S02]  /*12bc0*/  ISETP.NE.AND P1, PT, R16, RZ, PT ;  /* 0x000000ff1000720c */ /* 0x004fe40003f25270 */
[----:B0-----:R-:W-:-:S13]  /*12bd0*/  ISETP.NE.AND P0, PT, RZ, UR4, PT ;  /* 0x00000004ff007c0c */ /* 0x001fda000bf05270 */
[----:B------:R-:W-:Y:S05]  /*12be0*/  @P0 EXIT P1 ;  /* 0x000000000000094d */ /* 0x000fea0000800000 */
[----:B------:R-:W0:Y:S01]  /*12bf0*/  LDCU UR4, c[0x0][0x3b4] ;  /* 0x00007680ff0477ac */ /* 0x000e220008000800 */
[----:B------:R-:W-:Y:S02]  /*12c00*/  ISETP.NE.AND P1, PT, R17, RZ, PT ;  /* 0x000000ff1100720c */ /* 0x000fe40003f25270 */
[----:B0-----:R-:W-:-:S13]  /*12c10*/  ISETP.NE.AND P0, PT, RZ, UR4, PT ;  /* 0x00000004ff007c0c */ /* 0x001fda000bf05270 */
[----:B------:R-:W-:Y:S05]  /*12c20*/  @P0 EXIT P1 ;  /* 0x000000000000094d */ /* 0x000fea0000800000 */
[----:B------:R-:W0:Y:S01]  /*12c30*/  LDCU.U8 UR6, c[0x0][0x7a0] ;  /* 0x0000f400ff0677ac */ /* 0x000e220008000000 */
[----:B------:R-:W1:Y:S01]  /*12c40*/  LDCU.64 UR4, c[0x0][0x798] ;  /* 0x0000f300ff0477ac */ /* 0x000e620008000a00 */
[----:B0-----:R-:W-:-:S04]  /*12c50*/  UISETP.NE.AND UP1, UPT, UR6, URZ, UPT ;  /* 0x000000ff0600728c */ /* 0x001fc8000bf25270 */
[----:B-1----:R-:W-:Y:S02]  /*12c60*/  USEL UR4, UR4, URZ, UP1 ;  /* 0x000000ff04047287 */ /* 0x002fe40008800000 */
[----:B------:R-:W-:-:S04]  /*12c70*/  USEL UR5, UR5, URZ, UP1 ;  /* 0x000000ff05057287 */ /* 0x000fc80008800000 */
[----:B------:R-:W-:-:S04]  /*12c80*/  IADD3 R16, P0, PT, R24, UR4, RZ ;  /* 0x0000000418107c10 */ /* 0x000fc8000ff1e0ff */
[----:B------:R-:W-:Y:S01]  /*12c90*/  IADD3.X R17, PT, PT, R25, UR5, RZ, P0, !PT ;  /* 0x0000000519117c10 */ /* 0x000fe200087fe4ff */
[----:B------:R-:W-:Y:S08]  /*12ca0*/  BRA.U !UP0, `(.L_x_1230) ;  /* 0x0000000108f87547 */ /* 0x000ff0000b800000 */
[----:B------:R-:W-:Y:S05]  /*12cb0*/  BRA.U !UP1, `(.L_x_1231) ;  /* 0x0000000109447547 */ /* 0x000fea000b800000 */
[----:B----4-:R-:W-:Y:S01]  /*12cc0*/  MOV R0, 0x0 ;  /* 0x0000000000007802 */ /* 0x010fe20000000f00 */
        /* <DEDUP_REMOVED lines=9> */
[----:B---3--:R-:W-:Y:S01]  /*12d60*/  IMAD.U32 R6, RZ, RZ, UR6 ;  /* 0x00000006ff067e24 */ /* 0x008fe2000f8e00ff */
[----:B------:R-:W-:Y:S01]  /*12d70*/  MOV R7, UR7 ;  /* 0x0000000700077c02 */ /* 0x000fe20008000f00 */
[----:B----4-:R-:W-:Y:S01]  /*12d80*/  IMAD.U32 R10, RZ, RZ, UR8 ;  /* 0x00000008ff0a7e24 */ /* 0x010fe2000f8e00ff */
[----:B-1----:R-:W-:-:S07]  /*12d90*/  MOV R11, UR9 ;  /* 0x00000009000b7c02 */ /* 0x002fce0008000f00 */
[----:B------:R-:W-:-:S07]  /*12da0*/  LEPC R20, `(.L_x_1232) ;  /* 0x000000001014794e */ /* 0x000fce0000000000 */
[----:B--2---:R-:W-:Y:S05]  /*12db0*/  CALL.ABS.NOINC R14 ;  /* 0x000000000e007343 */ /* 0x004fea0003c00000 */
.L_x_1232:
[----:B------:R-:W-:-:S07]  /*12dc0*/  CS2R R16, SRZ ;  /* 0x0000000000107805 */ /* 0x000fce000001ff00 */
.L_x_1231:
        /* <DEDUP_REMOVED lines=10> */
[----:B------:R-:W-:Y:S01]  /*12e70*/  MOV R13, RZ ;  /* 0x000000ff000d7202 */ /* 0x000fe20000000f00 */
[----:B------:R-:W1:Y:S01]  /*12e80*/  LDCU.64 UR6, c[0x4][0x3c0] ;  /* 0x01007800ff0677ac */ /* 0x000e620008000a00 */
[----:B------:R-:W2:Y:S01]  /*12e90*/  LDC.64 R14, c[0x4][R14] ;  /* 0x010000000e0e7b82 */ /* 0x000ea20000000a00 */
[----:B------:R-:W3:Y:S01]  /*12ea0*/  LDCU.64 UR8, c[0x4][0x250] ;  /* 0x01004a00ff0877ac */ /* 0x000ee20008000a00 */
[----:B0-----:R-:W-:Y:S01]  /*12eb0*/  MOV R4, UR4 ;  /* 0x0000000400047c02 */ /* 0x001fe20008000f00 */
[----:B------:R-:W-:Y:S01]  /*12ec0*/  IMAD.U32 R5, RZ, RZ, UR5 ;  /* 0x00000005ff057e24 */ /* 0x000fe2000f8e00ff */
[----:B-1----:R-:W-:Y:S01]  /*12ed0*/  MOV R6, UR6 ;  /* 0x0000000600067c02 */ /* 0x002fe20008000f00 */
[----:B------:R-:W-:Y:S01]  /*12ee0*/  IMAD.U32 R7, RZ, RZ, UR7 ;  /* 0x00000007ff077e24 */ /* 0x000fe2000f8e00ff */
[----:B---3--:R-:W-:Y:S01]  /*12ef0*/  MOV R10, UR8 ;  /* 0x00000008000a7c02 */ /* 0x008fe20008000f00 */
[----:B------:R-:W-:-:S07]  /*12f00*/  IMAD.U32 R11, RZ, RZ, UR9 ;  /* 0x00000009ff0b7e24 */ /* 0x000fce000f8e00ff */
[----:B------:R-:W-:-:S07]  /*12f10*/  LEPC R20, `(.L_x_1234) ;  /* 0x000000001014794e */ /* 0x000fce0000000000 */
[----:B--2-4-:R-:W-:Y:S05]  /*12f20*/  CALL.ABS.NOINC R14 ;  /* 0x000000000e007343 */ /* 0x014fea0003c00000 */
.L_x_1234:
[----:B------:R-:W0:Y:S02]  /*12f30*/  LDCU.64 UR4, c[0x0][0x770] ;  /* 0x0000ee00ff0477ac */ /* 0x000e240008000a00 */
[----:B0-----:R-:W-:-:S05]  /*12f40*/  IADD3 R2, P0, PT, R2, UR4, RZ ;  /* 0x0000000402027c10 */ /* 0x001fca000ff1e0ff */
[----:B------:R-:W-:-:S05]  /*12f50*/  IMAD.X R3, RZ, RZ, UR5, P0 ;  /* 0x00000005ff037e24 */ /* 0x000fca00080e06ff */
[----:B------:R-:W-:Y:S01]  /*12f60*/  STG.E.64 desc[UR36][R2.64], R16 ;  /* 0x0000001002007986 */ /* 0x000fe2000c101b24 */
[----:B------:R-:W-:Y:S05]  /*12f70*/  EXIT ;  /* 0x000000000000794d */ /* 0x000fea0003800000 */
.L_x_1233:
[----:B----4-:R-:W-:Y:S01]  /*12f80*/  MOV R0, 0x0 ;  /* 0x0000000000007802 */ /* 0x010fe20000000f00 */
[----:B------:R-:W0:Y:S01]  /*12f90*/  LDCU.64 UR4, c[0x4][0x3c8] ;  /* 0x01007900ff0477ac */ /* 0x000e220008000a00 */
[----:B------:R-:W-:Y:S02]  /*12fa0*/  HFMA2 R8, -RZ, RZ, 0, 4.4405460357666015625e-05 ;  /* 0x000002e9ff087431 */ /* 0x000fe400000001ff */
[----:B------:R-:W-:Y:S01]  /*12fb0*/  IMAD.MOV.U32 R12, RZ, RZ, 0x1 ;  /* 0x00000001ff0c7424 */ /* 0x000fe200078e00ff */
[----:B------:R1:W2:Y:S01]  /*12fc0*/  LDC.64 R2, c[0x4][R0] ;  /* 0x0100000000027b82 */ /* 0x0002a20000000a00 */
[----:B------:R-:W3:Y:S01]  /*12fd0*/  LDCU.64 UR6, c[0x4][0x3c0] ;  /* 0x01007800ff0677ac */ /* 0x000ee20008000a00 */
[----:B------:R-:W-:Y:S01]  /*12fe0*/  MOV R13, RZ ;  /* 0x000000ff000d7202 */ /* 0x000fe20000000f00 */
[----:B------:R-:W4:Y:S01]  /*12ff0*/  LDCU.64 UR8, c[0x4][0x258] ;  /* 0x01004b00ff0877ac */ /* 0x000f220008000a00 */
[----:B0-----:R-:W-:Y:S01]  /*13000*/  MOV R4, UR4 ;  /* 0x0000000400047c02 */ /* 0x001fe20008000f00 */
[----:B------:R-:W-:Y:S01]  /*13010*/  IMAD.U32 R5, RZ, RZ, UR5 ;  /* 0x00000005ff057e24 */ /* 0x000fe2000f8e00ff */
[----:B---3--:R-:W-:Y:S01]  /*13020*/  MOV R6, UR6 ;  /* 0x0000000600067c02 */ /* 0x008fe20008000f00 */
[----:B------:R-:W-:Y:S01]  /*13030*/  IMAD.U32 R7, RZ, RZ, UR7 ;  /* 0x00000007ff077e24 */ /* 0x000fe2000f8e00ff */
[----:B----4-:R-:W-:Y:S01]  /*13040*/  MOV R10, UR8 ;  /* 0x00000008000a7c02 */ /* 0x010fe20008000f00 */
[----:B-1----:R-:W-:-:S07]  /*13050*/  IMAD.U32 R11, RZ, RZ, UR9 ;  /* 0x00000009ff0b7e24 */ /* 0x002fce000f8e00ff */
[----:B------:R-:W-:-:S07]  /*13060*/  LEPC R20, `(.L_x_1235) ;  /* 0x000000001014794e */ /* 0x000fce0000000000 */
[----:B--2---:R-:W-:Y:S05]  /*13070*/  CALL.ABS.NOINC R2 ;  /* 0x0000000002007343 */ /* 0x004fea0003c00000 */
.L_x_1235:
[----:B------:R-:W-:Y:S05]  /*13080*/  EXIT ;  /* 0x000000000000794d */ /* 0x000fea0003800000 */
.L_x_1230:
[----:B------:R-:W-:Y:S05]  /*13090*/  BRA.U !UP1, `(.L_x_1236) ;  /* 0x0000000109487547 */ /* 0x000fea000b800000 */
[----:B------:R-:W2:Y:S04]  /*130a0*/  LDG.E.64 R8, desc[UR36][R6.64] ;  /* 0x0000002406087981 */ /* 0x000ea8000c1e1b00 */
        /* <DEDUP_REMOVED lines=12> */
.L_x_1238:
[----:B------:R-:W-:Y:S05]  /*13170*/  BSYNC.RECONVERGENT B0 ;  /* 0x0000000000007941 */ /* 0x000fea0003800200 */
.L_x_1237:
[----:B------:R-:W-:Y:S02]  /*13180*/  FSEL R4, R8, R4, P0 ;  /* 0x0000000408047208 */ /* 0x000fe40000000000 */
[----:B------:R-:W-:Y:S02]  /*13190*/  FSEL R5, R9, R5, P0 ;  /* 0x0000000509057208 */ /* 0x000fe40000000000 */
[----:B------:R-:W-:Y:S02]  /*131a0*/  SEL R16, R10, R16, P0 ;  /* 0x000000100a107207 */ /* 0x000fe40000000000 */
[----:B------:R-:W-:-:S07]  /*131b0*/  SEL R17, R11, R17, P0 ;  /* 0x000000110b117207 */ /* 0x000fce0000000000 */
.L_x_1236:
        /* <DEDUP_REMOVED lines=16> */
[----:B-1----:R-:W-:Y:S01]  /*132c0*/  IMAD.U32 R6, RZ, RZ, UR6 ;  /* 0x00000006ff067e24 */ /* 0x002fe2000f8e00ff */
[----:B------:R-:W-:Y:S01]  /*132d0*/  MOV R7, UR7 ;  /* 0x0000000700077c02 */ /* 0x000fe20008000f00 */
[----:B---3--:R-:W-:Y:S01]  /*132e0*/  IMAD.U32 R10, RZ, RZ, UR8 ;  /* 0x00000008ff0a7e24 */ /* 0x008fe2000f8e00ff */
[----:B------:R-:W-:-:S07]  /*132f0*/  MOV R11, UR9 ;  /* 0x00000009000b7c02 */ /* 0x000fce0008000f00 */
[----:B------:R-:W-:-:S07]  /*13300*/  LEPC R20, `(.L_x_1240) ;  /* 0x000000001014794e */ /* 0x000fce0000000000 */
[----:B--2-4-:R-:W-:Y:S05]  /*13310*/  CALL.ABS.NOINC R14 ;  /* 0x000000000e007343 */ /* 0x014fea0003c00000 */
.L_x_1240:
[----:B------:R-:W0:Y:S02]  /*13320*/  LDCU.64 UR4, c[0x0][0x770] ;  /* 0x0000ee00ff0477ac */ /* 0x000e240008000a00 */
[----:B0-----:R-:W-:-:S04]  /*13330*/  IADD3 R2, P0, PT, R2, UR4, RZ ;  /* 0x0000000402027c10 */ /* 0x001fc8000ff1e0ff */
[----:B------:R-:W-:-:S05]  /*13340*/  IADD3.X R3, PT, PT, RZ, UR5, RZ, P0, !PT ;  /* 0x00000005ff037c10 */ /* 0x000fca00087fe4ff */
[----:B------:R-:W-:Y:S01]  /*13350*/  STG.E.64 desc[UR36][R2.64], R16 ;  /* 0x0000001002007986 */ /* 0x000fe2000c101b24 */
[----:B------:R-:W-:Y:S05]  /*13360*/  EXIT ;  /* 0x000000000000794d */ /* 0x000fea0003800000 */
.L_x_1239:
[----:B------:R-:W-:Y:S04]  /*13370*/  STG.E.64 desc[UR36][R6.64], R4 ;  /* 0x0000000406007986 */ /* 0x000fe8000c101b24 */
[----:B------:R-:W-:Y:S01]  /*13380*/  STG.E.64 desc[UR36][R6.64+0x8], R16 ;  /* 0x0000081006007986 */ /* 0x000fe2000c101b24 */
[----:B------:R-:W-:Y:S05]  /*13390*/  EXIT ;  /* 0x000000000000794d */ /* 0x000fea0003800000 */
        .weak           $__internal_3_$__cuda_sm20_div_u64
        .type           $__internal_3_$__cuda_sm20_div_u64,@function
        .size           $__internal_3_$__cuda_sm20_div_u64,(.L_x_6055 - $__internal_3_$__cuda_sm20_div_u64)
$__internal_3_$__cuda_sm20_div_u64:
[----:B------:R-:W-:Y:S01]  /*133a0*/  IMAD.MOV.U32 R12, RZ, RZ, R3 ;  /* 0x000000ffff0c7224 */ /* 0x000fe200078e0003 */
[----:B------:R-:W-:-:S05]  /*133b0*/  MOV R13, RZ ;  /* 0x000000ff000d7202 */ /* 0x000fca0000000f00 */
[----:B------:R-:W0:Y:S08]  /*133c0*/  I2F.U64.RP R12, R12 ;  /* 0x0000000c000c7312 */ /* 0x000e300000309000 */
[----:B0-----:R-:W0:Y:S02]  /*133d0*/  MUFU.RCP R8, R12 ;  /* 0x0000000c00087308 */ /* 0x001e240000001000 */
[----:B0-----:R-:W-:-:S06]  /*133e0*/  VIADD R8, R8, 0x1ffffffe ;  /* 0x1ffffffe08087836 */ /* 0x001fcc0000000000 */
[----:B------:R-:W0:Y:S02]  /*133f0*/  F2I.U64.TRUNC R8, R8 ;  /* 0x0000000800087311 */ /* 0x000e24000020d800 */
[----:B0-----:R-:W-:-:S04]  /*13400*/  IMAD.WIDE.U32 R10, R8, R3, RZ ;  /* 0x00000003080a7225 */ /* 0x001fc800078e00ff */
[----:B------:R-:W-:Y:S01]  /*13410*/  IMAD R11, R9, R3, R11 ;  /* 0x00000003090b7224 */ /* 0x000fe200078e020b */
[----:B------:R-:W-:-:S04]  /*13420*/  IADD3 R15, P0, PT, RZ, -R10, RZ ;  /* 0x8000000aff0f7210 */ /* 0x000fc80007f1e0ff */
[----:B------:R-:W-:Y:S01]  /*13430*/  IADD3.X R19, PT, PT, RZ, ~R11, RZ, P0, !PT ;  /* 0x8000000bff137210 */ /* 0x000fe200007fe4ff */
[----:B------:R-:W-:-:S04]  /*13440*/  IMAD.HI.U32 R10, R8, R15, RZ ;  /* 0x0000000f080a7227 */ /* 0x000fc800078e00ff */
[----:B------:R-:W-:Y:S02]  /*13450*/  IMAD.MOV.U32 R11, RZ, RZ, R8 ;  /* 0x000000ffff0b7224 */ /* 0x000fe400078e0008 */
[-C--:B------:R-:W-:Y:S02]  /*13460*/  IMAD R13, R9, R19.reuse, RZ ;  /* 0x00000013090d7224 */ /* 0x080fe400078e02ff */
[----:B------:R-:W-:-:S04]  /*13470*/  IMAD.WIDE.U32 R10, P0, R8, R19, R10 ;  /* 0x00000013080a7225 */ /* 0x000fc8000780000a */
[----:B------:R-:W-:-:S04]  /*13480*/  IMAD.HI.U32 R19, R9, R19, RZ ;  /* 0x0000001309137227 */ /* 0x000fc800078e00ff */
[----:B------:R-:W-:-:S05]  /*13490*/  IMAD.HI.U32 R10, P1, R9, R15, R10 ;  /* 0x0000000f090a7227 */ /* 0x000fca000782000a */
[----:B------:R-:W-:Y:S02]  /*134a0*/  IADD3 R11, P2, PT, R13, R10, RZ ;  /* 0x0000000a0d0b7210 */ /* 0x000fe40007f5e0ff */
[----:B------:R-:W-:-:S03]  /*134b0*/  IADD3.X R10, PT, PT, R19, R9, RZ, P0, !PT ;  /* 0x00000009130a7210 */ /* 0x000fc600007fe4ff */
        /* <DEDUP_REMOVED lines=11> */
[----:B------:R-:W-:-:S04]  /*13570*/  IADD3 R11, P2, PT, R12, R11, RZ ;  /* 0x0000000b0c0b7210 */ /* 0x000fc80007f5e0ff */
[----:B------:R-:W-:Y:S01]  /*13580*/  IADD3.X R13, PT, PT, R8, R13, RZ, P0, !PT ;  /* 0x0000000d080d7210 */ /* 0x000fe200007fe4ff */
[----:B------:R-:W-:-:S03]  /*13590*/  IMAD.HI.U32 R8, R11, R6, RZ ;  /* 0x000000060b087227 */ /* 0x000fc600078e00ff */
[----:B------:R-:W-:Y:S01]  /*135a0*/  IADD3.X R13, PT, PT, RZ, RZ, R13, P2, P1 ;  /* 0x000000ffff0d7210 */ /* 0x000fe200017e240d */
[----:B------:R-:W-:-:S04]  /*135b0*/  IMAD.WIDE.U32 R8, R11, R7, R8 ;  /* 0x000000070b087225 */ /* 0x000fc800078e0008 */
[C---:B------:R-:W-:Y:S02]  /*135c0*/  IMAD R11, R13.reuse, R7, RZ ;  /* 0x000000070d0b7224 */ /* 0x040fe400078e02ff */
[----:B------:R-:W-:-:S04]  /*135d0*/  IMAD.HI.U32 R8, P0, R13, R6, R8 ;  /* 0x000000060d087227 */ /* 0x000fc80007800008 */
[----:B------:R-:W-:Y:S01]  /*135e0*/  IMAD.HI.U32 R13, R13, R7, RZ ;  /* 0x000000070d0d7227 */ /* 0x000fe200078e00ff */
[----:B------:R-:W-:-:S04]  /*135f0*/  IADD3 R10, P1, PT, R11, R8, RZ ;  /* 0x000000080b0a7210 */ /* 0x000fc80007f3e0ff */
[----:B------:R-:W-:-:S05]  /*13600*/  IADD3.X R8, PT, PT, R13, RZ, RZ, P0, !PT ;  /* 0x000000ff0d087210 */ /* 0x000fca00007fe4ff */
[----:B------:R-:W-:Y:S02]  /*13610*/  IMAD.X R11, RZ, RZ, R8, P1 ;  /* 0x000000ffff0b7224 */ /* 0x000fe400008e0608 */
[----:B------:R-:W-:-:S04]  /*13620*/  IMAD.WIDE.U32 R8, R10, R3, RZ ;  /* 0x000000030a087225 */ /* 0x000fc800078e00ff */
[----:B------:R-:W-:Y:S01]  /*13630*/  IMAD R9, R11, R3, R9 ;  /* 0x000000030b097224 */ /* 0x000fe200078e0209 */
[----:B------:R-:W-:-:S04]  /*13640*/  IADD3 R12, P0, PT, -R8, R6, RZ ;  /* 0x00000006080c7210 */ /* 0x000fc80007f1e1ff */
[----:B------:R-:W-:Y:S02]  /*13650*/  IADD3.X R14, PT, PT, ~R9, R7, RZ, P0, !PT ;  /* 0x00000007090e7210 */ /* 0x000fe400007fe5ff */
[----:B------:R-:W-:Y:S02]  /*13660*/  ISETP.GE.U32.AND P0, PT, R12, R3, PT ;  /* 0x000000030c00720c */ /* 0x000fe40003f06070 */
[----:B------:R-:W-:Y:S02]  /*13670*/  IADD3 R7, P2, PT, R10, 0x1, RZ ;  /* 0x000000010a077810 */ /* 0x000fe40007f5e0ff */
[----:B------:R-:W-:Y:S02]  /*13680*/  IADD3 R8, P1, PT, -R3, R12, RZ ;  /* 0x0000000c03087210 */ /* 0x000fe40007f3e1ff */
[C---:B------:R-:W-:Y:S01]  /*13690*/  ISETP.GE.U32.AND.EX P0, PT, R14.reuse, RZ, PT, P0 ;  /* 0x000000ff0e00720c */ /* 0x040fe20003f06100 */
[----:B------:R-:W-:Y:S01]  /*136a0*/  IMAD.X R6, RZ, RZ, R11, P2 ;  /* 0x000000ffff067224 */ /* 0x000fe200010e060b */
[----:B------:R-:W-:-:S02]  /*136b0*/  IADD3.X R9, PT, PT, R14, -0x1, RZ, P1, !PT ;  /* 0xffffffff0e097810 */ /* 0x000fc40000ffe4ff */
[----:B------:R-:W-:Y:S02]  /*136c0*/  SEL R8, R8, R12, P0 ;  /* 0x0000000c08087207 */ /* 0x000fe40000000000 */
[----:B------:R-:W-:Y:S02]  /*136d0*/  SEL R7, R7, R10, P0 ;  /* 0x0000000a07077207 */ /* 0x000fe40000000000 */
[----:B------:R-:W-:Y:S02]  /*136e0*/  SEL R9, R9, R14, P0 ;  /* 0x0000000e09097207 */ /* 0x000fe40000000000 */
[----:B------:R-:W-:Y:S02]  /*136f0*/  SEL R11, R6, R11, P0 ;  /* 0x0000000b060b7207 */ /* 0x000fe40000000000 */
[----:B------:R-:W-:Y:S02]  /*13700*/  ISETP.GE.U32.AND P0, PT, R8, R3, PT ;  /* 0x000000030800720c */ /* 0x000fe40003f06070 */
[----:B------:R-:W-:-:S02]  /*13710*/  IADD3 R6, P2, PT, R7, 0x1, RZ ;  /* 0x0000000107067810 */ /* 0x000fc40007f5e0ff */
[----:B------:R-:W-:Y:S02]  /*13720*/  ISETP.GE.U32.AND.EX P0, PT, R9, RZ, PT, P0 ;  /* 0x000000ff0900720c */ /* 0x000fe40003f06100 */
[----:B------:R-:W-:Y:S02]  /*13730*/  ISETP.NE.U32.AND P1, PT, R3, RZ, PT ;  /* 0x000000ff0300720c */ /* 0x000fe40003f25070 */
[----:B------:R-:W-:Y:S01]  /*13740*/  SEL R3, R6, R7, P0 ;  /* 0x0000000706037207 */ /* 0x000fe20000000000 */
[----:B------:R-:W-:Y:S01]  /*13750*/  HFMA2 R7, -RZ, RZ, 0, 0 ;  /* 0x00000000ff077431 */ /* 0x000fe200000001ff */
[-C--:B------:R-:W-:Y:S01]  /*13760*/  IADD3.X R8, PT, PT, RZ, R11.reuse, RZ, P2, !PT ;  /* 0x0000000bff087210 */ /* 0x080fe200017fe4ff */
[----:B------:R-:W-:Y:S01]  /*13770*/  IMAD.MOV.U32 R6, RZ, RZ, R0 ;  /* 0x000000ffff067224 */ /* 0x000fe200078e0000 */
[----:B------:R-:W-:Y:S02]  /*13780*/  ISETP.NE.AND.EX P1, PT, RZ, RZ, PT, P1 ;  /* 0x000000ffff00720c */ /* 0x000fe40003f25310 */
[----:B------:R-:W-:-:S02]  /*13790*/  SEL R8, R8, R11, P0 ;  /* 0x0000000b08087207 */ /* 0x000fc40000000000 */
[----:B------:R-:W-:Y:S02]  /*137a0*/  SEL R3, R3, 0xffffffff, P1 ;  /* 0xffffffff03037807 */ /* 0x000fe40000800000 */
[----:B------:R-:W-:Y:S01]  /*137b0*/  SEL R8, R8, 0xffffffff, P1 ;  /* 0xffffffff08087807 */ /* 0x000fe20000800000 */
[----:B------:R-:W-:Y:S06]  /*137c0*/  RET.REL.NODEC R6 `(_ZN2at6native13reduce_kernelILi512ELi1ENS0_8ReduceOpIdNS0_9ArgMaxOpsIdEEjlLi4ELi4EEEEEvT1_) ;  /* 0xfffffec8060c7950 */ /* 0x000fec0003c3ffff */
.L_x_1241:
        /* <DEDUP_REMOVED lines=11> */
.L_x_6055:


//--------------------- .text._ZN2at6native13reduce_kernelILi256ELi2ENS0_8ReduceOpIdNS0_9ArgMaxOpsIdEEjlLi4ELi4EEEEEvT1_ --------------------------
	.section	.text._ZN2at6native13reduce_kernelILi256ELi2ENS0_8ReduceOpIdNS0_9ArgMaxOpsIdEEjlLi4ELi4EEEEEvT1_,"ax",@progbits
	.align	128
        .global         _ZN2at6native13reduce_kernelILi256ELi2ENS0_8ReduceOpIdNS0_9ArgMaxOpsIdEEjlLi4ELi4EEEEEvT1_
        .type           _ZN2at6native13reduce_kernelILi256ELi2ENS0_8ReduceOpIdNS0_9ArgMaxOpsIdEEjlLi4ELi4EEEEEvT1_,@function
        .size           _ZN2at6native13reduce_kernelILi256ELi2ENS0_8ReduceOpIdNS0_9ArgMaxOpsIdEEjlLi4ELi4EEEEEvT1_,(.L_x_6056 - _ZN2at6native13reduce_kernelILi256ELi2ENS0_8ReduceOpIdNS0_9ArgMaxOpsIdEEjlLi4ELi4EEEEEvT1_)
        .other          _ZN2at6native13reduce_kernelILi256ELi2ENS0_8ReduceOpIdNS0_9ArgMaxOpsIdEEjlLi4ELi4EEEEEvT1_,@"STO_CUDA_ENTRY STV_DEFAULT"
_ZN2at6native13reduce_kernelILi256ELi2ENS0_8ReduceOpIdNS0_9ArgMaxOpsIdEEjlLi4ELi4EEEEEvT1_:
.text._ZN2at6native13reduce_kernelILi256ELi2ENS0_8ReduceOpIdNS0_9ArgMaxOpsIdEEjlLi4ELi4EEEEEvT1_:
[----:B------:R-:W0:Y:S01]  /*0000*/  LDC R1, c[0x0][0x37c] ;  /* 0x0000df00ff017b82 */ /* 0x000e220000000800 */
[----:B------:R-:W1:Y:S01]  /*0010*/  S2R R22, SR_TID.X ;  /* 0x0000000000167919 */ /* 0x000e620000002100 */
[----:B------:R-:W1:Y:S06]  /*0020*/  LDCU.128 UR8, c[0x0][0x3b0] ;  /* 0x00007600ff0877ac */ /* 0x000e6c0008000c00 */
[----:B------:R-:W2:Y:S01]  /*0030*/  S2UR UR5, SR_CTAID.X ;  /* 0x00000000000579c3 */ /* 0x000ea20000002500 */
[----:B0-----:R-:W-:Y:S01]  /*0040*/  VIADD R1, R1, 0xffffffe8 ;  /* 0xffffffe801017836 */ /* 0x001fe20000000000 */
[----:B------:R-:W0:Y:S01]  /*0050*/  S2R R19, SR_TID.Y ;  /* 0x0000000000137919 */ /* 0x000e220000002200 */
[----:B------:R-:W0:Y:S01]  /*0060*/  LDCU UR6, c[0x0][0x3c0] ;  /* 0x00007800ff0677ac */ /* 0x000e220008000800 */
[----:B------:R-:W-:Y:S01]  /*0070*/  IMAD.MOV.U32 R59, RZ, RZ, RZ ;  /* 0x000000ffff3b7224 */ /* 0x000fe200078e00ff */
[----:B------:R-:W3:Y:S01]  /*0080*/  S2R R18, SR_CTAID.Y ;  /* 0x0000000000127919 */ /* 0x000ee20000002600 */
[----:B------:R-:W4:Y:S02]  /*0090*/  LDCU UR4, c[0x0][0x56c] ;  /* 0x0000ad80ff0477ac */ /* 0x000f240008000800 */
[----:B------:R-:W2:Y:S01]  /*00a0*/  LDC R3, c[0x0][0x3a8] ;  /* 0x0000ea00ff037b82 */ /* 0x000ea20000000800 */
[----:B----4-:R-:W-:Y:S01]  /*00b0*/  UISETP.NE.AND UP0, UPT, UR4, URZ, UPT ;  /* 0x000000ff0400728c */ /* 0x010fe2000bf05270 */
[----:B-1----:R-:W-:-:S02]  /*00c0*/  IMAD R0, R22, UR11, RZ ;  /* 0x0000000b16007c24 */ /* 0x002fc4000f8e02ff */
[----:B------:R-:W-:Y:S02]  /*00d0*/  IMAD R2, R22, UR8, RZ ;  /* 0x0000000816027c24 */ /* 0x000fe4000f8e02ff */
[C---:B0-----:R-:W-:Y:S02]  /*00e0*/  IMAD R0, R19.reuse, UR6, R0 ;  /* 0x0000000613007c24 */ /* 0x041fe4000f8e0200 */
[----:B------:R-:W-:Y:S02]  /*00f0*/  IMAD R51, R19, UR9, R2 ;  /* 0x0000000913337c24 */ /* 0x000fe4000f8e0202 */
[----:B--2---:R-:W-:Y:S02]  /*0100*/  IMAD R0, R3, UR5, R0 ;  /* 0x0000000503007c24 */ /* 0x004fe4000f8e0200 */
[----:B---3--:R-:W-:Y:S02]  /*0110*/  IMAD R51, R18, UR10, R51 ;  /* 0x0000000a12337c24 */ /* 0x008fe4000f8e0233 */
[----:B------:R-:W-:-:S05]  /*0120*/  IMAD.SHL.U32 R5, R0, 0x2, RZ ;  /* 0x0000000200057824 */ /* 0x000fca00078e00ff */
[----:B------:R0:W-:Y:S01]  /*0130*/  STL [R1+0x14], R5 ;  /* 0x0000140501007387 */ /* 0x0001e20000100800 */
        /* <DEDUP_REMOVED lines=23> */
[----:B------:R-:W-:-:S04]  /*02b0*/  UISETP.NE.AND UP0, UPT, UR4, 0x2, UPT ;  /* 0x000000020400788c */ /* 0x000fc8000bf05270 */
[----:B------:R-:W-:-:S04]  /*02c0*/  IMAD.MOV R2, RZ, RZ, -R5 ;  /* 0x000000ffff027224 */ /* 0x000fc800078e0a05 */
        /* <DEDUP_REMOVED lines=254> */
.L_x_1242:
[----:B------:R-:W2:Y:S01]  /*12b0*/  LDL.64 R2, [R1+0x10] ;  /* 0x0000100001027983 */ /* 0x000ea20000100a00 */
[----:B------:R-:W1:Y:S01]  /*12c0*/  LDCU UR5, c[0x0][0x39c] ;  /* 0x00007380ff0577ac */ /* 0x000e620008000800 */
[----:B------:R-:W-:Y:S01]  /*12d0*/  BSSY.RECONVERGENT B6, `(.L_x_1243) ;  /* 0x0000f40000067945 */ /* 0x000fe20003800200 */
[----:B------:R-:W-:Y:S02]  /*12e0*/  CS2R R26, SRZ ;  /* 0x00000000001a7805 */ /* 0x000fe4000001ff00 */
[----:B------:R-:W-:Y:S01]  /*12f0*/  CS2R R16, SRZ ;  /* 0x0000000000107805 */ /* 0x000fe2000001ff00 */
[----:B------:R-:W2:Y:S01]  /*1300*/  LDCU UR4, c[0x0][0x3a0] ;  /* 0x00007400ff0477ac */ /* 0x000ea20008000800 */
[----:B------:R-:W-:Y:S02]  /*1310*/  CS2R R24, SRZ ;  /* 0x0000000000187805 */ /* 0x000fe4000001ff00 */
[----:B0-----:R-:W-:Y:S01]  /*1320*/  CS2R R4, SRZ ;  /* 0x0000000000047805 */ /* 0x001fe2000001ff00 */
[----:B------:R-:W0:Y:S01]  /*1330*/  LDCU.64 UR36, c[0x0][0x358] ;  /* 0x00006b00ff2477ac */ /* 0x000e220008000a00 */
[----:B------:R-:W3:Y:S01]  /*1340*/  LDCU UR38, c[0x0][0x39c] ;  /* 0x00007380ff2677ac */ /* 0x000ee20008000800 */
[----:B-1----:R-:W-:-:S05]  /*1350*/  IMAD.U32 R54, RZ, RZ, UR5 ;  /* 0x00000005ff367e24 */ /* 0x002fca000f8e00ff */
[----:B------:R-:W-:-:S04]  /*1360*/  ISETP.GE.U32.AND P0, PT, R51, R54, PT ;  /* 0x000000363300720c */ /* 0x000fc80003f06070 */
[----:B--2---:R-:W-:-:S13]  /*1370*/  ISETP.GE.U32.OR P0, PT, R3, UR4, P0 ;  /* 0x0000000403007c0c */ /* 0x004fda0008706470 */
[----:B0--3--:R-:W-:Y:S05]  /*1380*/  @P0 BRA `(.L_x_1244) ;  /* 0x000000f000d00947 */ /* 0x009fea0003800000 */
[----:B------:R-:W0:Y:S01]  /*1390*/  LDCU.U8 UR6, c[0x0][0x3d0] ;  /* 0x00007a00ff0677ac */ /* 0x000e220008000000 */
[----:B------:R-:W1:Y:S01]  /*13a0*/  LDCU.64 UR4, c[0x0][0x768] ;  /* 0x0000ed00ff0477ac */ /* 0x000e620008000a00 */
[----:B0-----:R-:W-:Y:S01]  /*13b0*/  UISETP.NE.AND UP0, UPT, UR6, URZ, UPT ;  /* 0x000000ff0600728c */ /* 0x001fe2000bf05270 */
[----:B-1----:R-:W-:-:S04]  /*13c0*/  IADD3 R16, P0, PT, R59, UR4, RZ ;  /* 0x000000043b107c10 */ /* 0x002fc8000ff1e0ff */
[----:B------:R-:W-:-:S04]  /*13d0*/  IADD3.X R17, PT, PT, RZ, UR5, RZ, P0, !PT ;  /* 0x00000005ff117c10 */ /* 0x000fc800087fe4ff */
[----:B------:R-:W-:Y:S05]  /*13e0*/  BRA.U !UP0, `(.L_x_1245) ;  /* 0x0000001108347547 */ /* 0x000fea000b800000 */
[----:B------:R-:W-:Y:S01]  /*13f0*/  MOV R0, 0x0 ;  /* 0x0000000000007802 */ /* 0x000fe20000000f00 */
[----:B------:R-:W0:Y:S01]  /*1400*/  LDCU.64 UR6, c[0x4][0x3b8] ;  /* 0x01007700ff0677ac */ /* 0x000e220008000a00 */
[----:B------:R-:W-:Y:S02]  /*1410*/  HFMA2 R12, -RZ, RZ, 0, 5.9604644775390625e-08 ;  /* 0x00000001ff0c7431 */ /* 0x000fe400000001ff */
[----:B------:R-:W-:Y:S01]  /*1420*/  IMAD.MOV.U32 R29, RZ, RZ, R17 ;  /* 0x000000ffff1d7224 */ /* 0x000fe200078e0011 */
[----:B------:R1:W2:Y:S01]  /*1430*/  LDC.64 R2, c[0x4][R0] ;  /* 0x0100000000027b82 */ /* 0x0002a20000000a00 */
[----:B------:R-:W3:Y:S01]  /*1440*/  LDCU.64 UR8, c[0x4][0x3c0] ;  /* 0x01007800ff0877ac */ /* 0x000ee20008000a00 */
[----:B------:R-:W-:Y:S02]  /*1450*/  IMAD.MOV.U32 R28, RZ, RZ, R16 ;  /* 0x000000ffff1c7224 */ /* 0x000fe400078e0010 */
[----:B------:R-:W-:Y:S01]  /*1460*/  IMAD.MOV.U32 R8, RZ, RZ, 0x1e3 ;  /* 0x000001e3ff087424 */ /* 0x000fe200078e00ff */
[----:B------:R-:W4:Y:S01]  /*1470*/  LDCU.64 UR10, c[0x4][0x260] ;  /* 0x01004c00ff0a77ac */ /* 0x000f220008000a00 */
[----:B------:R-:W-:Y:S01]  /*1480*/  IMAD.MOV.U32 R13, RZ, RZ, RZ ;  /* 0x000000ffff0d7224 */ /* 0x000fe200078e00ff */
[----:B------:R-:W5:Y:S01]  /*1490*/  LDCU UR4, c[0x0][0x39c] ;  /* 0x00007380ff0477ac */ /* 0x000f620008000800 */
[----:B0-----:R-:W-:-:S02]  /*14a0*/  IMAD.U32 R4, RZ, RZ, UR6 ;  /* 0x00000006ff047e24 */ /* 0x001fc4000f8e00ff */
[----:B------:R-:W-:Y:S02]  /*14b0*/  IMAD.U32 R5, RZ, RZ, UR7 ;  /* 0x00000007ff057e24 */ /* 0x000fe4000f8e00ff */
[----:B---3--:R-:W-:Y:S02]  /*14c0*/  IMAD.U32 R6, RZ, RZ, UR8 ;  /* 0x00000008ff067e24 */ /* 0x008fe4000f8e00ff */
[----:B------:R-:W-:Y:S01]  /*14d0*/  IMAD.U32 R7, RZ, RZ, UR9 ;  /* 0x00000009ff077e24 */ /* 0x000fe2000f8e00ff */
[----:B----4-:R-:W-:Y:S01]  /*14e0*/  MOV R10, UR10 ;  /* 0x0000000a000a7c02 */ /* 0x010fe20008000f00 */
[----:B------:R-:W-:Y:S02]  /*14f0*/  IMAD.U32 R11, RZ, RZ, UR11 ;  /* 0x0000000bff0b7e24 */ /* 0x000fe4000f8e00ff */
[----:B-1---5:R-:W-:-:S07]  /*1500*/  IMAD.U32 R23, RZ, RZ, UR4 ;  /* 0x00000004ff177e24 */ /* 0x022fce000f8e00ff */
[----:B------:R-:W-:-:S07]  /*1510*/  LEPC R20, `(.L_x_1246) ;  /* 0x000000001014794e */ /* 0x000fce0000000000 */
[----:B--2---:R-:W-:Y:S05]  /*1520*/  CALL.ABS.NOINC R2 ;  /* 0x0000000002007343 */ /* 0x004fea0003c00000 */
.L_x_1246:
[----:B------:R-:W0:Y:S01]  /*1530*/  LDC.64 R14, c[0x0][0x388] ;  /* 0x0000e200ff0e7b82 */ /* 0x000e220000000a00 */
[----:B------:R-:W-:Y:S01]  /*1540*/  SHF.R.U32.HI R0, RZ, 0x3, R16 ;  /* 0x00000003ff007819 */ /* 0x000fe20000011610 */
[----:B------:R-:W-:Y:S01]  /*1550*/  BSSY.RECONVERGENT B0, `(.L_x_1247) ;  /* 0x0000043000007945 */ /* 0x000fe20003800200 */
[----:B------:R-:W-:Y:S02]  /*1560*/  IMAD.MOV.U32 R35, RZ, RZ, RZ ;  /* 0x000000ffff237224 */ /* 0x000fe400078e00ff */
[----:B------:R-:W-:-:S03]  /*1570*/  LOP3.LUT P0, R11, R0, 0x3, RZ, 0xc0, !PT ;  /* 0x00000003000b7812 */ /* 0x000fc6000780c0ff */
[----:B------:R-:W1:Y:S08]  /*1580*/  LDC R32, c[0x0][0x390] ;  /* 0x0000e400ff207b82 */ /* 0x000e700000000800 */
[----:B------:R-:W2:Y:S01]  /*1590*/  LDC R31, c[0x0][0x394] ;  /* 0x0000e500ff1f7b82 */ /* 0x000ea20000000800 */
[--C-:B0-----:R-:W-:Y:S01]  /*15a0*/  IMAD.MOV.U32 R2, RZ, RZ, R14.reuse ;  /* 0x000000ffff027224 */ /* 0x101fe200078e000e */
[----:B------:R-:W-:Y:S01]  /*15b0*/  MOV R3, R15 ;  /* 0x0000000f00037202 */ /* 0x000fe20000000f00 */
[----:B------:R-:W-:-:S02]  /*15c0*/  IMAD.MOV.U32 R12, RZ, RZ, R14 ;  /* 0x000000ffff0c7224 */ /* 0x000fc400078e000e */
[----:B------:R-:W-:Y:S02]  /*15d0*/  IMAD.MOV.U32 R13, RZ, RZ, R15 ;  /* 0x000000ffff0d7224 */ /* 0x000fe400078e000f */
[--C-:B-1----:R-:W-:Y:S02]  /*15e0*/  IMAD.MOV.U32 R20, RZ, RZ, R32.reuse ;  /* 0x000000ffff147224 */ /* 0x102fe400078e0020 */
[----:B------:R-:W-:Y:S01]  /*15f0*/  IMAD.MOV.U32 R21, RZ, RZ, R32 ;  /* 0x000000ffff157224 */ /* 0x000fe200078e0020 */
[----:B--2---:R-:W-:Y:S01]  /*1600*/  MOV R0, R31 ;  /* 0x0000001f00007202 */ /* 0x004fe20000000f00 */
[----:B------:R-:W-:Y:S01]  /*1610*/  IMAD.MOV.U32 R30, RZ, RZ, R31 ;  /* 0x000000ffff1e7224 */ /* 0x000fe200078e001f */
[----:B------:R-:W-:Y:S06]  /*1620*/  @!P0 BRA `(.L_x_1248) ;  /* 0x0000000000d48947 */ /* 0x000fec0003800000 */
[C---:B------:R-:W-:Y:S01]  /*1630*/  ISETP.GT.U32.AND P0, PT, R22.reuse, 0x3, PT ;  /* 0x000000031600780c */ /* 0x040fe20003f04070 */
[----:B------:R-:W-:Y:S01]  /*1640*/  IMAD.MOV R5, RZ, RZ, -R11 ;  /* 0x000000ffff057224 */ /* 0x000fe200078e0a0b */
[----:B------:R-:W-:Y:S01]  /*1650*/  BSSY.RECONVERGENT B1, `(.L_x_1249) ;  /* 0x000002d000017945 */ /* 0x000fe20003800200 */
[----:B------:R-:W-:Y:S01]  /*1660*/  IMAD.MOV.U32 R21, RZ, RZ, R32 ;  /* 0x000000ffff157224 */ /* 0x000fe200078e0020 */
[----:B------:R-:W-:Y:S01]  /*1670*/  ISETP.LT.U32.OR P0, PT, R22, R11, P0 ;  /* 0x0000000b1600720c */ /* 0x000fe20000701470 */
[----:B------:R-:W-:Y:S01]  /*1680*/  IMAD.WIDE R28, R5, 0x8, R28 ;  /* 0x00000008051c7825 */ /* 0x000fe200078e021c */
[----:B------:R-:W-:-:S03]  /*1690*/  MOV R12, R14 ;  /* 0x0000000e000c7202 */ /* 0x000fc60000000f00 */
[----:B------:R-:W-:Y:S02]  /*16a0*/  IMAD.MOV.U32 R30, RZ, RZ, R31 ;  /* 0x000000ffff1e7224 */ /* 0x000fe400078e001f */
[----:B------:R-:W-:-:S06]  /*16b0*/  IMAD.MOV.U32 R13, RZ, RZ, R15 ;  /* 0x000000ffff0d7224 */ /* 0x000fcc00078e000f */
[----:B------:R-:W-:Y:S05]  /*16c0*/  @P0 BRA `(.L_x_1250) ;  /* 0x0000000000940947 */ /* 0x000fea0003800000 */
[----:B------:R-:W0:Y:S01]  /*16d0*/  LDCU UR4, c[0x0][0x3b4] ;  /* 0x00007680ff0477ac */ /* 0x000e220008000800 */
[----:B------:R-:W-:Y:S01]  /*16e0*/  ISETP.NE.AND P1, PT, R19, RZ, PT ;  /* 0x000000ff1300720c */ /* 0x000fe20003f25270 */
[----:B------:R-:W-:Y:S01]  /*16f0*/  IMAD.MOV.U32 R21, RZ, RZ, R32 ;  /* 0x000000ffff157224 */ /* 0x000fe200078e0020 */
[----:B------:R-:W-:Y:S01]  /*1700*/  MOV R13, R15 ;  /* 0x0000000f000d7202 */ /* 0x000fe20000000f00 */
        /* <DEDUP_REMOVED lines=8> */
[----:B------:R-:W-:Y:S02]  /*1790*/  IMAD.MOV.U32 R12, RZ, RZ, R14 ;  /* 0x000000ffff0c7224 */ /* 0x000fe400078e000e */
[----:B------:R-:W-:Y:S01]  /*17a0*/  IMAD.MOV.U32 R13, RZ, RZ, R15 ;  /* 0x000000ffff0d7224 */ /* 0x000fe200078e000f */
[----:B0-----:R-:W-:-:S13]  /*17b0*/  ISETP.NE.AND P0, PT, RZ, UR4, PT ;  /* 0x00000004ff007c0c */ /* 0x001fda000bf05270 */
[----:B------:R-:W-:Y:S05]  /*17c0*/  @P0 BRA P1, `(.L_x_1250) ;  /* 0x0000000000540947 */ /* 0x000fea0000800000 */
[----:B------:R-:W-:Y:S01]  /*17d0*/  IMAD.WIDE.U32 R4, R22, 0x8, R28 ;  /* 0x0000000816047825 */ /* 0x000fe200078e001c */
[----:B------:R-:W0:Y:S05]  /*17e0*/  LDC.64 R6, c[0x0][0x388] ;  /* 0x0000e200ff067b82 */ /* 0x000e2a0000000a00 */
        /* <DEDUP_REMOVED lines=14> */
.L_x_1251:
[----:B------:R-:W0:Y:S01]  /*18d0*/  @P0 LDC R21, c[0x0][0x390] ;  /* 0x0000e400ff150b82 */ /* 0x000e220000000800 */
[----:B------:R-:W1:Y:S01]  /*18e0*/  LDCU.64 UR4, c[0x0][0x388] ;  /* 0x00007100ff0477ac */ /* 0x000e620008000a00 */
[----:B------:R-:W-:Y:S02]  /*18f0*/  SEL R30, R30, RZ, P0 ;  /* 0x000000ff1e1e7207 */ /* 0x000fe40000000000 */
[----:B-1----:R-:W-:Y:S02]  /*1900*/  FSEL R12, R4, UR4, !P0 ;  /* 0x00000004040c7c08 */ /* 0x002fe4000c000000 */
[----:B------:R-:W-:-:S07]  /*1910*/  FSEL R13, R5, UR5, !P0 ;  /* 0x00000005050d7c08 */ /* 0x000fce000c000000 */
.L_x_1250:
[----:B------:R-:W-:Y:S05]  /*1920*/  BSYNC.RECONVERGENT B1 ;  /* 0x0000000000017941 */ /* 0x000fea0003800200 */
.L_x_1249:
[----:B------:R-:W1:Y:S01]  /*1930*/  LDC R4, c[0x0][0x39c] ;  /* 0x0000e700ff047b82 */ /* 0x000e620000000800 */
[----:B------:R-:W-:Y:S02]  /*1940*/  IADD3 R28, P0, PT, R28, 0x20, RZ ;  /* 0x000000201c1c7810 */ /* 0x000fe40007f1e0ff */
[----:B------:R-:W-:-:S03]  /*1950*/  IADD3 R35, PT, PT, -R11, 0x4, RZ ;  /* 0x000000040b237810 */ /* 0x000fc60007ffe1ff */
[----:B------:R-:W-:Y:S01]  /*1960*/  IMAD.X R29, RZ, RZ, R29, P0 ;  /* 0x000000ffff1d7224 */ /* 0x000fe200000e061d */
[----:B-1----:R-:W-:-:S07]  /*1970*/  IADD3 R23, PT, PT, R11, -0x4, R4 ;  /* 0xfffffffc0b177810 */ /* 0x002fce0007ffe004 */
.L_x_1248:
[----:B------:R-:W-:Y:S05]  /*1980*/  BSYNC.RECONVERGENT B0 ;  /* 0x0000000000007941 */ /* 0x000fea0003800200 */
.L_x_1247:
[----:B------:R-:W1:Y:S01]  /*1990*/  LDCU.64 UR4, c[0x0][0x3b0] ;  /* 0x00007600ff0477ac */ /* 0x000e620008000a00 */
[----:B------:R-:W-:Y:S01]  /*19a0*/  BSSY.RECONVERGENT B0, `(.L_x_1252) ;  /* 0x000005e000007945 */ /* 0x000fe20003800200 */
[----:B------:R-:W-:Y:S01]  /*19b0*/  IMAD.MOV.U32 R34, RZ, RZ, R32 ;  /* 0x000000ffff227224 */ /* 0x000fe200078e0020 */
[----:B------:R-:W-:Y:S01]  /*19c0*/  MOV R33, R31 ;  /* 0x0000001f00217202 */ /* 0x000fe20000000f00 */
[----:B------:R-:W2:Y:S01]  /*19d0*/  LDCU UR6, c[0x0][0x3b8] ;  /* 0x00007700ff0677ac */ /* 0x000ea20008000800 */
[----:B------:R-:W-:Y:S02]  /*19e0*/  IMAD.MOV.U32 R16, RZ, RZ, R14 ;  /* 0x000000ffff107224 */ /* 0x000fe400078e000e */
        /* <DEDUP_REMOVED lines=8> */
[----:B------:R-:W-:Y:S01]  /*1a70*/  IMAD.MOV.U32 R36, RZ, RZ, R4 ;  /* 0x000000ffff247224 */ /* 0x000fe200078e0004 */
[----:B------:R-:W-:Y:S01]  /*1a80*/  MOV R33, R31 ;  /* 0x0000001f00217202 */ /* 0x000fe20000000f00 */
[----:B------:R-:W-:Y:S02]  /*1a90*/  IMAD.MOV.U32 R34, RZ, RZ, R32 ;  /* 0x000000ffff227224 */ /* 0x000fe400078e0020 */
[----:B------:R-:W-:Y:S02]  /*1aa0*/  IMAD.MOV.U32 R16, RZ, RZ, R14 ;  /* 0x000000ffff107224 */ /* 0x000fe400078e000e */
[----:B------:R-:W-:-:S07]  /*1ab0*/  IMAD.MOV.U32 R17, RZ, RZ, R15 ;  /* 0x000000ffff117224 */ /* 0x000fce00078e000f */
.L_x_1262:
[----:B------:R-:W-:-:S06]  /*1ac0*/  IMAD.WIDE.U32 R4, R37, 0x20, R28 ;  /* 0x0000002025047825 */ /* 0x000fcc00078e001c */
[----:B------:R-:W2:Y:S01]  /*1ad0*/  LDG.E.ENL2.256 R8, R4, desc[UR36][R4.64] ;  /* 0xfe0000240404797e */ /* 0x000ea20008121908 */
[----:B------:R-:W-:Y:S01]  /*1ae0*/  DSETP.NAN.AND P4, PT, R14, R14, PT ;  /* 0x0000000e0e00722a */ /* 0x000fe20003f88000 */
[----:B------:R-:W-:Y:S01]  /*1af0*/  IMAD.IADD R36, R36, 0x1, R35 ;  /* 0x0000000124247824 */ /* 0x000fe200078e0223 */
[----:B------:R-:W-:Y:S01]  /*1b00*/  DSETP.NAN.AND P6, PT, R12, R12, PT ;  /* 0x0000000c0c00722a */ /* 0x000fe20003fc8000 */
[----:B------:R-:W-:Y:S01]  /*1b10*/  BSSY.RECONVERGENT B1, `(.L_x_1254) ;  /* 0x0000014000017945 */ /* 0x000fe20003800200 */
[----:B------:R-:W-:Y:S01]  /*1b20*/  DSETP.NAN.AND P5, PT, R2, R2, PT ;  /* 0x000000020200722a */ /* 0x000fe20003fa8000 */
[C---:B------:R-:W-:Y:S01]  /*1b30*/  VIADD R39, R36.reuse, 0x1 ;  /* 0x0000000124277836 */ /* 0x040fe20000000000 */
[C---:B------:R-:W-:Y:S01]  /*1b40*/  IADD3 R43, PT, PT, R36.reuse, 0x3, RZ ;  /* 0x00000003242b7810 */ /* 0x040fe20007ffe0ff */
[----:B------:R-:W-:Y:S01]  /*1b50*/  DSETP.NAN.AND P3, PT, R16, R16, PT ;  /* 0x000000101000722a */ /* 0x000fe20003f68000 */
[----:B------:R-:W-:-:S06]  /*1b60*/  VIADD R41, R36, 0x2 ;  /* 0x0000000224297836 */ /* 0x000fcc0000000000 */
[----:B------:R-:W-:Y:S02]  /*1b70*/  @P4 ISETP.GE.U32.AND P0, PT, R34, R39, PT ;  /* 0x000000272200420c */ /* 0x000fe40003f06070 */
[----:B0-----:R-:W-:Y:S02]  /*1b80*/  @P6 ISETP.GE.U32.AND P1, PT, R21, R36, PT ;  /* 0x000000241500620c */ /* 0x001fe40003f26070 */
[----:B------:R-:W-:Y:S02]  /*1b90*/  @P4 ISETP.GE.AND.EX P0, PT, R33, RZ, PT, P0 ;  /* 0x000000ff2100420c */ /* 0x000fe40003f06300 */
[----:B------:R-:W-:Y:S02]  /*1ba0*/  @P6 ISETP.GE.AND.EX P1, PT, R30, RZ, PT, P1 ;  /* 0x000000ff1e00620c */ /* 0x000fe40003f26310 */
[----:B------:R-:W-:-:S04]  /*1bb0*/  @P5 ISETP.GE.U32.AND P2, PT, R20, R43, PT ;  /* 0x0000002b1400520c */ /* 0x000fc80003f46070 */
[----:B------:R-:W-:-:S05]  /*1bc0*/  @P5 ISETP.GE.AND.EX P2, PT, R0, RZ, PT, P2 ;  /* 0x000000ff0000520c */ /* 0x000fca0003f46320 */
[----:B--2---:R-:W-:Y:S02]  /*1bd0*/  @P4 DSETP.NUM.OR P0, PT, R6, R6, !P0 ;  /* 0x000000060600422a */ /* 0x004fe40004707400 */
[----:B------:R-:W-:Y:S01]  /*1be0*/  @P6 DSETP.NUM.OR P1, PT, R4, R4, !P1 ;  /* 0x000000040400622a */ /* 0x000fe20004f27400 */
[----:B------:R-:W-:-:S13]  /*1bf0*/  @P6 BRA `(.L_x_1255) ;  /* 0x0000000000146947 */ /* 0x000fda0003800000 */
[----:B------:R-:W-:-:S14]  /*1c00*/  DSETP.NEU.AND P6, PT, R12, R4, PT ;  /* 0x000000040c00722a */ /* 0x000fdc0003fcd000 */
[----:B------:R-:W-:-:S04]  /*1c10*/  @!P6 ISETP.GE.U32.AND P1, PT, R21, R36, PT ;  /* 0x000000241500e20c */ /* 0x000fc80003f26070 */
[----:B------:R-:W-:-:S04]  /*1c20*/  @!P6 ISETP.GE.AND.EX P1, PT, R30, RZ, PT, P1 ;  /* 0x000000ff1e00e20c */ /* 0x000fc80003f26310 */
[----:B------:R-:W-:-:S07]  /*1c30*/  @!P6 PLOP3.LUT P1, PT, P1, PT, PT, 0x8, 0x80 ;  /* 0x000000000080e81c */ /* 0x000fce0000f2e170 */
[----:B------:R-:W-:-:S14]  /*1c40*/  @P6 DSETP.GT.AND P1, PT, R12, R4, PT ;  /* 0x000000040c00622a */ /* 0x000fdc0003f24000 */
.L_x_1255:
[----:B------:R-:W-:Y:S05]  /*1c50*/  BSYNC.RECONVERGENT B1 ;  /* 0x0000000000017941 */ /* 0x000fea0003800200 */
.L_x_1254:
[----:B------:R-:W-:Y:S04]  /*1c60*/  BSSY.RECONVERGENT B1, `(.L_x_1256) ;  /* 0x0000007000017945 */ /* 0x000fe80003800200 */
[----:B------:R-:W-:Y:S05]  /*1c70*/  @P4 BRA `(.L_x_1257) ;  /* 0x0000000000144947 */ /* 0x000fea0003800000 */
[----:B------:R-:W-:-:S14]  /*1c80*/  DSETP.NEU.AND P4, PT, R14, R6, PT ;  /* 0x000000060e00722a */ /* 0x000fdc0003f8d000 */
[----:B------:R-:W-:-:S04]  /*1c90*/  @!P4 ISETP.GE.U32.AND P0, PT, R34, R39, PT ;  /* 0x000000272200c20c */ /* 0x000fc80003f06070 */
[----:B------:R-:W-:-:S03]  /*1ca0*/  @!P4 ISETP.GE.AND.EX P6, PT, R33, RZ, PT, P0 ;  /* 0x000000ff2100c20c */ /* 0x000fc60003fc6300 */
[----:B------:R-:W-:Y:S02]  /*1cb0*/  @P4 DSETP.GT.AND P0, PT, R14, R6, PT ;  /* 0x000000060e00422a */ /* 0x000fe40003f04000 */
[----:B------:R-:W-:-:S13]  /*1cc0*/  @!P4 PLOP3.LUT P0, PT, P6, PT, PT, 0x8, 0x80 ;  /* 0x000000000080c81c */ /* 0x000fda000370e170 */
.L_x_1257:
[----:B------:R-:W-:Y:S05]  /*1cd0*/  BSYNC.RECONVERGENT B1 ;  /* 0x0000000000017941 */ /* 0x000fea0003800200 */
.L_x_1256:
[----:B------:R-:W-:Y:S01]  /*1ce0*/  @P3 ISETP.GE.U32.AND P4, PT, R32, R41, PT ;  /* 0x000000292000320c */ /* 0x000fe20003f86070 */
[----:B------:R-:W-:Y:S01]  /*1cf0*/  BSSY.RECONVERGENT B1, `(.L_x_1258) ;  /* 0x0000010000017945 */ /* 0x000fe20003800200 */
[----:B------:R-:W-:Y:S01]  /*1d00*/  @P5 DSETP.NUM.OR P2, PT, R10, R10, !P2 ;  /* 0x0000000a0a00522a */ /* 0x000fe20005747400 */
[----:B------:R-:W-:Y:S02]  /*1d10*/  FSEL R12, R12, R4, P1 ;  /* 0x000000040c0c7208 */ /* 0x000fe40000800000 */
[----:B------:R-:W-:Y:S02]  /*1d20*/  @P3 ISETP.GE.AND.EX P4, PT, R31, RZ, PT, P4 ;  /* 0x000000ff1f00320c */ /* 0x000fe40003f86340 */
[----:B------:R-:W-:Y:S02]  /*1d30*/  FSEL R13, R13, R5, P1 ;  /* 0x000000050d0d7208 */ /* 0x000fe40000800000 */
[----:B------:R-:W-:Y:S02]  /*1d40*/  SEL R21, R21, R36, P1 ;  /* 0x0000002415157207 */ /* 0x000fe40000800000 */
[----:B------:R-:W-:-:S02]  /*1d50*/  FSEL R14, R14, R6, P0 ;  /* 0x000000060e0e7208 */ /* 0x000fc40000000000 */
[----:B------:R-:W-:Y:S02]  /*1d60*/  FSEL R15, R15, R7, P0 ;  /* 0x000000070f0f7208 */ /* 0x000fe40000000000 */
[----:B------:R-:W-:-:S03]  /*1d70*/  SEL R34, R34, R39, P0 ;  /* 0x0000002722227207 */ /* 0x000fc60000000000 */
[----:B------:R-:W-:Y:S01]  /*1d80*/  @P3 DSETP.NUM.OR P4, PT, R8, R8, !P4 ;  /* 0x000000080800322a */ /* 0x000fe20006787400 */
[----:B------:R-:W-:-:S13]  /*1d90*/  @P3 BRA `(.L_x_1259) ;  /* 0x0000000000143947 */ /* 0x000fda0003800000 */
[----:B------:R-:W-:-:S14]  /*1da0*/  DSETP.NEU.AND P6, PT, R16, R8, PT ;  /* 0x000000081000722a */ /* 0x000fdc0003fcd000 */
[----:B------:R-:W-:Y:S01]  /*1db0*/  @!P6 ISETP.GE.U32.AND P3, PT, R32, R41, PT ;  /* 0x000000292000e20c */ /* 0x000fe20003f66070 */
[----:B------:R-:W-:-:S03]  /*1dc0*/  @P6 DSETP.GT.AND P4, PT, R16, R8, PT ;  /* 0x000000081000622a */ /* 0x000fc60003f84000 */
[----:B------:R-:W-:-:S04]  /*1dd0*/  @!P6 ISETP.GE.AND.EX P3, PT, R31, RZ, PT, P3 ;  /* 0x000000ff1f00e20c */ /* 0x000fc80003f66330 */
[----:B------:R-:W-:-:S13]  /*1de0*/  @!P6 PLOP3.LUT P4, PT, P3, PT, PT, 0x8, 0x80 ;  /* 0x000000000080e81c */ /* 0x000fda0001f8e170 */
.L_x_1259:
[----:B------:R-:W-:Y:S05]  /*1df0*/  BSYNC.RECONVERGENT B1 ;  /* 0x0000000000017941 */ /* 0x000fea0003800200 */
.L_x_1258:
[----:B------:R-:W-:Y:S01]  /*1e00*/  BSSY.RECONVERGENT B1, `(.L_x_1260) ;  /* 0x000000d000017945 */ /* 0x000fe20003800200 */
[----:B------:R-:W-:Y:S02]  /*1e10*/  FSEL R16, R16, R8, P4 ;  /* 0x0000000810107208 */ /* 0x000fe40002000000 */
[----:B------:R-:W-:Y:S02]  /*1e20*/  FSEL R17, R17, R9, P4 ;  /* 0x0000000911117208 */ /* 0x000fe40002000000 */
[----:B------:R-:W-:Y:S02]  /*1e30*/  SEL R32, R32, R41, P4 ;  /* 0x0000002920207207 */ /* 0x000fe40002000000 */
        /* <DEDUP_REMOVED lines=9> */
.L_x_1261:
[----:B------:R-:W-:Y:S05]  /*1ed0*/  BSYNC.RECONVERGENT B1 ;  /* 0x0000000000017941 */ /* 0x000fea0003800200 */
.L_x_1260:
[----:B------:R-:W0:Y:S01]  /*1ee0*/  LDCU UR4, c[0x0][0x3a4] ;  /* 0x00007480ff0477ac */ /* 0x000e220008000800 */
[----:B------:R-:W-:Y:S02]  /*1ef0*/  FSEL R2, R2, R10, P2 ;  /* 0x0000000a02027208 */ /* 0x000fe40001000000 */
        /* <DEDUP_REMOVED lines=8> */
.L_x_1253:
[----:B------:R-:W-:Y:S05]  /*1f80*/  BSYNC.RECONVERGENT B0 ;  /* 0x0000000000007941 */ /* 0x000fea0003800200 */
.L_x_1252:
        /* <DEDUP_REMOVED lines=9> */
[----:B------:R-:W-:-:S04]  /*2020*/  LOP3.LUT R5, R23, 0xfffffffc, RZ, 0xc0, !PT ;  /* 0xfffffffc17057812 */ /* 0x000fc800078ec0ff */
[----:B------:R-:W-:-:S04]  /*2030*/  IADD3 R22, PT, PT, R5, R22, RZ ;  /* 0x0000001605167210 */ /* 0x000fc80007ffe0ff */
[----:B------:R-:W-:-:S13]  /*2040*/  ISETP.GE.U32.AND P0, PT, R22, R23, PT ;  /* 0x000000171600720c */ /* 0x000fda0003f06070 */
[----:B------:R-:W-:Y:S05]  /*2050*/  @P0 BRA `(.L_x_1264) ;  /* 0x0000000000500947 */ /* 0x000fea0003800000 */
[----:B------:R-:W-:-:S06]  /*2060*/  IMAD.WIDE R28, R22, 0x8, R28 ;  /* 0x00000008161c7825 */ /* 0x000fcc00078e021c */
[----:B------:R-:W2:Y:S01]  /*2070*/  LDG.E.64 R28, desc[UR36][R28.64] ;  /* 0x000000241c1c7981 */ /* 0x000ea2000c1e1b00 */
[----:B------:R-:W-:Y:S01]  /*2080*/  DSETP.NAN.AND P1, PT, R12, R12, PT ;  /* 0x0000000c0c00722a */ /* 0x000fe20003f28000 */
[----:B------:R-:W-:Y:S01]  /*2090*/  IMAD.IADD R22, R22, 0x1, R35 ;  /* 0x0000000116167824 */ /* 0x000fe200078e0223 */
[----:B------:R-:W-:Y:S04]  /*20a0*/  BSSY.RECONVERGENT B1, `(.L_x_1265) ;  /* 0x000000b000017945 */ /* 0x000fe80003800200 */
[----:B------:R-:W-:-:S08]  /*20b0*/  SHF.R.S32.HI R5, RZ, 0x1f, R22 ;  /* 0x0000001fff057819 */ /* 0x000fd00000011416 */
[----:B0-----:R-:W-:-:S04]  /*20c0*/  @P1 ISETP.GE.U32.AND P0, PT, R21, R22, PT ;  /* 0x000000161500120c */ /* 0x001fc80003f06070 */
        /* <DEDUP_REMOVED lines=8> */
.L_x_1266:
[----:B------:R-:W-:Y:S05]  /*2150*/  BSYNC.RECONVERGENT B1 ;  /* 0x0000000000017941 */ /* 0x000fea0003800200 */
.L_x_1265:
[----:B------:R-:W-:Y:S02]  /*2160*/  FSEL R12, R12, R28, P0 ;  /* 0x0000001c0c0c7208 */ /* 0x000fe40000000000 */
[----:B------:R-:W-:Y:S02]  /*2170*/  FSEL R13, R13, R29, P0 ;  /* 0x0000001d0d0d7208 */ /* 0x000fe40000000000 */
[----:B------:R-:W-:Y:S02]  /*2180*/  SEL R21, R21, R22, P0 ;  /* 0x0000001615157207 */ /* 0x000fe40000000000 */
[----:B------:R-:W-:-:S07]  /*2190*/  SEL R30, R30, R5, P0 ;  /* 0x000000051e1e7207 */ /* 0x000fce0000000000 */
.L_x_1264:
[----:B------:R-:W-:Y:S05]  /*21a0*/  BSYNC.RECONVERGENT B0 ;  /* 0x0000000000007941 */ /* 0x000fea0003800200 */
.L_x_1263:
[----:B------:R-:W-:Y:S01]  /*21b0*/  DSETP.NAN.AND P1, PT, R12, R12, PT ;  /* 0x0000000c0c00722a */ /* 0x000fe20003f28000 */
[----:B------:R-:W-:-:S13]  /*21c0*/  BSSY.RECONVERGENT B0, `(.L_x_1267) ;  /* 0x000000a000007945 */ /* 0x000fda0003800200 */
        /* <DEDUP_REMOVED lines=9> */
.L_x_1268:
[----:B------:R-:W-:Y:S05]  /*2260*/  BSYNC.RECONVERGENT B0 ;  /* 0x0000000000007941 */ /* 0x000fea0003800200 */
.L_x_1267:
        /* <DEDUP_REMOVED lines=15> */
.L_x_1270:
[----:B------:R-:W-:Y:S05]  /*2360*/  BSYNC.RECONVERGENT B0 ;  /* 0x0000000000007941 */ /* 0x000fea0003800200 */
.L_x_1269:
        /* <DEDUP_REMOVED lines=15> */
.L_x_1272:
[----:B------:R-:W-:Y:S05]  /*2460*/  BSYNC.RECONVERGENT B0 ;  /* 0x0000000000007941 */ /* 0x000fea0003800200 */
.L_x_1271:
[----:B------:R-:W-:Y:S02]  /*2470*/  FSEL R4, R4, R2, P0 ;  /* 0x0000000204047208 */ /* 0x000fe40000000000 */
[----:B------:R-:W-:Y:S02]  /*2480*/  FSEL R5, R5, R3, P0 ;  /* 0x0000000305057208 */ /* 0x000fe40000000000 */
[----:B------:R-:W-:Y:S02]  /*2490*/  SEL R16, R21, R20, P0 ;  /* 0x0000001415107207 */ /* 0x000fe40000000000 */
[----:B------:R-:W-:Y:S01]  /*24a0*/  SEL R17, R17, R0, P0 ;  /* 0x0000000011117207 */ /* 0x000fe20000000000 */
[----:B------:R-:W-:Y:S06]  /*24b0*/  BRA `(.L_x_1244) ;  /* 0x000000e000847947 */ /* 0x000fec0003800000 */
.L_x_1245:
[----:B------:R-:W0:Y:S08]  /*24c0*/  LDC R57, c[0x0][0x508] ;  /* 0x00014200ff397b82 */ /* 0x000e300000000800 */
[----:B------:R-:W1:Y:S01]  /*24d0*/  LDC R61, c[0x0][0x3d8] ;  /* 0x0000f600ff3d7b82 */ /* 0x000e620000000800 */
[----:B0-----:R-:W-:-:S04]  /*24e0*/  SHF.R.U32.HI R57, RZ, 0x3, R57 ;  /* 0x00000003ff397819 */ /* 0x001fc80000011639 */
[----:B------:R-:W-:-:S04]  /*24f0*/  ISETP.NE.AND P0, PT, R57, 0x1, PT ;  /* 0x000000013900780c */ /* 0x000fc80003f05270 */
[----:B-1----:R-:W-:-:S13]  /*2500*/  ISETP.NE.OR P0, PT, R61, 0x1, P0 ;  /* 0x000000013d00780c */ /* 0x002fda0000705670 */
[----:B------:R-:W-:Y:S05]  /*2510*/  @P0 BRA `(.L_x_1273) ;  /* 0x0000001c00a40947 */ /* 0x000fea0003800000 */
[----:B------:R-:W0:Y:S01]  /*2520*/  LDCU UR4, c[0x0][0x3a4] ;  /* 0x00007480ff0477ac */ /* 0x000e220008000800 */
[----:B------:R-:W1:Y:S01]  /*2530*/  LDC.64 R30, c[0x0][0x388] ;  /* 0x0000e200ff1e7b82 */ /* 0x000e620000000a00 */
[----:B------:R-:W-:Y:S07]  /*2540*/  BSSY.RECONVERGENT B0, `(.L_x_1274) ;  /* 0x00000de000007945 */ /* 0x000fee0003800200 */
[----:B------:R-:W2:Y:S08]  /*2550*/  LDC R19, c[0x0][0x390] ;  /* 0x0000e400ff137b82 */ /* 0x000eb00000000800 */
[----:B------:R-:W3:Y:S01]  /*2560*/  LDC R0, c[0x0][0x394] ;  /* 0x0000e500ff007b82 */ /* 0x000ee20000000800 */
[----:B0-----:R-:W-:-:S04]  /*2570*/  IMAD.U32 R52, RZ, RZ, UR4 ;  /* 0x00000004ff347e24 */ /* 0x001fc8000f8e00ff */
[----:B------:R-:W-:Y:S02]  /*2580*/  IMAD R3, R52, 0x3, R51 ;  /* 0x0000000334037824 */ /* 0x000fe400078e0233 */
[--C-:B-1----:R-:W-:Y:S01]  /*2590*/  IMAD.MOV.U32 R44, RZ, RZ, R30.reuse ;  /* 0x000000ffff2c7224 */ /* 0x102fe200078e001e */
[----:B------:R-:W-:Y:S01]  /*25a0*/  MOV R42, R30 ;  /* 0x0000001e002a7202 */ /* 0x000fe20000000f00 */
[--C-:B------:R-:W-:Y:S01]  /*25b0*/  IMAD.MOV.U32 R45, RZ, RZ, R31.reuse ;  /* 0x000000ffff2d7224 */ /* 0x100fe200078e001f */
[----:B------:R-:W-:Y:S01]  /*25c0*/  ISETP.GE.U32.AND P0, PT, R3, R54, PT ;  /* 0x000000360300720c */ /* 0x000fe20003f06070 */
[--C-:B------:R-:W-:Y:S01]  /*25d0*/  IMAD.MOV.U32 R43, RZ, RZ, R31.reuse ;  /* 0x000000ffff2b7224 */ /* 0x100fe200078e001f */
[----:B------:R-:W-:Y:S01]  /*25e0*/  MOV R39, R31 ;  /* 0x0000001f00277202 */ /* 0x000fe20000000f00 */
[--C-:B------:R-:W-:Y:S01]  /*25f0*/  IMAD.MOV.U32 R40, RZ, RZ, R30.reuse ;  /* 0x000000ffff287224 */ /* 0x100fe200078e001e */
[----:B------:R-:W-:Y:S01]  /*2600*/  MOV R32, R30 ;  /* 0x0000001e00207202 */ /* 0x000fe20000000f00 */
[----:B------:R-:W-:Y:S01]  /*2610*/  IMAD.MOV.U32 R41, RZ, RZ, R31 ;  /* 0x000000ffff297224 */ /* 0x000fe200078e001f */
[----:B--2---:R-:W-:Y:S01]  /*2620*/  MOV R47, R19 ;  /* 0x00000013002f7202 */ /* 0x004fe20000000f00 */
[----:B------:R-:W-:-:S02]  /*2630*/  IMAD.MOV.U32 R38, RZ, RZ, R30 ;  /* 0x000000ffff267224 */ /* 0x000fc400078e001e */
[--C-:B------:R-:W-:Y:S02]  /*2640*/  IMAD.MOV.U32 R36, RZ, RZ, R30.reuse ;  /* 0x000000ffff247224 */ /* 0x100fe400078e001e */
[--C-:B------:R-:W-:Y:S02]  /*2650*/  IMAD.MOV.U32 R37, RZ, RZ, R31.reuse ;  /* 0x000000ffff257224 */ /* 0x100fe400078e001f */
[----:B------:R-:W-:Y:S01]  /*2660*/  IMAD.MOV.U32 R34, RZ, RZ, R30 ;  /* 0x000000ffff227224 */ /* 0x000fe200078e001e */
[-C--:B---3--:R-:W-:Y:S01]  /*2670*/  MOV R7, R0.reuse ;  /* 0x0000000000077202 */ /* 0x088fe20000000f00 */
[--C-:B------:R-:W-:Y:S01]  /*2680*/  IMAD.MOV.U32 R35, RZ, RZ, R31.reuse ;  /* 0x000000ffff237224 */ /* 0x100fe200078e001f */
[----:B------:R-:W-:Y:S01]  /*2690*/  MOV R3, R0 ;  /* 0x0000000000037202 */ /* 0x000fe20000000f00 */
        /* <DEDUP_REMOVED lines=11> */
[----:B------:R-:W-:Y:S01]  /*2750*/  IMAD.MOV.U32 R2, RZ, RZ, R0 ;  /* 0x000000ffff027224 */ /* 0x000fe200078e0000 */
[----:B------:R-:W-:Y:S06]  /*2760*/  @P0 BRA `(.L_x_1275) ;  /* 0x0000000800ec0947 */ /* 0x000fec0003800000 */
[----:B------:R-:W0:Y:S01]  /*2770*/  LDC R52, c[0x0][0x3a4] ;  /* 0x0000e900ff347b82 */ /* 0x000e220000000800 */
[--C-:B------:R-:W-:Y:S01]  /*2780*/  IMAD.MOV.U32 R49, RZ, RZ, R19.reuse ;  /* 0x000000ffff317224 */ /* 0x100fe200078e0013 */
[----:B------:R-:W-:Y:S01]  /*2790*/  MOV R47, R19 ;  /* 0x00000013002f7202 */ /* 0x000fe20000000f00 */
[--C-:B------:R-:W-:Y:S01]  /*27a0*/  IMAD.MOV.U32 R48, RZ, RZ, R19.reuse ;  /* 0x000000ffff307224 */ /* 0x100fe200078e0013 */
[-C--:B------:R-:W-:Y:S01]  /*27b0*/  MOV R7, R0.reuse ;  /* 0x0000000000077202 */ /* 0x080fe20000000f00 */
[--C-:B------:R-:W-:Y:S01]  /*27c0*/  IMAD.MOV.U32 R46, RZ, RZ, R19.reuse ;  /* 0x000000ffff2e7224 */ /* 0x100fe200078e0013 */
[----:B------:R-:W-:Y:S01]  /*27d0*/  MOV R3, R0 ;  /* 0x0000000000037202 */ /* 0x000fe20000000f00 */
[--C-:B------:R-:W-:Y:S01]  /*27e0*/  IMAD.MOV.U32 R29, RZ, RZ, R19.reuse ;  /* 0x000000ffff1d7224 */ /* 0x100fe200078e0013 */
[-C--:B------:R-:W-:Y:S01]  /*27f0*/  MOV R40, R30.reuse ;  /* 0x0000001e00287202 */ /* 0x080fe20000000f00 */
[----:B------:R-:W-:Y:S01]  /*2800*/  IMAD.MOV.U32 R28, RZ, RZ, R19 ;  /* 0x000000ffff1c7224 */ /* 0x000fe200078e0013 */
[-C--:B------:R-:W-:Y:S01]  /*2810*/  MOV R36, R30.reuse ;  /* 0x0000001e00247202 */ /* 0x080fe20000000f00 */
[--C-:B------:R-:W-:Y:S01]  /*2820*/  IMAD.MOV.U32 R6, RZ, RZ, R0.reuse ;  /* 0x000000ffff067224 */ /* 0x100fe200078e0000 */
[----:B------:R-:W-:Y:S01]  /*2830*/  MOV R32, R30 ;  /* 0x0000001e00207202 */ /* 0x000fe20000000f00 */
[----:B------:R-:W-:-:S02]  /*2840*/  IMAD.MOV.U32 R5, RZ, RZ, R0 ;  /* 0x000000ffff057224 */ /* 0x000fc400078e0000 */
[--C-:B------:R-:W-:Y:S02]  /*2850*/  IMAD.MOV.U32 R4, RZ, RZ, R0.reuse ;  /* 0x000000ffff047224 */ /* 0x100fe400078e0000 */
[----:B------:R-:W-:Y:S02]  /*2860*/  IMAD.MOV.U32 R2, RZ, RZ, R0 ;  /* 0x000000ffff027224 */ /* 0x000fe400078e0000 */
[--C-:B------:R-:W-:Y:S02]  /*2870*/  IMAD.MOV.U32 R42, RZ, RZ, R30.reuse ;  /* 0x000000ffff2a7224 */ /* 0x100fe400078e001e */
[--C-:B------:R-:W-:Y:S02]  /*2880*/  IMAD.MOV.U32 R43, RZ, RZ, R31.reuse ;  /* 0x000000ffff2b7224 */ /* 0x100fe400078e001f */
[----:B------:R-:W-:Y:S02]  /*2890*/  IMAD.MOV.U32 R41, RZ, RZ, R31 ;  /* 0x000000ffff297224 */ /* 0x000fe400078e001f */
[----:B------:R-:W-:-:S02]  /*28a0*/  IMAD.MOV.U32 R38, RZ, RZ, R30 ;  /* 0x000000ffff267224 */ /* 0x000fc400078e001e */
[--C-:B------:R-:W-:Y:S02]  /*28b0*/  IMAD.MOV.U32 R39, RZ, RZ, R31.reuse ;  /* 0x000000ffff277224 */ /* 0x100fe400078e001f */
[--C-:B------:R-:W-:Y:S02]  /*28c0*/  IMAD.MOV.U32 R37, RZ, RZ, R31.reuse ;  /* 0x000000ffff257224 */ /* 0x100fe400078e001f */
[----:B------:R-:W-:Y:S02]  /*28d0*/  IMAD.MOV.U32 R34, RZ, RZ, R30 ;  /* 0x000000ffff227224 */ /* 0x000fe400078e001e */
[--C-:B------:R-:W-:Y:S02]  /*28e0*/  IMAD.MOV.U32 R35, RZ, RZ, R31.reuse ;  /* 0x000000ffff237224 */ /* 0x100fe400078e001f */
[----:B------:R-:W-:-:S07]  /*28f0*/  IMAD.MOV.U32 R33, RZ, RZ, R31 ;  /* 0x000000ffff217224 */ /* 0x000fce00078e001f */
.L_x_1292:
[----:B------:R-:W-:Y:S02]  /*2900*/  SHF.R.U32.HI R9, RZ, 0x1, R51 ;  /* 0x00000001ff097819 */ /* 0x000fe40000011633 */
[----:B0-----:R-:W-:-:S03]  /*2910*/  IADD3 R54, PT, PT, R51, R52, RZ ;  /* 0x0000003433367210 */ /* 0x001fc60007ffe0ff */
[C---:B------:R-:W-:Y:S01]  /*2920*/  IMAD.IADD R10, R9.reuse, 0x1, R52 ;  /* 0x00000001090a7824 */ /* 0x040fe200078e0234 */
[--C-:B------:R-:W-:Y:S01]  /*2930*/  SHF.R.U32.HI R13, RZ, 0x1, R54.reuse ;  /* 0x00000001ff0d7819 */ /* 0x100fe20000011636 */
[----:B------:R-:W-:Y:S02]  /*2940*/  IMAD R55, R52, 0x2, R54 ;  /* 0x0000000234377824 */ /* 0x000fe400078e0236 */
[----:B------:R-:W-:Y:S01]  /*2950*/  IMAD.SHL.U32 R11, R10, 0x10, RZ ;  /* 0x000000100a0b7824 */ /* 0x000fe200078e00ff */
[----:B------:R-:W-:Y:S01]  /*2960*/  SHF.R.U32.HI R10, RZ, 0x1c, R10 ;  /* 0x0000001cff0a7819 */ /* 0x000fe2000001160a */
[----:B------:R-:W-:Y:S01]  /*2970*/  IMAD.WIDE.U32 R8, R9, 0x10, R16 ;  /* 0x0000001009087825 */ /* 0x000fe200078e0010 */
[----:B------:R-:W-:Y:S02]  /*2980*/  SHF.R.U32.HI R21, RZ, 0x1, R55 ;  /* 0x00000001ff157819 */ /* 0x000fe40000011637 */
[----:B------:R-:W-:Y:S02]  /*2990*/  LOP3.LUT R11, R11, 0xfffffff0, RZ, 0xc0, !PT ;  /* 0xfffffff00b0b7812 */ /* 0x000fe400078ec0ff */
[----:B------:R-:W-:-:S02]  /*29a0*/  LOP3.LUT R15, R10, 0x7, RZ, 0xc0, !PT ;  /* 0x000000070a0f7812 */ /* 0x000fc400078ec0ff */
[----:B------:R-:W-:Y:S01]  /*29b0*/  IADD3 R24, P0, PT, R11, R16, RZ ;  /* 0x000000100b187210 */ /* 0x000fe20007f1e0ff */
[--C-:B------:R-:W-:Y:S01]  /*29c0*/  IMAD.WIDE.U32 R12, R13, 0x10, R16.reuse ;  /* 0x000000100d0c7825 */ /* 0x100fe200078e0010 */
[----:B------:R-:W2:Y:S03]  /*29d0*/  LDG.E.128 R8, desc[UR36][R8.64] ;  /* 0x0000002408087981 */ /* 0x000ea6000c1e1d00 */
[--C-:B------:R-:W-:Y:S02]  /*29e0*/  IMAD.X R25, R15, 0x1, R17.reuse, P0 ;  /* 0x000000010f197824 */ /* 0x100fe400000e0611 */
[----:B------:R-:W-:Y:S01]  /*29f0*/  IMAD.WIDE.U32 R20, R21, 0x10, R16 ;  /* 0x0000001015147825 */ /* 0x000fe200078e0010 */
[----:B------:R-:W5:Y:S04]  /*2a00*/  LDG.E.128 R12, desc[UR36][R12.64] ;  /* 0x000000240c0c7981 */ /* 0x000f68000c1e1d00 */
[----:B------:R-:W5:Y:S04]  /*2a10*/  LDG.E.128 R24, desc[UR36][R24.64] ;  /* 0x0000002418187981 */ /* 0x000f68000c1e1d00 */
[----:B------:R-:W5:Y:S01]  /*2a20*/  LDG.E.128 R20, desc[UR36][R20.64] ;  /* 0x0000002414147981 */ /* 0x000f62000c1e1d00 */
[----:B------:R-:W-:-:S02]  /*2a30*/  DSETP.NAN.AND P3, PT, R30, R30, PT ;  /* 0x0000001e1e00722a */ /* 0x000fc40003f68000 */
[----:B------:R-:W-:-:S12]  /*2a40*/  DSETP.NAN.AND P2, PT, R32, R32, PT ;  /* 0x000000202000722a */ /* 0x000fd80003f48000 */
[----:B------:R-:W-:-:S04]  /*2a50*/  @P3 ISETP.GE.U32.AND P0, PT, R19, R51, PT ;  /* 0x000000331300320c */ /* 0x000fc80003f06070 */
[----:B------:R-:W-:Y:S01]  /*2a60*/  @P3 ISETP.GE.AND.EX P0, PT, R0, RZ, PT, P0 ;  /* 0x000000ff0000320c */ /* 0x000fe20003f06300 */
[----:B------:R-:W-:Y:S01]  /*2a70*/  BSSY.RECONVERGENT B1, `(.L_x_1276) ;  /* 0x000000a000017945 */ /* 0x000fe20003800200 */
[----:B------:R-:W-:-:S04]  /*2a80*/  @P2 ISETP.GE.U32.AND P1, PT, R28, R51, PT ;  /* 0x000000331c00220c */ /* 0x000fc80003f26070 */
[----:B------:R-:W-:-:S07]  /*2a90*/  @P2 ISETP.GE.AND.EX P1, PT, R2, RZ, PT, P1 ;  /* 0x000000ff0200220c */ /* 0x000fce0003f26310 */
[----:B--2---:R-:W-:Y:S01]  /*2aa0*/  @P3 DSETP.NUM.OR P0, PT, R8, R8, !P0 ;  /* 0x000000080800322a */ /* 0x004fe20004707400 */
[----:B------:R-:W-:-:S13]  /*2ab0*/  @P3 BRA `(.L_x_1277) ;  /* 0x0000000000143947 */ /* 0x000fda0003800000 */
[----:B------:R-:W-:-:S14]  /*2ac0*/  DSETP.NEU.AND P3, PT, R30, R8, PT ;  /* 0x000000081e00722a */ /* 0x000fdc0003f6d000 */
[----:B------:R-:W-:-:S04]  /*2ad0*/  @!P3 ISETP.GE.U32.AND P0, PT, R19, R51, PT ;  /* 0x000000331300b20c */ /* 0x000fc80003f06070 */
[----:B------:R-:W-:-:S04]  /*2ae0*/  @!P3 ISETP.GE.AND.EX P0, PT, R0, RZ, PT, P0 ;  /* 0x000000ff0000b20c */ /* 0x000fc80003f06300 */
[----:B------:R-:W-:-:S07]  /*2af0*/  @!P3 PLOP3.LUT P0, PT, P0, PT, PT, 0x8, 0x80 ;  /* 0x000000000080b81c */ /* 0x000fce000070e170 */
[----:B------:R-:W-:-:S14]  /*2b00*/  @P3 DSETP.GT.AND P0, PT, R30, R8, PT ;  /* 0x000000081e00322a */ /* 0x000fdc0003f04000 */
.L_x_1277:
[----:B------:R-:W-:Y:S05]  /*2b10*/  BSYNC.RECONVERGENT B1 ;  /* 0x0000000000017941 */ /* 0x000fea0003800200 */
.L_x_1276:
[----:B------:R-:W-:Y:S01]  /*2b20*/  BSSY.RECONVERGENT B1, `(.L_x_1278) ;  /* 0x000000b000017945 */ /* 0x000fe20003800200 */
[----:B------:R-:W-:Y:S01]  /*2b30*/  @P2 DSETP.NUM.OR P1, PT, R10, R10, !P1 ;  /* 0x0000000a0a00222a */ /* 0x000fe20004f27400 */
[----:B------:R-:W-:Y:S02]  /*2b40*/  FSEL R31, R31, R9, P0 ;  /* 0x000000091f1f7208 */ /* 0x000fe40000000000 */
[----:B------:R-:W-:Y:S02]  /*2b50*/  FSEL R30, R30, R8, P0 ;  /* 0x000000081e1e7208 */ /* 0x000fe40000000000 */
[----:B------:R-:W-:Y:S01]  /*2b60*/  SEL R19, R19, R51, P0 ;  /* 0x0000003313137207 */ /* 0x000fe20000000000 */
[----:B------:R-:W-:Y:S08]  /*2b70*/  @P2 BRA `(.L_x_1279) ;  /* 0x0000000000142947 */ /* 0x000ff00003800000 */
[----:B------:R-:W-:-:S14]  /*2b80*/  DSETP.NEU.AND P3, PT, R32, R10, PT ;  /* 0x0000000a2000722a */ /* 0x000fdc0003f6d000 */
[----:B------:R-:W-:-:S04]  /*2b90*/  @!P3 ISETP.GE.U32.AND P1, PT, R28, R51, PT ;  /* 0x000000331c00b20c */ /* 0x000fc80003f26070 */
[----:B------:R-:W-:-:S03]  /*2ba0*/  @!P3 ISETP.GE.AND.EX P2, PT, R2, RZ, PT, P1 ;  /* 0x000000ff0200b20c */ /* 0x000fc60003f46310 */
[----:B------:R-:W-:Y:S02]  /*2bb0*/  @P3 DSETP.GT.AND P1, PT, R32, R10, PT ;  /* 0x0000000a2000322a */ /* 0x000fe40003f24000 */
[----:B------:R-:W-:-:S13]  /*2bc0*/  @!P3 PLOP3.LUT P1, PT, P2, PT, PT, 0x8, 0x80 ;  /* 0x000000000080b81c */ /* 0x000fda000172e170 */
.L_x_1279:
[----:B------:R-:W-:Y:S05]  /*2bd0*/  BSYNC.RECONVERGENT B1 ;  /* 0x0000000000017941 */ /* 0x000fea0003800200 */
.L_x_1278:
[----:B------:R-:W-:Y:S01]  /*2be0*/  DSETP.NAN.AND P5, PT, R34, R34, PT ;  /* 0x000000222200722a */ /* 0x000fe20003fa8000 */
[----:B------:R-:W-:Y:S01]  /*2bf0*/  BSSY.RECONVERGENT B1, `(.L_x_1280) ;  /* 0x0000010000017945 */ /* 0x000fe20003800200 */
[----:B------:R-:W-:Y:S01]  /*2c00*/  DSETP.NAN.AND P4, PT, R36, R36, PT ;  /* 0x000000242400722a */ /* 0x000fe20003f88000 */
[----:B------:R-:W-:Y:S02]  /*2c10*/  SEL R28, R28, R51, P1 ;  /* 0x000000331c1c7207 */ /* 0x000fe40000800000 */
[----:B------:R-:W-:Y:S02]  /*2c20*/  FSEL R33, R33, R11, P1 ;  /* 0x0000000b21217208 */ /* 0x000fe40000800000 */
[----:B------:R-:W-:-:S07]  /*2c30*/  FSEL R32, R32, R10, P1 ;  /* 0x0000000a20207208 */ /* 0x000fce0000800000 */
[-C--:B------:R-:W-:Y:S02]  /*2c40*/  @P5 ISETP.GE.U32.AND P2, PT, R29, R54.reuse, PT ;  /* 0x000000361d00520c */ /* 0x080fe40003f46070 */
[----:B------:R-:W-:Y:S02]  /*2c50*/  @P4 ISETP.GE.U32.AND P3, PT, R46, R54, PT ;  /* 0x000000362e00420c */ /* 0x000fe40003f66070 */
[----:B------:R-:W-:Y:S02]  /*2c60*/  @P5 ISETP.GE.AND.EX P2, PT, R3, RZ, PT, P2 ;  /* 0x000000ff0300520c */ /* 0x000fe40003f46320 */
[----:B------:R-:W-:-:S11]  /*2c70*/  @P4 ISETP.GE.AND.EX P3, PT, R4, RZ, PT, P3 ;  /* 0x000000ff0400420c */ /* 0x000fd60003f66330 */
[----:B-----5:R-:W-:Y:S01]  /*2c80*/  @P5 DSETP.NUM.OR P2, PT, R12, R12, !P2 ;  /* 0x0000000c0c00522a */ /* 0x020fe20005747400 */
[----:B------:R-:W-:-:S13]  /*2c90*/  @P5 BRA `(.L_x_1281) ;  /* 0x0000000000145947 */ /* 0x000fda0003800000 */
[----:B------:R-:W-:-:S14]  /*2ca0*/  DSETP.NEU.AND P5, PT, R34, R12, PT ;  /* 0x0000000c2200722a */ /* 0x000fdc0003fad000 */
[----:B------:R-:W-:-:S04]  /*2cb0*/  @!P5 ISETP.GE.U32.AND P2, PT, R29, R54, PT ;  /* 0x000000361d00d20c */ /* 0x000fc80003f46070 */
[----:B------:R-:W-:-:S03]  /*2cc0*/  @!P5 ISETP.GE.AND.EX P6, PT, R3, RZ, PT, P2 ;  /* 0x000000ff0300d20c */ /* 0x000fc60003fc6320 */
[----:B------:R-:W-:Y:S02]  /*2cd0*/  @P5 DSETP.GT.AND P2, PT, R34, R12, PT ;  /* 0x0000000c2200522a */ /* 0x000fe40003f44000 */
[----:B------:R-:W-:-:S13]  /*2ce0*/  @!P5 PLOP3.LUT P2, PT, P6, PT, PT, 0x8, 0x80 ;  /* 0x000000000080d81c */ /* 0x000fda000374e170 */
.L_x_1281:
[----:B------:R-:W-:Y:S05]  /*2cf0*/  BSYNC.RECONVERGENT B1 ;  /* 0x0000000000017941 */ /* 0x000fea0003800200 */
.L_x_1280:
[----:B------:R-:W-:Y:S01]  /*2d00*/  BSSY.RECONVERGENT B1, `(.L_x_1282) ;  /* 0x000000b000017945 */ /* 0x000fe20003800200 */
[----:B------:R-:W-:Y:S01]  /*2d10*/  DSETP.NAN.AND P5, PT, R38, R38, PT ;  /* 0x000000262600722a */ /* 0x000fe20003fa8000 */
[----:B------:R-:W-:Y:S01]  /*2d20*/  FSEL R35, R35, R13, P2 ;  /* 0x0000000d23237208 */ /* 0x000fe20001000000 */
[----:B------:R-:W-:Y:S01]  /*2d30*/  @P4 DSETP.NUM.OR P3, PT, R14, R14, !P3 ;  /* 0x0000000e0e00422a */ /* 0x000fe20005f67400 */
[----:B------:R-:W-:Y:S01]  /*2d40*/  FSEL R34, R34, R12, P2 ;  /* 0x0000000c22227208 */ /* 0x000fe20001000000 */
[----:B------:R-:W-:-:S12]  /*2d50*/  @P4 BRA `(.L_x_1283) ;  /* 0x0000000000144947 */ /* 0x000fd80003800000 */
[----:B------:R-:W-:-:S14]  /*2d60*/  DSETP.NEU.AND P4, PT, R36, R14, PT ;  /* 0x0000000e2400722a */ /* 0x000fdc0003f8d000 */
[----:B------:R-:W-:-:S04]  /*2d70*/  @!P4 ISETP.GE.U32.AND P3, PT, R46, R54, PT ;  /* 0x000000362e00c20c */ /* 0x000fc80003f66070 */
[----:B------:R-:W-:-:S03]  /*2d80*/  @!P4 ISETP.GE.AND.EX P6, PT, R4, RZ, PT, P3 ;  /* 0x000000ff0400c20c */ /* 0x000fc60003fc6330 */
[----:B------:R-:W-:Y:S02]  /*2d90*/  @P4 DSETP.GT.AND P3, PT, R36, R14, PT ;  /* 0x0000000e2400422a */ /* 0x000fe40003f64000 */
[----:B------:R-:W-:-:S13]  /*2da0*/  @!P4 PLOP3.LUT P3, PT, P6, PT, PT, 0x8, 0x80 ;  /* 0x000000000080c81c */ /* 0x000fda000376e170 */
.L_x_1283:
[----:B------:R-:W-:Y:S05]  /*2db0*/  BSYNC.RECONVERGENT B1 ;  /* 0x0000000000017941 */ /* 0x000fea0003800200 */
.L_x_1282:
[----:B------:R-:W-:Y:S01]  /*2dc0*/  @P5 IMAD.IADD R56, R54, 0x1, R52 ;  /* 0x0000000136385824 */ /* 0x000fe200078e0234 */
[----:B------:R-:W-:Y:S01]  /*2dd0*/  BSSY.RECONVERGENT B1, `(.L_x_1284) ;  /* 0x000000d000017945 */ /* 0x000fe20003800200 */
[----:B------:R-:W-:Y:S02]  /*2de0*/  FSEL R37, R37, R15, P3 ;  /* 0x0000000f25257208 */ /* 0x000fe40001800000 */
[----:B------:R-:W-:Y:S02]  /*2df0*/  FSEL R36, R36, R14, P3 ;  /* 0x0000000e24247208 */ /* 0x000fe40001800000 */
[----:B------:R-:W-:-:S04]  /*2e00*/  @P5 ISETP.GE.U32.AND P4, PT, R47, R56, PT ;  /* 0x000000382f00520c */ /* 0x000fc80003f86070 */
[----:B------:R-:W-:-:S13]  /*2e10*/  @P5 ISETP.GE.AND.EX P4, PT, R5, RZ, PT, P4 ;  /* 0x000000ff0500520c */ /* 0x000fda0003f86340 */
[----:B------:R-:W-:Y:S01]  /*2e20*/  @P5 DSETP.NUM.OR P4, PT, R24, R24, !P4 ;  /* 0x000000181800522a */ /* 0x000fe20006787400 */
[----:B------:R-:W-:-:S13]  /*2e30*/  @P5 BRA `(.L_x_1285) ;  /* 0x0000000000185947 */ /* 0x000fda0003800000 */
[----:B------:R-:W-:-:S14]  /*2e40*/  DSETP.NEU.AND P5, PT, R38, R24, PT ;  /* 0x000000182600722a */ /* 0x000fdc0003fad000 */
[----:B------:R-:W-:-:S04]  /*2e50*/  @!P5 IADD3 R56, PT, PT, R54, R52, RZ ;  /* 0x000000343638d210 */ /* 0x000fc80007ffe0ff */
[----:B------:R-:W-:-:S04]  /*2e60*/  @!P5 ISETP.GE.U32.AND P4, PT, R47, R56, PT ;  /* 0x000000382f00d20c */ /* 0x000fc80003f86070 */
[----:B------:R-:W-:-:S03]  /*2e70*/  @!P5 ISETP.GE.AND.EX P6, PT, R5, RZ, PT, P4 ;  /* 0x000000ff0500d20c */ /* 0x000fc60003fc6340 */
[----:B------:R-:W-:Y:S02]  /*2e80*/  @P5 DSETP.GT.AND P4, PT, R38, R24, PT ;  /* 0x000000182600522a */ /* 0x000fe40003f84000 */
[----:B------:R-:W-:-:S13]  /*2e90*/  @!P5 PLOP3.LUT P4, PT, P6, PT, PT, 0x8, 0x80 ;  /* 0x000000000080d81c */ /* 0x000fda000378e170 */
.L_x_1285:
[----:B------:R-:W-:Y:S05]  /*2ea0*/  BSYNC.RECONVERGENT B1 ;  /* 0x0000000000017941 */ /* 0x000fea0003800200 */
.L_x_1284:
[----:B------:R-:W-:Y:S01]  /*2eb0*/  DSETP.NAN.AND P6, PT, R40, R40, PT ;  /* 0x000000282800722a */ /* 0x000fe20003fc8000 */
[----:B------:R-:W-:Y:S01]  /*2ec0*/  IMAD.IADD R51, R54, 0x1, R52 ;  /* 0x0000000136337824 */ /* 0x000fe200078e0234 */
[----:B------:R-:W-:Y:S01]  /*2ed0*/  BSSY.RECONVERGENT B1, `(.L_x_1286) ;  /* 0x0000011000017945 */ /* 0x000fe20003800200 */
[-C--:B------:R-:W-:Y:S02]  /*2ee0*/  SEL R29, R29, R54.reuse, P2 ;  /* 0x000000361d1d7207 */ /* 0x080fe40001000000 */
[----:B------:R-:W-:Y:S02]  /*2ef0*/  SEL R46, R46, R54, P3 ;  /* 0x000000362e2e7207 */ /* 0x000fe40001800000 */
[----:B------:R-:W-:Y:S02]  /*2f00*/  FSEL R39, R39, R25, P4 ;  /* 0x0000001927277208 */ /* 0x000fe40002000000 */
[----:B------:R-:W-:-:S05]  /*2f10*/  FSEL R38, R38, R24, P4 ;  /* 0x0000001826267208 */ /* 0x000fca0002000000 */
[----:B------:R-:W-:-:S04]  /*2f20*/  @P6 ISETP.GE.U32.AND P5, PT, R48, R51, PT ;  /* 0x000000333000620c */ /* 0x000fc80003fa6070 */
[----:B------:R-:W-:-:S13]  /*2f30*/  @P6 ISETP.GE.AND.EX P5, PT, R6, RZ, PT, P5 ;  /* 0x000000ff0600620c */ /* 0x000fda0003fa6350 */
[----:B------:R-:W-:Y:S01]  /*2f40*/  @P6 DSETP.NUM.OR P5, PT, R26, R26, !P5 ;  /* 0x0000001a1a00622a */ /* 0x000fe20006fa7400 */
[----:B------:R-:W-:-:S13]  /*2f50*/  @P6 BRA `(.L_x_1287) ;  /* 0x0000000000206947 */ /* 0x000fda0003800000 */
[----:B------:R-:W-:Y:S01]  /*2f60*/  DSETP.NEU.AND P6, PT, R40, R26, PT ;  /* 0x0000001a2800722a */ /* 0x000fe20003fcd000 */
[----:B------:R-:W-:-:S04]  /*2f70*/  LOP3.LUT R53, R53, 0xfffffffd, RZ, 0xc0, !PT ;  /* 0xfffffffd35357812 */ /* 0x000fc800078ec0ff */
[----:B------:R-:W-:-:S09]  /*2f80*/  @P0 LOP3.LUT R53, R53, 0x2, RZ, 0xfc, !PT ;  /* 0x0000000235350812 */ /* 0x000fd200078efcff */
[----:B------:R-:W-:-:S04]  /*2f90*/  @!P6 ISETP.GE.U32.AND P5, PT, R48, R51, PT ;  /* 0x000000333000e20c */ /* 0x000fc80003fa6070 */
[----:B------:R-:W-:-:S03]  /*2fa0*/  @!P6 ISETP.GE.AND.EX P0, PT, R6, RZ, PT, P5 ;  /* 0x000000ff0600e20c */ /* 0x000fc60003f06350 */
[----:B------:R-:W-:Y:S02]  /*2fb0*/  @P6 DSETP.GT.AND P5, PT, R40, R26, PT ;  /* 0x0000001a2800622a */ /* 0x000fe40003fa4000 */
[----:B------:R-:W-:Y:S02]  /*2fc0*/  @!P6 PLOP3.LUT P5, PT, P0, PT, PT, 0x8, 0x80 ;  /* 0x000000000080e81c */ /* 0x000fe400007ae170 */
[----:B------:R-:W-:-:S13]  /*2fd0*/  LOP3.LUT P0, RZ, R53, 0x2, RZ, 0xc0, !PT ;  /* 0x0000000235ff7812 */ /* 0x000fda000780c0ff */
.L_x_1287:
[----:B------:R-:W-:Y:S05]  /*2fe0*/  BSYNC.RECONVERGENT B1 ;  /* 0x0000000000017941 */ /* 0x000fea0003800200 */
.L_x_1286:
[----:B------:R-:W-:Y:S01]  /*2ff0*/  DSETP.NAN.AND P6, PT, R42, R42, PT ;  /* 0x0000002a2a00722a */ /* 0x000fe20003fc8000 */
[----:B------:R-:W-:Y:S01]  /*3000*/  SEL R0, R0, RZ, P0 ;  /* 0x000000ff00007207 */ /* 0x000fe20000000000 */
[----:B------:R-:W-:-:S12]  /*3010*/  BSSY.RECONVERGENT B1, `(.L_x_1288) ;  /* 0x000000d000017945 */ /* 0x000fd80003800200 */
        /* <DEDUP_REMOVED lines=12> */
.L_x_1289:
[----:B------:R-:W-:Y:S05]  /*30e0*/  BSYNC.RECONVERGENT B1 ;  /* 0x0000000000017941 */ /* 0x000fea0003800200 */
.L_x_1288:
[----:B------:R-:W-:Y:S01]  /*30f0*/  DSETP.NAN.AND P6, PT, R44, R44, PT ;  /* 0x0000002c2c00722a */ /* 0x000fe20003fc8000 */
[----:B------:R-:W-:Y:S01]  /*3100*/  SEL R2, R2, RZ, P1 ;  /* 0x000000ff02027207 */ /* 0x000fe20000800000 */
[----:B------:R-:W-:Y:S01]  /*3110*/  BSSY.RECONVERGENT B1, `(.L_x_1290) ;  /* 0x0000016000017945 */ /* 0x000fe20003800200 */
[-C--:B------:R-:W-:Y:S02]  /*3120*/  SEL R47, R47, R51.reuse, P4 ;  /* 0x000000332f2f7207 */ /* 0x080fe40002000000 */
[----:B------:R-:W-:Y:S02]  /*3130*/  SEL R48, R48, R51, P5 ;  /* 0x0000003330307207 */ /* 0x000fe40002800000 */
[----:B------:R-:W-:Y:S02]  /*3140*/  FSEL R41, R41, R27, P5 ;  /* 0x0000001b29297208 */ /* 0x000fe40002800000 */
[----:B------:R-:W-:Y:S02]  /*3150*/  FSEL R40, R40, R26, P5 ;  /* 0x0000001a28287208 */ /* 0x000fe40002800000 */
[----:B------:R-:W-:-:S02]  /*3160*/  FSEL R43, R43, R21, P0 ;  /* 0x000000152b2b7208 */ /* 0x000fc40000000000 */
[----:B------:R-:W-:Y:S02]  /*3170*/  FSEL R42, R42, R20, P0 ;  /* 0x000000142a2a7208 */ /* 0x000fe40000000000 */
[----:B------:R-:W-:Y:S02]  /*3180*/  @P6 ISETP.GE.U32.AND P1, PT, R50, R55, PT ;  /* 0x000000373200620c */ /* 0x000fe40003f26070 */
[----:B------:R-:W-:Y:S02]  /*3190*/  SEL R3, R3, RZ, P2 ;  /* 0x000000ff03037207 */ /* 0x000fe40001000000 */
[----:B------:R-:W-:Y:S02]  /*31a0*/  @P6 ISETP.GE.AND.EX P1, PT, R18, RZ, PT, P1 ;  /* 0x000000ff1200620c */ /* 0x000fe40003f26310 */
[----:B------:R-:W-:Y:S02]  /*31b0*/  SEL R4, R4, RZ, P3 ;  /* 0x000000ff04047207 */ /* 0x000fe40001800000 */
[----:B------:R-:W-:-:S02]  /*31c0*/  SEL R5, R5, RZ, P4 ;  /* 0x000000ff05057207 */ /* 0x000fc40002000000 */
[----:B------:R-:W-:Y:S02]  /*31d0*/  SEL R6, R6, RZ, P5 ;  /* 0x000000ff06067207 */ /* 0x000fe40002800000 */
[----:B------:R-:W-:Y:S02]  /*31e0*/  SEL R49, R49, R55, P0 ;  /* 0x0000003731317207 */ /* 0x000fe40000000000 */
[----:B------:R-:W-:-:S03]  /*31f0*/  SEL R7, R7, RZ, P0 ;  /* 0x000000ff07077207 */ /* 0x000fc60000000000 */
[----:B------:R-:W-:Y:S01]  /*3200*/  @P6 DSETP.NUM.OR P1, PT, R22, R22, !P1 ;  /* 0x000000161600622a */ /* 0x000fe20004f27400 */
[----:B------:R-:W-:-:S13]  /*3210*/  @P6 BRA `(.L_x_1291) ;  /* 0x0000000000146947 */ /* 0x000fda0003800000 */
[----:B------:R-:W-:-:S14]  /*3220*/  DSETP.NEU.AND P2, PT, R44, R22, PT ;  /* 0x000000162c00722a */ /* 0x000fdc0003f4d000 */
[----:B------:R-:W-:Y:S01]  /*3230*/  @!P2 ISETP.GE.U32.AND P0, PT, R50, R55, PT ;  /* 0x000000373200a20c */ /* 0x000fe20003f06070 */
[----:B------:R-:W-:-:S03]  /*3240*/  @P2 DSETP.GT.AND P1, PT, R44, R22, PT ;  /* 0x000000162c00222a */ /* 0x000fc60003f24000 */
[----:B------:R-:W-:-:S04]  /*3250*/  @!P2 ISETP.GE.AND.EX P0, PT, R18, RZ, PT, P0 ;  /* 0x000000ff1200a20c */ /* 0x000fc80003f06300 */
[----:B------:R-:W-:-:S13]  /*3260*/  @!P2 PLOP3.LUT P1, PT, P0, PT, PT, 0x8, 0x80 ;  /* 0x000000000080a81c */ /* 0x000fda000072e170 */
.L_x_1291:
[----:B------:R-:W-:Y:S05]  /*3270*/  BSYNC.RECONVERGENT B1 ;  /* 0x0000000000017941 */ /* 0x000fea0003800200 */
.L_x_1290:
[----:B------:R-:W-:Y:S01]  /*3280*/  IMAD.IADD R51, R55, 0x1, R52 ;  /* 0x0000000137337824 */ /* 0x000fe200078e0234 */
[----:B------:R-:W-:Y:S01]  /*3290*/  SEL R50, R50, R55, P1 ;  /* 0x0000003732327207 */ /* 0x000fe20000800000 */
[----:B------:R-:W-:Y:S01]  /*32a0*/  IMAD.U32 R54, RZ, RZ, UR38 ;  /* 0x00000026ff367e24 */ /* 0x000fe2000f8e00ff */
[----:B------:R-:W-:Y:S01]  /*32b0*/  FSEL R55, R45, R23, P1 ;  /* 0x000000172d377208 */ /* 0x000fe20000800000 */
[----:B------:R-:W-:Y:S01]  /*32c0*/  IMAD R45, R52, 0x3, R51 ;  /* 0x00000003342d7824 */ /* 0x000fe200078e0233 */
[----:B------:R-:W-:Y:S02]  /*32d0*/  FSEL R44, R44, R22, P1 ;  /* 0x000000162c2c7208 */ /* 0x000fe40000800000 */
[----:B------:R-:W-:Y:S02]  /*32e0*/  SEL R18, R18, RZ, P1 ;  /* 0x000000ff12127207 */ /* 0x000fe40000800000 */
[----:B------:R-:W-:Y:S02]  /*32f0*/  ISETP.GE.U32.AND P0, PT, R45, R54, PT ;  /* 0x000000362d00720c */ /* 0x000fe40003f06070 */
[----:B------:R-:W-:-:S11]  /*3300*/  MOV R45, R55 ;  /* 0x00000037002d7202 */ /* 0x000fd60000000f00 */
[----:B------:R-:W-:Y:S05]  /*3310*/  @!P0 BRA `(.L_x_1292) ;  /* 0xfffffff400788947 */ /* 0x000fea000383ffff */
.L_x_1275:
[----:B------:R-:W-:Y:S05]  /*3320*/  BSYNC.RECONVERGENT B0 ;  /* 0x0000000000007941 */ /* 0x000fea0003800200 */
.L_x_1274:
[----:B------:R-:W-:Y:S01]  /*3330*/  ISETP.GE.U32.AND P1, PT, R51, R54, PT ;  /* 0x000000363300720c */ /* 0x000fe20003f26070 */
[----:B------:R-:W-:-:S12]  /*3340*/  BSSY.RECONVERGENT B0, `(.L_x_1293) ;  /* 0x0000019000007945 */ /* 0x000fd80003800200 */
[----:B------:R-:W-:Y:S05]  /*3350*/  @P1 BRA `(.L_x_1294) ;  /* 0x00000000005c1947 */ /* 0x000fea0003800000 */
[----:B------:R-:W0:Y:S01]  /*3360*/  LDCU.64 UR4, c[0x0][0x768] ;  /* 0x0000ed00ff0477ac */ /* 0x000e220008000a00 */
[----:B------:R-:W-:Y:S02]  /*3370*/  SHF.R.U32.HI R9, RZ, 0x1, R51 ;  /* 0x00000001ff097819 */ /* 0x000fe40000011633 */
[----:B0-----:R-:W-:-:S05]  /*3380*/  IADD3 R16, P0, PT, R59, UR4, RZ ;  /* 0x000000043b107c10 */ /* 0x001fca000ff1e0ff */
[----:B------:R-:W-:Y:S02]  /*3390*/  IMAD.X R17, RZ, RZ, UR5, P0 ;  /* 0x00000005ff117e24 */ /* 0x000fe400080e06ff */
        /* <DEDUP_REMOVED lines=11> */
[----:B------:R-:W-:Y:S02]  /*3450*/  IADD3 R27, PT, PT, R53, R52, RZ ;  /* 0x00000034351b7210 */ /* 0x000fe40007ffe0ff */
[----:B------:R-:W-:Y:S02]  /*3460*/  SHF.R.U32.HI R25, RZ, 0x1, R53 ;  /* 0x00000001ff197819 */ /* 0x000fe40000011635 */
[----:B------:R-:W-:-:S03]  /*3470*/  ISETP.GE.U32.AND P0, PT, R27, R54, PT ;  /* 0x000000361b00720c */ /* 0x000fc60003f06070 */
[----:B------:R-:W-:-:S10]  /*3480*/  IMAD.WIDE.U32 R24, R25, 0x10, R16 ;  /* 0x0000001019187825 */ /* 0x000fd400078e0010 */
[----:B------:R-:W-:-:S05]  /*3490*/  @!P0 SHF.R.U32.HI R27, RZ, 0x1, R27 ;  /* 0x00000001ff1b8819 */ /* 0x000fca000001161b */
[----:B------:R-:W-:Y:S02]  /*34a0*/  @!P0 IMAD.WIDE.U32 R16, R27, 0x10, R16 ;  /* 0x000000101b108825 */ /* 0x000fe400078e0010 */
[----:B------:R-:W5:Y:S04]  /*34b0*/  LDG.E.128 R24, desc[UR36][R24.64] ;  /* 0x0000002418187981 */ /* 0x000f68000c1e1d00 */
[----:B------:R0:W5:Y:S02]  /*34c0*/  @!P0 LDG.E.128 R20, desc[UR36][R16.64] ;  /* 0x0000002410148981 */ /* 0x000164000c1e1d00 */
.L_x_1294:
[----:B------:R-:W-:Y:S05]  /*34d0*/  BSYNC.RECONVERGENT B0 ;  /* 0x0000000000007941 */ /* 0x000fea0003800200 */
.L_x_1293:
[----:B------:R-:W-:Y:S04]  /*34e0*/  BSSY.RECONVERGENT B0, `(.L_x_1295) ;  /* 0x000008b000007945 */ /* 0x000fe80003800200 */
[----:B------:R-:W-:Y:S05]  /*34f0*/  @P1 BRA `(.L_x_1296) ;  /* 0x0000000800241947 */ /* 0x000fea0003800000 */
[----:B------:R-:W-:Y:S01]  /*3500*/  DSETP.NAN.AND P4, PT, R30, R30, PT ;  /* 0x0000001e1e00722a */ /* 0x000fe20003f88000 */
[----:B0-----:R-:W-:Y:S01]  /*3510*/  IMAD.IADD R17, R51, 0x1, R52 ;  /* 0x0000000133117824 */ /* 0x001fe200078e0234 */
[----:B------:R-:W-:Y:S01]  /*3520*/  DSETP.NAN.AND P2, PT, R32, R32, PT ;  /* 0x000000202000722a */ /* 0x000fe20003f48000 */
[----:B------:R-:W-:Y:S03]  /*3530*/  BSSY.RECONVERGENT B1, `(.L_x_1297) ;  /* 0x000000d000017945 */ /* 0x000fe60003800200 */
[----:B------:R-:W-:-:S08]  /*3540*/  ISETP.GE.U32.AND P3, PT, R17, R54, PT ;  /* 0x000000361100720c */ /* 0x000fd00003f66070 */
        /* <DEDUP_REMOVED lines=8> */
[----:B------:R-:W-:-:S04]  /*35d0*/  @!P4 ISETP.GE.AND.EX P1, PT, R0, RZ, PT, P1 ;  /* 0x000000ff0000c20c */ /* 0x000fc80003f26310 */
[----:B------:R-:W-:-:S07]  /*35e0*/  @!P4 PLOP3.LUT P1, PT, P1, PT, PT, 0x8, 0x80 ;  /* 0x000000000080c81c */ /* 0x000fce0000f2e170 */
[----:B------:R-:W-:-:S14]  /*35f0*/  @P4 DSETP.GT.AND P1, PT, R30, R8, PT ;  /* 0x000000081e00422a */ /* 0x000fdc0003f24000 */
.L_x_1298:
[----:B------:R-:W-:Y:S05]  /*3600*/  BSYNC.RECONVERGENT B1 ;  /* 0x0000000000017941 */ /* 0x000fea0003800200 */
.L_x_1297:
[----:B------:R-:W-:Y:S01]  /*3610*/  BSSY.RECONVERGENT B1, `(.L_x_1299) ;  /* 0x000000a000017945 */ /* 0x000fe20003800200 */
[----:B------:R-:W-:Y:S01]  /*3620*/  @P2 DSETP.NUM.OR P0, PT, R10, R10, !P0 ;  /* 0x0000000a0a00222a */ /* 0x000fe20004707400 */
[----:B------:R-:W-:Y:S02]  /*3630*/  FSEL R30, R30, R8, P1 ;  /* 0x000000081e1e7208 */ /* 0x000fe40000800000 */
[----:B------:R-:W-:Y:S01]  /*3640*/  FSEL R31, R31, R9, P1 ;  /* 0x000000091f1f7208 */ /* 0x000fe20000800000 */
[----:B------:R-:W-:Y:S10]  /*3650*/  @P2 BRA `(.L_x_1300) ;  /* 0x0000000000142947 */ /* 0x000ff40003800000 */
[----:B------:R-:W-:-:S14]  /*3660*/  DSETP.NEU.AND P4, PT, R32, R10, PT ;  /* 0x0000000a2000722a */ /* 0x000fdc0003f8d000 */
[----:B------:R-:W-:-:S04]  /*3670*/  @!P4 ISETP.GE.U32.AND P0, PT, R28, R51, PT ;  /* 0x000000331c00c20c */ /* 0x000fc80003f06070 */
[----:B------:R-:W-:-:S03]  /*3680*/  @!P4 ISETP.GE.AND.EX P2, PT, R2, RZ, PT, P0 ;  /* 0x000000ff0200c20c */ /* 0x000fc60003f46300 */
[----:B------:R-:W-:Y:S02]  /*3690*/  @P4 DSETP.GT.AND P0, PT, R32, R10, PT ;  /* 0x0000000a2000422a */ /* 0x000fe40003f04000 */
[----:B------:R-:W-:-:S13]  /*36a0*/  @!P4 PLOP3.LUT P0, PT, P2, PT, PT, 0x8, 0x80 ;  /* 0x000000000080c81c */ /* 0x000fda000170e170 */
.L_x_1300:
[----:B------:R-:W-:Y:S05]  /*36b0*/  BSYNC.RECONVERGENT B1 ;  /* 0x0000000000017941 */ /* 0x000fea0003800200 */
.L_x_1299:
[----:B------:R-:W-:Y:S02]  /*36c0*/  FSEL R32, R32, R10, P0 ;  /* 0x0000000a20207208 */ /* 0x000fe40000000000 */
[----:B------:R-:W-:Y:S02]  /*36d0*/  FSEL R33, R33, R11, P0 ;  /* 0x0000000b21217208 */ /* 0x000fe40000000000 */
[-C--:B------:R-:W-:Y:S02]  /*36e0*/  SEL R19, R19, R51.reuse, P1 ;  /* 0x0000003313137207 */ /* 0x080fe40000800000 */
[----:B------:R-:W-:Y:S02]  /*36f0*/  SEL R28, R28, R51, P0 ;  /* 0x000000331c1c7207 */ /* 0x000fe40000000000 */
[----:B------:R-:W-:Y:S02]  /*3700*/  SEL R0, R0, RZ, P1 ;  /* 0x000000ff00007207 */ /* 0x000fe40000800000 */
[----:B------:R-:W-:Y:S01]  /*3710*/  SEL R2, R2, RZ, P0 ;  /* 0x000000ff02027207 */ /* 0x000fe20000000000 */
[----:B------:R-:W-:Y:S06]  /*3720*/  @P3 BRA `(.L_x_1296) ;  /* 0x0000000400983947 */ /* 0x000fec0003800000 */
[----:B------:R-:W-:Y:S01]  /*3730*/  DSETP.NAN.AND P4, PT, R34, R34, PT ;  /* 0x000000222200722a */ /* 0x000fe20003f88000 */
[----:B------:R-:W-:Y:S01]  /*3740*/  IMAD.IADD R9, R17, 0x1, R52 ;  /* 0x0000000111097824 */ /* 0x000fe200078e0234 */
[----:B------:R-:W-:Y:S01]  /*3750*/  DSETP.NAN.AND P2, PT, R36, R36, PT ;  /* 0x000000242400722a */ /* 0x000fe20003f48000 */
[----:B------:R-:W-:Y:S03]  /*3760*/  BSSY.RECONVERGENT B1, `(.L_x_1301) ;  /* 0x000000d000017945 */ /* 0x000fe60003800200 */
[----:B------:R-:W-:-:S08]  /*3770*/  ISETP.GE.U32.AND P3, PT, R9, R54, PT ;  /* 0x000000360900720c */ /* 0x000fd00003f66070 */
[-C--:B------:R-:W-:Y:S02]  /*3780*/  @P4 ISETP.GE.U32.AND P1, PT, R29, R17.reuse, PT ;  /* 0x000000111d00420c */ /* 0x080fe40003f26070 */
[----:B------:R-:W-:Y:S02]  /*3790*/  @P2 ISETP.GE.U32.AND P0, PT, R46, R17, PT ;  /* 0x000000112e00220c */ /* 0x000fe40003f06070 */
[----:B------:R-:W-:Y:S02]  /*37a0*/  @P4 ISETP.GE.AND.EX P1, PT, R3, RZ, PT, P1 ;  /* 0x000000ff0300420c */ /* 0x000fe40003f26310 */
[----:B------:R-:W-:-:S11]  /*37b0*/  @P2 ISETP.GE.AND.EX P0, PT, R4, RZ, PT, P0 ;  /* 0x000000ff0400220c */ /* 0x000fd60003f06300 */
[----:B------:R-:W-:Y:S01]  /*37c0*/  @P4 DSETP.NUM.OR P1, PT, R12, R12, !P1 ;  /* 0x0000000c0c00422a */ /* 0x000fe20004f27400 */
[----:B------:R-:W-:-:S13]  /*37d0*/  @P4 BRA `(.L_x_1302) ;  /* 0x0000000000144947 */ /* 0x000fda0003800000 */
[----:B------:R-:W-:-:S14]  /*37e0*/  DSETP.NEU.AND P5, PT, R34, R12, PT ;  /* 0x0000000c2200722a */ /* 0x000fdc0003fad000 */
[----:B------:R-:W-:-:S04]  /*37f0*/  @!P5 ISETP.GE.U32.AND P1, PT, R29, R17, PT ;  /* 0x000000111d00d20c */ /* 0x000fc80003f26070 */
[----:B------:R-:W-:-:S03]  /*3800*/  @!P5 ISETP.GE.AND.EX P4, PT, R3, RZ, PT, P1 ;  /* 0x000000ff0300d20c */ /* 0x000fc60003f86310 */
[----:B------:R-:W-:Y:S02]  /*3810*/  @P5 DSETP.GT.AND P1, PT, R34, R12, PT ;  /* 0x0000000c2200522a */ /* 0x000fe40003f24000 */
[----:B------:R-:W-:-:S13]  /*3820*/  @!P5 PLOP3.LUT P1, PT, P4, PT, PT, 0x8, 0x80 ;  /* 0x000000000080d81c */ /* 0x000fda000272e170 */
.L_x_1302:
[----:B------:R-:W-:Y:S05]  /*3830*/  BSYNC.RECONVERGENT B1 ;  /* 0x0000000000017941 */ /* 0x000fea0003800200 */
.L_x_1301:
        /* <DEDUP_REMOVED lines=10> */
.L_x_1304:
[----:B------:R-:W-:Y:S05]  /*38e0*/  BSYNC.RECONVERGENT B1 ;  /* 0x0000000000017941 */ /* 0x000fea0003800200 */
.L_x_1303:
        /* <DEDUP_REMOVED lines=23> */
.L_x_1306:
[----:B------:R-:W-:Y:S05]  /*3a60*/  BSYNC.RECONVERGENT B1 ;  /* 0x0000000000017941 */ /* 0x000fea0003800200 */
.L_x_1305:
        /* <DEDUP_REMOVED lines=10> */
.L_x_1308:
[----:B------:R-:W-:Y:S05]  /*3b10*/  BSYNC.RECONVERGENT B1 ;  /* 0x0000000000017941 */ /* 0x000fea0003800200 */
.L_x_1307:
        /* <DEDUP_REMOVED lines=8> */
[----:B------:R-:W-:Y:S01]  /*3ba0*/  BSSY.RECONVERGENT B1, `(.L_x_1309) ;  /* 0x000000d000017945 */ /* 0x000fe20003800200 */
[----:B------:R-:W-:-:S12]  /*3bb0*/  DSETP.NAN.AND P2, PT, R44, R44, PT ;  /* 0x0000002c2c00722a */ /* 0x000fd80003f48000 */
        /* <DEDUP_REMOVED lines=11> */
.L_x_1310:
[----:B------:R-:W-:Y:S05]  /*3c70*/  BSYNC.RECONVERGENT B1 ;  /* 0x0000000000017941 */ /* 0x000fea0003800200 */
.L_x_1309:
        /* <DEDUP_REMOVED lines=10> */
.L_x_1312:
[----:B------:R-:W-:Y:S05]  /*3d20*/  BSYNC.RECONVERGENT B1 ;  /* 0x0000000000017941 */ /* 0x000fea0003800200 */
.L_x_1311:
[----:B------:R-:W-:Y:S02]  /*3d30*/  FSEL R44, R44, R22, P1 ;  /* 0x000000162c2c7208 */ /* 0x000fe40000800000 */
[----:B------:R-:W-:Y:S02]  /*3d40*/  FSEL R45, R45, R23, P1 ;  /* 0x000000172d2d7208 */ /* 0x000fe40000800000 */
[-C--:B------:R-:W-:Y:S02]  /*3d50*/  SEL R49, R49, R11.reuse, P0 ;  /* 0x0000000b31317207 */ /* 0x080fe40000000000 */
[----:B------:R-:W-:Y:S02]  /*3d60*/  SEL R50, R50, R11, P1 ;  /* 0x0000000b32327207 */ /* 0x000fe40000800000 */
[----:B------:R-:W-:Y:S02]  /*3d70*/  SEL R7, R7, RZ, P0 ;  /* 0x000000ff07077207 */ /* 0x000fe40000000000 */
[----:B------:R-:W-:-:S07]  /*3d80*/  SEL R18, R18, RZ, P1 ;  /* 0x000000ff12127207 */ /* 0x000fce0000800000 */
.L_x_1296:
[----:B------:R-:W-:Y:S05]  /*3d90*/  BSYNC.RECONVERGENT B0 ;  /* 0x0000000000007941 */ /* 0x000fea0003800200 */
.L_x_1295:
[----:B------:R-:W-:Y:S01]  /*3da0*/  DSETP.NAN.AND P3, PT, R30, R30, PT ;  /* 0x0000001e1e00722a */ /* 0x000fe20003f68000 */
[----:B------:R-:W-:Y:S01]  /*3db0*/  BSSY.RECONVERGENT B0, `(.L_x_1313) ;  /* 0x000000d000007945 */ /* 0x000fe20003800200 */
[----:B------:R-:W-:-:S12]  /*3dc0*/  DSETP.NAN.AND P2, PT, R32, R32, PT ;  /* 0x000000202000722a */ /* 0x000fd80003f48000 */
[----:B------:R-:W-:Y:S02]  /*3dd0*/  @P3 ISETP.GE.U32.AND P1, PT, R19, R29, PT ;  /* 0x0000001d1300320c */ /* 0x000fe40003f26070 */
[----:B------:R-:W-:Y:S02]  /*3de0*/  @P2 ISETP.GE.U32.AND P0, PT, R28, R46, PT ;  /* 0x0000002e1c00220c */ /* 0x000fe40003f06070 */
[----:B------:R-:W-:Y:S02]  /*3df0*/  @P3 ISETP.GE.AND.EX P1, PT, R0, R3, PT, P1 ;  /* 0x000000030000320c */ /* 0x000fe40003f26310 */
[----:B------:R-:W-:-:S11]  /*3e00*/  @P2 ISETP.GE.AND.EX P0, PT, R2, R4, PT, P0 ;  /* 0x000000040200220c */ /* 0x000fd60003f06300 */
[----:B------:R-:W-:Y:S01]  /*3e10*/  @P3 DSETP.NUM.OR P1, PT, R34, R34, !P1 ;  /* 0x000000222200322a */ /* 0x000fe20004f27400 */
[----:B------:R-:W-:-:S13]  /*3e20*/  @P3 BRA `(.L_x_1314) ;  /* 0x0000000000143947 */ /* 0x000fda0003800000 */
[----:B------:R-:W-:-:S14]  /*3e30*/  DSETP.NEU.AND P3, PT, R30, R34, PT ;  /* 0x000000221e00722a */ /* 0x000fdc0003f6d000 */
[----:B------:R-:W-:-:S04]  /*3e40*/  @!P3 ISETP.GE.U32.AND P1, PT, R19, R29, PT ;  /* 0x0000001d1300b20c */ /* 0x000fc80003f26070 */
[----:B------:R-:W-:-:S04]  /*3e50*/  @!P3 ISETP.GE.AND.EX P1, PT, R0, R3, PT, P1 ;  /* 0x000000030000b20c */ /* 0x000fc80003f26310 */
[----:B------:R-:W-:-:S07]  /*3e60*/  @!P3 PLOP3.LUT P1, PT, P1, PT, PT, 0x8, 0x80 ;  /* 0x000000000080b81c */ /* 0x000fce0000f2e170 */
[----:B------:R-:W-:-:S14]  /*3e70*/  @P3 DSETP.GT.AND P1, PT, R30, R34, PT ;  /* 0x000000221e00322a */ /* 0x000fdc0003f24000 */
.L_x_1314:
[----:B------:R-:W-:Y:S05]  /*3e80*/  BSYNC.RECONVERGENT B0 ;  /* 0x0000000000007941 */ /* 0x000fea0003800200 */
.L_x_1313:
[----:B------:R-:W-:Y:S01]  /*3e90*/  BSSY.RECONVERGENT B0, `(.L_x_1315) ;  /* 0x000000a000007945 */ /* 0x000fe20003800200 */
[----:B------:R-:W-:Y:S01]  /*3ea0*/  @P2 DSETP.NUM.OR P0, PT, R36, R36, !P0 ;  /* 0x000000242400222a */ /* 0x000fe20004707400 */
[----:B-----5:R-:W-:Y:S02]  /*3eb0*/  FSEL R8, R30, R34, P1 ;  /* 0x000000221e087208 */ /* 0x020fe40000800000 */
[----:B------:R-:W-:Y:S01]  /*3ec0*/  FSEL R9, R31, R35, P1 ;  /* 0x000000231f097208 */ /* 0x000fe20000800000 */
[----:B------:R-:W-:Y:S10]  /*3ed0*/  @P2 BRA `(.L_x_1316) ;  /* 0x0000000000142947 */ /* 0x000ff40003800000 */
[----:B------:R-:W-:-:S14]  /*3ee0*/  DSETP.NEU.AND P3, PT, R32, R36, PT ;  /* 0x000000242000722a */ /* 0x000fdc0003f6d000 */
[----:B------:R-:W-:-:S04]  /*3ef0*/  @!P3 ISETP.GE.U32.AND P0, PT, R28, R46, PT ;  /* 0x0000002e1c00b20c */ /* 0x000fc80003f06070 */
[----:B------:R-:W-:-:S03]  /*3f00*/  @!P3 ISETP.GE.AND.EX P2, PT, R2, R4, PT, P0 ;  /* 0x000000040200b20c */ /* 0x000fc60003f46300 */
[----:B------:R-:W-:Y:S02]  /*3f10*/  @P3 DSETP.GT.AND P0, PT, R32, R36, PT ;  /* 0x000000242000322a */ /* 0x000fe40003f04000 */
[----:B------:R-:W-:-:S13]  /*3f20*/  @!P3 PLOP3.LUT P0, PT, P2, PT, PT, 0x8, 0x80 ;  /* 0x000000000080b81c */ /* 0x000fda000170e170 */
.L_x_1316:
[----:B------:R-:W-:Y:S05]  /*3f30*/  BSYNC.RECONVERGENT B0 ;  /* 0x0000000000007941 */ /* 0x000fea0003800200 */
.L_x_1315:
[----:B------:R-:W-:Y:S01]  /*3f40*/  DSETP.NAN.AND P4, PT, R8, R8, PT ;  /* 0x000000080800722a */ /* 0x000fe20003f88000 */
[----:B------:R-:W-:Y:S01]  /*3f50*/  FSEL R10, R32, R36, P0 ;  /* 0x00000024200a7208 */ /* 0x000fe20000000000 */
[----:B------:R-:W-:Y:S01]  /*3f60*/  BSSY.RECONVERGENT B0, `(.L_x_1317) ;  /* 0x0000012000007945 */ /* 0x000fe20003800200 */
[----:B------:R-:W-:Y:S02]  /*3f70*/  FSEL R11, R33, R37, P0 ;  /* 0x00000025210b7208 */ /* 0x000fe40000000000 */
[----:B------:R-:W-:Y:S02]  /*3f80*/  SEL R12, R19, R29, P1 ;  /* 0x0000001d130c7207 */ /* 0x000fe40000800000 */
[----:B------:R-:W-:Y:S02]  /*3f90*/  SEL R0, R0, R3, P1 ;  /* 0x0000000300007207 */ /* 0x000fe40000800000 */
[----:B------:R-:W-:Y:S01]  /*3fa0*/  DSETP.NAN.AND P3, PT, R10, R10, PT ;  /* 0x0000000a0a00722a */ /* 0x000fe20003f68000 */
[----:B------:R-:W-:-:S02]  /*3fb0*/  SEL R13, R28, R46, P0 ;  /* 0x0000002e1c0d7207 */ /* 0x000fc40000000000 */
[----:B------:R-:W-:Y:S02]  /*3fc0*/  SEL R15, R2, R4, P0 ;  /* 0x00000004020f7207 */ /* 0x000fe40000000000 */
[----:B------:R-:W-:-:S04]  /*3fd0*/  @P4 ISETP.GE.U32.AND P2, PT, R12, R47, PT ;  /* 0x0000002f0c00420c */ /* 0x000fc80003f46070 */
[----:B------:R-:W-:-:S05]  /*3fe0*/  @P4 ISETP.GE.AND.EX P2, PT, R0, R5, PT, P2 ;  /* 0x000000050000420c */ /* 0x000fca0003f46320 */
[----:B------:R-:W-:-:S04]  /*3ff0*/  @P3 ISETP.GE.U32.AND P1, PT, R13, R48, PT ;  /* 0x000000300d00320c */ /* 0x000fc80003f26070 */
[----:B------:R-:W-:-:S04]  /*4000*/  @P3 ISETP.GE.AND.EX P1, PT, R15, R6, PT, P1 ;  /* 0x000000060f00320c */ /* 0x000fc80003f26310 */
[----:B------:R-:W-:Y:S01]  /*4010*/  @P4 DSETP.NUM.OR P0, PT, R38, R38, !P2 ;  /* 0x000000262600422a */ /* 0x000fe20005707400 */
[----:B------:R-:W-:-:S13]  /*4020*/  @P4 BRA `(.L_x_1318) ;  /* 0x0000000000144947 */ /* 0x000fda0003800000 */
[----:B------:R-:W-:-:S14]  /*4030*/  DSETP.NEU.AND P4, PT, R8, R38, PT ;  /* 0x000000260800722a */ /* 0x000fdc0003f8d000 */
[----:B------:R-:W-:-:S04]  /*4040*/  @!P4 ISETP.GE.U32.AND P0, PT, R12, R47, PT ;  /* 0x0000002f0c00c20c */ /* 0x000fc80003f06070 */
[----:B------:R-:W-:-:S03]  /*4050*/  @!P4 ISETP.GE.AND.EX P2, PT, R0, R5, PT, P0 ;  /* 0x000000050000c20c */ /* 0x000fc60003f46300 */
[----:B------:R-:W-:Y:S02]  /*4060*/  @P4 DSETP.GT.AND P0, PT, R8, R38, PT ;  /* 0x000000260800422a */ /* 0x000fe40003f04000 */
[----:B------:R-:W-:-:S13]  /*4070*/  @!P4 PLOP3.LUT P0, PT, P2, PT, PT, 0x8, 0x80 ;  /* 0x000000000080c81c */ /* 0x000fda000170e170 */
.L_x_1318:
[----:B------:R-:W-:Y:S05]  /*4080*/  BSYNC.RECONVERGENT B0 ;  /* 0x0000000000007941 */ /* 0x000fea0003800200 */
.L_x_1317:
[----:B------:R-:W-:Y:S01]  /*4090*/  BSSY.RECONVERGENT B0, `(.L_x_1319) ;  /* 0x000000a000007945 */ /* 0x000fe20003800200 */
[----:B------:R-:W-:Y:S01]  /*40a0*/  @P3 DSETP.NUM.OR P1, PT, R40, R40, !P1 ;  /* 0x000000282800322a */ /* 0x000fe20004f27400 */
[----:B------:R-:W-:Y:S02]  /*40b0*/  FSEL R2, R8, R38, P0 ;  /* 0x0000002608027208 */ /* 0x000fe40000000000 */
[----:B------:R-:W-:Y:S01]  /*40c0*/  FSEL R3, R9, R39, P0 ;  /* 0x0000002709037208 */ /* 0x000fe20000000000 */
[----:B------:R-:W-:Y:S10]  /*40d0*/  @P3 BRA `(.L_x_1320) ;  /* 0x0000000000143947 */ /* 0x000ff40003800000 */
[----:B------:R-:W-:-:S14]  /*40e0*/  DSETP.NEU.AND P3, PT, R10, R40, PT ;  /* 0x000000280a00722a */ /* 0x000fdc0003f6d000 */
[----:B------:R-:W-:-:S04]  /*40f0*/  @!P3 ISETP.GE.U32.AND P1, PT, R13, R48, PT ;  /* 0x000000300d00b20c */ /* 0x000fc80003f26070 */
[----:B------:R-:W-:-:S03]  /*4100*/  @!P3 ISETP.GE.AND.EX P2, PT, R15, R6, PT, P1 ;  /* 0x000000060f00b20c */ /* 0x000fc60003f46310 */
[----:B------:R-:W-:Y:S02]  /*4110*/  @P3 DSETP.GT.AND P1, PT, R10, R40, PT ;  /* 0x000000280a00322a */ /* 0x000fe40003f24000 */
[----:B------:R-:W-:-:S13]  /*4120*/  @!P3 PLOP3.LUT P1, PT, P2, PT, PT, 0x8, 0x80 ;  /* 0x000000000080b81c */ /* 0x000fda000172e170 */
.L_x_1320:
[----:B------:R-:W-:Y:S05]  /*4130*/  BSYNC.RECONVERGENT B0 ;  /* 0x0000000000007941 */ /* 0x000fea0003800200 */
.L_x_1319:
        /* <DEDUP_REMOVED lines=20> */
.L_x_1322:
[----:B------:R-:W-:Y:S05]  /*4280*/  BSYNC.RECONVERGENT B0 ;  /* 0x0000000000007941 */ /* 0x000fea0003800200 */
.L_x_1321:
[----:B------:R-:W-:Y:S01]  /*4290*/  BSSY.RECONVERGENT B0, `(.L_x_1323) ;  /* 0x000000b000007945 */ /* 0x000fe20003800200 */
[----:B------:R-:W-:Y:S01]  /*42a0*/  @P2 DSETP.NUM.OR P1, PT, R44, R44, !P1 ;  /* 0x0000002c2c00222a */ /* 0x000fe20004f27400 */
[----:B------:R-:W-:Y:S02]  /*42b0*/  FSEL R4, R2, R42, P0 ;  /* 0x0000002a02047208 */ /* 0x000fe40000000000 */
[----:B------:R-:W-:Y:S02]  /*42c0*/  FSEL R5, R3, R43, P0 ;  /* 0x0000002b03057208 */ /* 0x000fe40000000000 */
[----:B0-----:R-:W-:Y:S01]  /*42d0*/  SEL R16, R12, R49, P0 ;  /* 0x000000310c107207 */ /* 0x001fe20000000000 */
[----:B------:R-:W-:Y:S08]  /*42e0*/  @P2 BRA `(.L_x_1324) ;  /* 0x0000000000142947 */ /* 0x000ff00003800000 */
[----:B------:R-:W-:-:S14]  /*42f0*/  DSETP.NEU.AND P3, PT, R8, R44, PT ;  /* 0x0000002c0800722a */ /* 0x000fdc0003f6d000 */
[----:B------:R-:W-:-:S04]  /*4300*/  @!P3 ISETP.GE.U32.AND P1, PT, R13, R50, PT ;  /* 0x000000320d00b20c */ /* 0x000fc80003f26070 */
[----:B------:R-:W-:-:S03]  /*4310*/  @!P3 ISETP.GE.AND.EX P2, PT, R15, R18, PT, P1 ;  /* 0x000000120f00b20c */ /* 0x000fc60003f46310 */
[----:B------:R-:W-:Y:S02]  /*4320*/  @P3 DSETP.GT.AND P1, PT, R8, R44, PT ;  /* 0x0000002c0800322a */ /* 0x000fe40003f24000 */
[----:B------:R-:W-:-:S13]  /*4330*/  @!P3 PLOP3.LUT P1, PT, P2, PT, PT, 0x8, 0x80 ;  /* 0x000000000080b81c */ /* 0x000fda000172e170 */
.L_x_1324:
[----:B------:R-:W-:Y:S05]  /*4340*/  BSYNC.RECONVERGENT B0 ;  /* 0x0000000000007941 */ /* 0x000fea0003800200 */
.L_x_1323:
[----:B------:R-:W-:Y:S02]  /*4350*/  FSEL R24, R8, R44, P1 ;  /* 0x0000002c08187208 */ /* 0x000fe40000800000 */
[----:B------:R-:W-:Y:S02]  /*4360*/  FSEL R25, R9, R45, P1 ;  /* 0x0000002d09197208 */ /* 0x000fe40000800000 */
[----:B------:R-:W-:Y:S02]  /*4370*/  SEL R17, R0, R7, P0 ;  /* 0x0000000700117207 */ /* 0x000fe40000000000 */
[----:B------:R-:W-:Y:S02]  /*4380*/  SEL R26, R13, R50, P1 ;  /* 0x000000320d1a7207 */ /* 0x000fe40000800000 */
[----:B------:R-:W-:Y:S01]  /*4390*/  SEL R27, R15, R18, P1 ;  /* 0x000000120f1b7207 */ /* 0x000fe20000800000 */
[----:B------:R-:W-:Y:S06]  /*43a0*/  BRA `(.L_x_1244) ;  /* 0x000000c000c87947 */ /* 0x000fec0003800000 */
.L_x_1273:
[----:B------:R-:W-:-:S13]  /*43b0*/  ISETP.NE.AND P0, PT, R61, 0x1, PT ;  /* 0x000000013d00780c */ /* 0x000fda0003f05270 */
[----:B------:R-:W-:Y:S05]  /*43c0*/  @P0 BRA `(.L_x_1325) ;  /* 0x0000001c00b80947 */ /* 0x000fea0003800000 */
[----:B------:R-:W0:Y:S01]  /*43d0*/  LDCU UR4, c[0x0][0x3a4] ;  /* 0x00007480ff0477ac */ /* 0x000e220008000800 */
[----:B------:R-:W1:Y:S01]  /*43e0*/  LDC.64 R30, c[0x0][0x388] ;  /* 0x0000e200ff1e7b82 */ /* 0x000e620000000a00 */
[----:B------:R-:W-:Y:S07]  /*43f0*/  BSSY.RECONVERGENT B0, `(.L_x_1326) ;  /* 0x00000dd000007945 */ /* 0x000fee0003800200 */
[----:B------:R-:W2:Y:S08]  /*4400*/  LDC R9, c[0x0][0x390] ;  /* 0x0000e400ff097b82 */ /* 0x000eb00000000800 */
[----:B------:R-:W3:Y:S01]  /*4410*/  LDC R0, c[0x0][0x394] ;  /* 0x0000e500ff007b82 */ /* 0x000ee20000000800 */
[----:B0-----:R-:W-:-:S05]  /*4420*/  MOV R52, UR4 ;  /* 0x0000000400347c02 */ /* 0x001fca0008000f00 */
[----:B------:R-:W-:Y:S02]  /*4430*/  IMAD R3, R52, 0x3, R51 ;  /* 0x0000000334037824 */ /* 0x000fe400078e0233 */
[--C-:B-1----:R-:W-:Y:S01]  /*4440*/  IMAD.MOV.U32 R44, RZ, RZ, R30.reuse ;  /* 0x000000ffff2c7224 */ /* 0x102fe200078e001e */
[-C--:B------:R-:W-:Y:S01]  /*4450*/  MOV R43, R31.reuse ;  /* 0x0000001f002b7202 */ /* 0x080fe20000000f00 */
[--C-:B------:R-:W-:Y:S01]  /*4460*/  IMAD.MOV.U32 R45, RZ, RZ, R31.reuse ;  /* 0x000000ffff2d7224 */ /* 0x100fe200078e001f */
[----:B------:R-:W-:Y:S01]  /*4470*/  ISETP.GE.U32.AND P0, PT, R3, R54, PT ;  /* 0x000000360300720c */ /* 0x000fe20003f06070 */
[--C-:B------:R-:W-:Y:S01]  /*4480*/  IMAD.MOV.U32 R42, RZ, RZ, R30.reuse ;  /* 0x000000ffff2a7224 */ /* 0x100fe200078e001e */
[-C--:B------:R-:W-:Y:S01]  /*4490*/  MOV R39, R31.reuse ;  /* 0x0000001f00277202 */ /* 0x080fe20000000f00 */
[--C-:B------:R-:W-:Y:S01]  /*44a0*/  IMAD.MOV.U32 R40, RZ, RZ, R30.reuse ;  /* 0x000000ffff287224 */ /* 0x100fe200078e001e */
[----:B------:R-:W-:Y:S01]  /*44b0*/  MOV R35, R31 ;  /* 0x0000001f00237202 */ /* 0x000fe20000000f00 */
[----:B------:R-:W-:Y:S01]  /*44c0*/  IMAD.MOV.U32 R41, RZ, RZ, R31 ;  /* 0x000000ffff297224 */ /* 0x000fe200078e001f */
[-C--:B--2---:R-:W-:Y:S01]  /*44d0*/  MOV R49, R9.reuse ;  /* 0x0000000900317202 */ /* 0x084fe20000000f00 */
[--C-:B------:R-:W-:Y:S01]  /*44e0*/  IMAD.MOV.U32 R38, RZ, RZ, R30.reuse ;  /* 0x000000ffff267224 */ /* 0x100fe200078e001e */
[----:B------:R-:W-:Y:S01]  /*44f0*/  MOV R11, R9 ;  /* 0x00000009000b7202 */ /* 0x000fe20000000f00 */
[----:B------:R-:W-:-:S02]  /*4500*/  IMAD.MOV.U32 R36, RZ, RZ, R30 ;  /* 0x000000ffff247224 */ /* 0x000fc400078e001e */
[--C-:B------:R-:W-:Y:S02]  /*4510*/  IMAD.MOV.U32 R37, RZ, RZ, R31.reuse ;  /* 0x000000ffff257224 */ /* 0x100fe400078e001f */
[--C-:B------:R-:W-:Y:S01]  /*4520*/  IMAD.MOV.U32 R34, RZ, RZ, R30.reuse ;  /* 0x000000ffff227224 */ /* 0x100fe200078e001e */
[-C--:B---3--:R-:W-:Y:S01]  /*4530*/  MOV R6, R0.reuse ;  /* 0x0000000000067202 */ /* 0x088fe20000000f00 */
[----:B------:R-:W-:Y:S01]  /*4540*/  IMAD.MOV.U32 R32, RZ, RZ, R30 ;  /* 0x000000ffff207224 */ /* 0x000fe200078e001e */
[----:B------:R-:W-:Y:S01]  /*4550*/  MOV R2, R0 ;  /* 0x0000000000027202 */ /* 0x000fe20000000f00 */
[----:B------:R-:W-:Y:S02]  /*4560*/  IMAD.MOV.U32 R33, RZ, RZ, R31 ;  /* 0x000000ffff217224 */ /* 0x000fe400078e001f */
        /* <DEDUP_REMOVED lines=28> */
[----:B------:R-:W-:Y:S02]  /*4730*/  IMAD.MOV.U32 R43, RZ, RZ, R31 ;  /* 0x000000ffff2b7224 */ /* 0x000fe400078e001f */
[--C-:B------:R-:W-:Y:S02]  /*4740*/  IMAD.MOV.U32 R40, RZ, RZ, R30.reuse ;  /* 0x000000ffff287224 */ /* 0x100fe400078e001e */
[----:B------:R-:W-:-:S02]  /*4750*/  IMAD.MOV.U32 R38, RZ, RZ, R30 ;  /* 0x000000ffff267224 */ /* 0x000fc400078e001e */
[--C-:B------:R-:W-:Y:S02]  /*4760*/  IMAD.MOV.U32 R39, RZ, RZ, R31.reuse ;  /* 0x000000ffff277224 */ /* 0x100fe400078e001f */
[--C-:B------:R-:W-:Y:S02]  /*4770*/  IMAD.MOV.U32 R36, RZ, RZ, R30.reuse ;  /* 0x000000ffff247224 */ /* 0x100fe400078e001e */
[--C-:B------:R-:W-:Y:S02]  /*4780*/  IMAD.MOV.U32 R34, RZ, RZ, R30.reuse ;  /* 0x000000ffff227224 */ /* 0x100fe400078e001e */
[----:B------:R-:W-:Y:S02]  /*4790*/  IMAD.MOV.U32 R35, RZ, RZ, R31 ;  /* 0x000000ffff237224 */ /* 0x000fe400078e001f */
[----:B------:R-:W-:Y:S02]  /*47a0*/  IMAD.MOV.U32 R32, RZ, RZ, R30 ;  /* 0x000000ffff207224 */ /* 0x000fe400078e001e */
[----:B------:R-:W-:-:S02]  /*47b0*/  IMAD.MOV.U32 R46, RZ, RZ, R16 ;  /* 0x000000ffff2e7224 */ /* 0x000fc400078e0010 */
[----:B------:R-:W-:-:S07]  /*47c0*/  IMAD.MOV.U32 R47, RZ, RZ, R17 ;  /* 0x000000ffff2f7224 */ /* 0x000fce00078e0011 */
.L_x_1344:
[----:B0-----:R-:W-:Y:S02]  /*47d0*/  IMAD.IADD R54, R51, 0x1, R52 ;  /* 0x0000000133367824 */ /* 0x001fe400078e0234 */
[C---:B------:R-:W-:Y:S02]  /*47e0*/  IMAD R12, R57.reuse, R51, RZ ;  /* 0x00000033390c7224 */ /* 0x040fe400078e02ff */
[----:B------:R-:W-:Y:S01]  /*47f0*/  IMAD R14, R57, R54, RZ ;  /* 0x00000036390e7224 */ /* 0x000fe200078e02ff */
[----:B------:R-:W-:Y:S02]  /*4800*/  IADD3 R55, PT, PT, R54, R52, RZ ;  /* 0x0000003436377210 */ /* 0x000fe40007ffe0ff */
[----:B------:R-:W-:Y:S02]  /*4810*/  SHF.R.U32.HI R13, RZ, 0x1, R12 ;  /* 0x00000001ff0d7819 */ /* 0x000fe4000001160c */
[----:B------:R-:W-:Y:S01]  /*4820*/  SHF.R.U32.HI R17, RZ, 0x1, R14 ;  /* 0x00000001ff117819 */ /* 0x000fe2000001160e */
[----:B------:R-:W-:-:S02]  /*4830*/  IMAD.IADD R56, R55, 0x1, R52 ;  /* 0x0000000137387824 */ /* 0x000fc400078e0234 */
[C---:B------:R-:W-:Y:S02]  /*4840*/  IMAD R15, R57.reuse, R55, RZ ;  /* 0x00000037390f7224 */ /* 0x040fe400078e02ff */
[----:B------:R-:W-:Y:S02]  /*4850*/  IMAD R16, R57, R56, RZ ;  /* 0x0000003839107224 */ /* 0x000fe400078e02ff */
[----:B------:R-:W-:Y:S01]  /*4860*/  IMAD.WIDE.U32 R12, R13, 0x10, R46 ;  /* 0x000000100d0c7825 */ /* 0x000fe200078e002e */
[----:B------:R-:W-:Y:S02]  /*4870*/  SHF.R.U32.HI R21, RZ, 0x1, R15 ;  /* 0x00000001ff157819 */ /* 0x000fe4000001160f */
[----:B------:R-:W-:Y:S01]  /*4880*/  SHF.R.U32.HI R25, RZ, 0x1, R16 ;  /* 0x00000001ff197819 */ /* 0x000fe20000011610 */
[--C-:B------:R-:W-:Y:S02]  /*4890*/  IMAD.WIDE.U32 R16, R17, 0x10, R46.reuse ;  /* 0x0000001011107825 */ /* 0x100fe400078e002e */
[----:B------:R-:W2:Y:S02]  /*48a0*/  LDG.E.128 R12, desc[UR36][R12.64] ;  /* 0x000000240c0c7981 */ /* 0x000ea4000c1e1d00 */
[----:B------:R-:W-:-:S02]  /*48b0*/  IMAD.WIDE.U32 R20, R21, 0x10, R46 ;  /* 0x0000001015147825 */ /* 0x000fc400078e002e */
[----:B------:R-:W5:Y:S02]  /*48c0*/  LDG.E.128 R16, desc[UR36][R16.64] ;  /* 0x0000002410107981 */ /* 0x000f64000c1e1d00 */
[----:B------:R-:W-:Y:S02]  /*48d0*/  IMAD.WIDE.U32 R24, R25, 0x10, R46 ;  /* 0x0000001019187825 */ /* 0x000fe400078e002e */
[----:B------:R-:W5:Y:S04]  /*48e0*/  LDG.E.128 R20, desc[UR36][R20.64] ;  /* 0x0000002414147981 */ /* 0x000f68000c1e1d00 */
[----:B------:R-:W5:Y:S01]  /*48f0*/  LDG.E.128 R24, desc[UR36][R24.64] ;  /* 0x0000002418187981 */ /* 0x000f62000c1e1d00 */
[----:B------:R-:W-:Y:S02]  /*4900*/  DSETP.NAN.AND P3, PT, R30, R30, PT ;  /* 0x0000001e1e00722a */ /* 0x000fe40003f68000 */
        /* <DEDUP_REMOVED lines=13> */
.L_x_1329:
[----:B------:R-:W-:Y:S05]  /*49e0*/  BSYNC.RECONVERGENT B1 ;  /* 0x0000000000017941 */ /* 0x000fea0003800200 */
.L_x_1328:
        /* <DEDUP_REMOVED lines=11> */
.L_x_1331:
[----:B------:R-:W-:Y:S05]  /*4aa0*/  BSYNC.RECONVERGENT B1 ;  /* 0x0000000000017941 */ /* 0x000fea0003800200 */
.L_x_1330:
        /* <DEDUP_REMOVED lines=17> */
.L_x_1333:
[----:B------:R-:W-:Y:S05]  /*4bc0*/  BSYNC.RECONVERGENT B1 ;  /* 0x0000000000017941 */ /* 0x000fea0003800200 */
.L_x_1332:
        /* <DEDUP_REMOVED lines=11> */
.L_x_1335:
[----:B------:R-:W-:Y:S05]  /*4c80*/  BSYNC.RECONVERGENT B1 ;  /* 0x0000000000017941 */ /* 0x000fea0003800200 */
.L_x_1334:
[----:B------:R-:W-:Y:S01]  /*4c90*/  @P5 ISETP.GE.U32.AND P4, PT, R29, R55, PT ;  /* 0x000000371d00520c */ /* 0x000fe20003f86070 */
[----:B------:R-:W-:Y:S03]  /*4ca0*/  BSSY.RECONVERGENT B1, `(.L_x_1336) ;  /* 0x0000009000017945 */ /* 0x000fe60003800200 */
        /* <DEDUP_REMOVED lines=8> */
.L_x_1337:
[----:B------:R-:W-:Y:S05]  /*4d30*/  BSYNC.RECONVERGENT B1 ;  /* 0x0000000000017941 */ /* 0x000fea0003800200 */
.L_x_1336:
[----:B------:R-:W-:Y:S01]  /*4d40*/  DSETP.NAN.AND P6, PT, R40, R40, PT ;  /* 0x000000282800722a */ /* 0x000fe20003fc8000 */
[----:B------:R-:W-:-:S13]  /*4d50*/  BSSY.RECONVERGENT B1, `(.L_x_1338) ;  /* 0x000000d000017945 */ /* 0x000fda0003800200 */
        /* <DEDUP_REMOVED lines=12> */
.L_x_1339:
[----:B------:R-:W-:Y:S05]  /*4e20*/  BSYNC.RECONVERGENT B1 ;  /* 0x0000000000017941 */ /* 0x000fea0003800200 */
.L_x_1338:
        /* <DEDUP_REMOVED lines=15> */
.L_x_1341:
[----:B------:R-:W-:Y:S05]  /*4f20*/  BSYNC.RECONVERGENT B1 ;  /* 0x0000000000017941 */ /* 0x000fea0003800200 */
.L_x_1340:
        /* <DEDUP_REMOVED lines=10> */
[-C--:B------:R-:W-:Y:S02]  /*4fd0*/  SEL R29, R29, R55.reuse, P4 ;  /* 0x000000371d1d7207 */ /* 0x080fe40002000000 */
[----:B------:R-:W-:Y:S02]  /*4fe0*/  @P6 ISETP.GE.AND.EX P1, PT, R8, RZ, PT, P1 ;  /* 0x000000ff0800620c */ /* 0x000fe40003f26310 */
[----:B------:R-:W-:Y:S02]  /*4ff0*/  SEL R48, R48, R55, P5 ;  /* 0x0000003730307207 */ /* 0x000fe40002800000 */
[----:B------:R-:W-:-:S02]  /*5000*/  FSEL R41, R41, R23, P5 ;  /* 0x0000001729297208 */ /* 0x000fc40002800000 */
[----:B------:R-:W-:Y:S02]  /*5010*/  FSEL R40, R40, R22, P5 ;  /* 0x0000001628287208 */ /* 0x000fe40002800000 */
[----:B------:R-:W-:Y:S02]  /*5020*/  FSEL R43, R43, R25, P0 ;  /* 0x000000192b2b7208 */ /* 0x000fe40000000000 */
[----:B------:R-:W-:Y:S02]  /*5030*/  FSEL R42, R42, R24, P0 ;  /* 0x000000182a2a7208 */ /* 0x000fe40000000000 */
[----:B------:R-:W-:Y:S01]  /*5040*/  SEL R3, R3, RZ, P2 ;  /* 0x000000ff03037207 */ /* 0x000fe20001000000 */
[----:B------:R-:W-:Y:S01]  /*5050*/  @P6 DSETP.NUM.OR P1, PT, R26, R26, !P1 ;  /* 0x0000001a1a00622a */ /* 0x000fe20004f27400 */
[----:B------:R-:W-:Y:S02]  /*5060*/  SEL R4, R4, RZ, P3 ;  /* 0x000000ff04047207 */ /* 0x000fe40001800000 */
[----:B------:R-:W-:-:S02]  /*5070*/  SEL R5, R5, RZ, P4 ;  /* 0x000000ff05057207 */ /* 0x000fc40002000000 */
[----:B------:R-:W-:Y:S02]  /*5080*/  SEL R6, R6, RZ, P5 ;  /* 0x000000ff06067207 */ /* 0x000fe40002800000 */
[----:B------:R-:W-:Y:S02]  /*5090*/  SEL R49, R49, R56, P0 ;  /* 0x0000003831317207 */ /* 0x000fe40000000000 */
[----:B------:R-:W-:Y:S01]  /*50a0*/  SEL R7, R7, RZ, P0 ;  /* 0x000000ff07077207 */ /* 0x000fe20000000000 */
[----:B------:R-:W-:Y:S06]  /*50b0*/  @P6 BRA `(.L_x_1343) ;  /* 0x0000000000146947 */ /* 0x000fec0003800000 */
[----:B------:R-:W-:-:S14]  /*50c0*/  DSETP.NEU.AND P2, PT, R44, R26, PT ;  /* 0x0000001a2c00722a */ /* 0x000fdc0003f4d000 */
[----:B------:R-:W-:Y:S01]  /*50d0*/  @!P2 ISETP.GE.U32.AND P0, PT, R50, R56, PT ;  /* 0x000000383200a20c */ /* 0x000fe20003f06070 */
[----:B------:R-:W-:-:S03]  /*50e0*/  @P2 DSETP.GT.AND P1, PT, R44, R26, PT ;  /* 0x0000001a2c00222a */ /* 0x000fc60003f24000 */
[----:B------:R-:W-:-:S04]  /*50f0*/  @!P2 ISETP.GE.AND.EX P0, PT, R8, RZ, PT, P0 ;  /* 0x000000ff0800a20c */ /* 0x000fc80003f06300 */
[----:B------:R-:W-:-:S13]  /*5100*/  @!P2 PLOP3.LUT P1, PT, P0, PT, PT, 0x8, 0x80 ;  /* 0x000000000080a81c */ /* 0x000fda000072e170 */
.L_x_1343:
[----:B------:R-:W-:Y:S05]  /*5110*/  BSYNC.RECONVERGENT B1 ;  /* 0x0000000000017941 */ /* 0x000fea0003800200 */
.L_x_1342:
[----:B------:R-:W0:Y:S01]  /*5120*/  LDCU UR4, c[0x0][0x39c] ;  /* 0x00007380ff0477ac */ /* 0x000e220008000800 */
[----:B------:R-:W-:Y:S01]  /*5130*/  IMAD.IADD R51, R56, 0x1, R52 ;  /* 0x0000000138337824 */ /* 0x000fe200078e0234 */
[----:B------:R-:W-:Y:S02]  /*5140*/  SEL R50, R50, R56, P1 ;  /* 0x0000003832327207 */ /* 0x000fe40000800000 */
[----:B------:R-:W-:Y:S01]  /*5150*/  FSEL R45, R45, R27, P1 ;  /* 0x0000001b2d2d7208 */ /* 0x000fe20000800000 */
[----:B------:R-:W-:Y:S01]  /*5160*/  IMAD R55, R52, 0x3, R51 ;  /* 0x0000000334377824 */ /* 0x000fe200078e0233 */
[----:B------:R-:W-:Y:S02]  /*5170*/  FSEL R44, R44, R26, P1 ;  /* 0x0000001a2c2c7208 */ /* 0x000fe40000800000 */
[----:B------:R-:W-:Y:S01]  /*5180*/  SEL R8, R8, RZ, P1 ;  /* 0x000000ff08087207 */ /* 0x000fe20000800000 */
[----:B0-----:R-:W-:-:S05]  /*5190*/  IMAD.U32 R54, RZ, RZ, UR4 ;  /* 0x00000004ff367e24 */ /* 0x001fca000f8e00ff */
[----:B------:R-:W-:-:S13]  /*51a0*/  ISETP.GE.U32.AND P0, PT, R55, R54, PT ;  /* 0x000000363700720c */ /* 0x000fda0003f06070 */
[----:B------:R-:W-:Y:S05]  /*51b0*/  @!P0 BRA `(.L_x_1344) ;  /* 0xfffffff400848947 */ /* 0x000fea000383ffff */
.L_x_1327:
[----:B------:R-:W-:Y:S05]  /*51c0*/  BSYNC.RECONVERGENT B0 ;  /* 0x0000000000007941 */ /* 0x000fea0003800200 */
.L_x_1326:
[----:B------:R-:W-:Y:S01]  /*51d0*/  ISETP.GE.U32.AND P1, PT, R51, R54, PT ;  /* 0x000000363300720c */ /* 0x000fe20003f26070 */
[----:B------:R-:W-:-:S12]  /*51e0*/  BSSY.RECONVERGENT B0, `(.L_x_1345) ;  /* 0x000001f000007945 */ /* 0x000fd80003800200 */
[----:B------:R-:W-:Y:S05]  /*51f0*/  @P1 BRA `(.L_x_1346) ;  /* 0x0000000000741947 */ /* 0x000fea0003800000 */
[----:B------:R-:W0:Y:S01]  /*5200*/  LDC R56, c[0x0][0x508] ;  /* 0x00014200ff387b82 */ /* 0x000e220000000800 */
[----:B------:R-:W1:Y:S02]  /*5210*/  LDCU.64 UR4, c[0x0][0x768] ;  /* 0x0000ed00ff0477ac */ /* 0x000e640008000a00 */
[----:B-1----:R-:W-:-:S04]  /*5220*/  IADD3 R46, P0, PT, R59, UR4, RZ ;  /* 0x000000043b2e7c10 */ /* 0x002fc8000ff1e0ff */
[----:B------:R-:W-:Y:S02]  /*5230*/  IADD3.X R47, PT, PT, RZ, UR5, RZ, P0, !PT ;  /* 0x00000005ff2f7c10 */ /* 0x000fe400087fe4ff */
[----:B0-----:R-:W-:-:S05]  /*5240*/  SHF.R.U32.HI R56, RZ, 0x3, R56 ;  /* 0x00000003ff387819 */ /* 0x001fca0000011638 */
        /* <DEDUP_REMOVED lines=24> */
.L_x_1346:
[----:B------:R-:W-:Y:S05]  /*53d0*/  BSYNC.RECONVERGENT B0 ;  /* 0x0000000000007941 */ /* 0x000fea0003800200 */
.L_x_1345:
[----:B------:R-:W-:Y:S04]  /*53e0*/  BSSY.RECONVERGENT B0, `(.L_x_1347) ;  /* 0x000008b000007945 */ /* 0x000fe80003800200 */
[----:B------:R-:W-:Y:S05]  /*53f0*/  @P1 BRA `(.L_x_1348) ;  /* 0x0000000800241947 */ /* 0x000fea0003800000 */
[----:B------:R-:W-:Y:S01]  /*5400*/  DSETP.NAN.AND P4, PT, R30, R30, PT ;  /* 0x0000001e1e00722a */ /* 0x000fe20003f88000 */
[----:B0-----:R-:W-:Y:S01]  /*5410*/  IADD3 R47, PT, PT, R51, R52, RZ ;  /* 0x00000034332f7210 */ /* 0x001fe20007ffe0ff */
[----:B------:R-:W-:Y:S01]  /*5420*/  DSETP.NAN.AND P2, PT, R32, R32, PT ;  /* 0x000000202000722a */ /* 0x000fe20003f48000 */
[----:B------:R-:W-:Y:S02]  /*5430*/  BSSY.RECONVERGENT B1, `(.L_x_1349) ;  /* 0x000000d000017945 */ /* 0x000fe40003800200 */
[----:B------:R-:W-:-:S09]  /*5440*/  ISETP.GE.U32.AND P3, PT, R47, R54, PT ;  /* 0x000000362f00720c */ /* 0x000fd20003f66070 */
        /* <DEDUP_REMOVED lines=11> */
.L_x_1350:
[----:B------:R-:W-:Y:S05]  /*5500*/  BSYNC.RECONVERGENT B1 ;  /* 0x0000000000017941 */ /* 0x000fea0003800200 */
.L_x_1349:
        /* <DEDUP_REMOVED lines=10> */
.L_x_1352:
[----:B------:R-:W-:Y:S05]  /*55b0*/  BSYNC.RECONVERGENT B1 ;  /* 0x0000000000017941 */ /* 0x000fea0003800200 */
.L_x_1351:
        /* <DEDUP_REMOVED lines=23> */
.L_x_1354:
[----:B------:R-:W-:Y:S05]  /*5730*/  BSYNC.RECONVERGENT B1 ;  /* 0x0000000000017941 */ /* 0x000fea0003800200 */
.L_x_1353:
        /* <DEDUP_REMOVED lines=10> */
.L_x_1356:
[----:B------:R-:W-:Y:S05]  /*57e0*/  BSYNC.RECONVERGENT B1 ;  /* 0x0000000000017941 */ /* 0x000fea0003800200 */
.L_x_1355:
        /* <DEDUP_REMOVED lines=23> */
.L_x_1358:
[----:B------:R-:W-:Y:S05]  /*5960*/  BSYNC.RECONVERGENT B1 ;  /* 0x0000000000017941 */ /* 0x000fea0003800200 */
.L_x_1357:
        /* <DEDUP_REMOVED lines=10> */
.L_x_1360:
[----:B------:R-:W-:Y:S05]  /*5a10*/  BSYNC.RECONVERGENT B1 ;  /* 0x0000000000017941 */ /* 0x000fea0003800200 */
.L_x_1359:
        /* <DEDUP_REMOVED lines=21> */
.L_x_1362:
[----:B------:R-:W-:Y:S05]  /*5b70*/  BSYNC.RECONVERGENT B1 ;  /* 0x0000000000017941 */ /* 0x000fea0003800200 */
.L_x_1361:
        /* <DEDUP_REMOVED lines=10> */
.L_x_1364:
[----:B------:R-:W-:Y:S05]  /*5c20*/  BSYNC.RECONVERGENT B1 ;  /* 0x0000000000017941 */ /* 0x000fea0003800200 */
.L_x_1363:
[----:B------:R-:W-:Y:S02]  /*5c30*/  FSEL R44, R44, R26, P1 ;  /* 0x0000001a2c2c7208 */ /* 0x000fe40000800000 */
[----:B------:R-:W-:Y:S02]  /*5c40*/  FSEL R45, R45, R27, P1 ;  /* 0x0000001b2d2d7208 */ /* 0x000fe40000800000 */
[-C--:B------:R-:W-:Y:S02]  /*5c50*/  SEL R49, R49, R15.reuse, P0 ;  /* 0x0000000f31317207 */ /* 0x080fe40000000000 */
[----:B------:R-:W-:Y:S02]  /*5c60*/  SEL R50, R50, R15, P1 ;  /* 0x0000000f32327207 */ /* 0x000fe40000800000 */
[----:B------:R-:W-:Y:S02]  /*5c70*/  SEL R7, R7, RZ, P0 ;  /* 0x000000ff07077207 */ /* 0x000fe40000000000 */
[----:B------:R-:W-:-:S07]  /*5c80*/  SEL R8, R8, RZ, P1 ;  /* 0x000000ff08087207 */ /* 0x000fce0000800000 */
.L_x_1348:
[----:B------:R-:W-:Y:S05]  /*5c90*/  BSYNC.RECONVERGENT B0 ;  /* 0x0000000000007941 */ /* 0x000fea0003800200 */
.L_x_1347:
        /* <DEDUP_REMOVED lines=14> */
.L_x_1366:
[----:B------:R-:W-:Y:S05]  /*5d80*/  BSYNC.RECONVERGENT B0 ;  /* 0x0000000000007941 */ /* 0x000fea0003800200 */
.L_x_1365:
        /* <DEDUP_REMOVED lines=10> */
.L_x_1368:
[----:B------:R-:W-:Y:S05]  /*5e30*/  BSYNC.RECONVERGENT B0 ;  /* 0x0000000000007941 */ /* 0x000fea0003800200 */
.L_x_1367:
        /* <DEDUP_REMOVED lines=20> */
.L_x_1370:
[----:B------:R-:W-:Y:S05]  /*5f80*/  BSYNC.RECONVERGENT B0 ;  /* 0x0000000000007941 */ /* 0x000fea0003800200 */
.L_x_1369:
        /* <DEDUP_REMOVED lines=10> */
.L_x_1372:
[----:B------:R-:W-:Y:S05]  /*6030*/  BSYNC.RECONVERGENT B0 ;  /* 0x0000000000007941 */ /* 0x000fea0003800200 */
.L_x_1371:
        /* <DEDUP_REMOVED lines=20> */
.L_x_1374:
[----:B------:R-:W-:Y:S05]  /*6180*/  BSYNC.RECONVERGENT B0 ;  /* 0x0000000000007941 */ /* 0x000fea0003800200 */
.L_x_1373:
        /* <DEDUP_REMOVED lines=8> */
[----:B------:R-:W-:-:S03]  /*6210*/  @!P3 ISETP.GE.AND.EX P2, PT, R27, R8, PT, P1 ;  /* 0x000000081b00b20c */ /* 0x000fc60003f46310 */
[----:B------:R-:W-:Y:S02]  /*6220*/  @P3 DSETP.GT.AND P1, PT, R10, R44, PT ;  /* 0x0000002c0a00322a */ /* 0x000fe40003f24000 */
[----:B------:R-:W-:-:S13]  /*6230*/  @!P3 PLOP3.LUT P1, PT, P2, PT, PT, 0x8, 0x80 ;  /* 0x000000000080b81c */ /* 0x000fda000172e170 */
.L_x_1376:
[----:B------:R-:W-:Y:S05]  /*6240*/  BSYNC.RECONVERGENT B0 ;  /* 0x0000000000007941 */ /* 0x000fea0003800200 */
.L_x_1375:
[----:B------:R-:W-:Y:S02]  /*6250*/  FSEL R24, R10, R44, P1 ;  /* 0x0000002c0a187208 */ /* 0x000fe40000800000 */
[----:B------:R-:W-:Y:S02]  /*6260*/  FSEL R25, R11, R45, P1 ;  /* 0x0000002d0b197208 */ /* 0x000fe40000800000 */
[----:B------:R-:W-:Y:S02]  /*6270*/  SEL R17, R0, R7, P0 ;  /* 0x0000000700117207 */ /* 0x000fe40000000000 */
[----:B------:R-:W-:Y:S02]  /*6280*/  SEL R26, R9, R50, P1 ;  /* 0x00000032091a7207 */ /* 0x000fe40000800000 */
[----:B------:R-:W-:Y:S01]  /*6290*/  SEL R27, R27, R8, P1 ;  /* 0x000000081b1b7207 */ /* 0x000fe20000800000 */
[----:B------:R-:W-:Y:S06]  /*62a0*/  BRA `(.L_x_1244) ;  /* 0x000000a400087947 */ /* 0x000fec0003800000 */
.L_x_1325:
[----:B------:R-:W0:Y:S01]  /*62b0*/  LDCU UR4, c[0x0][0x3a4] ;  /* 0x00007480ff0477ac */ /* 0x000e220008000800 */
[----:B------:R-:W1:Y:S01]  /*62c0*/  LDC.64 R34, c[0x0][0x388] ;  /* 0x0000e200ff227b82 */ /* 0x000e620000000a00 */
[----:B------:R-:W-:Y:S01]  /*62d0*/  BSSY.RECONVERGENT B0, `(.L_x_1377) ;  /* 0x00004d6000007945 */ /* 0x000fe20003800200 */
[----:B------:R-:W-:-:S06]  /*62e0*/  MOV R0, R51 ;  /* 0x0000003300007202 */ /* 0x000fcc0000000f00 */
[----:B------:R-:W2:Y:S08]  /*62f0*/  LDC R2, c[0x0][0x390] ;  /* 0x0000e400ff027b82 */ /* 0x000eb00000000800 */
[----:B------:R-:W3:Y:S01]  /*6300*/  LDC R32, c[0x0][0x394] ;  /* 0x0000e500ff207b82 */ /* 0x000ee20000000800 */
[----:B0-----:R-:W-:-:S04]  /*6310*/  IMAD.U32 R50, RZ, RZ, UR4 ;  /* 0x00000004ff327e24 */ /* 0x001fc8000f8e00ff */
        /* <DEDUP_REMOVED lines=31> */
[----:B------:R-:W-:-:S13]  /*6510*/  ISETP.NE.AND P0, PT, R61, RZ, PT ;  /* 0x000000ff3d00720c */ /* 0x000fda0003f05270 */
[----:B------:R-:W-:Y:S02]  /*6520*/  @!P0 IMAD.MOV.U32 R8, RZ, RZ, R16 ;  /* 0x000000ffff088224 */ /* 0x000fe400078e0010 */
[----:B------:R-:W-:-:S06]  /*6530*/  @!P0 IMAD.MOV.U32 R9, RZ, RZ, R17 ;  /* 0x000000ffff098224 */ /* 0x000fcc00078e0011 */
[----:B------:R-:W5:Y:S01]  /*6540*/  @!P0 LDG.E.128 R8, desc[UR36][R8.64] ;  /* 0x0000002408088981 */ /* 0x000f62000c1e1d00 */
[----:B------:R-:W-:Y:S01]  /*6550*/  VIADD R12, R61, 0xffffffff ;  /* 0xffffffff3d0c7836 */ /* 0x000fe20000000000 */
[-C--:B------:R-:W-:Y:S01]  /*6560*/  MOV R3, R2.reuse ;  /* 0x0000000200037202 */ /* 0x080fe20000000f00 */
[--C-:B------:R-:W-:Y:S01]  /*6570*/  IMAD.MOV.U32 R4, RZ, RZ, R2.reuse ;  /* 0x000000ffff047224 */ /* 0x100fe200078e0002 */
[----:B------:R-:W-:Y:S01]  /*6580*/  MOV R7, R2 ;  /* 0x0000000200077202 */ /* 0x000fe20000000f00 */
[--C-:B------:R-:W-:Y:S01]  /*6590*/  IMAD.MOV.U32 R5, RZ, RZ, R2.reuse ;  /* 0x000000ffff057224 */ /* 0x100fe200078e0002 */
[----:B------:R-:W-:Y:S01]  /*65a0*/  VIMNMX.U32 R12, PT, PT, R12, 0x18, PT ;  /* 0x000000180c0c7848 */ /* 0x000fe20003fe0000 */
[--C-:B------:R-:W-:Y:S01]  /*65b0*/  IMAD.MOV.U32 R6, RZ, RZ, R2.reuse ;  /* 0x000000ffff067224 */ /* 0x100fe200078e0002 */
[-C--:B------:R-:W-:Y:S01]  /*65c0*/  MOV R52, R32.reuse ;  /* 0x0000002000347202 */ /* 0x080fe20000000f00 */
[--C-:B------:R-:W-:Y:S01]  /*65d0*/  IMAD.MOV.U32 R18, RZ, RZ, R2.reuse ;  /* 0x000000ffff127224 */ /* 0x100fe200078e0002 */
[----:B------:R-:W-:Y:S01]  /*65e0*/  MOV R57, R32 ;  /* 0x0000002000397202 */ /* 0x000fe20000000f00 */
[----:B------:R-:W-:Y:S01]  /*65f0*/  IMAD.MOV.U32 R19, RZ, RZ, R2 ;  /* 0x000000ffff137224 */ /* 0x000fe200078e0002 */
[-C--:B------:R-:W-:Y:S01]  /*6600*/  MOV R46, R34.reuse ;  /* 0x00000022002e7202 */ /* 0x080fe20000000f00 */
[--C-:B------:R-:W-:Y:S01]  /*6610*/  IMAD.MOV.U32 R51, RZ, RZ, R32.reuse ;  /* 0x000000ffff337224 */ /* 0x100fe200078e0020 */
[-C--:B------:R-:W-:Y:S01]  /*6620*/  MOV R42, R34.reuse ;  /* 0x00000022002a7202 */ /* 0x080fe20000000f00 */
[--C-:B------:R-:W-:Y:S01]  /*6630*/  IMAD.MOV.U32 R53, RZ, RZ, R32.reuse ;  /* 0x000000ffff357224 */ /* 0x100fe200078e0020 */
[----:B------:R-:W-:Y:S01]  /*6640*/  MOV R38, R34 ;  /* 0x0000002200267202 */ /* 0x000fe20000000f00 */
[--C-:B------:R-:W-:Y:S01]  /*6650*/  IMAD.MOV.U32 R55, RZ, RZ, R32.reuse ;  /* 0x000000ffff377224 */ /* 0x100fe200078e0020 */
[----:B------:R-:W-:Y:S01]  /*6660*/  IADD3 R33, PT, PT, R12, 0x1, RZ ;  /* 0x000000010c217810 */ /* 0x000fe20007ffe0ff */
[----:B------:R-:W-:-:S02]  /*6670*/  IMAD.MOV.U32 R56, RZ, RZ, R32 ;  /* 0x000000ffff387224 */ /* 0x000fc400078e0020 */
[----:B------:R-:W-:Y:S02]  /*6680*/  IMAD.MOV.U32 R58, RZ, RZ, R32 ;  /* 0x000000ffff3a7224 */ /* 0x000fe400078e0020 */
        /* <DEDUP_REMOVED lines=10> */
[----:B------:R-:W-:-:S07]  /*6730*/  IMAD.MOV.U32 R37, RZ, RZ, R35 ;  /* 0x000000ffff257224 */ /* 0x000fce00078e0023 */
.L_x_1400:
[----:B------:R-:W-:-:S13]  /*6740*/  ISETP.NE.AND P0, PT, R61, RZ, PT ;  /* 0x000000ff3d00720c */ /* 0x000fda0003f05270 */
[----:B-----5:R-:W-:Y:S01]  /*6750*/  @!P0 IMAD.MOV.U32 R12, RZ, RZ, R8 ;  /* 0x000000ffff0c8224 */ /* 0x020fe200078e0008 */
[----:B------:R-:W-:Y:S01]  /*6760*/  @!P0 MOV R15, R11 ;  /* 0x0000000b000f8202 */ /* 0x000fe20000000f00 */
[----:B------:R-:W-:Y:S01]  /*6770*/  @!P0 IMAD.MOV.U32 R13, RZ, RZ, R9 ;  /* 0x000000ffff0d8224 */ /* 0x000fe200078e0009 */
[-C--:B------:R-:W-:Y:S01]  /*6780*/  @!P0 MOV R21, R9.reuse ;  /* 0x0000000900158202 */ /* 0x080fe20000000f00 */
[--C-:B------:R-:W-:Y:S01]  /*6790*/  @!P0 IMAD.MOV.U32 R14, RZ, RZ, R10.reuse ;  /* 0x000000ffff0e8224 */ /* 0x100fe200078e000a */
[-C--:B------:R-:W-:Y:S01]  /*67a0*/  @!P0 MOV R25, R9.reuse ;  /* 0x0000000900198202 */ /* 0x080fe20000000f00 */
[----:B------:R-:W-:Y:S01]  /*67b0*/  @!P0 IMAD.MOV.U32 R22, RZ, RZ, R10 ;  /* 0x000000ffff168224 */ /* 0x000fe200078e000a */
[----:B------:R-:W-:Y:S01]  /*67c0*/  @!P0 MOV R29, R9 ;  /* 0x00000009001d8202 */ /* 0x000fe20000000f00 */
[----:B------:R-:W-:Y:S02]  /*67d0*/  @!P0 IMAD.MOV.U32 R23, RZ, RZ, R11 ;  /* 0x000000ffff178224 */ /* 0x000fe400078e000b */
[----:B------:R-:W-:-:S02]  /*67e0*/  @!P0 IMAD.MOV.U32 R20, RZ, RZ, R8 ;  /* 0x000000ffff148224 */ /* 0x000fc400078e0008 */
[----:B------:R-:W-:Y:S02]  /*67f0*/  @!P0 IMAD.MOV.U32 R26, RZ, RZ, R10 ;  /* 0x000000ffff1a8224 */ /* 0x000fe400078e000a */
[--C-:B------:R-:W-:Y:S02]  /*6800*/  @!P0 IMAD.MOV.U32 R27, RZ, RZ, R11.reuse ;  /* 0x000000ffff1b8224 */ /* 0x100fe400078e000b */
[----:B------:R-:W-:Y:S02]  /*6810*/  @!P0 IMAD.MOV.U32 R24, RZ, RZ, R8 ;  /* 0x000000ffff188224 */ /* 0x000fe400078e0008 */
[----:B------:R-:W-:Y:S02]  /*6820*/  @!P0 IMAD.MOV.U32 R30, RZ, RZ, R10 ;  /* 0x000000ffff1e8224 */ /* 0x000fe400078e000a */
        /* <DEDUP_REMOVED lines=299> */
.L_x_1380:
[----:B------:R-:W-:Y:S01]  /*7ae0*/  LOP3.LUT R29, R20, 0xfffffff0, RZ, 0xc0, !PT ;  /* 0xfffffff0141d7812 */ /* 0x000fe200078ec0ff */
[----:B------:R-:W1:Y:S03]  /*7af0*/  LDC R50, c[0x0][0x3a4] ;  /* 0x0000e900ff327b82 */ /* 0x000e660000000800 */
[----:B------:R-:W-:-:S05]  /*7b00*/  IADD3 R28, P0, PT, R29, R16, RZ ;  /* 0x000000101d1c7210 */ /* 0x000fca0007f1e0ff */
[----:B------:R-:W-:-:S06]  /*7b10*/  IMAD.X R29, RZ, RZ, R17, P0 ;  /* 0x000000ffff1d7224 */ /* 0x000fcc00000e0611 */
[----:B------:R-:W5:Y:S01]  /*7b20*/  LDG.E.128 R28, desc[UR36][R28.64] ;  /* 0x000000241c1c7981 */ /* 0x000f62000c1e1d00 */
[----:B------:R-:W-:Y:S01]  /*7b30*/  IMAD.MOV.U32 R12, RZ, RZ, RZ ;  /* 0x000000ffff0c7224 */ /* 0x000fe200078e00ff */
[----:B-1----:R-:W-:-:S05]  /*7b40*/  IADD3 R13, PT, PT, R0, R50, RZ ;  /* 0x00000032000d7210 */ /* 0x002fca0007ffe0ff */
        /* <DEDUP_REMOVED lines=235> */
.L_x_1381:
[----:B------:R-:W-:-:S04]  /*8a00*/  LOP3.LUT R25, R22, 0xfffffff0, RZ, 0xc0, !PT ;  /* 0xfffffff016197812 */ /* 0x000fc800078ec0ff */
[----:B------:R-:W-:-:S05]  /*8a10*/  IADD3 R24, P0, PT, R25, R16, RZ ;  /* 0x0000001019187210 */ /* 0x000fca0007f1e0ff */
[----:B------:R-:W-:-:S06]  /*8a20*/  IMAD.X R25, RZ, RZ, R17, P0 ;  /* 0x000000ffff197224 */ /* 0x000fcc00000e0611 */
[----:B------:R-:W5:Y:S01]  /*8a30*/  LDG.E.128 R24, desc[UR36][R24.64] ;  /* 0x0000002418187981 */ /* 0x000f62000c1e1d00 */
[----:B------:R-:W-:Y:S01]  /*8a40*/  MOV R14, RZ ;  /* 0x000000ff000e7202 */ /* 0x000fe20000000f00 */
[----:B------:R-:W-:-:S04]  /*8a50*/  IMAD.IADD R15, R13, 0x1, R50 ;  /* 0x000000010d0f7824 */ /* 0x000fc800078e0232 */
        /* <DEDUP_REMOVED lines=209> */
[----:B------:R-:W-:Y:S02]  /*9770*/  IMAD.MOV.U32 R15, RZ, RZ, R20 ;  /* 0x000000ffff0f7224 */ /* 0x000fe400078e0014 */
[----:B0-----:R-:W-:-:S08]  /*9780*/  IMAD.HI.U32 R21, R20, UR55, R14 ;  /* 0x0000003714157c27 */ /* 0x001fd0000f8e000e */
[----:B------:R-:W0:Y:S01]  /*9790*/  @P0 LDC.64 R14, c[0x0][0x500] ;  /* 0x00014000ff0e0b82 */ /* 0x000e220000000a00 */
[----:B------:R-:W-:-:S05]  /*97a0*/  SHF.R.U32.HI R21, RZ, UR25, R21 ;  /* 0x00000019ff157c19 */ /* 0x000fca0008011615 */
[----:B------:R-:W-:-:S04]  /*97b0*/  IMAD.MOV R23, RZ, RZ, -R21 ;  /* 0x000000ffff177224 */ /* 0x000fc800078e0a15 */
[----:B------:R-:W-:Y:S01]  /*97c0*/  IMAD R23, R23, UR54, R20 ;  /* 0x0000003617177c24 */ /* 0x000fe2000f8e0214 */
[----:B------:R-:W-:-:S03]  /*97d0*/  @P0 MOV R20, RZ ;  /* 0x000000ff00140202 */ /* 0x000fc60000000f00 */
[----:B------:R-:W-:Y:S02]  /*97e0*/  IMAD R22, R23, UR26, R22 ;  /* 0x0000001a17167c24 */ /* 0x000fe4000f8e0216 */
[----:B------:R-:W1:Y:S01]  /*97f0*/  @P0 LDC R23, c[0x0][0x568] ;  /* 0x00015a00ff170b82 */ /* 0x000e620000000800 */
[----:B0-----:R-:W-:-:S07]  /*9800*/  @P0 IMAD.HI.U32 R14, R21, R14, R20 ;  /* 0x0000000e150e0227 */ /* 0x001fce00078e0014 */
[----:B------:R-:W0:Y:S01]  /*9810*/  @P0 LDC R20, c[0x0][0x4fc] ;  /* 0x00013f00ff140b82 */ /* 0x000e220000000800 */
[----:B------:R-:W-:-:S05]  /*9820*/  @P0 SHF.R.U32.HI R14, RZ, R15, R14 ;  /* 0x0000000fff0e0219 */ /* 0x000fca000001160e */
[----:B------:R-:W-:-:S04]  /*9830*/  @P0 IMAD.MOV R15, RZ, RZ, -R14 ;  /* 0x000000ffff0f0224 */ /* 0x000fc800078e0a0e */
[----:B0-----:R-:W-:-:S04]  /*9840*/  @P0 IMAD R20, R20, R15, R21 ;  /* 0x0000000f14140224 */ /* 0x001fc800078e0215 */
[----:B-1----:R-:W-:-:S07]  /*9850*/  @P0 IMAD R22, R20, R23, R22 ;  /* 0x0000001714160224 */ /* 0x002fce00078e0216 */
.L_x_1382:
[----:B------:R-:W-:-:S04]  /*9860*/  LOP3.LUT R21, R22, 0xfffffff0, RZ, 0xc0, !PT ;  /* 0xfffffff016157812 */ /* 0x000fc800078ec0ff */
[----:B------:R-:W-:-:S05]  /*9870*/  IADD3 R20, P0, PT, R21, R16, RZ ;  /* 0x0000001015147210 */ /* 0x000fca0007f1e0ff */
[----:B------:R-:W-:-:S06]  /*9880*/  IMAD.X R21, RZ, RZ, R17, P0 ;  /* 0x000000ffff157224 */ /* 0x000fcc00000e0611 */
[----:B------:R-:W5:Y:S01]  /*9890*/  LDG.E.128 R20, desc[UR36][R20.64] ;  /* 0x0000002414147981 */ /* 0x000f62000c1e1d00 */
[----:B------:R-:W-:Y:S01]  /*98a0*/  MOV R12, RZ ;  /* 0x000000ff000c7202 */ /* 0x000fe20000000f00 */
[----:B------:R-:W-:-:S04]  /*98b0*/  IMAD R13, R50, 0x2, R13 ;  /* 0x00000002320d7824 */ /* 0x000fc800078e020d */
        /* <DEDUP_REMOVED lines=224> */
.L_x_1383:
[----:B------:R-:W-:-:S04]  /*a6c0*/  LOP3.LUT R13, R50, 0xfffffff0, RZ, 0xc0, !PT ;  /* 0xfffffff0320d7812 */ /* 0x000fc800078ec0ff */
[----:B------:R-:W-:-:S05]  /*a6d0*/  IADD3 R12, P0, PT, R13, R16, RZ ;  /* 0x000000100d0c7210 */ /* 0x000fca0007f1e0ff */
[----:B------:R-:W-:-:S06]  /*a6e0*/  IMAD.X R13, RZ, RZ, R17, P0 ;  /* 0x000000ffff0d7224 */ /* 0x000fcc00000e0611 */
[----:B------:R-:W5:Y:S02]  /*a6f0*/  LDG.E.128 R12, desc[UR36][R12.64] ;  /* 0x000000240c0c7981 */ /* 0x000f64000c1e1d00 */
.L_x_1379:
[----:B------:R-:W-:Y:S01]  /*a700*/  DSETP.NAN.AND P0, PT, R34, R34, PT ;  /* 0x000000222200722a */ /* 0x000fe20003f08000 */
[----:B------:R-:W-:-:S13]  /*a710*/  BSSY.RECONVERGENT B1, `(.L_x_1384) ;  /* 0x000000a000017945 */ /* 0x000fda0003800200 */
[----:B------:R-:W-:-:S04]  /*a720*/  @P0 ISETP.GE.U32.AND P5, PT, R19, R0, PT ;  /* 0x000000001300020c */ /* 0x000fc80003fa6070 */
[----:B------:R-:W-:-:S13]  /*a730*/  @P0 ISETP.GE.AND.EX P5, PT, R58, RZ, PT, P5 ;  /* 0x000000ff3a00020c */ /* 0x000fda0003fa6350 */
[----:B-----5:R-:W-:Y:S01]  /*a740*/  @P0 DSETP.NUM.OR P5, PT, R28, R28, !P5 ;  /* 0x0000001c1c00022a */ /* 0x020fe20006fa7400 */
[----:B------:R-:W-:-:S13]  /*a750*/  @P0 BRA `(.L_x_1385) ;  /* 0x0000000000140947 */ /* 0x000fda0003800000 */
[----:B------:R-:W-:-:S14]  /*a760*/  DSETP.NEU.AND P1, PT, R34, R28, PT ;  /* 0x0000001c2200722a */ /* 0x000fdc0003f2d000 */
[----:B------:R-:W-:-:S04]  /*a770*/  @!P1 ISETP.GE.U32.AND P0, PT, R19, R0, PT ;  /* 0x000000001300920c */ /* 0x000fc80003f06070 */
[----:B------:R-:W-:-:S04]  /*a780*/  @!P1 ISETP.GE.AND.EX P0, PT, R58, RZ, PT, P0 ;  /* 0x000000ff3a00920c */ /* 0x000fc80003f06300 */
[----:B------:R-:W-:-:S07]  /*a790*/  @!P1 PLOP3.LUT P5, PT, P0, PT, PT, 0x8, 0x80 ;  /* 0x000000000080981c */ /* 0x000fce00007ae170 */
[----:B------:R-:W-:-:S14]  /*a7a0*/  @P1 DSETP.GT.AND P5, PT, R34, R28, PT ;  /* 0x0000001c2200122a */ /* 0x000fdc0003fa4000 */
.L_x_1385:
[----:B0-----:R-:W-:Y:S05]  /*a7b0*/  BSYNC.RECONVERGENT B1 ;  /* 0x0000000000017941 */ /* 0x001fea0003800200 */
.L_x_1384:
[----:B------:R-:W-:Y:S01]  /*a7c0*/  DSETP.NAN.AND P0, PT, R38, R38, PT ;  /* 0x000000262600722a */ /* 0x000fe20003f08000 */
[----:B------:R-:W-:Y:S01]  /*a7d0*/  BSSY.RECONVERGENT B1, `(.L_x_1386) ;  /* 0x0000011000017945 */ /* 0x000fe20003800200 */
[----:B------:R-:W-:Y:S01]  /*a7e0*/  DSETP.NAN.AND P1, PT, R36, R36, PT ;  /* 0x000000242400722a */ /* 0x000fe20003f28000 */
[----:B------:R-:W-:Y:S02]  /*a7f0*/  FSEL R35, R35, R29, P5 ;  /* 0x0000001d23237208 */ /* 0x000fe40002800000 */
[----:B------:R-:W-:-:S09]  /*a800*/  FSEL R34, R34, R28, P5 ;  /* 0x0000001c22227208 */ /* 0x000fd20002800000 */
[----:B------:R-:W0:Y:S02]  /*a810*/  @P0 LDC R50, c[0x0][0x3a4] ;  /* 0x0000e900ff320b82 */ /* 0x000e240000000800 */
[----:B------:R-:W-:-:S04]  /*a820*/  @P1 ISETP.GE.U32.AND P4, PT, R18, R0, PT ;  /* 0x000000001200120c */ /* 0x000fc80003f86070 */
[----:B------:R-:W-:-:S13]  /*a830*/  @P1 ISETP.GE.AND.EX P4, PT, R57, RZ, PT, P4 ;  /* 0x000000ff3900120c */ /* 0x000fda0003f86340 */
[----:B------:R-:W-:Y:S01]  /*a840*/  @P1 DSETP.NUM.OR P4, PT, R30, R30, !P4 ;  /* 0x0000001e1e00122a */ /* 0x000fe20006787400 */
[----:B0-----:R-:W-:-:S05]  /*a850*/  @P0 IMAD.IADD R50, R0, 0x1, R50 ;  /* 0x0000000100320824 */ /* 0x001fca00078e0232 */
[----:B------:R-:W-:-:S04]  /*a860*/  @P0 ISETP.GE.U32.AND P3, PT, R7, R50, PT ;  /* 0x000000320700020c */ /* 0x000fc80003f66070 */
[----:B------:R-:W-:Y:S01]  /*a870*/  @P0 ISETP.GE.AND.EX P3, PT, R56, RZ, PT, P3 ;  /* 0x000000ff3800020c */ /* 0x000fe20003f66330 */
[----:B------:R-:W-:-:S12]  /*a880*/  @P1 BRA `(.L_x_1387) ;  /* 0x0000000000141947 */ /* 0x000fd80003800000 */
[----:B------:R-:W-:-:S14]  /*a890*/  DSETP.NEU.AND P2, PT, R36, R30, PT ;  /* 0x0000001e2400722a */ /* 0x000fdc0003f4d000 */
[----:B------:R-:W-:Y:S01]  /*a8a0*/  @!P2 ISETP.GE.U32.AND P1, PT, R18, R0, PT ;  /* 0x000000001200a20c */ /* 0x000fe20003f26070 */
[----:B------:R-:W-:-:S03]  /*a8b0*/  @P2 DSETP.GT.AND P4, PT, R36, R30, PT ;  /* 0x0000001e2400222a */ /* 0x000fc60003f84000 */
[----:B------:R-:W-:-:S04]  /*a8c0*/  @!P2 ISETP.GE.AND.EX P1, PT, R57, RZ, PT, P1 ;  /* 0x000000ff3900a20c */ /* 0x000fc80003f26310 */
[----:B------:R-:W-:-:S13]  /*a8d0*/  @!P2 PLOP3.LUT P4, PT, P1, PT, PT, 0x8, 0x80 ;  /* 0x000000000080a81c */ /* 0x000fda0000f8e170 */
.L_x_1387:
[----:B------:R-:W-:Y:S05]  /*a8e0*/  BSYNC.RECONVERGENT B1 ;  /* 0x0000000000017941 */ /* 0x000fea0003800200 */
.L_x_1386:
[----:B------:R-:W-:Y:S01]  /*a8f0*/  BSSY.RECONVERGENT B1, `(.L_x_1388) ;  /* 0x000000c000017945 */ /* 0x000fe20003800200 */
[----:B------:R-:W-:Y:S01]  /*a900*/  @P0 DSETP.NUM.OR P3, PT, R24, R24, !P3 ;  /* 0x000000181800022a */ /* 0x000fe20005f67400 */
[----:B------:R-:W-:Y:S02]  /*a910*/  FSEL R37, R37, R31, P4 ;  /* 0x0000001f25257208 */ /* 0x000fe40002000000 */
[----:B------:R-:W-:Y:S01]  /*a920*/  FSEL R36, R36, R30, P4 ;  /* 0x0000001e24247208 */ /* 0x000fe20002000000 */
[----:B------:R-:W-:Y:S10]  /*a930*/  @P0 BRA `(.L_x_1389) ;  /* 0x00000000001c0947 */ /* 0x000ff40003800000 */
[----:B------:R-:W-:-:S14]  /*a940*/  DSETP.NEU.AND P1, PT, R38, R24, PT ;  /* 0x000000182600722a */ /* 0x000fdc0003f2d000 */
[----:B------:R-:W0:Y:S01]  /*a950*/  @!P1 LDC R50, c[0x0][0x3a4] ;  /* 0x0000e900ff329b82 */ /* 0x000e220000000800 */
[----:B------:R-:W-:Y:S01]  /*a960*/  @P1 DSETP.GT.AND P3, PT, R38, R24, PT ;  /* 0x000000182600122a */ /* 0x000fe20003f64000 */
[----:B0-----:R-:W-:-:S04]  /*a970*/  @!P1 IADD3 R50, PT, PT, R0, R50, RZ ;  /* 0x0000003200329210 */ /* 0x001fc80007ffe0ff */
[----:B------:R-:W-:-:S04]  /*a980*/  @!P1 ISETP.GE.U32.AND P0, PT, R7, R50, PT ;  /* 0x000000320700920c */ /* 0x000fc80003f06070 */
[----:B------:R-:W-:-:S04]  /*a990*/  @!P1 ISETP.GE.AND.EX P0, PT, R56, RZ, PT, P0 ;  /* 0x000000ff3800920c */ /* 0x000fc80003f06300 */
[----:B------:R-:W-:-:S13]  /*a9a0*/  @!P1 PLOP3.LUT P3, PT, P0, PT, PT, 0x8, 0x80 ;  /* 0x000000000080981c */ /* 0x000fda000076e170 */
.L_x_1389:
[----:B------:R-:W-:Y:S05]  /*a9b0*/  BSYNC.RECONVERGENT B1 ;  /* 0x0000000000017941 */ /* 0x000fea0003800200 */
.L_x_1388:
[----:B------:R-:W0:Y:S01]  /*a9c0*/  LDCU UR4, c[0x0][0x3a4] ;  /* 0x00007480ff0477ac */ /* 0x000e220008000800 */
[----:B------:R-:W-:Y:S01]  /*a9d0*/  DSETP.NAN.AND P0, PT, R40, R40, PT ;  /* 0x000000282800722a */ /* 0x000fe20003f08000 */
[-C--:B------:R-:W-:Y:S01]  /*a9e0*/  SEL R19, R19, R0.reuse, P5 ;  /* 0x0000000013137207 */ /* 0x080fe20002800000 */
[----:B------:R-:W-:Y:S01]  /*a9f0*/  BSSY.RECONVERGENT B1, `(.L_x_1390) ;  /* 0x000000f000017945 */ /* 0x000fe20003800200 */
[----:B------:R-:W-:Y:S02]  /*aa00*/  SEL R18, R18, R0, P4 ;  /* 0x0000000012127207 */ /* 0x000fe40002000000 */
[----:B------:R-:W-:Y:S02]  /*aa10*/  FSEL R39, R39, R25, P3 ;  /* 0x0000001927277208 */ /* 0x000fe40001800000 */
[----:B------:R-:W-:Y:S01]  /*aa20*/  FSEL R38, R38, R24, P3 ;  /* 0x0000001826267208 */ /* 0x000fe20001800000 */
[----:B0-----:R-:W-:-:S04]  /*aa30*/  IMAD.U32 R50, RZ, RZ, UR4 ;  /* 0x00000004ff327e24 */ /* 0x001fc8000f8e00ff */
[----:B------:R-:W-:-:S05]  /*aa40*/  IMAD.IADD R0, R0, 0x1, R50 ;  /* 0x0000000100007824 */ /* 0x000fca00078e0232 */
[----:B------:R-:W-:-:S04]  /*aa50*/  @P0 ISETP.GE.U32.AND P2, PT, R6, R0, PT ;  /* 0x000000000600020c */ /* 0x000fc80003f46070 */
[----:B------:R-:W-:-:S13]  /*aa60*/  @P0 ISETP.GE.AND.EX P2, PT, R55, RZ, PT, P2 ;  /* 0x000000ff3700020c */ /* 0x000fda0003f46320 */
[----:B------:R-:W-:Y:S01]  /*aa70*/  @P0 DSETP.NUM.OR P2, PT, R26, R26, !P2 ;  /* 0x0000001a1a00022a */ /* 0x000fe20005747400 */
[----:B------:R-:W-:-:S13]  /*aa80*/  @P0 BRA `(.L_x_1391) ;  /* 0x0000000000140947 */ /* 0x000fda0003800000 */
[----:B------:R-:W-:-:S14]  /*aa90*/  DSETP.NEU.AND P1, PT, R40, R26, PT ;  /* 0x0000001a2800722a */ /* 0x000fdc0003f2d000 */
[----:B------:R-:W-:Y:S01]  /*aaa0*/  @!P1 ISETP.GE.U32.AND P0, PT, R6, R0, PT ;  /* 0x000000000600920c */ /* 0x000fe20003f06070 */
[----:B------:R-:W-:-:S03]  /*aab0*/  @P1 DSETP.GT.AND P2, PT, R40, R26, PT ;  /* 0x0000001a2800122a */ /* 0x000fc60003f44000 */
[----:B------:R-:W-:-:S04]  /*aac0*/  @!P1 ISETP.GE.AND.EX P0, PT, R55, RZ, PT, P0 ;  /* 0x000000ff3700920c */ /* 0x000fc80003f06300 */
[----:B------:R-:W-:-:S13]  /*aad0*/  @!P1 PLOP3.LUT P2, PT, P0, PT, PT, 0x8, 0x80 ;  /* 0x000000000080981c */ /* 0x000fda000074e170 */
.L_x_1391:
[----:B------:R-:W-:Y:S05]  /*aae0*/  BSYNC.RECONVERGENT B1 ;  /* 0x0000000000017941 */ /* 0x000fea0003800200 */
.L_x_1390:
[----:B------:R-:W-:Y:S01]  /*aaf0*/  DSETP.NAN.AND P0, PT, R42, R42, PT ;  /* 0x0000002a2a00722a */ /* 0x000fe20003f08000 */
[----:B------:R-:W-:Y:S01]  /*ab00*/  BSSY.RECONVERGENT B1, `(.L_x_1392) ;  /* 0x000000e000017945 */ /* 0x000fe20003800200 */
[----:B------:R-:W-:Y:S02]  /*ab10*/  FSEL R41, R41, R27, P2 ;  /* 0x0000001b29297208 */ /* 0x000fe40001000000 */
[----:B------:R-:W-:-:S10]  /*ab20*/  FSEL R40, R40, R26, P2 ;  /* 0x0000001a28287208 */ /* 0x000fd40001000000 */
[----:B------:R-:W-:-:S05]  /*ab30*/  @P0 IMAD.IADD R54, R50, 0x1, R0 ;  /* 0x0000000132360824 */ /* 0x000fca00078e0200 */
[----:B------:R-:W-:-:S04]  /*ab40*/  @P0 ISETP.GE.U32.AND P1, PT, R5, R54, PT ;  /* 0x000000360500020c */ /* 0x000fc80003f26070 */
[----:B------:R-:W-:-:S13]  /*ab50*/  @P0 ISETP.GE.AND.EX P1, PT, R53, RZ, PT, P1 ;  /* 0x000000ff3500020c */ /* 0x000fda0003f26310 */
[----:B------:R-:W-:Y:S01]  /*ab60*/  @P0 DSETP.NUM.OR P1, PT, R20, R20, !P1 ;  /* 0x000000141400022a */ /* 0x000fe20004f27400 */
[----:B------:R-:W-:-:S13]  /*ab70*/  @P0 BRA `(.L_x_1393) ;  /* 0x0000000000180947 */ /* 0x000fda0003800000 */
[----:B------:R-:W-:-:S14]  /*ab80*/  DSETP.NEU.AND P6, PT, R42, R20, PT ;  /* 0x000000142a00722a */ /* 0x000fdc0003fcd000 */
[----:B------:R-:W-:Y:S01]  /*ab90*/  @!P6 IADD3 R54, PT, PT, R50, R0, RZ ;  /* 0x000000003236e210 */ /* 0x000fe20007ffe0ff */
[----:B------:R-:W-:-:S03]  /*aba0*/  @P6 DSETP.GT.AND P1, PT, R42, R20, PT ;  /* 0x000000142a00622a */ /* 0x000fc60003f24000 */
[----:B------:R-:W-:-:S04]  /*abb0*/  @!P6 ISETP.GE.U32.AND P0, PT, R5, R54, PT ;  /* 0x000000360500e20c */ /* 0x000fc80003f06070 */
[----:B------:R-:W-:-:S04]  /*abc0*/  @!P6 ISETP.GE.AND.EX P0, PT, R53, RZ, PT, P0 ;  /* 0x000000ff3500e20c */ /* 0x000fc80003f06300 */
[----:B------:R-:W-:-:S13]  /*abd0*/  @!P6 PLOP3.LUT P1, PT, P0, PT, PT, 0x8, 0x80 ;  /* 0x000000000080e81c */ /* 0x000fda000072e170 */
.L_x_1393:
[----:B------:R-:W-:Y:S05]  /*abe0*/  BSYNC.RECONVERGENT B1 ;  /* 0x0000000000017941 */ /* 0x000fea0003800200 */
.L_x_1392:
[----:B------:R-:W-:Y:S01]  /*abf0*/  DSETP.NAN.AND P0, PT, R44, R44, PT ;  /* 0x0000002c2c00722a */ /* 0x000fe20003f08000 */
[-C--:B------:R-:W-:Y:S01]  /*ac00*/  SEL R7, R7, R0.reuse, P3 ;  /* 0x0000000007077207 */ /* 0x080fe20001800000 */
[----:B------:R-:W-:Y:S01]  /*ac10*/  BSSY.RECONVERGENT B1, `(.L_x_1394) ;  /* 0x000000f000017945 */ /* 0x000fe20003800200 */
[----:B------:R-:W-:Y:S01]  /*ac20*/  SEL R6, R6, R0, P2 ;  /* 0x0000000006067207 */ /* 0x000fe20001000000 */
[----:B------:R-:W-:Y:S01]  /*ac30*/  IMAD.IADD R0, R50, 0x1, R0 ;  /* 0x0000000132007824 */ /* 0x000fe200078e0200 */
[----:B------:R-:W-:Y:S02]  /*ac40*/  SEL R58, R58, RZ, P5 ;  /* 0x000000ff3a3a7207 */ /* 0x000fe40002800000 */
[----:B------:R-:W-:Y:S02]  /*ac50*/  FSEL R43, R43, R21, P1 ;  /* 0x000000152b2b7208 */ /* 0x000fe40000800000 */
[----:B------:R-:W-:-:S05]  /*ac60*/  FSEL R42, R42, R20, P1 ;  /* 0x000000142a2a7208 */ /* 0x000fca0000800000 */
        /* <DEDUP_REMOVED lines=9> */
.L_x_1395:
[----:B------:R-:W-:Y:S05]  /*ad00*/  BSYNC.RECONVERGENT B1 ;  /* 0x0000000000017941 */ /* 0x000fea0003800200 */
.L_x_1394:
[----:B------:R-:W-:Y:S01]  /*ad10*/  DSETP.NAN.AND P0, PT, R46, R46, PT ;  /* 0x0000002e2e00722a */ /* 0x000fe20003f08000 */
[----:B------:R-:W-:Y:S01]  /*ad20*/  SEL R57, R57, RZ, P4 ;  /* 0x000000ff39397207 */ /* 0x000fe20002000000 */
[----:B------:R-:W-:Y:S01]  /*ad30*/  BSSY.RECONVERGENT B1, `(.L_x_1396) ;  /* 0x000000e000017945 */ /* 0x000fe20003800200 */
[----:B------:R-:W-:Y:S02]  /*ad40*/  FSEL R45, R45, R23, P5 ;  /* 0x000000172d2d7208 */ /* 0x000fe40002800000 */
[----:B------:R-:W-:-:S09]  /*ad50*/  FSEL R44, R44, R22, P5 ;  /* 0x000000162c2c7208 */ /* 0x000fd20002800000 */
[----:B------:R-:W-:-:S05]  /*ad60*/  @P0 IMAD.IADD R54, R0, 0x1, R50 ;  /* 0x0000000100360824 */ /* 0x000fca00078e0232 */
[----:B------:R-:W-:-:S04]  /*ad70*/  @P0 ISETP.GE.U32.AND P4, PT, R3, R54, PT ;  /* 0x000000360300020c */ /* 0x000fc80003f86070 */
[----:B------:R-:W-:-:S13]  /*ad80*/  @P0 ISETP.GE.AND.EX P4, PT, R51, RZ, PT, P4 ;  /* 0x000000ff3300020c */ /* 0x000fda0003f86340 */
[----:B------:R-:W-:Y:S01]  /*ad90*/  @P0 DSETP.NUM.OR P4, PT, R12, R12, !P4 ;  /* 0x0000000c0c00022a */ /* 0x000fe20006787400 */
[----:B------:R-:W-:-:S13]  /*ada0*/  @P0 BRA `(.L_x_1397) ;  /* 0x0000000000180947 */ /* 0x000fda0003800000 */
[----:B------:R-:W-:-:S14]  /*adb0*/  DSETP.NEU.AND P6, PT, R46, R12, PT ;  /* 0x0000000c2e00722a */ /* 0x000fdc0003fcd000 */
[----:B------:R-:W-:Y:S01]  /*adc0*/  @!P6 IMAD.IADD R54, R0, 0x1, R50 ;  /* 0x000000010036e824 */ /* 0x000fe200078e0232 */
[----:B------:R-:W-:-:S04]  /*add0*/  @P6 DSETP.GT.AND P4, PT, R46, R12, PT ;  /* 0x0000000c2e00622a */ /* 0x000fc80003f84000 */
[----:B------:R-:W-:-:S04]  /*ade0*/  @!P6 ISETP.GE.U32.AND P0, PT, R3, R54, PT ;  /* 0x000000360300e20c */ /* 0x000fc80003f06070 */
[----:B------:R-:W-:-:S04]  /*adf0*/  @!P6 ISETP.GE.AND.EX P0, PT, R51, RZ, PT, P0 ;  /* 0x000000ff3300e20c */ /* 0x000fc80003f06300 */
[----:B------:R-:W-:-:S13]  /*ae00*/  @!P6 PLOP3.LUT P4, PT, P0, PT, PT, 0x8, 0x80 ;  /* 0x000000000080e81c */ /* 0x000fda000078e170 */
.L_x_1397:
[----:B------:R-:W-:Y:S05]  /*ae10*/  BSYNC.RECONVERGENT B1 ;  /* 0x0000000000017941 */ /* 0x000fea0003800200 */
.L_x_1396:
[----:B------:R-:W-:Y:S01]  /*ae20*/  DSETP.NAN.AND P0, PT, R48, R48, PT ;  /* 0x000000303000722a */ /* 0x000fe20003f08000 */
[-C--:B------:R-:W-:Y:S01]  /*ae30*/  SEL R5, R5, R0.reuse, P1 ;  /* 0x0000000005057207 */ /* 0x080fe20000800000 */
[----:B------:R-:W-:Y:S01]  /*ae40*/  BSSY.RECONVERGENT B1, `(.L_x_1398) ;  /* 0x0000014000017945 */ /* 0x000fe20003800200 */
[----:B------:R-:W-:Y:S02]  /*ae50*/  SEL R4, R4, R0, P5 ;  /* 0x0000000004047207 */ /* 0x000fe40002800000 */
[----:B------:R-:W-:Y:S02]  /*ae60*/  IADD3 R0, PT, PT, R0, R50, RZ ;  /* 0x0000003200007210 */ /* 0x000fe40007ffe0ff */
[----:B------:R-:W-:Y:S02]  /*ae70*/  SEL R56, R56, RZ, P3 ;  /* 0x000000ff38387207 */ /* 0x000fe40001800000 */
[----:B------:R-:W-:Y:S02]  /*ae80*/  FSEL R47, R47, R13, P4 ;  /* 0x0000000d2f2f7208 */ /* 0x000fe40002000000 */
[----:B------:R-:W-:-:S02]  /*ae90*/  FSEL R46, R46, R12, P4 ;  /* 0x0000000c2e2e7208 */ /* 0x000fc40002000000 */
[----:B------:R-:W-:Y:S02]  /*aea0*/  SEL R55, R55, RZ, P2 ;  /* 0x000000ff37377207 */ /* 0x000fe40001000000 */
[-C--:B------:R-:W-:Y:S02]  /*aeb0*/  @P0 ISETP.GE.U32.AND P3, PT, R2, R0.reuse, PT ;  /* 0x000000000200020c */ /* 0x080fe40003f66070 */
[----:B------:R-:W-:Y:S02]  /*aec0*/  SEL R53, R53, RZ, P1 ;  /* 0x000000ff35357207 */ /* 0x000fe40000800000 */
[----:B------:R-:W-:Y:S02]  /*aed0*/  @P0 ISETP.GE.AND.EX P3, PT, R32, RZ, PT, P3 ;  /* 0x000000ff2000020c */ /* 0x000fe40003f66330 */
[----:B------:R-:W-:Y:S02]  /*aee0*/  SEL R52, R52, RZ, P5 ;  /* 0x000000ff34347207 */ /* 0x000fe40002800000 */
[----:B------:R-:W-:-:S02]  /*aef0*/  SEL R3, R3, R0, P4 ;  /* 0x0000000003037207 */ /* 0x000fc40002000000 */
[----:B------:R-:W-:-:S07]  /*af00*/  SEL R51, R51, RZ, P4 ;  /* 0x000000ff33337207 */ /* 0x000fce0002000000 */
[----:B------:R-:W-:Y:S01]  /*af10*/  @P0 DSETP.NUM.OR P3, PT, R14, R14, !P3 ;  /* 0x0000000e0e00022a */ /* 0x000fe20005f67400 */
[----:B------:R-:W-:-:S13]  /*af20*/  @P0 BRA `(.L_x_1399) ;  /* 0x0000000000140947 */ /* 0x000fda0003800000 */
[----:B------:R-:W-:-:S14]  /*af30*/  DSETP.NEU.AND P1, PT, R48, R14, PT ;  /* 0x0000000e3000722a */ /* 0x000fdc0003f2d000 */
[----:B------:R-:W-:Y:S01]  /*af40*/  @!P1 ISETP.GE.U32.AND P0, PT, R2, R0, PT ;  /* 0x000000000200920c */ /* 0x000fe20003f06070 */
[----:B------:R-:W-:-:S03]  /*af50*/  @P1 DSETP.GT.AND P3, PT, R48, R14, PT ;  /* 0x0000000e3000122a */ /* 0x000fc60003f64000 */
[----:B------:R-:W-:-:S04]  /*af60*/  @!P1 ISETP.GE.AND.EX P0, PT, R32, RZ, PT, P0 ;  /* 0x000000ff2000920c */ /* 0x000fc80003f06300 */
[----:B------:R-:W-:-:S13]  /*af70*/  @!P1 PLOP3.LUT P3, PT, P0, PT, PT, 0x8, 0x80 ;  /* 0x000000000080981c */ /* 0x000fda000076e170 */
.L_x_1399:
[----:B------:R-:W-:Y:S05]  /*af80*/  BSYNC.RECONVERGENT B1 ;  /* 0x0000000000017941 */ /* 0x000fea0003800200 */
.L_x_1398:
[----:B------:R-:W0:Y:S01]  /*af90*/  LDCU UR4, c[0x0][0x39c] ;  /* 0x00007380ff0477ac */ /* 0x000e220008000800 */
[----:B------:R-:W-:Y:S01]  /*afa0*/  SEL R2, R2, R0, P3 ;  /* 0x0000000002027207 */ /* 0x000fe20001800000 */
[----:B------:R-:W-:Y:S01]  /*afb0*/  IMAD.IADD R0, R0, 0x1, R50 ;  /* 0x0000000100007824 */ /* 0x000fe200078e0232 */
[----:B------:R-:W-:Y:S02]  /*afc0*/  FSEL R49, R49, R15, P3 ;  /* 0x0000000f31317208 */ /* 0x000fe40001800000 */
[----:B------:R-:W-:Y:S01]  /*afd0*/  FSEL R48, R48, R14, P3 ;  /* 0x0000000e30307208 */ /* 0x000fe20001800000 */
[----:B------:R-:W-:Y:S01]  /*afe0*/  IMAD R60, R50, 0x3, R0 ;  /* 0x00000003323c7824 */ /* 0x000fe200078e0200 */
[----:B------:R-:W-:Y:S01]  /*aff0*/  SEL R32, R32, RZ, P3 ;  /* 0x000000ff20207207 */ /* 0x000fe20001800000 */
[----:B0-----:R-:W-:-:S05]  /*b000*/  IMAD.U32 R54, RZ, RZ, UR4 ;  /* 0x00000004ff367e24 */ /* 0x001fca000f8e00ff */
[----:B------:R-:W-:-:S13]  /*b010*/  ISETP.GE.U32.AND P0, PT, R60, R54, PT ;  /* 0x000000363c00720c */ /* 0x000fda0003f06070 */
[----:B------:R-:W-:Y:S05]  /*b020*/  @!P0 BRA `(.L_x_1400) ;  /* 0xffffffb400c48947 */ /* 0x000fea000383ffff */
.L_x_1378:
[----:B------:R-:W-:Y:S05]  /*b030*/  BSYNC.RECONVERGENT B0 ;  /* 0x0000000000007941 */ /* 0x000fea0003800200 */
.L_x_1377:
[----:B------:R0:W-:Y:S01]  /*b040*/  STL.64 [R1], R12 ;  /* 0x0000000c01007387 */ /* 0x0001e20000100a00 */
[----:B------:R-:W-:Y:S01]  /*b050*/  ISETP.GE.U32.AND P0, PT, R0, R54, PT ;  /* 0x000000360000720c */ /* 0x000fe20003f06070 */
[----:B------:R-:W-:Y:S02]  /*b060*/  BSSY.RECONVERGENT B0, `(.L_x_1401) ;  /* 0x0000477000007945 */ /* 0x000fe40003800200 */
[----:B------:R0:W-:Y:S10]  /*b070*/  STL.64 [R1+0x8], R14 ;  /* 0x0000080e01007387 */ /* 0x0001f40000100a00 */
[----:B------:R-:W-:Y:S05]  /*b080*/  @P0 BRA `(.L_x_1402) ;  /* 0x0000004400d00947 */ /* 0x000fea0003800000 */
[----:B------:R-:W1:Y:S01]  /*b090*/  LDC R17, c[0x0][0x3d8] ;  /* 0x0000f600ff117b82 */ /* 0x000e620000000800 */
[----:B------:R-:W-:Y:S01]  /*b0a0*/  IMAD.MOV.U32 R8, RZ, RZ, -0x1 ;  /* 0xffffffffff087424 */ /* 0x000fe200078e00ff */
[----:B------:R-:W-:Y:S02]  /*b0b0*/  CS2R R10, SRZ ;  /* 0x00000000000a7805 */ /* 0x000fe4000001ff00 */
[C---:B-1----:R-:W-:Y:S02]  /*b0c0*/  ISETP.NE.AND P0, PT, R17.reuse, RZ, PT ;  /* 0x000000ff1100720c */ /* 0x042fe40003f05270 */
[----:B------:R-:W-:-:S04]  /*b0d0*/  VIADDMNMX.U32 R8, R17, R8, 0x18, PT ;  /* 0x0000001811087446 */ /* 0x000fc80003800008 */
[----:B------:R-:W-:-:S07]  /*b0e0*/  IADD3 R8, PT, PT, R8, 0x1, RZ ;  /* 0x0000000108087810 */ /* 0x000fce0007ffe0ff */
[----:B------:R-:W-:Y:S05]  /*b0f0*/  @!P0 BRA `(.L_x_1403) ;  /* 0x0000001000508947 */ /* 0x000fea0003800000 */
[----:B------:R-:W0:Y:S01]  /*b100*/  LDCU.64 UR4, c[0x0][0x3e0] ;  /* 0x00007c00ff0477ac */ /* 0x000e220008000a00 */
[----:B------:R-:W-:Y:S01]  /*b110*/  IMAD.MOV.U32 R10, RZ, RZ, RZ ;  /* 0x000000ffff0a7224 */ /* 0x000fe200078e00ff */
[----:B------:R-:W-:Y:S01]  /*b120*/  ISETP.NE.AND P1, PT, R17, 0x1, PT ;  /* 0x000000011100780c */ /* 0x000fe20003f25270 */
[----:B------:R-:W-:Y:S01]  /*b130*/  IMAD.MOV.U32 R11, RZ, RZ, R0 ;  /* 0x000000ffff0b7224 */ /* 0x000fe200078e0000 */
        /* <DEDUP_REMOVED lines=270> */
.L_x_1404:
[----:B------:R-:W-:Y:S02]  /*c220*/  SHF.R.U32.HI R10, RZ, 0x4, R9 ;  /* 0x00000004ff0a7819 */ /* 0x000fe40000011609 */
[----:B------:R-:W-:-:S07]  /*c230*/  MOV R11, RZ ;  /* 0x000000ff000b7202 */ /* 0x000fce0000000f00 */
.L_x_1403:
[----:B------:R-:W1:Y:S02]  /*c240*/  LDCU.64 UR4, c[0x0][0x768] ;  /* 0x0000ed00ff0477ac */ /* 0x000e640008000a00 */
[----:B-1----:R-:W-:-:S05]  /*c250*/  IADD3 R59, P1, PT, R59, UR4, RZ ;  /* 0x000000043b3b7c10 */ /* 0x002fca000ff3e0ff */
[----:B------:R-:W-:Y:S01]  /*c260*/  IMAD.X R16, RZ, RZ, UR5, P1 ;  /* 0x00000005ff107e24 */ /* 0x000fe200088e06ff */
[----:B------:R-:W-:-:S04]  /*c270*/  LEA R28, P1, R10, R59, 0x4 ;  /* 0x0000003b0a1c7211 */ /* 0x000fc800078220ff */
[----:B------:R-:W-:-:S06]  /*c280*/  LEA.HI.X R29, R10, R16, R11, 0x4, P1 ;  /* 0x000000100a1d7211 */ /* 0x000fcc00008f240b */
[----:B------:R-:W5:Y:S01]  /*c290*/  LDG.E.128 R28, desc[UR36][R28.64] ;  /* 0x000000241c1c7981 */ /* 0x000f62000c1e1d00 */
[----:B0-----:R-:W-:-:S05]  /*c2a0*/  IMAD.IADD R15, R0, 0x1, R50 ;  /* 0x00000001000f7824 */ /* 0x001fca00078e0232 */
[----:B------:R-:W-:-:S13]  /*c2b0*/  ISETP.GE.U32.AND P1, PT, R15, R54, PT ;  /* 0x000000360f00720c */ /* 0x000fda0003f26070 */
[----:B------:R-:W-:Y:S05]  /*c2c0*/  @P1 BRA `(.L_x_1402) ;  /* 0x0000003400401947 */ /* 0x000fea0003800000 */
[----:B------:R-:W-:Y:S01]  /*c2d0*/  CS2R R10, SRZ ;  /* 0x00000000000a7805 */ /* 0x000fe2000001ff00 */
        /* <DEDUP_REMOVED lines=274> */
.L_x_1406:
[----:B------:R-:W-:Y:S01]  /*d400*/  SHF.R.U32.HI R10, RZ, 0x4, R9 ;  /* 0x00000004ff0a7819 */ /* 0x000fe20000011609 */
[----:B------:R-:W-:-:S07]  /*d410*/  IMAD.MOV.U32 R11, RZ, RZ, RZ ;  /* 0x000000ffff0b7224 */ /* 0x000fce00078e00ff */
.L_x_1405:
        /* <DEDUP_REMOVED lines=281> */
.L_x_1408:
[----:B------:R-:W-:Y:S01]  /*e5b0*/  SHF.R.U32.HI R10, RZ, 0x4, R9 ;  /* 0x00000004ff0a7819 */ /* 0x000fe20000011609 */
[----:B------:R-:W-:-:S07]  /*e5c0*/  IMAD.MOV.U32 R11, RZ, RZ, RZ ;  /* 0x000000ffff0b7224 */ /* 0x000fce00078e00ff */
.L_x_1407:
        /* <DEDUP_REMOVED lines=274> */
[----:B------:R-:W1:Y:S01]  /*f6f0*/  LDCU UR6, c[0x0][0x4fc] ;  /* 0x00009f80ff0677ac */ /* 0x000e620008000800 */
[----:B------:R-:W2:Y:S02]  /*f700*/  LDCU UR7, c[0x0][0x568] ;  /* 0x0000ad00ff0777ac */ /* 0x000ea40008000800 */
[----:B0-----:R-:W-:-:S05]  /*f710*/  IMAD.HI.U32 R8, R11, UR4, R10 ;  /* 0x000000040b087c27 */ /* 0x001fca000f8e000a */
[----:B------:R-:W-:-:S04]  /*f720*/  SHF.R.U32.HI R8, RZ, UR5, R8 ;  /* 0x00000005ff087c19 */ /* 0x000fc80008011608 */
[----:B------:R-:W-:-:S05]  /*f730*/  IADD3 R10, PT, PT, -R8, RZ, RZ ;  /* 0x000000ff080a7210 */ /* 0x000fca0007ffe1ff */
[----:B-1----:R-:W-:-:S04]  /*f740*/  IMAD R10, R10, UR6, R11 ;  /* 0x000000060a0a7c24 */ /* 0x002fc8000f8e020b */
[----:B--2---:R-:W-:-:S07]  /*f750*/  IMAD R9, R10, UR7, R9 ;  /* 0x000000070a097c24 */ /* 0x004fce000f8e0209 */
.L_x_1410:
[----:B------:R-:W-:Y:S01]  /*f760*/  SHF.R.U32.HI R12, RZ, 0x4, R9 ;  /* 0x00000004ff0c7819 */ /* 0x000fe20000011609 */
[----:B------:R-:W-:-:S07]  /*f770*/  IMAD.MOV.U32 R13, RZ, RZ, RZ ;  /* 0x000000ffff0d7224 */ /* 0x000fce00078e00ff */
.L_x_1409:
[----:B------:R-:W-:-:S04]  /*f780*/  LEA R8, P0, R12, R59, 0x4 ;  /* 0x0000003b0c087211 */ /* 0x000fc800078020ff */
[----:B------:R-:W-:-:S06]  /*f790*/  LEA.HI.X R9, R12, R16, R13, 0x4, P0 ;  /* 0x000000100c097211 */ /* 0x000fcc00000f240d */
[----:B------:R-:W2:Y:S04]  /*f7a0*/  LDG.E.128 R8, desc[UR36][R8.64] ;  /* 0x0000002408087981 */ /* 0x000ea8000c1e1d00 */
[----:B--2---:R1:W-:Y:S04]  /*f7b0*/  STL.64 [R1], R8 ;  /* 0x0000000801007387 */ /* 0x0043e80000100a00 */
[----:B------:R1:W-:Y:S02]  /*f7c0*/  STL.64 [R1+0x8], R10 ;  /* 0x0000080a01007387 */ /* 0x0003e40000100a00 */
.L_x_1402:
[----:B------:R-:W-:Y:S05]  /*f7d0*/  BSYNC.RECONVERGENT B0 ;  /* 0x0000000000007941 */ /* 0x000fea0003800200 */
.L_x_1401:
[----:B------:R-:W-:Y:S01]  /*f7e0*/  ISETP.GE.U32.AND P0, PT, R0, R54, PT ;  /* 0x000000360000720c */ /* 0x000fe20003f06070 */
[----:B------:R-:W-:-:S12]  /*f7f0*/  BSSY.RECONVERGENT B0, `(.L_x_1411) ;  /* 0x000008d000007945 */ /* 0x000fd80003800200 */
[----:B------:R-:W-:Y:S05]  /*f800*/  @P0 BRA `(.L_x_1412) ;  /* 0x00000008002c0947 */ /* 0x000fea0003800000 */
[----:B------:R-:W-:Y:S01]  /*f810*/  DSETP.NAN.AND P4, PT, R34, R34, PT ;  /* 0x000000222200722a */ /* 0x000fe20003f88000 */
[----:B-1----:R-:W-:Y:S01]  /*f820*/  IMAD.IADD R9, R0, 0x1, R50 ;  /* 0x0000000100097824 */ /* 0x002fe200078e0232 */
        /* <DEDUP_REMOVED lines=14> */
.L_x_1414:
[----:B------:R-:W-:Y:S05]  /*f910*/  BSYNC.RECONVERGENT B1 ;  /* 0x0000000000017941 */ /* 0x000fea0003800200 */
.L_x_1413:
        /* <DEDUP_REMOVED lines=10> */
.L_x_1416:
[----:B------:R-:W-:Y:S05]  /*f9c0*/  BSYNC.RECONVERGENT B1 ;  /* 0x0000000000017941 */ /* 0x000fea0003800200 */
.L_x_1415:
        /* <DEDUP_REMOVED lines=23> */
.L_x_1418:
[----:B------:R-:W-:Y:S05]  /*fb40*/  BSYNC.RECONVERGENT B1 ;  /* 0x0000000000017941 */ /* 0x000fea0003800200 */
.L_x_1417:
        /* <DEDUP_REMOVED lines=10> */
.L_x_1420:
[----:B------:R-:W-:Y:S05]  /*fbf0*/  BSYNC.RECONVERGENT B1 ;  /* 0x0000000000017941 */ /* 0x000fea0003800200 */
.L_x_1419:
        /* <DEDUP_REMOVED lines=8> */
[----:B------:R-:W-:Y:S01]  /*fc80*/  IADD3 R9, PT, PT, R11, R50, RZ ;  /* 0x000000320b097210 */ /* 0x000fe20007ffe0ff */
[----:B------:R-:W-:Y:S01]  /*fc90*/  DSETP.NAN.AND P2, PT, R44, R44, PT ;  /* 0x0000002c2c00722a */ /* 0x000fe20003f48000 */
[----:B------:R-:W-:Y:S02]  /*fca0*/  BSSY.RECONVERGENT B1, `(.L_x_1421) ;  /* 0x000000d000017945 */ /* 0x000fe40003800200 */
[----:B------:R-:W-:-:S09]  /*fcb0*/  ISETP.GE.U32.AND P3, PT, R9, R54, PT ;  /* 0x000000360900720c */ /* 0x000fd20003f66070 */
        /* <DEDUP_REMOVED lines=11> */
.L_x_1422:
[----:B------:R-:W-:Y:S05]  /*fd70*/  BSYNC.RECONVERGENT B1 ;  /* 0x0000000000017941 */ /* 0x000fea0003800200 */
.L_x_1421:
        /* <DEDUP_REMOVED lines=10> */
.L_x_1424:
[----:B------:R-:W-:Y:S05]  /*fe20*/  BSYNC.RECONVERGENT B1 ;  /* 0x0000000000017941 */ /* 0x000fea0003800200 */
.L_x_1423:
[----:B------:R-:W-:Y:S02]  /*fe30*/  FSEL R44, R44, R22, P0 ;  /* 0x000000162c2c7208 */ /* 0x000fe40000000000 */
[----:B------:R-:W-:Y:S02]  /*fe40*/  FSEL R45, R45, R23, P0 ;  /* 0x000000172d2d7208 */ /* 0x000fe40000000000 */
[-C--:B------:R-:W-:Y:S02]  /*fe50*/  SEL R5, R5, R11.reuse, P1 ;  /* 0x0000000b05057207 */ /* 0x080fe40000800000 */
[----:B------:R-:W-:Y:S02]  /*fe60*/  SEL R4, R4, R11, P0 ;  /* 0x0000000b04047207 */ /* 0x000fe40000000000 */
[----:B------:R-:W-:Y:S02]  /*fe70*/  SEL R53, R53, RZ, P1 ;  /* 0x000000ff35357207 */ /* 0x000fe40000800000 */
[----:B------:R-:W-:Y:S01]  /*fe80*/  SEL R52, R52, RZ, P0 ;  /* 0x000000ff34347207 */ /* 0x000fe20000000000 */
[----:B------:R-:W-:Y:S06]  /*fe90*/  @P3 BRA `(.L_x_1412) ;  /* 0x0000000000883947 */ /* 0x000fec0003800000 */
[----:B0-----:R-:W2:Y:S01]  /*fea0*/  LDL.64 R12, [R1] ;  /* 0x00000000010c7983 */ /* 0x001ea20000100a00 */
[----:B------:R-:W-:Y:S01]  /*feb0*/  DSETP.NAN.AND P3, PT, R46, R46, PT ;  /* 0x0000002e2e00722a */ /* 0x000fe20003f68000 */
[----:B------:R-:W-:Y:S01]  /*fec0*/  BSSY.RECONVERGENT B1, `(.L_x_1425) ;  /* 0x000000d000017945 */ /* 0x000fe20003800200 */
[----:B------:R-:W-:-:S12]  /*fed0*/  DSETP.NAN.AND P2, PT, R48, R48, PT ;  /* 0x000000303000722a */ /* 0x000fd80003f48000 */
[-C--:B------:R-:W-:Y:S02]  /*fee0*/  @P3 ISETP.GE.U32.AND P0, PT, R3, R9.reuse, PT ;  /* 0x000000090300320c */ /* 0x080fe40003f06070 */
[----:B------:R-:W-:Y:S02]  /*fef0*/  @P2 ISETP.GE.U32.AND P1, PT, R2, R9, PT ;  /* 0x000000090200220c */ /* 0x000fe40003f26070 */
[----:B------:R-:W-:Y:S02]  /*ff00*/  @P3 ISETP.GE.AND.EX P0, PT, R51, RZ, PT, P0 ;  /* 0x000000ff3300320c */ /* 0x000fe40003f06300 */
[----:B------:R-:W-:-:S11]  /*ff10*/  @P2 ISETP.GE.AND.EX P1, PT, R32, RZ, PT, P1 ;  /* 0x000000ff2000220c */ /* 0x000fd60003f26310 */
[----:B--2---:R-:W-:Y:S01]  /*ff20*/  @P3 DSETP.NUM.OR P0, PT, R12, R12, !P0 ;  /* 0x0000000c0c00322a */ /* 0x004fe20004707400 */
[----:B------:R-:W-:-:S13]  /*ff30*/  @P3 BRA `(.L_x_1426) ;  /* 0x0000000000143947 */ /* 0x000fda0003800000 */
[----:B------:R-:W-:-:S14]  /*ff40*/  DSETP.NEU.AND P4, PT, R46, R12, PT ;  /* 0x0000000c2e00722a */ /* 0x000fdc0003f8d000 */
[----:B------:R-:W-:-:S04]  /*ff50*/  @!P4 ISETP.GE.U32.AND P0, PT, R3, R9, PT ;  /* 0x000000090300c20c */ /* 0x000fc80003f06070 */
[----:B------:R-:W-:-:S03]  /*ff60*/  @!P4 ISETP.GE.AND.EX P3, PT, R51, RZ, PT, P0 ;  /* 0x000000ff3300c20c */ /* 0x000fc60003f66300 */
[----:B------:R-:W-:Y:S02]  /*ff70*/  @P4 DSETP.GT.AND P0, PT, R46, R12, PT ;  /* 0x0000000c2e00422a */ /* 0x000fe40003f04000 */
[----:B------:R-:W-:-:S13]  /*ff80*/  @!P4 PLOP3.LUT P0, PT, P3, PT, PT, 0x8, 0x80 ;  /* 0x000000000080c81c */ /* 0x000fda0001f0e170 */
.L_x_1426:
[----:B------:R-:W-:Y:S05]  /*ff90*/  BSYNC.RECONVERGENT B1 ;  /* 0x0000000000017941 */ /* 0x000fea0003800200 */
.L_x_1425:
[----:B------:R-:W2:Y:S01]  /*ffa0*/  LDL.64 R10, [R1+0x8] ;  /* 0x00000800010a7983 */ /* 0x000ea20000100a00 */
[----:B------:R-:W-:Y:S01]  /*ffb0*/  BSSY.RECONVERGENT B1, `(.L_x_1427) ;  /* 0x000000a000017945 */ /* 0x000fe20003800200 */
[----:B------:R-:W-:Y:S02]  /*ffc0*/  FSEL R46, R46, R12, P0 ;  /* 0x0000000c2e2e7208 */ /* 0x000fe40000000000 */
[----:B------:R-:W-:Y:S01]  /*ffd0*/  FSEL R47, R47, R13, P0 ;  /* 0x0000000d2f2f7208 */ /* 0x000fe20000000000 */
[----:B--2---:R-:W-:Y:S01]  /*ffe0*/  @P2 DSETP.NUM.OR P1, PT, R10, R10, !P1 ;  /* 0x0000000a0a00222a */ /* 0x004fe20004f27400 */
[----:B------:R-:W-:-:S13]  /*fff0*/  @P2 BRA `(.L_x_1428) ;  /* 0x0000000000142947 */ /* 0x000fda0003800000 */
[----:B------:R-:W-:-:S14]  /*10000*/  DSETP.NEU.AND P3, PT, R48, R10, PT ;  /* 0x0000000a3000722a */ /* 0x000fdc0003f6d000 */
[----:B------:R-:W-:-:S04]  /*10010*/  @!P3 ISETP.GE.U32.AND P1, PT, R2, R9, PT ;  /* 0x000000090200b20c */ /* 0x000fc80003f26070 */
[----:B------:R-:W-:-:S03]  /*10020*/  @!P3 ISETP.GE.AND.EX P2, PT, R32, RZ, PT, P1 ;  /* 0x000000ff2000b20c */ /* 0x000fc60003f46310 */
[----:B------:R-:W-:Y:S02]  /*10030*/  @P3 DSETP.GT.AND P1, PT, R48, R10, PT ;  /* 0x0000000a3000322a */ /* 0x000fe40003f24000 */
[----:B------:R-:W-:-:S13]  /*10040*/  @!P3 PLOP3.LUT P1, PT, P2, PT, PT, 0x8, 0x80 ;  /* 0x000000000080b81c */ /* 0x000fda000172e170 */
.L_x_1428:
[----:B------:R-:W-:Y:S05]  /*10050*/  BSYNC.RECONVERGENT B1 ;  /* 0x0000000000017941 */ /* 0x000fea0003800200 */
.L_x_1427:
[----:B------:R-:W-:Y:S02]  /*10060*/  FSEL R48, R48, R10, P1 ;  /* 0x0000000a30307208 */ /* 0x000fe40000800000 */
[----:B------:R-:W-:Y:S02]  /*10070*/  FSEL R49, R49, R11, P1 ;  /* 0x0000000b31317208 */ /* 0x000fe40000800000 */
[-C--:B------:R-:W-:Y:S02]  /*10080*/  SEL R3, R3, R9.reuse, P0 ;  /* 0x0000000903037207 */ /* 0x080fe40000000000 */
[----:B------:R-:W-:Y:S02]  /*10090*/  SEL R2, R2, R9, P1 ;  /* 0x0000000902027207 */ /* 0x000fe40000800000 */
[----:B------:R-:W-:Y:S02]  /*100a0*/  SEL R51, R51, RZ, P0 ;  /* 0x000000ff33337207 */ /* 0x000fe40000000000 */
[----:B------:R-:W-:-:S07]  /*100b0*/  SEL R32, R32, RZ, P1 ;  /* 0x000000ff20207207 */ /* 0x000fce0000800000 */
.L_x_1412:
[----:B------:R-:W-:Y:S05]  /*100c0*/  BSYNC.RECONVERGENT B0 ;  /* 0x0000000000007941 */ /* 0x000fea0003800200 */
.L_x_1411:
        /* <DEDUP_REMOVED lines=14> */
.L_x_1430:
[----:B------:R-:W-:Y:S05]  /*101b0*/  BSYNC.RECONVERGENT B0 ;  /* 0x0000000000007941 */ /* 0x000fea0003800200 */
.L_x_1429:
[----:B------:R-:W-:Y:S01]  /*101c0*/  BSSY.RECONVERGENT B0, `(.L_x_1431) ;  /* 0x000000a000007945 */ /* 0x000fe20003800200 */
[----:B------:R-:W-:Y:S01]  /*101d0*/  @P2 DSETP.NUM.OR P0, PT, R40, R40, !P0 ;  /* 0x000000282800222a */ /* 0x000fe20004707400 */
[----:B-1----:R-:W-:Y:S02]  /*101e0*/  FSEL R8, R34, R38, P1 ;  /* 0x0000002622087208 */ /* 0x002fe40000800000 */
[----:B------:R-:W-:Y:S01]  /*101f0*/  FSEL R9, R35, R39, P1 ;  /* 0x0000002723097208 */ /* 0x000fe20000800000 */
[----:B------:R-:W-:Y:S10]  /*10200*/  @P2 BRA `(.L_x_1432) ;  /* 0x0000000000142947 */ /* 0x000ff40003800000 */
[----:B------:R-:W-:-:S14]  /*10210*/  DSETP.NEU.AND P3, PT, R36, R40, PT ;  /* 0x000000282400722a */ /* 0x000fdc0003f6d000 */
[----:B------:R-:W-:-:S04]  /*10220*/  @!P3 ISETP.GE.U32.AND P0, PT, R18, R6, PT ;  /* 0x000000061200b20c */ /* 0x000fc80003f06070 */
[----:B------:R-:W-:-:S03]  /*10230*/  @!P3 ISETP.GE.AND.EX P2, PT, R57, R55, PT, P0 ;  /* 0x000000373900b20c */ /* 0x000fc60003f46300 */
[----:B------:R-:W-:Y:S02]  /*10240*/  @P3 DSETP.GT.AND P0, PT, R36, R40, PT ;  /* 0x000000282400322a */ /* 0x000fe40003f04000 */
[----:B------:R-:W-:-:S13]  /*10250*/  @!P3 PLOP3.LUT P0, PT, P2, PT, PT, 0x8, 0x80 ;  /* 0x000000000080b81c */ /* 0x000fda000170e170 */
.L_x_1432:
[----:B------:R-:W-:Y:S05]  /*10260*/  BSYNC.RECONVERGENT B0 ;  /* 0x0000000000007941 */ /* 0x000fea0003800200 */
.L_x_1431:
[----:B------:R-:W-:Y:S01]  /*10270*/  DSETP.NAN.AND P4, PT, R8, R8, PT ;  /* 0x000000080800722a */ /* 0x000fe20003f88000 */
[----:B------:R-:W-:Y:S01]  /*10280*/  FSEL R10, R36, R40, P0 ;  /* 0x00000028240a7208 */ /* 0x000fe20000000000 */
[----:B------:R-:W-:Y:S01]  /*10290*/  BSSY.RECONVERGENT B0, `(.L_x_1433) ;  /* 0x0000012000007945 */ /* 0x000fe20003800200 */
[----:B------:R-:W-:Y:S02]  /*102a0*/  FSEL R11, R37, R41, P0 ;  /* 0x00000029250b7208 */ /* 0x000fe40000000000 */
[----:B------:R-:W-:Y:S02]  /*102b0*/  SEL R0, R19, R7, P1 ;  /* 0x0000000713007207 */ /* 0x000fe40000800000 */
[----:B------:R-:W-:Y:S02]  /*102c0*/  SEL R56, R58, R56, P1 ;  /* 0x000000383a387207 */ /* 0x000fe40000800000 */
[----:B------:R-:W-:Y:S01]  /*102d0*/  DSETP.NAN.AND P3, PT, R10, R10, PT ;  /* 0x0000000a0a00722a */ /* 0x000fe20003f68000 */
[----:B0-----:R-:W-:-:S02]  /*102e0*/  SEL R13, R18, R6, P0 ;  /* 0x00000006120d7207 */ /* 0x001fc40000000000 */
        /* <DEDUP_REMOVED lines=12> */
.L_x_1434:
[----:B------:R-:W-:Y:S05]  /*103b0*/  BSYNC.RECONVERGENT B0 ;  /* 0x0000000000007941 */ /* 0x000fea0003800200 */
.L_x_1433:
        /* <DEDUP_REMOVED lines=10> */
.L_x_1436:
[----:B------:R-:W-:Y:S05]  /*10460*/  BSYNC.RECONVERGENT B0 ;  /* 0x0000000000007941 */ /* 0x000fea0003800200 */
.L_x_1435:
        /* <DEDUP_REMOVED lines=8> */
[----:B-----5:R-:W-:Y:S02]  /*104f0*/  SEL R27, R55, R52, P1 ;  /* 0x00000034371b7207 */ /* 0x020fe40000800000 */
        /* <DEDUP_REMOVED lines=11> */
.L_x_1438:
[----:B------:R-:W-:Y:S05]  /*105b0*/  BSYNC.RECONVERGENT B0 ;  /* 0x0000000000007941 */ /* 0x000fea0003800200 */
.L_x_1437:
[----:B------:R-:W-:Y:S01]  /*105c0*/  BSSY.RECONVERGENT B0, `(.L_x_1439) ;  /* 0x000000c000007945 */ /* 0x000fe20003800200 */
[----:B------:R-:W-:Y:S01]  /*105d0*/  @P3 DSETP.NUM.OR P0, PT, R48, R48, !P0 ;  /* 0x000000303000322a */ /* 0x000fe20004707400 */
[----:B------:R-:W-:Y:S02]  /*105e0*/  FSEL R4, R6, R46, P1 ;  /* 0x0000002e06047208 */ /* 0x000fe40000800000 */
[----:B------:R-:W-:Y:S02]  /*105f0*/  FSEL R5, R7, R47, P1 ;  /* 0x0000002f07057208 */ /* 0x000fe40000800000 */
[----:B------:R-:W-:Y:S02]  /*10600*/  SEL R16, R0, R3, P1 ;  /* 0x0000000300107207 */ /* 0x000fe40000800000 */
[----:B------:R-:W-:Y:S01]  /*10610*/  SEL R17, R56, R51, P1 ;  /* 0x0000003338117207 */ /* 0x000fe20000800000 */
[----:B------:R-:W-:Y:S06]  /*10620*/  @P3 BRA `(.L_x_1440) ;  /* 0x0000000000143947 */ /* 0x000fec0003800000 */
[----:B------:R-:W-:-:S14]  /*10630*/  DSETP.NEU.AND P2, PT, R8, R48, PT ;  /* 0x000000300800722a */ /* 0x000fdc0003f4d000 */
[----:B------:R-:W-:-:S04]  /*10640*/  @!P2 ISETP.GE.U32.AND P0, PT, R13, R2, PT ;  /* 0x000000020d00a20c */ /* 0x000fc80003f06070 */
[----:B------:R-:W-:-:S03]  /*10650*/  @!P2 ISETP.GE.AND.EX P1, PT, R27, R32, PT, P0 ;  /* 0x000000201b00a20c */ /* 0x000fc60003f26300 */
[----:B------:R-:W-:Y:S02]  /*10660*/  @P2 DSETP.GT.AND P0, PT, R8, R48, PT ;  /* 0x000000300800222a */ /* 0x000fe40003f04000 */
[----:B------:R-:W-:-:S13]  /*10670*/  @!P2 PLOP3.LUT P0, PT, P1, PT, PT, 0x8, 0x80 ;  /* 0x000000000080a81c */ /* 0x000fda0000f0e170 */
.L_x_1440:
[----:B------:R-:W-:Y:S05]  /*10680*/  BSYNC.RECONVERGENT B0 ;  /* 0x0000000000007941 */ /* 0x000fea0003800200 */
.L_x_1439:
[----:B------:R-:W-:Y:S02]  /*10690*/  FSEL R24, R8, R48, P0 ;  /* 0x0000003008187208 */ /* 0x000fe40000000000 */
[----:B------:R-:W-:Y:S02]  /*106a0*/  FSEL R25, R9, R49, P0 ;  /* 0x0000003109197208 */ /* 0x000fe40000000000 */
[----:B------:R-:W-:Y:S02]  /*106b0*/  SEL R26, R13, R2, P0 ;  /* 0x000000020d1a7207 */ /* 0x000fe40000000000 */
[----:B------:R-:W-:-:S07]  /*106c0*/  SEL R27, R27, R32, P0 ;  /* 0x000000201b1b7207 */ /* 0x000fce0000000000 */
.L_x_1244:
[----:B------:R-:W-:Y:S05]  /*106d0*/  BSYNC.RECONVERGENT B6 ;  /* 0x0000000000067941 */ /* 0x000fea0003800200 */
.L_x_1243:
[----:B------:R-:W1:Y:S01]  /*106e0*/  LDCU UR4, c[0x0][0x3b4] ;  /* 0x00007680ff0477ac */ /* 0x000e620008000800 */
[----:B------:R-:W2:Y:S01]  /*106f0*/  S2R R0, SR_TID.X ;  /* 0x0000000000007919 */ /* 0x000ea20000002100 */
[----:B------:R-:W3:Y:S01]  /*10700*/  S2R R13, SR_TID.Y ;  /* 0x00000000000d7919 */ /* 0x000ee20000002200 */
[----:B-1----:R-:W-:-:S09]  /*10710*/  UISETP.NE.AND UP0, UPT, UR4, URZ, UPT ;  /* 0x000000ff0400728c */ /* 0x002fd2000bf05270 */
[----:B------:R-:W-:Y:S05]  /*10720*/  BRA.U !UP0, `(.L_x_1441) ;  /* 0x00000005080c7547 */ /* 0x000fea000b800000 */
[----:B------:R-:W1:Y:S01]  /*10730*/  S2R R6, SR_CgaCtaId ;  /* 0x0000000000067919 */ /* 0x000e620000008800 */
[----:B------:R-:W2:Y:S01]  /*10740*/  LDC R19, c[0x0][0x360] ;  /* 0x0000d800ff137b82 */ /* 0x000ea20000000800 */
[----:B------:R-:W-:Y:S02]  /*10750*/  MOV R2, 0x400 ;  /* 0x0000040000027802 */ /* 0x000fe40000000f00 */
[----:B------:R-:W-:-:S03]  /*10760*/  MOV R7, R17 ;  /* 0x0000001100077202 */ /* 0x000fc60000000f00 */
[----:B------:R-:W-:Y:S02]  /*10770*/  VIADD R3, R2, 0x10 ;  /* 0x0000001002037836 */ /* 0x000fe40000000000 */
[----:B------:R-:W4:Y:S01]  /*10780*/  LDC R12, c[0x0][0x364] ;  /* 0x0000d900ff0c7b82 */ /* 0x000f220000000800 */
[----:B--23--:R-:W-:Y:S02]  /*10790*/  IMAD R2, R13, R19, R0 ;  /* 0x000000130d027224 */ /* 0x00cfe400078e0200 */
[----:B-1----:R-:W-:Y:S01]  /*107a0*/  LEA R3, R6, R3, 0x18 ;  /* 0x0000000306037211 */ /* 0x002fe200078ec0ff */
[----:B------:R-:W-:Y:S01]  /*107b0*/  IMAD.MOV.U32 R6, RZ, RZ, R16 ;  /* 0x000000ffff067224 */ /* 0x000fe200078e0010 */
[----:B----4-:R-:W-:-:S03]  /*107c0*/  ISETP.GE.U32.AND P0, PT, R12, 0x2, PT ;  /* 0x000000020c00780c */ /* 0x010fc60003f06070 */
[----:B------:R-:W-:-:S05]  /*107d0*/  IMAD R15, R2, 0x20, R3 ;  /* 0x00000020020f7824 */ /* 0x000fca00078e0203 */
[----:B------:R1:W-:Y:S04]  /*107e0*/  STS.128 [R15], R4 ;  /* 0x000000040f007388 */ /* 0x0003e80000000c00 */
[----:B------:R1:W-:Y:S01]  /*107f0*/  STS.128 [R15+0x10], R24 ;  /* 0x000010180f007388 */ /* 0x0003e20000000c00 */
[----:B------:R-:W-:Y:S05]  /*10800*/  @!P0 BRA `(.L_x_1441) ;  /* 0x0000000000d48947 */ /* 0x000fea0003800000 */
[----:B------:R-:W-:-:S07]  /*10810*/  IMAD.MOV.U32 R2, RZ, RZ, R12 ;  /* 0x000000ffff027224 */ /* 0x000fce00078e000c */
.L_x_1448:
[----:B------:R-:W-:Y:S01]  /*10820*/  SHF.R.U32.HI R14, RZ, 0x1, R2 ;  /* 0x00000001ff0e7819 */ /* 0x000fe20000011602 */
[----:B------:R-:W-:Y:S05]  /*10830*/  WARPSYNC.ALL ;  /* 0x0000000000007948 */ /* 0x000fea0003800000 */
[----:B-1----:R-:W-:Y:S01]  /*10840*/  IMAD.IADD R7, R14, 0x1, R13 ;  /* 0x000000010e077824 */ /* 0x002fe200078e020d */
[----:B------:R-:W-:Y:S04]  /*10850*/  BAR.SYNC.DEFER_BLOCKING 0x0 ;  /* 0x0000000000007b1d */ /* 0x000fe80000010000 */
[----:B------:R-:W-:-:S02]  /*10860*/  ISETP.GE.U32.AND P0, PT, R7, R12, PT ;  /* 0x0000000c0700720c */ /* 0x000fc40003f06070 */
[----:B------:R-:W-:Y:S02]  /*10870*/  BSSY.RECONVERGENT B0, `(.L_x_1442) ;  /* 0x000002b000007945 */ /* 0x000fe40003800200 */
[----:B------:R-:W-:-:S13]  /*10880*/  ISETP.GE.U32.OR P0, PT, R13, R14, P0 ;  /* 0x0000000e0d00720c */ /* 0x000fda0000706470 */
[----:B------:R-:W-:Y:S05]  /*10890*/  @P0 BRA `(.L_x_1443) ;  /* 0x0000000000a00947 */ /* 0x000fea0003800000 */
[----:B------:R-:W-:Y:S01]  /*108a0*/  IMAD R6, R7, R19, R0 ;  /* 0x0000001307067224 */ /* 0x000fe200078e0200 */
[----:B------:R-:W-:Y:S01]  /*108b0*/  DSETP.NAN.AND P3, PT, R4, R4, PT ;  /* 0x000000040400722a */ /* 0x000fe20003f68000 */
[----:B------:R-:W-:Y:S01]  /*108c0*/  BSSY.RECONVERGENT B1, `(.L_x_1444) ;  /* 0x0000010000017945 */ /* 0x000fe20003800200 */
[----:B------:R-:W-:Y:S01]  /*108d0*/  DSETP.NAN.AND P2, PT, R24, R24, PT ;  /* 0x000000181800722a */ /* 0x000fe20003f48000 */
[----:B------:R-:W-:-:S05]  /*108e0*/  IMAD R6, R6, 0x20, R3 ;  /* 0x0000002006067824 */ /* 0x000fca00078e0203 */
[----:B------:R-:W1:Y:S04]  /*108f0*/  LDS.128 R8, [R6] ;  /* 0x0000000006087984 */ /* 0x000e680000000c00 */
[----:B------:R-:W2:Y:S02]  /*10900*/  LDS.128 R20, [R6+0x10] ;  /* 0x0000100006147984 */ /* 0x000ea40000000c00 */
[----:B-1----:R-:W-:-:S04]  /*10910*/  @P3 ISETP.GE.U32.AND P1, PT, R16, R10, PT ;  /* 0x0000000a1000320c */ /* 0x002fc80003f26070 */
[----:B------:R-:W-:Y:S02]  /*10920*/  @P3 ISETP.GE.AND.EX P1, PT, R17, R11, PT, P1 ;  /* 0x0000000b1100320c */ /* 0x000fe40003f26310 */
[----:B--2---:R-:W-:-:S04]  /*10930*/  @P2 ISETP.GE.U32.AND P0, PT, R26, R22, PT ;  /* 0x000000161a00220c */ /* 0x004fc80003f06070 */
[----:B------:R-:W-:-:S07]  /*10940*/  @P2 ISETP.GE.AND.EX P0, PT, R27, R23, PT, P0 ;  /* 0x000000171b00220c */ /* 0x000fce0003f06300 */
[----:B------:R-:W-:Y:S01]  /*10950*/  @P3 DSETP.NUM.OR P1, PT, R8, R8, !P1 ;  /* 0x000000080800322a */ /* 0x000fe20004f27400 */
[----:B------:R-:W-:-:S13]  /*10960*/  @P3 BRA `(.L_x_1445) ;  /* 0x0000000000143947 */ /* 0x000fda0003800000 */
[----:B------:R-:W-:-:S14]  /*10970*/  DSETP.NEU.AND P3, PT, R4, R8, PT ;  /* 0x000000080400722a */ /* 0x000fdc0003f6d000 */
[----:B------:R-:W-:-:S04]  /*10980*/  @!P3 ISETP.GE.U32.AND P1, PT, R16, R10, PT ;  /* 0x0000000a1000b20c */ /* 0x000fc80003f26070 */
[----:B------:R-:W-:-:S04]  /*10990*/  @!P3 ISETP.GE.AND.EX P1, PT, R17, R11, PT, P1 ;  /* 0x0000000b1100b20c */ /* 0x000fc80003f26310 */
[----:B------:R-:W-:-:S07]  /*109a0*/  @!P3 PLOP3.LUT P1, PT, P1, PT, PT, 0x8, 0x80 ;  /* 0x000000000080b81c */ /* 0x000fce0000f2e170 */
[----:B------:R-:W-:-:S14]  /*109b0*/  @P3 DSETP.GT.AND P1, PT, R4, R8, PT ;  /* 0x000000080400322a */ /* 0x000fdc0003f24000 */
.L_x_1445:
[----:B------:R-:W-:Y:S05]  /*109c0*/  BSYNC.RECONVERGENT B1 ;  /* 0x0000000000017941 */ /* 0x000fea0003800200 */
.L_x_1444:
        /* <DEDUP_REMOVED lines=12> */
.L_x_1447:
[----:B------:R-:W-:Y:S05]  /*10a90*/  BSYNC.RECONVERGENT B1 ;  /* 0x0000000000017941 */ /* 0x000fea0003800200 */
.L_x_1446:
[----:B------:R-:W-:Y:S01]  /*10aa0*/  FSEL R24, R24, R20, P0 ;  /* 0x0000001418187208 */ /* 0x000fe20000000000 */
[----:B------:R-:W-:Y:S01]  /*10ab0*/  IMAD.MOV.U32 R7, RZ, RZ, R17 ;  /* 0x000000ffff077224 */ /* 0x000fe200078e0011 */
[----:B------:R-:W-:Y:S02]  /*10ac0*/  FSEL R25, R25, R21, P0 ;  /* 0x0000001519197208 */ /* 0x000fe40000000000 */
[----:B------:R-:W-:Y:S02]  /*10ad0*/  SEL R26, R26, R22, P0 ;  /* 0x000000161a1a7207 */ /* 0x000fe40000000000 */
[----:B------:R-:W-:Y:S02]  /*10ae0*/  SEL R27, R27, R23, P0 ;  /* 0x000000171b1b7207 */ /* 0x000fe40000000000 */
[----:B------:R-:W-:-:S03]  /*10af0*/  MOV R6, R16 ;  /* 0x0000001000067202 */ /* 0x000fc60000000f00 */
[----:B------:R1:W-:Y:S04]  /*10b00*/  STS.128 [R15+0x10], R24 ;  /* 0x000010180f007388 */ /* 0x0003e80000000c00 */
[----:B------:R1:W-:Y:S02]  /*10b10*/  STS.128 [R15], R4 ;  /* 0x000000040f007388 */ /* 0x0003e40000000c00 */
.L_x_1443:
[----:B------:R-:W-:Y:S05]  /*10b20*/  BSYNC.RECONVERGENT B0 ;  /* 0x0000000000007941 */ /* 0x000fea0003800200 */
.L_x_1442:
[----:B------:R-:W-:Y:S01]  /*10b30*/  ISETP.GT.U32.AND P0, PT, R2, 0x3, PT ;  /* 0x000000030200780c */ /* 0x000fe20003f04070 */
[----:B------:R-:W-:-:S12]  /*10b40*/  IMAD.MOV.U32 R2, RZ, RZ, R14 ;  /* 0x000000ffff027224 */ /* 0x000fd800078e000e */
[----:B------:R-:W-:Y:S05]  /*10b50*/  @P0 BRA `(.L_x_1448) ;  /* 0xfffffffc00300947 */ /* 0x000fea000383ffff */
.L_x_1441:
[----:B------:R-:W4:Y:S02]  /*10b60*/  LDCU UR4, c[0x0][0x3b0] ;  /* 0x00007600ff0477ac */ /* 0x000f240008000800 */
[----:B----4-:R-:W-:-:S09]  /*10b70*/  UISETP.NE.AND UP0, UPT, UR4, URZ, UPT ;  /* 0x000000ff0400728c */ /* 0x010fd2000bf05270 */
[----:B------:R-:W-:Y:S05]  /*10b80*/  BRA.U !UP0, `(.L_x_1449) ;  /* 0x0000000508d47547 */ /* 0x000fea000b800000 */
[----:B-1----:R-:W1:Y:S02]  /*10b90*/  LDC R15, c[0x0][0x360] ;  /* 0x0000d800ff0f7b82 */ /* 0x002e640000000800 */
[----:B-1----:R-:W-:Y:S01]  /*10ba0*/  ISETP.GE.U32.AND P0, PT, R15, 0x21, PT ;  /* 0x000000210f00780c */ /* 0x002fe20003f06070 */
[----:B------:R-:W-:-:S12]  /*10bb0*/  IMAD.MOV.U32 R12, RZ, RZ, R15 ;  /* 0x000000ffff0c7224 */ /* 0x000fd800078e000f */
[----:B------:R-:W-:Y:S05]  /*10bc0*/  @!P0 BRA `(.L_x_1450) ;  /* 0x0000000400048947 */ /* 0x000fea0003800000 */
[----:B------:R-:W1:Y:S01]  /*10bd0*/  S2UR UR5, SR_CgaCtaId ;  /* 0x00000000000579c3 */ /* 0x000e620000008800 */
[----:B------:R-:W-:Y:S01]  /*10be0*/  UMOV UR4, 0x400 ;  /* 0x0000040000047882 */ /* 0x000fe20000000000 */
[----:B--23--:R-:W-:Y:S01]  /*10bf0*/  IMAD R2, R13, R15, R0 ;  /* 0x0000000f0d027224 */ /* 0x00cfe200078e0200 */
[----:B------:R-:W-:Y:S01]  /*10c00*/  UIADD3 UR4, UPT, UPT, UR4, 0x10, URZ ;  /* 0x0000001004047890 */ /* 0x000fe2000fffe0ff */
[----:B------:R-:W-:Y:S01]  /*10c10*/  MOV R6, R16 ;  /* 0x0000001000067202 */ /* 0x000fe20000000f00 */
[----:B------:R-:W-:Y:S01]  /*10c20*/  IMAD.MOV.U32 R7, RZ, RZ, R17 ;  /* 0x000000ffff077224 */ /* 0x000fe200078e0011 */
[----:B------:R-:W-:Y:S01]  /*10c30*/  ISETP.GE.U32.AND P0, PT, R15, 0x40, PT ;  /* 0x000000400f00780c */ /* 0x000fe20003f06070 */
[----:B------:R-:W-:Y:S01]  /*10c40*/  IMAD.MOV.U32 R12, RZ, RZ, 0x20 ;  /* 0x00000020ff0c7424 */ /* 0x000fe200078e00ff */
[----:B-1----:R-:W-:-:S06]  /*10c50*/  ULEA UR4, UR5, UR4, 0x18 ;  /* 0x0000000405047291 */ /* 0x002fcc000f8ec0ff */
[----:B------:R-:W-:-:S05]  /*10c60*/  LEA R3, R2, UR4, 0x5 ;  /* 0x0000000402037c11 */ /* 0x000fca000f8e28ff */
[----:B------:R1:W-:Y:S04]  /*10c70*/  STS.128 [R3], R4 ;  /* 0x0000000403007388 */ /* 0x0003e80000000c00 */
[----:B------:R1:W-:Y:S01]  /*10c80*/  STS.128 [R3+0x10], R24 ;  /* 0x0000101803007388 */ /* 0x0003e20000000c00 */
[----:B------:R-:W-:Y:S05]  /*10c90*/  @!P0 BRA `(.L_x_1450) ;  /* 0x0000000000d08947 */ /* 0x000fea0003800000 */
[----:B------:R-:W-:-:S07]  /*10ca0*/  IMAD.MOV.U32 R2, RZ, RZ, R15 ;  /* 0x000000ffff027224 */ /* 0x000fce00078e000f */
.L_x_1457:
[----:B------:R-:W-:Y:S01]  /*10cb0*/  SHF.R.U32.HI R19, RZ, 0x1, R2 ;  /* 0x00000001ff137819 */ /* 0x000fe20000011602 */
[----:B------:R-:W-:Y:S05]  /*10cc0*/  WARPSYNC.ALL ;  /* 0x0000000000007948 */ /* 0x000fea0003800000 */
[----:B-1----:R-:W-:Y:S01]  /*10cd0*/  IADD3 R6, PT, PT, R19, R0, RZ ;  /* 0x0000000013067210 */ /* 0x002fe20007ffe0ff */
[----:B------:R-:W-:Y:S03]  /*10ce0*/  BAR.SYNC.DEFER_BLOCKING 0x0 ;  /* 0x0000000000007b1d */ /* 0x000fe60000010000 */
[----:B------:R-:W-:-:S03]  /*10cf0*/  ISETP.GE.U32.AND P0, PT, R6, R15, PT ;  /* 0x0000000f0600720c */ /* 0x000fc60003f06070 */
[----:B------:R-:W-:Y:S01]  /*10d00*/  BSSY.RECONVERGENT B0, `(.L_x_1451) ;  /* 0x000002a000007945 */ /* 0x000fe20003800200 */
[----:B------:R-:W-:-:S13]  /*10d10*/  ISETP.GE.U32.OR P0, PT, R0, R19, P0 ;  /* 0x000000130000720c */ /* 0x000fda0000706470 */
[----:B------:R-:W-:Y:S05]  /*10d20*/  @P0 BRA `(.L_x_1452) ;  /* 0x00000000009c0947 */ /* 0x000fea0003800000 */
[----:B------:R-:W-:Y:S01]  /*10d30*/  IMAD R6, R19, 0x20, R3 ;  /* 0x0000002013067824 */ /* 0x000fe200078e0203 */
[----:B------:R-:W-:Y:S01]  /*10d40*/  DSETP.NAN.AND P3, PT, R4, R4, PT ;  /* 0x000000040400722a */ /* 0x000fe20003f68000 */
[----:B------:R-:W-:Y:S01]  /*10d50*/  BSSY.RECONVERGENT B1, `(.L_x_1453) ;  /* 0x000000f000017945 */ /* 0x000fe20003800200 */
[----:B------:R-:W-:Y:S02]  /*10d60*/  DSETP.NAN.AND P2, PT, R24, R24, PT ;  /* 0x000000181800722a */ /* 0x000fe40003f48000 */
[----:B------:R-:W1:Y:S04]  /*10d70*/  LDS.128 R8, [R6] ;  /* 0x0000000006087984 */ /* 0x000e680000000c00 */
[----:B------:R-:W2:Y:S06]  /*10d80*/  LDS.128 R20, [R6+0x10] ;  /* 0x0000100006147984 */ /* 0x000eac0000000c00 */
        /* <DEDUP_REMOVED lines=11> */
.L_x_1454:
[----:B------:R-:W-:Y:S05]  /*10e40*/  BSYNC.RECONVERGENT B1 ;  /* 0x0000000000017941 */ /* 0x000fea0003800200 */
.L_x_1453:
        /* <DEDUP_REMOVED lines=12> */
.L_x_1456:
[----:B------:R-:W-:Y:S05]  /*10f10*/  BSYNC.RECONVERGENT B1 ;  /* 0x0000000000017941 */ /* 0x000fea0003800200 */
.L_x_1455:
[----:B------:R-:W-:Y:S01]  /*10f20*/  FSEL R24, R24, R20, P0 ;  /* 0x0000001418187208 */ /* 0x000fe20000000000 */
[----:B------:R-:W-:Y:S01]  /*10f30*/  IMAD.MOV.U32 R6, RZ, RZ, R16 ;  /* 0x000000ffff067224 */ /* 0x000fe200078e0010 */
[----:B------:R-:W-:Y:S01]  /*10f40*/  FSEL R25, R25, R21, P0 ;  /* 0x0000001519197208 */ /* 0x000fe20000000000 */
[----:B------:R-:W-:Y:S01]  /*10f50*/  IMAD.MOV.U32 R7, RZ, RZ, R17 ;  /* 0x000000ffff077224 */ /* 0x000fe200078e0011 */
[----:B------:R-:W-:Y:S02]  /*10f60*/  SEL R26, R26, R22, P0 ;  /* 0x000000161a1a7207 */ /* 0x000fe40000000000 */
[----:B------:R-:W-:Y:S02]  /*10f70*/  SEL R27, R27, R23, P0 ;  /* 0x000000171b1b7207 */ /* 0x000fe40000000000 */
[----:B------:R1:W-:Y:S04]  /*10f80*/  STS.128 [R3], R4 ;  /* 0x0000000403007388 */ /* 0x0003e80000000c00 */
[----:B------:R1:W-:Y:S02]  /*10f90*/  STS.128 [R3+0x10], R24 ;  /* 0x0000101803007388 */ /* 0x0003e40000000c00 */
.L_x_1452:
[----:B------:R-:W-:Y:S05]  /*10fa0*/  BSYNC.RECONVERGENT B0 ;  /* 0x0000000000007941 */ /* 0x000fea0003800200 */
.L_x_1451:
[----:B------:R-:W-:Y:S02]  /*10fb0*/  ISETP.GT.U32.AND P0, PT, R2, 0x7f, PT ;  /* 0x0000007f0200780c */ /* 0x000fe40003f04070 */
[----:B------:R-:W-:-:S11]  /*10fc0*/  MOV R2, R19 ;  /* 0x0000001300027202 */ /* 0x000fd60000000f00 */
[----:B------:R-:W-:Y:S05]  /*10fd0*/  @P0 BRA `(.L_x_1457) ;  /* 0xfffffffc00340947 */ /* 0x000fea000383ffff */
.L_x_1450:
[----:B------:R-:W-:Y:S01]  /*10fe0*/  ISETP.GE.U32.AND P0, PT, R12, 0x2, PT ;  /* 0x000000020c00780c */ /* 0x000fe20003f06070 */
[----:B------:R-:W-:Y:S05]  /*10ff0*/  WARPSYNC.ALL ;  /* 0x0000000000007948 */ /* 0x000fea0003800000 */
[----:B------:R-:W-:Y:S07]  /*11000*/  BAR.SYNC.DEFER_BLOCKING 0x0 ;  /* 0x0000000000007b1d */ /* 0x000fee0000010000 */
[----:B------:R-:W-:Y:S05]  /*11010*/  @!P0 BRA `(.L_x_1449) ;  /* 0x0000000000b08947 */ /* 0x000fea0003800000 */
[----:B------:R-:W-:-:S07]  /*11020*/  IMAD.MOV.U32 R9, RZ, RZ, 0x1 ;  /* 0x00000001ff097424 */ /* 0x000fce00078e00ff */
.L_x_1462:
[----:B------:R-:W4:Y:S01]  /*11030*/  SHFL.DOWN PT, R11, R16, R9, 0x1f ;  /* 0x08001f09100b7589 */ /* 0x000f2200000e0000 */
[----:B------:R-:W-:Y:S01]  /*11040*/  DSETP.NAN.AND P1, PT, R4, R4, PT ;  /* 0x000000040400722a */ /* 0x000fe20003f28000 */
[----:B------:R-:W-:Y:S02]  /*11050*/  BSSY.RECONVERGENT B0, `(.L_x_1458) ;  /* 0x000000d000007945 */ /* 0x000fe40003800200 */
[----:B------:R-:W5:Y:S04]  /*11060*/  SHFL.DOWN PT, R8, R17, R9, 0x1f ;  /* 0x08001f0911087589 */ /* 0x000f6800000e0000 */
[----:B-1----:R-:W-:Y:S04]  /*11070*/  SHFL.DOWN PT, R3, R5, R9, 0x1f ;  /* 0x08001f0905037589 */ /* 0x002fe800000e0000 */
[----:B------:R-:W1:Y:S03]  /*11080*/  SHFL.DOWN PT, R2, R4, R9, 0x1f ;  /* 0x08001f0904027589 */ /* 0x000e6600000e0000 */
[----:B----4-:R-:W-:-:S04]  /*11090*/  @P1 ISETP.GE.U32.AND P0, PT, R16, R11, PT ;  /* 0x0000000b1000120c */ /* 0x010fc80003f06070 */
[----:B-----5:R-:W-:-:S13]  /*110a0*/  @P1 ISETP.GE.AND.EX P0, PT, R17, R8, PT, P0 ;  /* 0x000000081100120c */ /* 0x020fda0003f06300 */
[----:B-1----:R-:W-:Y:S01]  /*110b0*/  @P1 DSETP.NUM.OR P0, PT, R2, R2, !P0 ;  /* 0x000000020200122a */ /* 0x002fe20004707400 */
[----:B------:R-:W-:-:S13]  /*110c0*/  @P1 BRA `(.L_x_1459) ;  /* 0x0000000000141947 */ /* 0x000fda0003800000 */
[----:B------:R-:W-:-:S14]  /*110d0*/  DSETP.NEU.AND P1, PT, R4, R2, PT ;  /* 0x000000020400722a */ /* 0x000fdc0003f2d000 */
[----:B------:R-:W-:-:S04]  /*110e0*/  @!P1 ISETP.GE.U32.AND P0, PT, R16, R11, PT ;  /* 0x0000000b1000920c */ /* 0x000fc80003f06070 */
[----:B------:R-:W-:-:S04]  /*110f0*/  @!P1 ISETP.GE.AND.EX P0, PT, R17, R8, PT, P0 ;  /* 0x000000081100920c */ /* 0x000fc80003f06300 */
[----:B------:R-:W-:-:S07]  /*11100*/  @!P1 PLOP3.LUT P0, PT, P0, PT, PT, 0x8, 0x80 ;  /* 0x000000000080981c */ /* 0x000fce000070e170 */
[----:B------:R-:W-:-:S14]  /*11110*/  @P1 DSETP.GT.AND P0, PT, R4, R2, PT ;  /* 0x000000020400122a */ /* 0x000fdc0003f04000 */
.L_x_1459:
[----:B------:R-:W-:Y:S05]  /*11120*/  BSYNC.RECONVERGENT B0 ;  /* 0x0000000000007941 */ /* 0x000fea0003800200 */
.L_x_1458:
[----:B------:R-:W1:Y:S01]  /*11130*/  SHFL.DOWN PT, R15, R26, R9, 0x1f ;  /* 0x08001f091a0f7589 */ /* 0x000e6200000e0000 */
[----:B------:R-:W-:Y:S01]  /*11140*/  DSETP.NAN.AND P2, PT, R24, R24, PT ;  /* 0x000000181800722a */ /* 0x000fe20003f48000 */
[----:B------:R-:W-:Y:S01]  /*11150*/  BSSY.RECONVERGENT B0, `(.L_x_1460) ;  /* 0x0000011000007945 */ /* 0x000fe20003800200 */
[----:B------:R-:W-:Y:S01]  /*11160*/  FSEL R4, R4, R2, P0 ;  /* 0x0000000204047208 */ /* 0x000fe20000000000 */
[----:B------:R-:W4:Y:S01]  /*11170*/  SHFL.DOWN PT, R10, R27, R9, 0x1f ;  /* 0x08001f091b0a7589 */ /* 0x000f2200000e0000 */
[----:B------:R-:W-:Y:S02]  /*11180*/  FSEL R5, R5, R3, P0 ;  /* 0x0000000305057208 */ /* 0x000fe40000000000 */
[----:B------:R-:W-:Y:S01]  /*11190*/  SEL R16, R16, R11, P0 ;  /* 0x0000000b10107207 */ /* 0x000fe20000000000 */
[----:B------:R-:W-:Y:S01]  /*111a0*/  SHFL.DOWN PT, R7, R25, R9, 0x1f ;  /* 0x08001f0919077589 */ /* 0x000fe200000e0000 */
[----:B------:R-:W-:-:S03]  /*111b0*/  SEL R17, R17, R8, P0 ;  /* 0x0000000811117207 */ /* 0x000fc60000000000 */
[----:B------:R-:W5:Y:S03]  /*111c0*/  SHFL.DOWN PT, R6, R24, R9, 0x1f ;  /* 0x08001f0918067589 */ /* 0x000f6600000e0000 */
[----:B-1----:R-:W-:-:S04]  /*111d0*/  @P2 ISETP.GE.U32.AND P1, PT, R26, R15, PT ;  /* 0x0000000f1a00220c */ /* 0x002fc80003f26070 */
[----:B----4-:R-:W-:-:S13]  /*111e0*/  @P2 ISETP.GE.AND.EX P1, PT, R27, R10, PT, P1 ;  /* 0x0000000a1b00220c */ /* 0x010fda0003f26310 */
[----:B-----5:R-:W-:Y:S01]  /*111f0*/  @P2 DSETP.NUM.OR P1, PT, R6, R6, !P1 ;  /* 0x000000060600222a */ /* 0x020fe20004f27400 */
[----:B------:R-:W-:-:S13]  /*11200*/  @P2 BRA `(.L_x_1461) ;  /* 0x0000000000142947 */ /* 0x000fda0003800000 */
[----:B------:R-:W-:-:S14]  /*11210*/  DSETP.NEU.AND P2, PT, R24, R6, PT ;  /* 0x000000061800722a */ /* 0x000fdc0003f4d000 */
[----:B------:R-:W-:Y:S01]  /*11220*/  @!P2 ISETP.GE.U32.AND P0, PT, R26, R15, PT ;  /* 0x0000000f1a00a20c */ /* 0x000fe20003f06070 */
[----:B------:R-:W-:-:S03]  /*11230*/  @P2 DSETP.GT.AND P1, PT, R24, R6, PT ;  /* 0x000000061800222a */ /* 0x000fc60003f24000 */
[----:B------:R-:W-:-:S04]  /*11240*/  @!P2 ISETP.GE.AND.EX P0, PT, R27, R10, PT, P0 ;  /* 0x0000000a1b00a20c */ /* 0x000fc80003f06300 */
[----:B------:R-:W-:-:S13]  /*11250*/  @!P2 PLOP3.LUT P1, PT, P0, PT, PT, 0x8, 0x80 ;  /* 0x000000000080a81c */ /* 0x000fda000072e170 */
.L_x_1461:
[----:B------:R-:W-:Y:S05]  /*11260*/  BSYNC.RECONVERGENT B0 ;  /* 0x0000000000007941 */ /* 0x000fea0003800200 */
.L_x_1460:
[----:B------:R-:W-:Y:S01]  /*11270*/  IMAD.SHL.U32 R9, R9, 0x2, RZ ;  /* 0x0000000209097824 */ /* 0x000fe200078e00ff */
[----:B------:R-:W-:Y:S02]  /*11280*/  FSEL R24, R24, R6, P1 ;  /* 0x0000000618187208 */ /* 0x000fe40000800000 */
[----:B------:R-:W-:Y:S02]  /*11290*/  FSEL R25, R25, R7, P1 ;  /* 0x0000000719197208 */ /* 0x000fe40000800000 */
[----:B------:R-:W-:Y:S02]  /*112a0*/  ISETP.GE.AND P0, PT, R9, R12, PT ;  /* 0x0000000c0900720c */ /* 0x000fe40003f06270 */
[----:B------:R-:W-:Y:S02]  /*112b0*/  SEL R26, R26, R15, P1 ;  /* 0x0000000f1a1a7207 */ /* 0x000fe40000800000 */
[----:B------:R-:W-:-:S09]  /*112c0*/  SEL R27, R27, R10, P1 ;  /* 0x0000000a1b1b7207 */ /* 0x000fd20000800000 */
[----:B------:R-:W-:Y:S05]  /*112d0*/  @!P0 BRA `(.L_x_1462) ;  /* 0xfffffffc00548947 */ /* 0x000fea000383ffff */
.L_x_1449:
[----:B------:R-:W4:Y:S01]  /*112e0*/  LDC R2, c[0x0][0x56c] ;  /* 0x00015b00ff027b82 */ /* 0x000f220000000800 */
[----:B------:R-:W-:Y:S02]  /*112f0*/  MOV R19, RZ ;  /* 0x000000ff00137202 */ /* 0x000fe40000000f00 */
[C---:B----4-:R-:W-:Y:S01]  /*11300*/  ISETP.NE.AND P0, PT, R2.reuse, RZ, PT ;  /* 0x000000ff0200720c */ /* 0x050fe20003f05270 */
[----:B------:R-:W-:-:S05]  /*11310*/  VIADD R12, R2, 0xffffffff ;  /* 0xffffffff020c7836 */ /* 0x000fca0000000000 */
[----:B-1----:R-:W-:-:S05]  /*11320*/  VIMNMX.U32 R6, PT, PT, R12, 0x18, PT ;  /* 0x000000180c067848 */ /* 0x002fca0003fe0000 */
[----:B------:R-:W-:Y:S02]  /*11330*/  VIADD R6, R6, 0x1 ;  /* 0x0000000106067836 */ /* 0x000fe40000000000 */
[----:B------:R-:W-:Y:S05]  /*11340*/  @!P0 BRA `(.L_x_1463) ;  /* 0x00000010004c8947 */ /* 0x000fea0003800000 */
[----:B------:R-:W4:Y:S01]  /*11350*/  LDL.64 R10, [R1+0x10] ;  /* 0x00001000010a7983 */ /* 0x000f220000100a00 */
[----:B------:R-:W1:Y:S01]  /*11360*/  LDCU.64 UR6, c[0x0][0x570] ;  /* 0x0000ae00ff0677ac */ /* 0x000e620008000a00 */
[----:B------:R-:W-:Y:S01]  /*11370*/  IMAD.MOV.U32 R2, RZ, RZ, RZ ;  /* 0x000000ffff027224 */ /* 0x000fe200078e00ff */
[----:B------:R-:W-:Y:S01]  /*11380*/  ISETP.NE.AND P1, PT, R12, RZ, PT ;  /* 0x000000ff0c00720c */ /* 0x000fe20003f25270 */
[----:B------:R-:W5:Y:S01]  /*11390*/  LDCU UR5, c[0x0][0x578] ;  /* 0x0000af00ff0577ac */ /* 0x000f620008000800 */
[----:B------:R-:W0:Y:S01]  /*113a0*/  LDCU UR4, c[0x0][0x69c] ;  /* 0x0000d380ff0477ac */ /* 0x000e220008000800 */
[----:B----4-:R-:W-:Y:S02]  /*113b0*/  IMAD.MOV.U32 R3, RZ, RZ, R11 ;  /* 0x000000ffff037224 */ /* 0x010fe400078e000b */
[----:B-1----:R-:W-:-:S05]  /*113c0*/  IMAD.HI.U32 R2, R11, UR7, R2 ;  /* 0x000000070b027c27 */ /* 0x002fca000f8e0002 */
[----:B-----5:R-:W-:-:S04]  /*113d0*/  SHF.R.U32.HI R3, RZ, UR5, R2 ;  /* 0x00000005ff037c19 */ /* 0x020fc80008011602 */
[----:B------:R-:W-:-:S05]  /*113e0*/  IADD3 R7, PT, PT, -R3, RZ, RZ ;  /* 0x000000ff03077210 */ /* 0x000fca0007ffe1ff */
[----:B------:R-:W-:-:S04]  /*113f0*/  IMAD R7, R7, UR6, R11 ;  /* 0x0000000607077c24 */ /* 0x000fc8000f8e020b */
[----:B0-----:R-:W-:Y:S01]  /*11400*/  IMAD R19, R7, UR4, RZ ;  /* 0x0000000407137c24 */ /* 0x001fe2000f8e02ff */
[----:B------:R-:W-:Y:S06]  /*11410*/  @!P1 BRA `(.L_x_1463) ;  /* 0x0000001000189947 */ /* 0x000fec0003800000 */
[----:B------:R-:W0:Y:S01]  /*11420*/  LDCU.64 UR6, c[0x0][0x580] ;  /* 0x0000b000ff0677ac */ /* 0x000e220008000a00 */
[----:B------:R-:W-:Y:S01]  /*11430*/  IMAD.MOV.U32 R2, RZ, RZ, RZ ;  /* 0x000000ffff027224 */ /* 0x000fe200078e00ff */
[----:B------:R-:W-:Y:S01]  /*11440*/  ISETP.NE.AND P1, PT, R6, 0x2, PT ;  /* 0x000000020600780c */ /* 0x000fe20003f25270 */
[----:B------:R-:W1:Y:S01]  /*11450*/  LDCU UR5, c[0x0][0x57c] ;  /* 0x0000af80ff0577ac */ /* 0x000e620008000800 */
[----:B------:R-:W4:Y:S01]  /*11460*/  LDCU UR4, c[0x0][0x6a4] ;  /* 0x0000d480ff0477ac */ /* 0x000f220008000800 */
[----:B0-----:R-:W-:-:S05]  /*11470*/  IMAD.HI.U32 R8, R3, UR6, R2 ;  /* 0x0000000603087c27 */ /* 0x001fca000f8e0002 */
[----:B------:R-:W-:-:S05]  /*11480*/  SHF.R.U32.HI R9, RZ, UR7, R8 ;  /* 0x00000007ff097c19 */ /* 0x000fca0008011608 */
[----:B------:R-:W-:-:S04]  /*11490*/  IMAD.MOV R2, RZ, RZ, -R9 ;  /* 0x000000ffff027224 */ /* 0x000fc800078e0a09 */
[----:B-1----:R-:W-:-:S04]  /*114a0*/  IMAD R2, R2, UR5, R3 ;  /* 0x0000000502027c24 */ /* 0x002fc8000f8e0203 */
[----:B----4-:R-:W-:Y:S01]  /*114b0*/  IMAD R19, R2, UR4, R19 ;  /* 0x0000000402137c24 */ /* 0x010fe2000f8e0213 */
[----:B------:R-:W-:Y:S06]  /*114c0*/  @!P1 BRA `(.L_x_1463) ;  /* 0x0000000c00ec9947 */ /* 0x000fec0003800000 */
[----:B------:R-:W0:Y:S01]  /*114d0*/  LDCU.64 UR6, c[0x0][0x588] ;  /* 0x0000b100ff0677ac */ /* 0x000e220008000a00 */
[----:B------:R-:W-:Y:S01]  /*114e0*/  IMAD.MOV.U32 R8, RZ, RZ, RZ ;  /* 0x000000ffff087224 */ /* 0x000fe200078e00ff */
[----:B------:R-:W-:Y:S01]  /*114f0*/  ISETP.NE.AND P1, PT, R6, 0x3, PT ;  /* 0x000000030600780c */ /* 0x000fe20003f25270 */
[----:B------:R-:W1:Y:S01]  /*11500*/  LDCU UR5, c[0x0][0x590] ;  /* 0x0000b200ff0577ac */ /* 0x000e620008000800 */
[----:B------:R-:W4:Y:S01]  /*11510*/  LDCU UR4, c[0x0][0x6ac] ;  /* 0x0000d580ff0477ac */ /* 0x000f220008000800 */
[----:B0-----:R-:W-:-:S05]  /*11520*/  IMAD.HI.U32 R2, R9, UR7, R8 ;  /* 0x0000000709027c27 */ /* 0x001fca000f8e0008 */
[----:B-1----:R-:W-:-:S04]  /*11530*/  SHF.R.U32.HI R3, RZ, UR5, R2 ;  /* 0x00000005ff037c19 */ /* 0x002fc80008011602 */
[----:B------:R-:W-:-:S05]  /*11540*/  IADD3 R7, PT, PT, -R3, RZ, RZ ;  /* 0x000000ff03077210 */ /* 0x000fca0007ffe1ff */
[----:B------:R-:W-:-:S04]  /*11550*/  IMAD R8, R7, UR6, R9 ;  /* 0x0000000607087c24 */ /* 0x000fc8000f8e0209 */
        /* <DEDUP_REMOVED lines=235> */
[----:B------:R-:W1:Y:S01]  /*12410*/  LDCU UR5, c[0x0][0x698] ;  /* 0x0000d300ff0577ac */ /* 0x000e620008000800 */
[----:B------:R-:W4:Y:S02]  /*12420*/  LDCU UR4, c[0x0][0x75c] ;  /* 0x0000eb80ff0477ac */ /* 0x000f240008000800 */
[----:B0-----:R-:W-:-:S05]  /*12430*/  IMAD.HI.U32 R2, R9, UR7, R8 ;  /* 0x0000000709027c27 */ /* 0x001fca000f8e0008 */
[----:B-1----:R-:W-:-:S04]  /*12440*/  SHF.R.U32.HI R2, RZ, UR5, R2 ;  /* 0x00000005ff027c19 */ /* 0x002fc80008011602 */
[----:B------:R-:W-:-:S05]  /*12450*/  IADD3 R3, PT, PT, -R2, RZ, RZ ;  /* 0x000000ff02037210 */ /* 0x000fca0007ffe1ff */
[----:B------:R-:W-:-:S04]  /*12460*/  IMAD R8, R3, UR6, R9 ;  /* 0x0000000603087c24 */ /* 0x000fc8000f8e0209 */
[----:B----4-:R-:W-:-:S07]  /*12470*/  IMAD R19, R8, UR4, R19 ;  /* 0x0000000408137c24 */ /* 0x010fce000f8e0213 */
.L_x_1463:
[----:B------:R-:W-:Y:S01]  /*12480*/  IMAD.MOV.U32 R22, RZ, RZ, RZ ;  /* 0x000000ffff167224 */ /* 0x000fe200078e00ff */
[----:B------:R-:W-:Y:S06]  /*12490*/  @!P0 BRA `(.L_x_1464) ;  /* 0x00000010004c8947 */ /* 0x000fec0003800000 */
[----:B------:R-:W4:Y:S01]  /*124a0*/  LDL.64 R8, [R1+0x10] ;  /* 0x0000100001087983 */ /* 0x000f220000100a00 */
[----:B------:R-:W1:Y:S01]  /*124b0*/  LDCU.64 UR6, c[0x0][0x570] ;  /* 0x0000ae00ff0677ac */ /* 0x000e620008000a00 */
[----:B------:R-:W-:Y:S01]  /*124c0*/  IMAD.MOV.U32 R2, RZ, RZ, RZ ;  /* 0x000000ffff027224 */ /* 0x000fe200078e00ff */
[----:B------:R-:W-:Y:S01]  /*124d0*/  ISETP.NE.AND P0, PT, R12, RZ, PT ;  /* 0x000000ff0c00720c */ /* 0x000fe20003f05270 */
[----:B------:R-:W5:Y:S01]  /*124e0*/  LDCU UR4, c[0x0][0x578] ;  /* 0x0000af00ff0477ac */ /* 0x000f620008000800 */
[----:B------:R-:W0:Y:S01]  /*124f0*/  LDCU UR5, c[0x0][0x69c] ;  /* 0x0000d380ff0577ac */ /* 0x000e220008000800 */
[----:B----4-:R-:W-:-:S04]  /*12500*/  VIADD R3, R9, 0x1 ;  /* 0x0000000109037836 */ /* 0x010fc80000000000 */
        /* <DEDUP_REMOVED lines=268> */
.L_x_1464:
        /* <DEDUP_REMOVED lines=9> */
.L_x_1467:
[----:B------:R-:W1:Y:S08]  /*13660*/  I2F.U32.RP R8, R7 ;  /* 0x0000000700087306 */ /* 0x000e700000209000 */
[----:B-1----:R-:W1:Y:S02]  /*13670*/  MUFU.RCP R8, R8 ;  /* 0x0000000800087308 */ /* 0x002e640000001000 */
[----:B-1----:R-:W-:-:S06]  /*13680*/  VIADD R2, R8, 0xffffffe ;  /* 0x0ffffffe08027836 */ /* 0x002fcc0000000000 */
[----:B------:R1:W4:Y:S02]  /*13690*/  F2I.FTZ.U32.TRUNC.NTZ R3, R2 ;  /* 0x0000000200037305 */ /* 0x000324000021f000 */
[----:B-1----:R-:W-:Y:S01]  /*136a0*/  IMAD.MOV.U32 R2, RZ, RZ, RZ ;  /* 0x000000ffff027224 */ /* 0x002fe200078e00ff */
[----:B----4-:R-:W-:-:S05]  /*136b0*/  IADD3 R14, PT, PT, RZ, -R3, RZ ;  /* 0x80000003ff0e7210 */ /* 0x010fca0007ffe0ff */
        /* <DEDUP_REMOVED lines=11> */
[----:B------:R-:W-:-:S04]  /*13770*/  @P1 IADD3 R10, PT, PT, R10, -R7, RZ ;  /* 0x800000070a0a1210 */ /* 0x000fc80007ffe0ff */
[----:B------:R-:W-:Y:S01]  /*13780*/  SEL R7, R9, R10, !P0 ;  /* 0x0000000a09077207 */ /* 0x000fe20004000000 */
[----:B------:R-:W-:-:S03]  /*13790*/  IMAD.MOV.U32 R10, RZ, RZ, R14 ;  /* 0x000000ffff0a7224 */ /* 0x000fc600078e000e */
[----:B------:R-:W-:-:S13]  /*137a0*/  ISETP.NE.AND P1, PT, R7, RZ, PT ;  /* 0x000000ff0700720c */ /* 0x000fda0003f25270 */
[----:B------:R-:W-:Y:S05]  /*137b0*/  @P1 BRA `(.L_x_1467) ;  /* 0xfffffffc00a81947 */ /* 0x000fea000383ffff */
[----:B------:R-:W-:Y:S05]  /*137c0*/  BSYNC.RECONVERGENT B0 ;  /* 0x0000000000007941 */ /* 0x000fea0003800200 */
.L_x_1466:
        /* <DEDUP_REMOVED lines=15> */
[----:B------:R-:W-:-:S04]  /*138c0*/  @P2 IADD3 R2, PT, PT, R2, 0x1, RZ ;  /* 0x0000000102022810 */ /* 0x000fc80007ffe0ff */
[----:B------:R-:W-:Y:S02]  /*138d0*/  SEL R2, R9, R2, !P0 ;  /* 0x0000000209027207 */ /* 0x000fe40004000000 */
[----:B------:R-:W-:-:S03]  /*138e0*/  @P1 VIADD R8, R8, 0x1 ;  /* 0x0000000108081836 */ /* 0x000fc60000000000 */
[----:B------:R-:W-:Y:S02]  /*138f0*/  IMAD.WIDE.U32 R2, R2, R19, RZ ;  /* 0x0000001302027225 */ /* 0x000fe400078e00ff */
[----:B------:R-:W-:-:S03]  /*13900*/  SEL R7, R9, R8, !P0 ;  /* 0x0000000809077207 */ /* 0x000fc60004000000 */
[----:B------:R-:W-:-:S13]  /*13910*/  LOP3.LUT P2, RZ, R3, 0x1f, RZ, 0xc0, !PT ;  /* 0x0000001f03ff7812 */ /* 0x000fda000784c0ff */
[----:B------:R-:W-:Y:S05]  /*13920*/  @P2 BRA `(.L_x_1469) ;  /* 0x0000000000542947 */ /* 0x000fea0003800000 */
[----:B------:R-:W1:Y:S01]  /*13930*/  I2F.U32.RP R3, R7 ;  /* 0x0000000700037306 */ /* 0x000e620000209000 */
[----:B------:R-:W-:Y:S02]  /*13940*/  IADD3 R11, PT, PT, RZ, -R7, RZ ;  /* 0x80000007ff0b7210 */ /* 0x000fe40007ffe0ff */
[----:B------:R-:W-:-:S05]  /*13950*/  ISETP.NE.U32.AND P2, PT, R7, RZ, PT ;  /* 0x000000ff0700720c */ /* 0x000fca0003f45070 */
[----:B-1----:R-:W1:Y:S02]  /*13960*/  MUFU.RCP R3, R3 ;  /* 0x0000000300037308 */ /* 0x002e640000001000 */
[----:B-1----:R-:W-:Y:S02]  /*13970*/  VIADD R8, R3, 0xffffffe ;  /* 0x0ffffffe03087836 */ /* 0x002fe40000000000 */
[----:B------:R-:W-:-:S04]  /*13980*/  IMAD.MOV.U32 R3, RZ, RZ, RZ ;  /* 0x000000ffff037224 */ /* 0x000fc800078e00ff */
[----:B------:R1:W4:Y:S02]  /*13990*/  F2I.FTZ.U32.TRUNC.NTZ R9, R8 ;  /* 0x0000000800097305 */ /* 0x000324000021f000 */
[----:B-1----:R-:W-:Y:S02]  /*139a0*/  IMAD.MOV.U32 R8, RZ, RZ, RZ ;  /* 0x000000ffff087224 */ /* 0x002fe400078e00ff */
[----:B----4-:R-:W-:-:S04]  /*139b0*/  IMAD R11, R11, R9, RZ ;  /* 0x000000090b0b7224 */ /* 0x010fc800078e02ff */
[----:B------:R-:W-:-:S06]  /*139c0*/  IMAD.HI.U32 R9, R9, R11, R8 ;  /* 0x0000000b09097227 */ /* 0x000fcc00078e0008 */
[----:B------:R-:W-:-:S04]  /*139d0*/  IMAD.HI.U32 R9, R9, R2, RZ ;  /* 0x0000000209097227 */ /* 0x000fc800078e00ff */
[----:B------:R-:W-:-:S04]  /*139e0*/  IMAD.MOV R10, RZ, RZ, -R9 ;  /* 0x000000ffff0a7224 */ /* 0x000fc800078e0a09 */
[----:B------:R-:W-:-:S05]  /*139f0*/  IMAD R2, R7, R10, R2 ;  /* 0x0000000a07027224 */ /* 0x000fca00078e0202 */
[----:B------:R-:W-:-:S13]  /*13a00*/  ISETP.GE.U32.AND P0, PT, R2, R7, PT ;  /* 0x000000070200720c */ /* 0x000fda0003f06070 */
[----:B------:R-:W-:Y:S01]  /*13a10*/  @P0 IMAD.IADD R2, R2, 0x1, -R7 ;  /* 0x0000000102020824 */ /* 0x000fe200078e0a07 */
[----:B------:R-:W-:-:S04]  /*13a20*/  @P0 IADD3 R9, PT, PT, R9, 0x1, RZ ;  /* 0x0000000109090810 */ /* 0x000fc80007ffe0ff */
[----:B------:R-:W-:-:S13]  /*13a30*/  ISETP.GE.U32.AND P1, PT, R2, R7, PT ;  /* 0x000000070200720c */ /* 0x000fda0003f26070 */
[----:B------:R-:W-:Y:S01]  /*13a40*/  @P1 VIADD R9, R9, 0x1 ;  /* 0x0000000109091836 */ /* 0x000fe20000000000 */
[----:B------:R-:W-:-:S05]  /*13a50*/  @!P2 LOP3.LUT R9, RZ, R7, RZ, 0x33, !PT ;  /* 0x00000007ff09a212 */ /* 0x000fca00078e33ff */
[----:B------:R-:W-:Y:S01]  /*13a60*/  IMAD.MOV.U32 R2, RZ, RZ, R9 ;  /* 0x000000ffff027224 */ /* 0x000fe200078e0009 */
[----:B------:R-:W-:Y:S06]  /*13a70*/  BRA `(.L_x_1470) ;  /* 0x0000000000087947 */ /* 0x000fec0003800000 */
.L_x_1469:
[----:B------:R-:W-:-:S07]  /*13a80*/  MOV R8, 0x13aa0 ;  /* 0x00013aa000087802 */ /* 0x000fce0000000f00 */
[----:B0-23--:R-:W-:Y:S05]  /*13a90*/  CALL.REL.NOINC `($__internal_4_$__cuda_sm20_div_u64) ;  /* 0x0000005400a87944 */ /* 0x00dfea0003c00000 */
.L_x_1470:
[----:B------:R-:W-:Y:S05]  /*13aa0*/  BSYNC.RECONVERGENT B0 ;  /* 0x0000000000007941 */ /* 0x000fea0003800200 */
.L_x_1468:
[----:B------:R-:W1:Y:S02]  /*13ab0*/  LDCU.64 UR4, c[0x0][0x780] ;  /* 0x0000f000ff0477ac */ /* 0x000e640008000a00 */
[----:B-1----:R-:W-:Y:S02]  /*13ac0*/  UISETP.NE.U32.AND UP0, UPT, UR4, URZ, UPT ;  /* 0x000000ff0400728c */ /* 0x002fe4000bf05070 */
[----:B------:R-:W-:Y:S02]  /*13ad0*/  IADD3 R2, P0, PT, R2, UR4, RZ ;  /* 0x0000000402027c10 */ /* 0x000fe4000ff1e0ff */
[----:B------:R-:W-:Y:S02]  /*13ae0*/  UISETP.NE.AND.EX UP0, UPT, UR5, URZ, UPT, UP0 ;  /* 0x000000ff0500728c */ /* 0x000fe4000bf05300 */
[----:B------:R-:W-:-:S04]  /*13af0*/  IADD3.X R3, PT, PT, R3, UR5, RZ, P0, !PT ;  /* 0x0000000503037c10 */ /* 0x000fc800087fe4ff */
[----:B------:R-:W-:-:S04]  /*13b00*/  PLOP3.LUT P1, PT, PT, PT, UP0, 0x80, 0x8 ;  /* 0x000000000008781c */ /* 0x000fc80003f2f008 */
[----:B------:R-:W-:-:S13]  /*13b10*/  PLOP3.LUT P1, PT, P1, PT, PT, 0x8, 0x80 ;  /* 0x000000000080781c */ /* 0x000fda0000f2e170 */
.L_x_1465:
[----:B------:R-:W1:Y:S02]  /*13b20*/  LDCU UR4, c[0x0][0x3b8] ;  /* 0x00007700ff0477ac */ /* 0x000e640008000800 */
[----:B-1----:R-:W-:-:S09]  /*13b30*/  UISETP.NE.AND UP0, UPT, UR4, URZ, UPT ;  /* 0x000000ff0400728c */ /* 0x002fd2000bf05270 */
[----:B------:R-:W-:Y:S05]  /*13b40*/  BRA.U !UP0, `(.L_x_1471) ;  /* 0x0000004908207547 */ /* 0x000fea000b800000 */
[----:B------:R-:W1:Y:S01]  /*13b50*/  S2R R7, SR_CTAID.X ;  /* 0x0000000000077919 */ /* 0x000e620000002500 */
[----:B------:R-:W2:Y:S01]  /*13b60*/  LDCU UR4, c[0x0][0x3bc] ;  /* 0x00007780ff0477ac */ /* 0x000ea20008000800 */
[----:B------:R-:W-:Y:S01]  /*13b70*/  HFMA2 R19, -RZ, RZ, 0, 0 ;  /* 0x00000000ff137431 */ /* 0x000fe200000001ff */
[----:B------:R-:W4:Y:S01]  /*13b80*/  LDCU UR7, c[0x0][0x56c] ;  /* 0x0000ad80ff0777ac */ /* 0x000f220008000800 */
[----:B------:R-:W3:Y:S01]  /*13b90*/  LDCU UR5, c[0x0][0x3c0] ;  /* 0x00007800ff0577ac */ /* 0x000ee20008000800 */
[----:B------:R-:W1:Y:S01]  /*13ba0*/  LDCU UR6, c[0x0][0x3a8] ;  /* 0x00007500ff0677ac */ /* 0x000e620008000800 */
[----:B--2---:R-:W-:Y:S01]  /*13bb0*/  IMAD R8, R0, UR4, RZ ;  /* 0x0000000400087c24 */ /* 0x004fe2000f8e02ff */
[----:B----4-:R-:W-:-:S03]  /*13bc0*/  UISETP.NE.AND UP0, UPT, UR7, URZ, UPT ;  /* 0x000000ff0700728c */ /* 0x010fc6000bf05270 */
[----:B---3--:R-:W-:-:S04]  /*13bd0*/  IMAD R8, R13, UR5, R8 ;  /* 0x000000050d087c24 */ /* 0x008fc8000f8e0208 */
[----:B-1----:R-:W-:-:S04]  /*13be0*/  IMAD R8, R7, UR6, R8 ;  /* 0x0000000607087c24 */ /* 0x002fc8000f8e0208 */
        /* <DEDUP_REMOVED lines=14> */
[----:B------:R-:W-:Y:S02]  /*13cd0*/  MOV R10, RZ ;  /* 0x000000ff000a7202 */ /* 0x000fe40000000f00 */
        /* <DEDUP_REMOVED lines=260> */
.L_x_1472:
[----:B------:R-:W-:Y:S01]  /*14d20*/  MOV R22, RZ ;  /* 0x000000ff00167202 */ /* 0x000fe20000000f00 */
        /* <DEDUP_REMOVED lines=275> */
.L_x_1473:
        /* <DEDUP_REMOVED lines=13> */
[----:B------:R-:W1:Y:S01]  /*15f30*/  S2R R6, SR_CTAID.Y ;  /* 0x0000000000067919 */ /* 0x000e620000002600 */
[----:B------:R-:W1:Y:S01]  /*15f40*/  LDCU UR4, c[0x0][0x374] ;  /* 0x00006e80ff0477ac */ /* 0x000e620008000800 */
[----:B------:R-:W2:Y:S01]  /*15f50*/  LDC.64 R8, c[0x0][0x788] ;  /* 0x0001e200ff087b82 */ /* 0x000ea20000000a00 */
[----:B------:R-:W-:Y:S01]  /*15f60*/  ISETP.NE.AND P0, PT, R10, RZ, PT ;  /* 0x000000ff0a00720c */ /* 0x000fe20003f05270 */
[----:B------:R-:W3:Y:S01]  /*15f70*/  LDCU UR5, c[0x0][0x360] ;  /* 0x00006c00ff0577ac */ /* 0x000ee20008000800 */
[----:B-1----:R-:W-:-:S11]  /*15f80*/  IMAD R11, R7, UR4, R6 ;  /* 0x00000004070b7c24 */ /* 0x002fd6000f8e0206 */
[----:B---3--:R-:W-:Y:S01]  /*15f90*/  @!P0 IMAD R11, R11, UR5, R0 ;  /* 0x000000050b0b8c24 */ /* 0x008fe2000f8e0200 */
[----:B------:R-:W-:-:S03]  /*15fa0*/  PLOP3.LUT P0, PT, PT, PT, PT, 0x80, 0x8 ;  /* 0x000000000008781c */ /* 0x000fc60003f0f070 */
[----:B--2---:R-:W-:-:S05]  /*15fb0*/  IMAD.WIDE.U32 R8, R11, 0x20, R8 ;  /* 0x000000200b087825 */ /* 0x004fca00078e0008 */
[----:B------:R1:W-:Y:S04]  /*15fc0*/  STG.E.64 desc[UR36][R8.64], R4 ;  /* 0x0000000408007986 */ /* 0x0003e8000c101b24 */
[----:B------:R1:W-:Y:S04]  /*15fd0*/  STG.E.64 desc[UR36][R8.64+0x8], R16 ;  /* 0x0000081008007986 */ /* 0x0003e8000c101b24 */
[----:B------:R1:W-:Y:S04]  /*15fe0*/  STG.E.64 desc[UR36][R8.64+0x10], R24 ;  /* 0x0000101808007986 */ /* 0x0003e8000c101b24 */
[----:B------:R1:W-:Y:S02]  /*15ff0*/  STG.E.64 desc[UR36][R8.64+0x18], R26 ;  /* 0x0000181a08007986 */ /* 0x0003e4000c101b24 */
.L_x_1475:
[----:B------:R-:W-:Y:S05]  /*16000*/  BSYNC.RECONVERGENT B0 ;  /* 0x0000000000007941 */ /* 0x000fea0003800200 */
.L_x_1474:
        /* <DEDUP_REMOVED lines=14> */
[----:B------:R-:W2:Y:S01]  /*160f0*/  S2R R11, SR_LANEID ;  /* 0x00000000000b7919 */ /* 0x000ea20000000000 */
[----:B------:R-:W-:Y:S01]  /*16100*/  VOTEU.ANY UR5, UPT, PT ;  /* 0x0000000000057886 */ /* 0x000fe200038e0100 */
[----:B-1----:R-:W1:Y:S01]  /*16110*/  LDC.64 R4, c[0x0][0x790] ;  /* 0x0001e400ff047b82 */ /* 0x002e620000000a00 */
[----:B------:R-:W2:Y:S08]  /*16120*/  FLO.U32 R8, UR5 ;  /* 0x0000000500087d00 */ /* 0x000eb000080e0000 */
[----:B------:R-:W3:Y:S01]  /*16130*/  POPC R9, UR5 ;  /* 0x0000000500097d09 */ /* 0x000ee20008000000 */
[----:B-1----:R-:W-:Y:S01]  /*16140*/  IMAD.WIDE.U32 R4, R7, 0x4, R4 ;  /* 0x0000000407047825 */ /* 0x002fe200078e0004 */
[----:B--2---:R-:W-:-:S13]  /*16150*/  ISETP.EQ.U32.AND P2, PT, R8, R11, PT ;  /* 0x0000000b0800720c */ /* 0x004fda0003f42070 */
        /* <DEDUP_REMOVED lines=10> */
[----:B-1----:R-:W-:-:S04]  /*16200*/  IADD3 R6, PT, PT, R6, R11, RZ ;  /* 0x0000000b06067210 */ /* 0x002fc80007ffe0ff */
[----:B------:R-:W-:-:S04]  /*16210*/  ISETP.NE.AND P2, PT, R6, UR4, PT ;  /* 0x0000000406007c0c */ /* 0x000fc8000bf45270 */
[----:B------:R-:W-:-:S05]  /*16220*/  SEL R4, RZ, 0x1, P2 ;  /* 0x00000001ff047807 */ /* 0x000fca0001000000 */
[----:B------:R2:W-:Y:S04]  /*16230*/  STS.U8 [UR5], R4 ;  /* 0x00000004ff007988 */ /* 0x0005e80008000005 */
.L_x_1477:
[----:B------:R-:W-:Y:S05]  /*16240*/  BSYNC.RECONVERGENT B0 ;  /* 0x0000000000007941 */ /* 0x000fea0003800200 */
.L_x_1476:
[----:B------:R-:W3:Y:S08]  /*16250*/  S2UR UR5, SR_CgaCtaId ;  /* 0x00000000000579c3 */ /* 0x000ef00000008800 */
[----:B------:R-:W-:Y:S06]  /*16260*/  BAR.SYNC.DEFER_BLOCKING 0x0 ;  /* 0x0000000000007b1d */ /* 0x000fec0000010000 */
[----:B------:R-:W-:-:S02]  /*16270*/  UMOV UR4, 0x400 ;  /* 0x0000040000047882 */ /* 0x000fc40000000000 */
[----:B---3--:R-:W-:-:S09]  /*16280*/  ULEA UR4, UR5, UR4, 0x18 ;  /* 0x0000000405047291 */ /* 0x008fd2000f8ec0ff */
[----:B-12---:R-:W1:Y:S02]  /*16290*/  LDS.U8 R4, [UR4] ;  /* 0x00000004ff047984 */ /* 0x006e640008000000 */
        /* <DEDUP_REMOVED lines=14> */
[----:B------:R-:W3:Y:S01]  /*16380*/  LDCU.64 UR8, c[0x0][0x388] ;  /* 0x00007100ff0877ac */ /* 0x000ee20008000a00 */
[----:B-1----:R-:W-:Y:S01]  /*16390*/  UISETP.NE.AND UP0, UPT, UR4, URZ, UPT ;  /* 0x000000ff0400728c */ /* 0x002fe2000bf05270 */
[----:B--2---:R-:W-:-:S02]  /*163a0*/  IMAD.U32 R16, RZ, RZ, UR6 ;  /* 0x00000006ff107e24 */ /* 0x004fc4000f8e00ff */
[----:B------:R-:W-:Y:S02]  /*163b0*/  IMAD.U32 R17, RZ, RZ, UR7 ;  /* 0x00000007ff117e24 */ /* 0x000fe4000f8e00ff */
[----:B---3--:R-:W-:Y:S01]  /*163c0*/  IMAD.U32 R4, RZ, RZ, UR8 ;  /* 0x00000008ff047e24 */ /* 0x008fe2000f8e00ff */
[----:B------:R-:W-:-:S03]  /*163d0*/  MOV R5, UR9 ;  /* 0x0000000900057c02 */ /* 0x000fc60008000f00 */
[----:B------:R-:W-:Y:S05]  /*163e0*/  BRA.U !UP0, `(.L_x_1479) ;  /* 0x0000000508007547 */ /* 0x000fea000b800000 */
[----:B------:R-:W1:Y:S01]  /*163f0*/  LDCU UR4, c[0x0][0x360] ;  /* 0x00006c00ff0477ac */ /* 0x000e620008000800 */
[----:B------:R-:W-:Y:S01]  /*16400*/  IMAD.U32 R8, RZ, RZ, UR8 ;  /* 0x00000008ff087e24 */ /* 0x000fe2000f8e00ff */
[----:B------:R-:W-:Y:S01]  /*16410*/  MOV R9, UR9 ;  /* 0x0000000900097c02 */ /* 0x000fe20008000f00 */
[----:B------:R-:W-:Y:S01]  /*16420*/  IMAD.U32 R10, RZ, RZ, UR6 ;  /* 0x00000006ff0a7e24 */ /* 0x000fe2000f8e00ff */
[----:B------:R-:W2:Y:S01]  /*16430*/  LDCU UR5, c[0x0][0x3ac] ;  /* 0x00007580ff0577ac */ /* 0x000ea20008000800 */
[----:B------:R-:W-:Y:S01]  /*16440*/  IMAD.U32 R11, RZ, RZ, UR7 ;  /* 0x00000007ff0b7e24 */ /* 0x000fe2000f8e00ff */
[----:B------:R-:W3:Y:S01]  /*16450*/  LDCU UR10, c[0x0][0x3ac] ;  /* 0x00007580ff0a77ac */ /* 0x000ee20008000800 */
[----:B-1----:R-:W-:-:S05]  /*16460*/  IMAD R6, R13, UR4, R0 ;  /* 0x000000040d067c24 */ /* 0x002fca000f8e0200 */
[----:B--2---:R-:W-:-:S13]  /*16470*/  ISETP.GE.U32.AND P2, PT, R6, UR5, PT ;  /* 0x0000000506007c0c */ /* 0x004fda000bf46070 */
[----:B---3--:R-:W-:Y:S05]  /*16480*/  @P2 BRA `(.L_x_1480) ;  /* 0x0000000400c82947 */ /* 0x008fea0003800000 */
[----:B------:R-:W1:Y:S01]  /*16490*/  LDCU UR5, c[0x0][0x374] ;  /* 0x00006e80ff0577ac */ /* 0x000e620008000800 */
[----:B------:R-:W2:Y:S01]  /*164a0*/  LDC R31, c[0x0][0x364] ;  /* 0x0000d900ff1f7b82 */ /* 0x000ea20000000800 */
[----:B------:R-:W-:Y:S01]  /*164b0*/  BSSY.RECONVERGENT B0, `(.L_x_1481) ;  /* 0x0000032000007945 */ /* 0x000fe20003800200 */
[----:B------:R-:W-:Y:S01]  /*164c0*/  IMAD.MOV.U32 R12, RZ, RZ, R6 ;  /* 0x000000ffff0c7224 */ /* 0x000fe200078e0006 */
[----:B------:R-:W-:Y:S01]  /*164d0*/  MOV R8, UR8 ;  /* 0x0000000800087c02 */ /* 0x000fe20008000f00 */
[----:B------:R-:W-:Y:S02]  /*164e0*/  IMAD.U32 R10, RZ, RZ, UR6 ;  /* 0x00000006ff0a7e24 */ /* 0x000fe4000f8e00ff */
[----:B------:R-:W-:Y:S02]  /*164f0*/  IMAD.U32 R11, RZ, RZ, UR7 ;  /* 0x00000007ff0b7e24 */ /* 0x000fe4000f8e00ff */
[----:B------:R-:W3:Y:S01]  /*16500*/  LDC.64 R28, c[0x0][0x788] ;  /* 0x0001e200ff1c7b82 */ /* 0x000ee20000000a00 */
[----:B------:R-:W-:-:S02]  /*16510*/  IMAD.U32 R9, RZ, RZ, UR9 ;  /* 0x00000009ff097e24 */ /* 0x000fc4000f8e00ff */
[----:B-1----:R-:W-:Y:S02]  /*16520*/  IMAD R23, R7, UR5, RZ ;  /* 0x0000000507177c24 */ /* 0x002fe4000f8e02ff */
[----:B--2---:R-:W-:-:S07]  /*16530*/  IMAD R31, R31, UR4, RZ ;  /* 0x000000041f1f7c24 */ /* 0x004fce000f8e02ff */
.L_x_1486:
[----:B------:R-:W-:-:S04]  /*16540*/  IMAD.IADD R7, R23, 0x1, R12 ;  /* 0x0000000117077824 */ /* 0x000fc800078e020c */
[----:B---3--:R-:W-:-:S05]  /*16550*/  IMAD.WIDE.U32 R6, R7, 0x20, R28 ;  /* 0x0000002007067825 */ /* 0x008fca00078e001c */
[----:B------:R-:W2:Y:S04]  /*16560*/  LDG.E.64 R26, desc[UR36][R6.64+0x18] ;  /* 0x00001824061a7981 */ /* 0x000ea8000c1e1b00 */
[----:B------:R-:W3:Y:S04]  /*16570*/  LDG.E.64 R20, desc[UR36][R6.64+0x8] ;  /* 0x0000082406147981 */ /* 0x000ee8000c1e1b00 */
[----:B------:R-:W4:Y:S04]  /*16580*/  LDG.E.64 R24, desc[UR36][R6.64+0x10] ;  /* 0x0000102406187981 */ /* 0x000f28000c1e1b00 */
[----:B------:R-:W5:Y:S01]  /*16590*/  LDG.E.64 R14, desc[UR36][R6.64] ;  /* 0x00000024060e7981 */ /* 0x000f62000c1e1b00 */
[----:B------:R-:W-:Y:S01]  /*165a0*/  DSETP.NAN.AND P5, PT, R8, R8, PT ;  /* 0x000000080800722a */ /* 0x000fe20003fa8000 */
[----:B------:R-:W-:Y:S01]  /*165b0*/  IMAD.IADD R12, R31, 0x1, R12 ;  /* 0x000000011f0c7824 */ /* 0x000fe200078e020c */
[----:B------:R-:W-:Y:S01]  /*165c0*/  DSETP.NAN.AND P6, PT, R4, R4, PT ;  /* 0x000000040400722a */ /* 0x000fe20003fc8000 */
[----:B------:R-:W-:Y:S03]  /*165d0*/  BSSY.RECONVERGENT B2, `(.L_x_1482) ;  /* 0x000000e000027945 */ /* 0x000fe60003800200 */
[----:B------:R-:W-:-:S08]  /*165e0*/  ISETP.GE.U32.AND P4, PT, R12, UR10, PT ;  /* 0x0000000a0c007c0c */ /* 0x000fd0000bf86070 */
[----:B--2---:R-:W-:Y:S02]  /*165f0*/  @P5 ISETP.GE.U32.AND P2, PT, R10, R26, PT ;  /* 0x0000001a0a00520c */ /* 0x004fe40003f46070 */
[----:B---3--:R-:W-:Y:S02]  /*16600*/  @P6 ISETP.GE.U32.AND P3, PT, R16, R20, PT ;  /* 0x000000141000620c */ /* 0x008fe40003f66070 */
[----:B------:R-:W-:Y:S02]  /*16610*/  @P5 ISETP.GE.AND.EX P2, PT, R11, R27, PT, P2 ;  /* 0x0000001b0b00520c */ /* 0x000fe40003f46320 */
[----:B------:R-:W-:-:S11]  /*16620*/  @P6 ISETP.GE.AND.EX P3, PT, R17, R21, PT, P3 ;  /* 0x000000151100620c */ /* 0x000fd60003f66330 */
[----:B----4-:R-:W-:Y:S02]  /*16630*/  @P5 DSETP.NUM.OR P2, PT, R24, R24, !P2 ;  /* 0x000000181800522a */ /* 0x010fe40005747400 */
[----:B-----5:R-:W-:Y:S01]  /*16640*/  @P6 DSETP.NUM.OR P3, PT, R14, R14, !P3 ;  /* 0x0000000e0e00622a */ /* 0x020fe20005f67400 */
[----:B------:R-:W-:-:S13]  /*16650*/  @P6 BRA `(.L_x_1483) ;  /* 0x0000000000146947 */ /* 0x000fda0003800000 */
[----:B------:R-:W-:-:S14]  /*16660*/  DSETP.NEU.AND P6, PT, R4, R14, PT ;  /* 0x0000000e0400722a */ /* 0x000fdc0003fcd000 */
[----:B------:R-:W-:-:S04]  /*16670*/  @!P6 ISETP.GE.U32.AND P3, PT, R16, R20, PT ;  /* 0x000000141000e20c */ /* 0x000fc80003f66070 */
[----:B------:R-:W-:-:S04]  /*16680*/  @!P6 ISETP.GE.AND.EX P3, PT, R17, R21, PT, P3 ;  /* 0x000000151100e20c */ /* 0x000fc80003f66330 */
[----:B------:R-:W-:-:S07]  /*16690*/  @!P6 PLOP3.LUT P3, PT, P3, PT, PT, 0x8, 0x80 ;  /* 0x000000000080e81c */ /* 0x000fce0001f6e170 */
[----:B------:R-:W-:-:S14]  /*166a0*/  @P6 DSETP.GT.AND P3, PT, R4, R14, PT ;  /* 0x0000000e0400622a */ /* 0x000fdc0003f64000 */
.L_x_1483:
[----:B------:R-:W-:Y:S05]  /*166b0*/  BSYNC.RECONVERGENT B2 ;  /* 0x0000000000027941 */ /* 0x000fea0003800200 */
.L_x_1482:
[----:B------:R-:W-:Y:S01]  /*166c0*/  BSSY.RECONVERGENT B2, `(.L_x_1484) ;  /* 0x000000b000027945 */ /* 0x000fe20003800200 */
        /* <DEDUP_REMOVED lines=10> */
.L_x_1485:
[----:B------:R-:W-:Y:S05]  /*16770*/  BSYNC.RECONVERGENT B2 ;  /* 0x0000000000027941 */ /* 0x000fea0003800200 */
.L_x_1484:
[----:B------:R-:W-:Y:S02]  /*16780*/  FSEL R8, R8, R24, P2 ;  /* 0x0000001808087208 */ /* 0x000fe40001000000 */
[----:B------:R-:W-:Y:S02]  /*16790*/  FSEL R9, R9, R25, P2 ;  /* 0x0000001909097208 */ /* 0x000fe40001000000 */
[----:B------:R-:W-:Y:S02]  /*167a0*/  SEL R10, R10, R26, P2 ;  /* 0x0000001a0a0a7207 */ /* 0x000fe40001000000 */
[----:B------:R-:W-:Y:S01]  /*167b0*/  SEL R11, R11, R27, P2 ;  /* 0x0000001b0b0b7207 */ /* 0x000fe20001000000 */
[----:B------:R-:W-:Y:S06]  /*167c0*/  @!P4 BRA `(.L_x_1486) ;  /* 0xfffffffc005cc947 */ /* 0x000fec000383ffff */
[----:B------:R-:W-:Y:S05]  /*167d0*/  BSYNC.RECONVERGENT B0 ;  /* 0x0000000000007941 */ /* 0x000fea0003800200 */
.L_x_1481:
[----:B------:R-:W-:Y:S05]  /*167e0*/  BRA `(.L_x_1480) ;  /* 0x0000000000f07947 */ /* 0x000fea0003800000 */
.L_x_1479:
[----:B------:R-:W1:Y:S01]  /*167f0*/  LDCU UR4, c[0x0][0x3ac] ;  /* 0x00007580ff0477ac */ /* 0x000e620008000800 */
[----:B------:R-:W-:Y:S01]  /*16800*/  IMAD.U32 R8, RZ, RZ, UR8 ;  /* 0x00000008ff087e24 */ /* 0x000fe2000f8e00ff */
[----:B------:R-:W-:Y:S01]  /*16810*/  MOV R10, UR6 ;  /* 0x00000006000a7c02 */ /* 0x000fe20008000f00 */
[----:B------:R-:W-:Y:S01]  /*16820*/  IMAD.U32 R9, RZ, RZ, UR9 ;  /* 0x00000009ff097e24 */ /* 0x000fe2000f8e00ff */
[----:B------:R-:W2:Y:S01]  /*16830*/  LDCU UR5, c[0x0][0x3ac] ;  /* 0x00007580ff0577ac */ /* 0x000ea20008000800 */
[----:B------:R-:W-:Y:S01]  /*16840*/  IMAD.U32 R11, RZ, RZ, UR7 ;  /* 0x00000007ff0b7e24 */ /* 0x000fe2000f8e00ff */
[----:B-1----:R-:W-:-:S13]  /*16850*/  ISETP.GE.U32.AND P2, PT, R13, UR4, PT ;  /* 0x000000040d007c0c */ /* 0x002fda000bf46070 */
[----:B--2---:R-:W-:Y:S05]  /*16860*/  @P2 BRA `(.L_x_1480) ;  /* 0x0000000000d02947 */ /* 0x004fea0003800000 */
[----:B------:R-:W1:Y:S01]  /*16870*/  LDCU UR4, c[0x0][0x374] ;  /* 0x00006e80ff0477ac */ /* 0x000e620008000800 */
[----:B------:R-:W2:Y:S01]  /*16880*/  LDC R18, c[0x0][0x360] ;  /* 0x0000d800ff127b82 */ /* 0x000ea20000000800 */
[----:B------:R-:W-:Y:S01]  /*16890*/  MOV R10, UR6 ;  /* 0x00000006000a7c02 */ /* 0x000fe20008000f00 */
[----:B------:R-:W-:Y:S01]  /*168a0*/  IMAD.U32 R11, RZ, RZ, UR7 ;  /* 0x00000007ff0b7e24 */ /* 0x000fe2000f8e00ff */
[----:B------:R-:W-:Y:S01]  /*168b0*/  MOV R9, UR9 ;  /* 0x0000000900097c02 */ /* 0x000fe20008000f00 */
[----:B------:R-:W-:Y:S02]  /*168c0*/  IMAD.MOV.U32 R23, RZ, RZ, R13 ;  /* 0x000000ffff177224 */ /* 0x000fe400078e000d */
[----:B------:R-:W-:Y:S02]  /*168d0*/  IMAD.U32 R8, RZ, RZ, UR8 ;  /* 0x00000008ff087e24 */ /* 0x000fe4000f8e00ff */
[----:B------:R-:W3:Y:S08]  /*168e0*/  LDC.64 R28, c[0x0][0x788] ;  /* 0x0001e200ff1c7b82 */ /* 0x000ef00000000a00 */
[----:B------:R-:W4:Y:S01]  /*168f0*/  LDC R30, c[0x0][0x364] ;  /* 0x0000d900ff1e7b82 */ /* 0x000f220000000800 */
[----:B-1----:R-:W-:-:S07]  /*16900*/  IMAD R12, R7, UR4, RZ ;  /* 0x00000004070c7c24 */ /* 0x002fce000f8e02ff */
.L_x_1491:
[----:B------:R-:W-:-:S04]  /*16910*/  IMAD.IADD R7, R12, 0x1, R23 ;  /* 0x000000010c077824 */ /* 0x000fc800078e0217 */
[----:B--2---:R-:W-:-:S04]  /*16920*/  IMAD R7, R7, R18, R0 ;  /* 0x0000001207077224 */ /* 0x004fc800078e0200 */
[----:B---3--:R-:W-:-:S05]  /*16930*/  IMAD.WIDE.U32 R6, R7, 0x20, R28 ;  /* 0x0000002007067825 */ /* 0x008fca00078e001c */
[----:B------:R-:W2:Y:S04]  /*16940*/  LDG.E.64 R26, desc[UR36][R6.64+0x18] ;  /* 0x00001824061a7981 */ /* 0x000ea8000c1e1b00 */
[----:B------:R-:W3:Y:S04]  /*16950*/  LDG.E.64 R20, desc[UR36][R6.64+0x8] ;  /* 0x0000082406147981 */ /* 0x000ee8000c1e1b00 */
[----:B------:R-:W5:Y:S04]  /*16960*/  LDG.E.64 R24, desc[UR36][R6.64+0x10] ;  /* 0x0000102406187981 */ /* 0x000f68000c1e1b00 */
[----:B------:R-:W5:Y:S01]  /*16970*/  LDG.E.64 R14, desc[UR36][R6.64] ;  /* 0x00000024060e7981 */ /* 0x000f62000c1e1b00 */
[----:B------:R-:W-:Y:S01]  /*16980*/  DSETP.NAN.AND P5, PT, R8, R8, PT ;  /* 0x000000080800722a */ /* 0x000fe20003fa8000 */
[----:B----4-:R-:W-:Y:S01]  /*16990*/  IMAD.IADD R23, R30, 0x1, R23 ;  /* 0x000000011e177824 */ /* 0x010fe200078e0217 */
[----:B------:R-:W-:Y:S01]  /*169a0*/  DSETP.NAN.AND P6, PT, R4, R4, PT ;  /* 0x000000040400722a */ /* 0x000fe20003fc8000 */
[----:B------:R-:W-:Y:S03]  /*169b0*/  BSSY.RECONVERGENT B0, `(.L_x_1487) ;  /* 0x000000e000007945 */ /* 0x000fe60003800200 */
[----:B------:R-:W-:-:S08]  /*169c0*/  ISETP.GE.U32.AND P4, PT, R23, UR5, PT ;  /* 0x0000000517007c0c */ /* 0x000fd0000bf86070 */
[----:B--2---:R-:W-:Y:S02]  /*169d0*/  @P5 ISETP.GE.U32.AND P2, PT, R10, R26, PT ;  /* 0x0000001a0a00520c */ /* 0x004fe40003f46070 */
[----:B---3--:R-:W-:Y:S02]  /*169e0*/  @P6 ISETP.GE.U32.AND P3, PT, R16, R20, PT ;  /* 0x000000141000620c */ /* 0x008fe40003f66070 */
[----:B------:R-:W-:Y:S02]  /*169f0*/  @P5 ISETP.GE.AND.EX P2, PT, R11, R27, PT, P2 ;  /* 0x0000001b0b00520c */ /* 0x000fe40003f46320 */
[----:B------:R-:W-:-:S11]  /*16a00*/  @P6 ISETP.GE.AND.EX P3, PT, R17, R21, PT, P3 ;  /* 0x000000151100620c */ /* 0x000fd60003f66330 */
[----:B-----5:R-:W-:Y:S02]  /*16a10*/  @P5 DSETP.NUM.OR P2, PT, R24, R24, !P2 ;  /* 0x000000181800522a */ /* 0x020fe40005747400 */
[----:B------:R-:W-:Y:S01]  /*16a20*/  @P6 DSETP.NUM.OR P3, PT, R14, R14, !P3 ;  /* 0x0000000e0e00622a */ /* 0x000fe20005f67400 */
[----:B------:R-:W-:-:S13]  /*16a30*/  @P6 BRA `(.L_x_1488) ;  /* 0x0000000000146947 */ /* 0x000fda0003800000 */
[----:B------:R-:W-:-:S14]  /*16a40*/  DSETP.NEU.AND P6, PT, R4, R14, PT ;  /* 0x0000000e0400722a */ /* 0x000fdc0003fcd000 */
[----:B------:R-:W-:-:S04]  /*16a50*/  @!P6 ISETP.GE.U32.AND P3, PT, R16, R20, PT ;  /* 0x000000141000e20c */ /* 0x000fc80003f66070 */
[----:B------:R-:W-:-:S04]  /*16a60*/  @!P6 ISETP.GE.AND.EX P3, PT, R17, R21, PT, P3 ;  /* 0x000000151100e20c */ /* 0x000fc80003f66330 */
[----:B------:R-:W-:-:S07]  /*16a70*/  @!P6 PLOP3.LUT P3, PT, P3, PT, PT, 0x8, 0x80 ;  /* 0x000000000080e81c */ /* 0x000fce0001f6e170 */
[----:B------:R-:W-:-:S14]  /*16a80*/  @P6 DSETP.GT.AND P3, PT, R4, R14, PT ;  /* 0x0000000e0400622a */ /* 0x000fdc0003f64000 */
.L_x_1488:
[----:B------:R-:W-:Y:S05]  /*16a90*/  BSYNC.RECONVERGENT B0 ;  /* 0x0000000000007941 */ /* 0x000fea0003800200 */
.L_x_1487:
        /* <DEDUP_REMOVED lines=11> */
.L_x_1490:
[----:B------:R-:W-:Y:S05]  /*16b50*/  BSYNC.RECONVERGENT B0 ;  /* 0x0000000000007941 */ /* 0x000fea0003800200 */
.L_x_1489:
[----:B------:R-:W-:Y:S02]  /*16b60*/  FSEL R8, R8, R24, P2 ;  /* 0x0000001808087208 */ /* 0x000fe40001000000 */
[----:B------:R-:W-:Y:S02]  /*16b70*/  FSEL R9, R9, R25, P2 ;  /* 0x0000001909097208 */ /* 0x000fe40001000000 */
[----:B------:R-:W-:Y:S02]  /*16b80*/  SEL R10, R10, R26, P2 ;  /* 0x0000001a0a0a7207 */ /* 0x000fe40001000000 */
[----:B------:R-:W-:Y:S01]  /*16b90*/  SEL R11, R11, R27, P2 ;  /* 0x0000001b0b0b7207 */ /* 0x000fe20001000000 */
[----:B------:R-:W-:Y:S06]  /*16ba0*/  @!P4 BRA `(.L_x_1491) ;  /* 0xfffffffc0058c947 */ /* 0x000fec000383ffff */
.L_x_1480:
[----:B------:R-:W-:Y:S05]  /*16bb0*/  BSYNC.RECONVERGENT B1 ;  /* 0x0000000000017941 */ /* 0x000fea0003800200 */
.L_x_1478:
[----:B------:R-:W1:Y:S01]  /*16bc0*/  S2UR UR6, SR_CgaCtaId ;  /* 0x00000000000679c3 */ /* 0x000e620000008800 */
[----:B------:R-:W2:Y:S01]  /*16bd0*/  LDCU UR5, c[0x0][0x360] ;  /* 0x00006c00ff0577ac */ /* 0x000ea20008000800 */
[----:B------:R-:W-:Y:S01]  /*16be0*/  IMAD.MOV.U32 R6, RZ, RZ, R16 ;  /* 0x000000ffff067224 */ /* 0x000fe200078e0010 */
[----:B------:R-:W-:Y:S01]  /*16bf0*/  MOV R7, R17 ;  /* 0x0000001100077202 */ /* 0x000fe20000000f00 */
[----:B------:R-:W-:Y:S02]  /*16c00*/  UMOV UR4, 0x400 ;  /* 0x0000040000047882 */ /* 0x000fe40000000000 */
[----:B------:R-:W-:Y:S01]  /*16c10*/  UIADD3 UR4, UPT, UPT, UR4, 0x10, URZ ;  /* 0x0000001004047890 */ /* 0x000fe2000fffe0ff */
[----:B--2---:R-:W-:-:S03]  /*16c20*/  IMAD R15, R13, UR5, R0 ;  /* 0x000000050d0f7c24 */ /* 0x004fc6000f8e0200 */
[----:B-1----:R-:W-:Y:S01]  /*16c30*/  ULEA UR8, UR6, UR4, 0x18 ;  /* 0x0000000406087291 */ /* 0x002fe2000f8ec0ff */
[----:B------:R-:W1:Y:S05]  /*16c40*/  LDCU UR6, c[0x0][0x364] ;  /* 0x00006c80ff0677ac */ /* 0x000e6a0008000800 */
[----:B------:R-:W-:-:S05]  /*16c50*/  LEA R15, R15, UR8, 0x5 ;  /* 0x000000080f0f7c11 */ /* 0x000fca000f8e28ff */
[----:B------:R2:W-:Y:S04]  /*16c60*/  STS.128 [R15], R4 ;  /* 0x000000040f007388 */ /* 0x0005e80000000c00 */
[----:B------:R2:W-:Y:S01]  /*16c70*/  STS.128 [R15+0x10], R8 ;  /* 0x000010080f007388 */ /* 0x0005e20000000c00 */
[----:B-1----:R-:W-:-:S09]  /*16c80*/  UISETP.GE.U32.AND UP0, UPT, UR6, 0x2, UPT ;  /* 0x000000020600788c */ /* 0x002fd2000bf06070 */
[----:B------:R-:W-:Y:S05]  /*16c90*/  BRA.U !UP0, `(.L_x_1492) ;  /* 0x0000000108d07547 */ /* 0x000fea000b800000 */
[----:B------:R-:W-:-:S05]  /*16ca0*/  UMOV UR4, UR6 ;  /* 0x0000000600047c82 */ /* 0x000fca0008000000 */
.L_x_1499:
[----:B------:R-:W-:Y:S01]  /*16cb0*/  USHF.R.U32.HI UR7, URZ, 0x1, UR4 ;  /* 0x00000001ff077899 */ /* 0x000fe20008011604 */
[----:B------:R-:W-:Y:S05]  /*16cc0*/  BAR.SYNC.DEFER_BLOCKING 0x0 ;  /* 0x0000000000007b1d */ /* 0x000fea0000010000 */
[----:B-12---:R-:W-:Y:S01]  /*16cd0*/  VIADD R7, R13, UR7 ;  /* 0x000000070d077c36 */ /* 0x006fe20008000000 */
[----:B------:R-:W-:Y:S04]  /*16ce0*/  BSSY.RECONVERGENT B0, `(.L_x_1493) ;  /* 0x000002c000007945 */ /* 0x000fe80003800200 */
[----:B------:R-:W-:-:S04]  /*16cf0*/  ISETP.GE.U32.AND P2, PT, R7, UR6, PT ;  /* 0x0000000607007c0c */ /* 0x000fc8000bf46070 */
[----:B------:R-:W-:-:S13]  /*16d00*/  ISETP.GE.U32.OR P2, PT, R13, UR7, P2 ;  /* 0x000000070d007c0c */ /* 0x000fda0009746470 */
[----:B------:R-:W-:Y:S05]  /*16d10*/  @P2 BRA `(.L_x_1494) ;  /* 0x0000000000a02947 */ /* 0x000fea0003800000 */
[----:B------:R-:W-:Y:S01]  /*16d20*/  IMAD R6, R7, UR5, R0 ;  /* 0x0000000507067c24 */ /* 0x000fe2000f8e0200 */
[----:B------:R-:W-:Y:S01]  /*16d30*/  DSETP.NAN.AND P5, PT, R4, R4, PT ;  /* 0x000000040400722a */ /* 0x000fe20003fa8000 */
[----:B------:R-:W-:Y:S01]  /*16d40*/  BSSY.RECONVERGENT B1, `(.L_x_1495) ;  /* 0x0000010000017945 */ /* 0x000fe20003800200 */
[----:B------:R-:W-:Y:S02]  /*16d50*/  DSETP.NAN.AND P4, PT, R8, R8, PT ;  /* 0x000000080800722a */ /* 0x000fe40003f88000 */
[----:B------:R-:W-:-:S05]  /*16d60*/  LEA R6, R6, UR8, 0x5 ;  /* 0x0000000806067c11 */ /* 0x000fca000f8e28ff */
[----:B------:R-:W1:Y:S04]  /*16d70*/  LDS.128 R24, [R6] ;  /* 0x0000000006187984 */ /* 0x000e680000000c00 */
[----:B------:R-:W2:Y:S01]  /*16d80*/  LDS.128 R28, [R6+0x10] ;  /* 0x00001000061c7984 */ /* 0x000ea20000000c00 */
        /* <DEDUP_REMOVED lines=11> */
.L_x_1496:
[----:B------:R-:W-:Y:S05]  /*16e40*/  BSYNC.RECONVERGENT B1 ;  /* 0x0000000000017941 */ /* 0x000fea0003800200 */
.L_x_1495:
        /* <DEDUP_REMOVED lines=12> */
.L_x_1498:
[----:B------:R-:W-:Y:S05]  /*16f10*/  BSYNC.RECONVERGENT B1 ;  /* 0x0000000000017941 */ /* 0x000fea0003800200 */
.L_x_1497:
        /* <DEDUP_REMOVED lines=8> */
.L_x_1494:
[----:B------:R-:W-:Y:S05]  /*16fa0*/  BSYNC.RECONVERGENT B0 ;  /* 0x0000000000007941 */ /* 0x000fea0003800200 */
.L_x_1493:
[----:B------:R-:W-:-:S03]  /*16fb0*/  UISETP.GT.U32.AND UP0, UPT, UR4, 0x3, UPT ;  /* 0x000000030400788c */ /* 0x000fc6000bf04070 */
[----:B------:R-:W-:-:S06]  /*16fc0*/  UMOV UR4, UR7 ;  /* 0x0000000700047c82 */ /* 0x000fcc0008000000 */
[----:B------:R-:W-:Y:S05]  /*16fd0*/  BRA.U UP0, `(.L_x_1499) ;  /* 0xfffffffd00347547 */ /* 0x000fea000b83ffff */
.L_x_1492:
[----:B------:R-:W3:Y:S02]  /*16fe0*/  LDCU UR4, c[0x0][0x3b0] ;  /* 0x00007600ff0477ac */ /* 0x000ee40008000800 */
[----:B---3--:R-:W-:-:S09]  /*16ff0*/  UISETP.NE.AND UP0, UPT, UR4, URZ, UPT ;  /* 0x000000ff0400728c */ /* 0x008fd2000bf05270 */
[----:B------:R-:W-:Y:S05]  /*17000*/  BRA.U !UP0, `(.L_x_1500) ;  /* 0x0000000508b07547 */ /* 0x000fea000b800000 */
[----:B------:R-:W-:Y:S02]  /*17010*/  UISETP.GE.U32.AND UP0, UPT, UR5, 0x21, UPT ;  /* 0x000000210500788c */ /* 0x000fe4000bf06070 */
[----:B------:R-:W-:-:S07]  /*17020*/  UMOV UR4, UR5 ;  /* 0x0000000500047c82 */ /* 0x000fce0008000000 */
[----:B------:R-:W-:Y:S05]  /*17030*/  BRA.U !UP0, `(.L_x_1501) ;  /* 0x0000000108e87547 */ /* 0x000fea000b800000 */
[----:B-12---:R-:W-:Y:S01]  /*17040*/  MOV R6, R16 ;  /* 0x0000001000067202 */ /* 0x006fe20000000f00 */
[----:B------:R-:W-:Y:S01]  /*17050*/  IMAD.MOV.U32 R7, RZ, RZ, R17 ;  /* 0x000000ffff077224 */ /* 0x000fe200078e0011 */
[----:B------:R3:W-:Y:S01]  /*17060*/  STS.128 [R15+0x10], R8 ;  /* 0x000010080f007388 */ /* 0x0007e20000000c00 */
[----:B------:R-:W-:Y:S01]  /*17070*/  UISETP.GE.U32.AND UP0, UPT, UR5, 0x40, UPT ;  /* 0x000000400500788c */ /* 0x000fe2000bf06070 */
[----:B------:R-:W-:Y:S02]  /*17080*/  UMOV UR4, 0x20 ;  /* 0x0000002000047882 */ /* 0x000fe40000000000 */
[----:B------:R3:W-:Y:S06]  /*17090*/  STS.128 [R15], R4 ;  /* 0x000000040f007388 */ /* 0x0007ec0000000c00 */
[----:B------:R-:W-:Y:S05]  /*170a0*/  BRA.U !UP0, `(.L_x_1501) ;  /* 0x0000000108cc7547 */ /* 0x000fea000b800000 */
[----:B------:R-:W-:-:S07]  /*170b0*/  IMAD.U32 R12, RZ, RZ, UR5 ;  /* 0x00000005ff0c7e24 */ /* 0x000fce000f8e00ff */
.L_x_1508:
[----:B------:R-:W-:Y:S01]  /*170c0*/  SHF.R.U32.HI R13, RZ, 0x1, R12 ;  /* 0x00000001ff0d7819 */ /* 0x000fe2000001160c */
[----:B------:R-:W-:Y:S04]  /*170d0*/  BAR.SYNC.DEFER_BLOCKING 0x0 ;  /* 0x0000000000007b1d */ /* 0x000fe80000010000 */
[----:B-1-3--:R-:W-:Y:S02]  /*170e0*/  IMAD.IADD R6, R13, 0x1, R0 ;  /* 0x000000010d067824 */ /* 0x00afe400078e0200 */
[----:B------:R-:W-:Y:S03]  /*170f0*/  BSSY.RECONVERGENT B0, `(.L_x_1502) ;  /* 0x000002b000007945 */ /* 0x000fe60003800200 */
[----:B------:R-:W-:-:S04]  /*17100*/  ISETP.GE.U32.AND P2, PT, R6, UR5, PT ;  /* 0x0000000506007c0c */ /* 0x000fc8000bf46070 */
[----:B------:R-:W-:-:S13]  /*17110*/  ISETP.GE.U32.OR P2, PT, R0, R13, P2 ;  /* 0x0000000d0000720c */ /* 0x000fda0001746470 */
[----:B------:R-:W-:Y:S05]  /*17120*/  @P2 BRA `(.L_x_1503) ;  /* 0x00000000009c2947 */ /* 0x000fea0003800000 */
[----:B------:R-:W-:Y:S01]  /*17130*/  LEA R6, R13, R15, 0x5 ;  /* 0x0000000f0d067211 */ /* 0x000fe200078e28ff */
        /* <DEDUP_REMOVED lines=16> */
.L_x_1505:
[----:B------:R-:W-:Y:S05]  /*17240*/  BSYNC.RECONVERGENT B1 ;  /* 0x0000000000017941 */ /* 0x000fea0003800200 */
.L_x_1504:
        /* <DEDUP_REMOVED lines=12> */
.L_x_1507:
[----:B------:R-:W-:Y:S05]  /*17310*/  BSYNC.RECONVERGENT B1 ;  /* 0x0000000000017941 */ /* 0x000fea0003800200 */
.L_x_1506:
        /* <DEDUP_REMOVED lines=8> */
.L_x_1503:
[----:B------:R-:W-:Y:S05]  /*173a0*/  BSYNC.RECONVERGENT B0 ;  /* 0x0000000000007941 */ /* 0x000fea0003800200 */
.L_x_1502:
[----:B------:R-:W-:Y:S01]  /*173b0*/  ISETP.GT.U32.AND P2, PT, R12, 0x7f, PT ;  /* 0x0000007f0c00780c */ /* 0x000fe20003f44070 */
[----:B------:R-:W-:-:S12]  /*173c0*/  IMAD.MOV.U32 R12, RZ, RZ, R13 ;  /* 0x000000ffff0c7224 */ /* 0x000fd800078e000d */
[----:B------:R-:W-:Y:S05]  /*173d0*/  @P2 BRA `(.L_x_1508) ;  /* 0xfffffffc00382947 */ /* 0x000fea000383ffff */
.L_x_1501:
[----:B------:R-:W-:Y:S01]  /*173e0*/  BAR.SYNC.DEFER_BLOCKING 0x0 ;  /* 0x0000000000007b1d */ /* 0x000fe20000010000 */
[----:B------:R-:W-:-:S09]  /*173f0*/  UISETP.GE.U32.AND UP0, UPT, UR4, 0x2, UPT ;  /* 0x000000020400788c */ /* 0x000fd2000bf06070 */
[----:B------:R-:W-:Y:S05]  /*17400*/  BRA.U !UP0, `(.L_x_1500) ;  /* 0x0000000108b07547 */ /* 0x000fea000b800000 */
[----:B-123--:R-:W-:-:S07]  /*17410*/  MOV R15, 0x1 ;  /* 0x00000001000f7802 */ /* 0x00efce0000000f00 */
.L_x_1513:
[----:B------:R-:W1:Y:S01]  /*17420*/  SHFL.DOWN PT, R21, R16, R15, 0x1f ;  /* 0x08001f0f10157589 */ /* 0x000e6200000e0000 */
[----:B------:R-:W-:Y:S01]  /*17430*/  DSETP.NAN.AND P3, PT, R4, R4, PT ;  /* 0x000000040400722a */ /* 0x000fe20003f68000 */
[----:B------:R-:W-:Y:S02]  /*17440*/  BSSY.RECONVERGENT B0, `(.L_x_1509) ;  /* 0x000000d000007945 */ /* 0x000fe40003800200 */
[----:B------:R-:W2:Y:S04]  /*17450*/  SHFL.DOWN PT, R0, R17, R15, 0x1f ;  /* 0x08001f0f11007589 */ /* 0x000ea800000e0000 */
[----:B------:R-:W-:Y:S04]  /*17460*/  SHFL.DOWN PT, R7, R5, R15, 0x1f ;  /* 0x08001f0f05077589 */ /* 0x000fe800000e0000 */
[----:B------:R-:W3:Y:S03]  /*17470*/  SHFL.DOWN PT, R6, R4, R15, 0x1f ;  /* 0x08001f0f04067589 */ /* 0x000ee600000e0000 */
[----:B-1----:R-:W-:-:S04]  /*17480*/  @P3 ISETP.GE.U32.AND P2, PT, R16, R21, PT ;  /* 0x000000151000320c */ /* 0x002fc80003f46070 */
[----:B--2---:R-:W-:-:S13]  /*17490*/  @P3 ISETP.GE.AND.EX P2, PT, R17, R0, PT, P2 ;  /* 0x000000001100320c */ /* 0x004fda0003f46320 */
[----:B---3--:R-:W-:Y:S01]  /*174a0*/  @P3 DSETP.NUM.OR P2, PT, R6, R6, !P2 ;  /* 0x000000060600322a */ /* 0x008fe20005747400 */
[----:B------:R-:W-:-:S13]  /*174b0*/  @P3 BRA `(.L_x_1510) ;  /* 0x0000000000143947 */ /* 0x000fda0003800000 */
[----:B------:R-:W-:-:S14]  /*174c0*/  DSETP.NEU.AND P3, PT, R4, R6, PT ;  /* 0x000000060400722a */ /* 0x000fdc0003f6d000 */
[----:B------:R-:W-:-:S04]  /*174d0*/  @!P3 ISETP.GE.U32.AND P2, PT, R16, R21, PT ;  /* 0x000000151000b20c */ /* 0x000fc80003f46070 */
[----:B------:R-:W-:-:S04]  /*174e0*/  @!P3 ISETP.GE.AND.EX P2, PT, R17, R0, PT, P2 ;  /* 0x000000001100b20c */ /* 0x000fc80003f46320 */
[----:B------:R-:W-:-:S07]  /*174f0*/  @!P3 PLOP3.LUT P2, PT, P2, PT, PT, 0x8, 0x80 ;  /* 0x000000000080b81c */ /* 0x000fce000174e170 */
[----:B------:R-:W-:-:S14]  /*17500*/  @P3 DSETP.GT.AND P2, PT, R4, R6, PT ;  /* 0x000000060400322a */ /* 0x000fdc0003f44000 */
.L_x_1510:
[----:B------:R-:W-:Y:S05]  /*17510*/  BSYNC.RECONVERGENT B0 ;  /* 0x0000000000007941 */ /* 0x000fea0003800200 */
.L_x_1509:
[----:B------:R-:W1:Y:S01]  /*17520*/  SHFL.DOWN PT, R23, R10, R15, 0x1f ;  /* 0x08001f0f0a177589 */ /* 0x000e6200000e0000 */
[----:B------:R-:W-:Y:S01]  /*17530*/  DSETP.NAN.AND P4, PT, R8, R8, PT ;  /* 0x000000080800722a */ /* 0x000fe20003f88000 */
[----:B------:R-:W-:Y:S01]  /*17540*/  BSSY.RECONVERGENT B0, `(.L_x_1511) ;  /* 0x0000011000007945 */ /* 0x000fe20003800200 */
[----:B------:R-:W-:Y:S01]  /*17550*/  FSEL R4, R4, R6, P2 ;  /* 0x0000000604047208 */ /* 0x000fe20001000000 */
[----:B------:R-:W2:Y:S01]  /*17560*/  SHFL.DOWN PT, R14, R11, R15, 0x1f ;  /* 0x08001f0f0b0e7589 */ /* 0x000ea200000e0000 */
[----:B------:R-:W-:Y:S02]  /*17570*/  FSEL R5, R5, R7, P2 ;  /* 0x0000000705057208 */ /* 0x000fe40001000000 */
[----:B------:R-:W-:Y:S01]  /*17580*/  SEL R16, R16, R21, P2 ;  /* 0x0000001510107207 */ /* 0x000fe20001000000 */
[----:B------:R-:W-:Y:S01]  /*17590*/  SHFL.DOWN PT, R13, R9, R15, 0x1f ;  /* 0x08001f0f090d7589 */ /* 0x000fe200000e0000 */
[----:B------:R-:W-:-:S03]  /*175a0*/  SEL R17, R17, R0, P2 ;  /* 0x0000000011117207 */ /* 0x000fc60001000000 */
[----:B------:R-:W3:Y:S03]  /*175b0*/  SHFL.DOWN PT, R12, R8, R15, 0x1f ;  /* 0x08001f0f080c7589 */ /* 0x000ee600000e0000 */
[----:B-1----:R-:W-:-:S04]  /*175c0*/  @P4 ISETP.GE.U32.AND P3, PT, R10, R23, PT ;  /* 0x000000170a00420c */ /* 0x002fc80003f66070 */
[----:B--2---:R-:W-:-:S13]  /*175d0*/  @P4 ISETP.GE.AND.EX P3, PT, R11, R14, PT, P3 ;  /* 0x0000000e0b00420c */ /* 0x004fda0003f66330 */
[----:B---3--:R-:W-:Y:S01]  /*175e0*/  @P4 DSETP.NUM.OR P3, PT, R12, R12, !P3 ;  /* 0x0000000c0c00422a */ /* 0x008fe20005f67400 */
[----:B------:R-:W-:-:S13]  /*175f0*/  @P4 BRA `(.L_x_1512) ;  /* 0x0000000000144947 */ /* 0x000fda0003800000 */
[----:B------:R-:W-:-:S14]  /*17600*/  DSETP.NEU.AND P4, PT, R8, R12, PT ;  /* 0x0000000c0800722a */ /* 0x000fdc0003f8d000 */
[----:B------:R-:W-:Y:S01]  /*17610*/  @!P4 ISETP.GE.U32.AND P2, PT, R10, R23, PT ;  /* 0x000000170a00c20c */ /* 0x000fe20003f46070 */
[----:B------:R-:W-:-:S03]  /*17620*/  @P4 DSETP.GT.AND P3, PT, R8, R12, PT ;  /* 0x0000000c0800422a */ /* 0x000fc60003f64000 */
[----:B------:R-:W-:-:S04]  /*17630*/  @!P4 ISETP.GE.AND.EX P2, PT, R11, R14, PT, P2 ;  /* 0x0000000e0b00c20c */ /* 0x000fc80003f46320 */
[----:B------:R-:W-:-:S13]  /*17640*/  @!P4 PLOP3.LUT P3, PT, P2, PT, PT, 0x8, 0x80 ;  /* 0x000000000080c81c */ /* 0x000fda000176e170 */
.L_x_1512:
[----:B------:R-:W-:Y:S05]  /*17650*/  BSYNC.RECONVERGENT B0 ;  /* 0x0000000000007941 */ /* 0x000fea0003800200 */
.L_x_1511:
[----:B------:R-:W-:Y:S01]  /*17660*/  IMAD.SHL.U32 R15, R15, 0x2, RZ ;  /* 0x000000020f0f7824 */ /* 0x000fe200078e00ff */
[----:B------:R-:W-:Y:S02]  /*17670*/  FSEL R8, R8, R12, P3 ;  /* 0x0000000c08087208 */ /* 0x000fe40001800000 */
[----:B------:R-:W-:Y:S02]  /*17680*/  FSEL R9, R9, R13, P3 ;  /* 0x0000000d09097208 */ /* 0x000fe40001800000 */
[----:B------:R-:W-:Y:S02]  /*17690*/  ISETP.GE.AND P2, PT, R15, UR4, PT ;  /* 0x000000040f007c0c */ /* 0x000fe4000bf46270 */
[----:B------:R-:W-:Y:S02]  /*176a0*/  SEL R10, R10, R23, P3 ;  /* 0x000000170a0a7207 */ /* 0x000fe40001800000 */
[----:B------:R-:W-:-:S09]  /*176b0*/  SEL R11, R11, R14, P3 ;  /* 0x0000000e0b0b7207 */ /* 0x000fd20001800000 */
[----:B------:R-:W-:Y:S05]  /*176c0*/  @!P2 BRA `(.L_x_1513) ;  /* 0xfffffffc0054a947 */ /* 0x000fea000383ffff */
.L_x_1500:
[----:B------:R-:W-:Y:S05]  /*176d0*/  @!P0 EXIT ;  /* 0x000000000000894d */ /* 0x000fea0003800000 */
[----:B------:R-:W4:Y:S02]  /*176e0*/  LDCU.U8 UR4, c[0x0][0x7a0] ;  /* 0x0000f400ff0477ac */ /* 0x000f240008000000 */
[----:B----4-:R-:W-:-:S13]  /*176f0*/  ISETP.NE.AND P0, PT, RZ, UR4, PT ;  /* 0x00000004ff007c0c */ /* 0x010fda000bf05270 */
[----:B-123--:R-:W1:Y:S02]  /*17700*/  @P0 LDC.64 R6, c[0x0][0x798] ;  /* 0x0001e600ff060b82 */ /* 0x00ee640000000a00 */
[-C--:B-1----:R-:W-:Y:S02]  /*17710*/  @P0 IADD3 R16, P2, PT, R16, R6.reuse, RZ ;  /* 0x0000000610100210 */ /* 0x082fe40007f5e0ff */
[----:B------:R-:W-:-:S03]  /*17720*/  @P0 IADD3 R10, P3, PT, R10, R6, RZ ;  /* 0x000000060a0a0210 */ /* 0x000fc60007f7e0ff */
[--C-:B------:R-:W-:Y:S02]  /*17730*/  @P0 IMAD.X R17, R17, 0x1, R7.reuse, P2 ;  /* 0x0000000111110824 */ /* 0x100fe400010e0607 */
[----:B------:R-:W-:Y:S01]  /*17740*/  @P0 IMAD.X R11, R11, 0x1, R7, P3 ;  /* 0x000000010b0b0824 */ /* 0x000fe200018e0607 */
[----:B------:R-:W-:Y:S07]  /*17750*/  @!P1 BRA `(.L_x_1514) ;  /* 0x0000000400a09947 */ /* 0x000fee0003800000 */
[----:B------:R-:W-:Y:S05]  /*17760*/  @!P0 BRA `(.L_x_1515) ;  /* 0x0000000000488947 */ /* 0x000fea0003800000 */
[----:B------:R-:W-:Y:S01]  /*17770*/  MOV R0, 0x0 ;  /* 0x0000000000007802 */ /* 0x000fe20000000f00 */
[----:B------:R-:W1:Y:S01]  /*17780*/  LDCU.64 UR4, c[0x4][0x3c8] ;  /* 0x01007900ff0477ac */ /* 0x000e620008000a00 */
[----:B------:R-:W-:Y:S02]  /*17790*/  HFMA2 R13, -RZ, RZ, 0, 0 ;  /* 0x00000000ff0d7431 */ /* 0x000fe400000001ff */
[----:B------:R-:W-:Y:S01]  /*177a0*/  IMAD.MOV.U32 R8, RZ, RZ, 0x2dd ;  /* 0x000002ddff087424 */ /* 0x000fe200078e00ff */
[----:B------:R2:W3:Y:S01]  /*177b0*/  LDC.64 R2, c[0x4][R0] ;  /* 0x0100000000027b82 */ /* 0x0004e20000000a00 */
[----:B------:R-:W4:Y:S01]  /*177c0*/  LDCU.64 UR8, c[0x4][0x3c0] ;  /* 0x01007800ff0877ac */ /* 0x000f220008000a00 */
[----:B------:R-:W-:Y:S01]  /*177d0*/  IMAD.MOV.U32 R12, RZ, RZ, 0x1 ;  /* 0x00000001ff0c7424 */ /* 0x000fe200078e00ff */
[----:B------:R-:W5:Y:S01]  /*177e0*/  LDCU.64 UR6, c[0x4][0x268] ;  /* 0x01004d00ff0677ac */ /* 0x000f620008000a00 */
[----:B-1----:R-:W-:Y:S01]  /*177f0*/  MOV R4, UR4 ;  /* 0x0000000400047c02 */ /* 0x002fe20008000f00 */
[----:B------:R-:W-:-:S02]  /*17800*/  IMAD.U32 R5, RZ, RZ, UR5 ;  /* 0x00000005ff057e24 */ /* 0x000fc4000f8e00ff */
[----:B----4-:R-:W-:Y:S02]  /*17810*/  IMAD.U32 R6, RZ, RZ, UR8 ;  /* 0x00000008ff067e24 */ /* 0x010fe4000f8e00ff */
[----:B------:R-:W-:Y:S01]  /*17820*/  IMAD.U32 R7, RZ, RZ, UR9 ;  /* 0x00000009ff077e24 */ /* 0x000fe2000f8e00ff */
[----:B-----5:R-:W-:Y:S01]  /*17830*/  MOV R10, UR6 ;  /* 0x00000006000a7c02 */ /* 0x020fe20008000f00 */
[----:B--2---:R-:W-:-:S07]  /*17840*/  IMAD.U32 R11, RZ, RZ, UR7 ;  /* 0x00000007ff0b7e24 */ /* 0x004fce000f8e00ff */
[----:B------:R-:W-:-:S07]  /*17850*/  LEPC R20, `(.L_x_1516) ;  /* 0x000000001014794e */ /* 0x000fce0000000000 */
[----:B0--3--:R-:W-:Y:S05]  /*17860*/  CALL.ABS.NOINC R2 ;  /* 0x0000000002007343 */ /* 0x009fea0003c00000 */
.L_x_1516:
[----:B------:R-:W-:Y:S02]  /*17870*/  CS2R R16, SRZ ;  /* 0x0000000000107805 */ /* 0x000fe4000001ff00 */
[----:B------:R-:W-:-:S07]  /*17880*/  CS2R R10, SRZ ;  /* 0x00000000000a7805 */ /* 0x000fce000001ff00 */
.L_x_1515:
[----:B------:R-:W1:Y:S01]  /*17890*/  LDCU.U8 UR4, c[0x0][0x7a1] ;  /* 0x0000f420ff0477ac */ /* 0x000e620008000000 */
        /* <DEDUP_REMOVED lines=15> */
[----:B-1----:R-:W-:Y:S01]  /*17990*/  IMAD.U32 R4, RZ, RZ, UR4 ;  /* 0x00000004ff047e24 */ /* 0x002fe2000f8e00ff */
[----:B------:R-:W-:Y:S01]  /*179a0*/  MOV R5, UR5 ;  /* 0x0000000500057c02 */ /* 0x000fe20008000f00 */
[----:B----4-:R-:W-:-:S02]  /*179b0*/  IMAD.U32 R6, RZ, RZ, UR8 ;  /* 0x00000008ff067e24 */ /* 0x010fc4000f8e00ff */
[----:B------:R-:W-:Y:S02]  /*179c0*/  IMAD.U32 R7, RZ, RZ, UR9 ;  /* 0x00000009ff077e24 */ /* 0x000fe4000f8e00ff */
[----:B-----5:R-:W-:Y:S01]  /*179d0*/  IMAD.U32 R10, RZ, RZ, UR6 ;  /* 0x00000006ff0a7e24 */ /* 0x020fe2000f8e00ff */
[----:B--2---:R-:W-:-:S07]  /*179e0*/  MOV R11, UR7 ;  /* 0x00000007000b7c02 */ /* 0x004fce0008000f00 */
[----:B------:R-:W-:-:S07]  /*179f0*/  LEPC R20, `(.L_x_1519) ;  /* 0x000000001014794e */ /* 0x000fce0000000000 */
[----:B0--3--:R-:W-:Y:S05]  /*17a00*/  CALL.ABS.NOINC R2 ;  /* 0x0000000002007343 */ /* 0x009fea0003c00000 */
.L_x_1519:
[----:B------:R-:W0:Y:S01]  /*17a10*/  LDCU.64 UR4, c[0x0][0x770] ;  /* 0x0000ee00ff0477ac */ /* 0x000e220008000a00 */
[----:B------:R-:W-:Y:S02]  /*17a20*/  HFMA2 R12, -RZ, RZ, 0, 5.9604644775390625e-08 ;  /* 0x00000001ff0c7431 */ /* 0x000fe400000001ff */
[----:B------:R-:W-:Y:S01]  /*17a30*/  IMAD.MOV.U32 R8, RZ, RZ, 0x2ef ;  /* 0x000002efff087424 */ /* 0x000fe200078e00ff */
[----:B------:R-:W1:Y:S01]  /*17a40*/  LDCU.64 UR6, c[0x4][0x3d8] ;  /* 0x01007b00ff0677ac */ /* 0x000e620008000a00 */
[----:B------:R-:W-:Y:S01]  /*17a50*/  IMAD.MOV.U32 R13, RZ, RZ, RZ ;  /* 0x000000ffff0d7224 */ /* 0x000fe200078e00ff */
[----:B------:R-:W2:Y:S01]  /*17a60*/  LDCU.64 UR8, c[0x4][0x3c0] ;  /* 0x01007800ff0877ac */ /* 0x000ea20008000a00 */
[----:B0-----:R-:W-:Y:S02]  /*17a70*/  IADD3 R2, P0, PT, R19, UR4, RZ ;  /* 0x0000000413027c10 */ /* 0x001fe4000ff1e0ff */
[----:B------:R-:W0:Y:S02]  /*17a80*/  LDC.64 R18, c[0x4][R18] ;  /* 0x0100000012127b82 */ /* 0x000e240000000a00 */
[----:B------:R-:W-:Y:S01]  /*17a90*/  IADD3.X R3, PT, PT, RZ, UR5, RZ, P0, !PT ;  /* 0x00000005ff037c10 */ /* 0x000fe200087fe4ff */
[----:B------:R-:W3:Y:S01]  /*17aa0*/  LDCU.64 UR4, c[0x4][0x250] ;  /* 0x01004a00ff0477ac */ /* 0x000ee20008000a00 */
[----:B-1----:R-:W-:-:S02]  /*17ab0*/  IMAD.U32 R4, RZ, RZ, UR6 ;  /* 0x00000006ff047e24 */ /* 0x002fc4000f8e00ff */
[----:B------:R-:W-:Y:S01]  /*17ac0*/  IMAD.U32 R5, RZ, RZ, UR7 ;  /* 0x00000007ff057e24 */ /* 0x000fe2000f8e00ff */
[----:B------:R1:W-:Y:S01]  /*17ad0*/  STG.E.64 desc[UR36][R2.64], R16 ;  /* 0x0000001002007986 */ /* 0x0003e2000c101b24 */
[----:B--2---:R-:W-:Y:S01]  /*17ae0*/  IMAD.U32 R6, RZ, RZ, UR8 ;  /* 0x00000008ff067e24 */ /* 0x004fe2000f8e00ff */
[----:B------:R-:W-:Y:S01]  /*17af0*/  MOV R7, UR9 ;  /* 0x0000000900077c02 */ /* 0x000fe20008000f00 */
[----:B---3--:R-:W-:Y:S02]  /*17b00*/  IMAD.U32 R10, RZ, RZ, UR4 ;  /* 0x00000004ff0a7e24 */ /* 0x008fe4000f8e00ff */
[----:B-1----:R-:W-:-:S07]  /*17b10*/  IMAD.U32 R11, RZ, RZ, UR5 ;  /* 0x00000005ff0b7e24 */ /* 0x002fce000f8e00ff */
[----:B------:R-:W-:-:S07]  /*17b20*/  LEPC R20, `(.L_x_1520) ;  /* 0x000000001014794e */ /* 0x000fce0000000000 */
[----:B0-----:R-:W-:Y:S05]  /*17b30*/  CALL.ABS.NOINC R18 ;  /* 0x0000000012007343 */ /* 0x001fea0003c00000 */
.L_x_1520:
[----:B------:R-:W-:Y:S05]  /*17b40*/  BRA `(.L_x_1521) ;  /* 0x0000000000107947 */ /* 0x000fea0003800000 */
.L_x_1518:
[----:B------:R-:W1:Y:S02]  /*17b50*/  LDCU.64 UR4, c[0x0][0x770] ;  /* 0x0000ee00ff0477ac */ /* 0x000e640008000a00 */
[----:B-1----:R-:W-:-:S05]  /*17b60*/  IADD3 R2, P0, PT, R19, UR4, RZ ;  /* 0x0000000413027c10 */ /* 0x002fca000ff1e0ff */
[----:B------:R-:W-:-:S05]  /*17b70*/  IMAD.X R3, RZ, RZ, UR5, P0 ;  /* 0x00000005ff037e24 */ /* 0x000fca00080e06ff */
[----:B------:R1:W-:Y:S03]  /*17b80*/  STG.E.64 desc[UR36][R2.64], R16 ;  /* 0x0000001002007986 */ /* 0x0003e6000c101b24 */
.L_x_1521:
[----:B------:R-:W2:Y:S02]  /*17b90*/  LDCU.64 UR4, c[0x0][0x770] ;  /* 0x0000ee00ff0477ac */ /* 0x000ea40008000a00 */
[----:B--2---:R-:W-:-:S05]  /*17ba0*/  IADD3 R22, P0, PT, R22, UR4, RZ ;  /* 0x0000000416167c10 */ /* 0x004fca000ff1e0ff */
[----:B------:R-:W-:-:S05]  /*17bb0*/  IMAD.X R23, RZ, RZ, UR5, P0 ;  /* 0x00000005ff177e24 */ /* 0x000fca00080e06ff */
[----:B------:R-:W-:Y:S01]  /*17bc0*/  STG.E.64 desc[UR36][R22.64], R24 ;  /* 0x0000001816007986 */ /* 0x000fe2000c101b24 */
[----:B------:R-:W-:Y:S05]  /*17bd0*/  EXIT ;  /* 0x000000000000794d */ /* 0x000fea0003800000 */
.L_x_1517:
        /* <DEDUP_REMOVED lines=16> */
.L_x_1522:
[----:B------:R-:W0:Y:S01]  /*17ce0*/  LDC.64 R2, c[0x4][R2] ;  /* 0x0100000002027b82 */ /* 0x000e220000000a00 */
[----:B------:R-:W1:Y:S01]  /*17cf0*/  LDCU.64 UR4, c[0x4][0x3c8] ;  /* 0x01007900ff0477ac */ /* 0x000e620008000a00 */
[----:B------:R-:W-:Y:S02]  /*17d00*/  HFMA2 R12, -RZ, RZ, 0, 5.9604644775390625e-08 ;  /* 0x00000001ff0c7431 */ /* 0x000fe400000001ff */
[----:B------:R-:W-:Y:S01]  /*17d10*/  IMAD.MOV.U32 R8, RZ, RZ, 0x2e9 ;  /* 0x000002e9ff087424 */ /* 0x000fe200078e00ff */
[----:B------:R-:W2:Y:S01]  /*17d20*/  LDCU.64 UR6, c[0x4][0x3c0] ;  /* 0x01007800ff0677ac */ /* 0x000ea20008000a00 */
[----:B------:R-:W-:Y:S01]  /*17d30*/  IMAD.MOV.U32 R13, RZ, RZ, RZ ;  /* 0x000000ffff0d7224 */ /* 0x000fe200078e00ff */
[----:B------:R-:W3:Y:S01]  /*17d40*/  LDCU.64 UR8, c[0x4][0x258] ;  /* 0x01004b00ff0877ac */ /* 0x000ee20008000a00 */
[----:B-1----:R-:W-:Y:S02]  /*17d50*/  IMAD.U32 R4, RZ, RZ, UR4 ;  /* 0x00000004ff047e24 */ /* 0x002fe4000f8e00ff */
[----:B------:R-:W-:-:S02]  /*17d60*/  IMAD.U32 R5, RZ, RZ, UR5 ;  /* 0x00000005ff057e24 */ /* 0x000fc4000f8e00ff */
[----:B--2---:R-:W-:Y:S01]  /*17d70*/  IMAD.U32 R6, RZ, RZ, UR6 ;  /* 0x00000006ff067e24 */ /* 0x004fe2000f8e00ff */
[----:B------:R-:W-:Y:S01]  /*17d80*/  MOV R7, UR7 ;  /* 0x0000000700077c02 */ /* 0x000fe20008000f00 */
[----:B---3--:R-:W-:Y:S02]  /*17d90*/  IMAD.U32 R10, RZ, RZ, UR8 ;  /* 0x00000008ff0a7e24 */ /* 0x008fe4000f8e00ff */
[----:B------:R-:W-:-:S07]  /*17da0*/  IMAD.U32 R11, RZ, RZ, UR9 ;  /* 0x00000009ff0b7e24 */ /* 0x000fce000f8e00ff */
[----:B------:R-:W-:-:S07]  /*17db0*/  LEPC R20, `(.L_x_1523) ;  /* 0x000000001014794e */ /* 0x000fce0000000000 */
[----:B0-----:R-:W-:Y:S05]  /*17dc0*/  CALL.ABS.NOINC R2 ;  /* 0x0000000002007343 */ /* 0x001fea0003c00000 */
.L_x_1523:
[----:B------:R-:W-:Y:S05]  /*17dd0*/  EXIT ;  /* 0x000000000000794d */ /* 0x000fea0003800000 */
.L_x_1514:
[----:B------:R-:W-:Y:S05]  /*17de0*/  @!P0 BRA `(.L_x_1524) ;  /* 0x0000000000908947 */ /* 0x000fea0003800000 */
[----:B------:R-:W2:Y:S04]  /*17df0*/  LDG.E.64 R6, desc[UR36][R2.64] ;  /* 0x0000002402067981 */ /* 0x000ea8000c1e1b00 */
[----:B------:R-:W3:Y:S04]  /*17e00*/  LDG.E.64 R12, desc[UR36][R2.64+0x8] ;  /* 0x00000824020c7981 */ /* 0x000ee8000c1e1b00 */
[----:B------:R-:W4:Y:S04]  /*17e10*/  LDG.E.64 R14, desc[UR36][R2.64+0x10] ;  /* 0x00001024020e7981 */ /* 0x000f28000c1e1b00 */
[----:B------:R-:W5:Y:S01]  /*17e20*/  LDG.E.64 R20, desc[UR36][R2.64+0x18] ;  /* 0x0000182402147981 */ /* 0x000f62000c1e1b00 */
[----:B------:R-:W-:Y:S01]  /*17e30*/  BSSY.RECONVERGENT B0, `(.L_x_1525) ;  /* 0x000000e000007945 */ /* 0x000fe20003800200 */
[----:B--2---:R-:W-:-:S02]  /*17e40*/  DSETP.NAN.AND P3, PT, R6, R6, PT ;  /* 0x000000060600722a */ /* 0x004fc40003f68000 */
[----:B----4-:R-:W-:-:S12]  /*17e50*/  DSETP.NAN.AND P2, PT, R14, R14, PT ;  /* 0x0000000e0e00722a */ /* 0x010fd80003f48000 */
[----:B---3--:R-:W-:-:S04]  /*17e60*/  @P3 ISETP.GE.U32.AND P1, PT, R12, R16, PT ;  /* 0x000000100c00320c */ /* 0x008fc80003f26070 */
[----:B------:R-:W-:Y:S02]  /*17e70*/  @P3 ISETP.GE.AND.EX P1, PT, R13, R17, PT, P1 ;  /* 0x000000110d00320c */ /* 0x000fe40003f26310 */
[----:B-----5:R-:W-:-:S04]  /*17e80*/  @P2 ISETP.GE.U32.AND P0, PT, R20, R10, PT ;  /* 0x0000000a1400220c */ /* 0x020fc80003f06070 */
        /* <DEDUP_REMOVED lines=8> */
.L_x_1526:
[----:B------:R-:W-:Y:S05]  /*17f10*/  BSYNC.RECONVERGENT B0 ;  /* 0x0000000000007941 */ /* 0x000fea0003800200 */
.L_x_1525:
        /* <DEDUP_REMOVED lines=12> */
.L_x_1528:
[----:B------:R-:W-:Y:S05]  /*17fe0*/  BSYNC.RECONVERGENT B0 ;  /* 0x0000000000007941 */ /* 0x000fea0003800200 */
.L_x_1527:
[----:B------:R-:W-:Y:S02]  /*17ff0*/  FSEL R8, R14, R8, P0 ;  /* 0x000000080e087208 */ /* 0x000fe40000000000 */
[----:B------:R-:W-:Y:S02]  /*18000*/  FSEL R9, R15, R9, P0 ;  /* 0x000000090f097208 */ /* 0x000fe40000000000 */
[----:B------:R-:W-:Y:S02]  /*18010*/  SEL R10, R20, R10, P0 ;  /* 0x0000000a140a7207 */ /* 0x000fe40000000000 */
[----:B------:R-:W-:-:S07]  /*18020*/  SEL R11, R21, R11, P0 ;  /* 0x0000000b150b7207 */ /* 0x000fce0000000000 */
.L_x_1524:
        /* <DEDUP_REMOVED lines=24> */
.L_x_1531:
[----:B------:R-:W0:Y:S01]  /*181b0*/  LDCU.64 UR4, c[0x0][0x770] ;  /* 0x0000ee00ff0477ac */ /* 0x000e220008000a00 */
[----:B------:R-:W1:Y:S01]  /*181c0*/  LDC.64 R2, c[0x4][R2] ;  /* 0x0100000002027b82 */ /* 0x000e620000000a00 */
[----:B------:R-:W-:Y:S02]  /*181d0*/  HFMA2 R8, -RZ, RZ, 0, 4.4763088226318359375e-05 ;  /* 0x000002efff087431 */ /* 0x000fe400000001ff */
[----:B------:R-:W-:Y:S01]  /*181e0*/  IMAD.MOV.U32 R12, RZ, RZ, 0x1 ;  /* 0x00000001ff0c7424 */ /* 0x000fe200078e00ff */
[----:B------:R-:W2:Y:S01]  /*181f0*/  LDCU.64 UR6, c[0x4][0x3d8] ;  /* 0x01007b00ff0677ac */ /* 0x000ea20008000a00 */
[----:B------:R-:W-:Y:S01]  /*18200*/  IMAD.MOV.U32 R13, RZ, RZ, RZ ;  /* 0x000000ffff0d7224 */ /* 0x000fe200078e00ff */
[----:B------:R-:W3:Y:S01]  /*18210*/  LDCU.64 UR8, c[0x4][0x3c0] ;  /* 0x01007800ff0877ac */ /* 0x000ee20008000a00 */
[----:B0-----:R-:W-:Y:S01]  /*18220*/  IADD3 R14, P0, PT, R19, UR4, RZ ;  /* 0x00000004130e7c10 */ /* 0x001fe2000ff1e0ff */
[----:B--2---:R-:W-:-:S04]  /*18230*/  IMAD.U32 R4, RZ, RZ, UR6 ;  /* 0x00000006ff047e24 */ /* 0x004fc8000f8e00ff */
[----:B------:R-:W-:Y:S01]  /*18240*/  IMAD.X R15, RZ, RZ, UR5, P0 ;  /* 0x00000005ff0f7e24 */ /* 0x000fe200080e06ff */
[----:B------:R-:W0:Y:S01]  /*18250*/  LDCU.64 UR4, c[0x4][0x250] ;  /* 0x01004a00ff0477ac */ /* 0x000e220008000a00 */
[----:B------:R-:W-:Y:S01]  /*18260*/  IMAD.U32 R5, RZ, RZ, UR7 ;  /* 0x00000007ff057e24 */ /* 0x000fe2000f8e00ff */
[----:B---3--:R-:W-:Y:S01]  /*18270*/  MOV R6, UR8 ;  /* 0x0000000800067c02 */ /* 0x008fe20008000f00 */
[----:B------:R-:W-:Y:S01]  /*18280*/  IMAD.U32 R7, RZ, RZ, UR9 ;  /* 0x00000009ff077e24 */ /* 0x000fe2000f8e00ff */
[----:B------:R2:W-:Y:S01]  /*18290*/  STG.E.64 desc[UR36][R14.64], R16 ;  /* 0x000000100e007986 */ /* 0x0005e2000c101b24 */
[----:B0-----:R-:W-:Y:S02]  /*182a0*/  IMAD.U32 R10, RZ, RZ, UR4 ;  /* 0x00000004ff0a7e24 */ /* 0x001fe4000f8e00ff */
[----:B--2---:R-:W-:-:S07]  /*182b0*/  IMAD.U32 R11, RZ, RZ, UR5 ;  /* 0x00000005ff0b7e24 */ /* 0x004fce000f8e00ff */
[----:B------:R-:W-:-:S07]  /*182c0*/  LEPC R20, `(.L_x_1532) ;  /* 0x000000001014794e */ /* 0x000fce0000000000 */
[----:B-1----:R-:W-:Y:S05]  /*182d0*/  CALL.ABS.NOINC R2 ;  /* 0x0000000002007343 */ /* 0x002fea0003c00000 */
.L_x_1532:
[----:B------:R-:W-:Y:S05]  /*182e0*/  BRA `(.L_x_1533) ;  /* 0x0000000000107947 */ /* 0x000fea0003800000 */
.L_x_1530:
[----:B------:R-:W1:Y:S02]  /*182f0*/  LDCU.64 UR4, c[0x0][0x770] ;  /* 0x0000ee00ff0477ac */ /* 0x000e640008000a00 */
[----:B-1----:R-:W-:-:S05]  /*18300*/  IADD3 R2, P0, PT, R19, UR4, RZ ;  /* 0x0000000413027c10 */ /* 0x002fca000ff1e0ff */
[----:B------:R-:W-:-:S05]  /*18310*/  IMAD.X R3, RZ, RZ, UR5, P0 ;  /* 0x00000005ff037e24 */ /* 0x000fca00080e06ff */
[----:B------:R1:W-:Y:S03]  /*18320*/  STG.E.64 desc[UR36][R2.64], R16 ;  /* 0x0000001002007986 */ /* 0x0003e6000c101b24 */
.L_x_1533:
[----:B------:R-:W2:Y:S02]  /*18330*/  LDCU.64 UR4, c[0x0][0x770] ;  /* 0x0000ee00ff0477ac */ /* 0x000ea40008000a00 */
[----:B--2---:R-:W-:-:S04]  /*18340*/  IADD3 R22, P0, PT, R22, UR4, RZ ;  /* 0x0000000416167c10 */ /* 0x004fc8000ff1e0ff */
[----:B------:R-:W-:-:S05]  /*18350*/  IADD3.X R23, PT, PT, RZ, UR5, RZ, P0, !PT ;  /* 0x00000005ff177c10 */ /* 0x000fca00087fe4ff */
[----:B------:R-:W-:Y:S01]  /*18360*/  STG.E.64 desc[UR36][R22.64], R24 ;  /* 0x0000001816007986 */ /* 0x000fe2000c101b24 */
[----:B------:R-:W-:Y:S05]  /*18370*/  EXIT ;  /* 0x000000000000794d */ /* 0x000fea0003800000 */
.L_x_1529:
[----:B------:R-:W-:Y:S04]  /*18380*/  STG.E.64 desc[UR36][R2.64], R4 ;  /* 0x0000000402007986 */ /* 0x000fe8000c101b24 */
[----:B------:R-:W-:Y:S04]  /*18390*/  STG.E.64 desc[UR36][R2.64+0x8], R16 ;  /* 0x0000081002007986 */ /* 0x000fe8000c101b24 */
[----:B------:R-:W-:Y:S04]  /*183a0*/  STG.E.64 desc[UR36][R2.64+0x10], R8 ;  /* 0x0000100802007986 */ /* 0x000fe8000c101b24 */
[----:B------:R-:W-:Y:S01]  /*183b0*/  STG.E.64 desc[UR36][R2.64+0x18], R24 ;  /* 0x0000181802007986 */ /* 0x000fe2000c101b24 */
[----:B------:R-:W-:Y:S05]  /*183c0*/  EXIT ;  /* 0x000000000000794d */ /* 0x000fea0003800000 */
.L_x_1471:
[----:B------:R-:W4:Y:S01]  /*183d0*/  LDL.LU.64 R6, [R1+0x10] ;  /* 0x0000100001067983 */ /* 0x000f220000300a00 */
[----:B------:R-:W4:Y:S02]  /*183e0*/  LDCU UR4, c[0x0][0x3a0] ;  /* 0x00007400ff0477ac */ /* 0x000f240008000800 */
[----:B----4-:R-:W-:-:S13]  /*183f0*/  ISETP.GE.AND P0, PT, R7, UR4, PT ;  /* 0x0000000407007c0c */ /* 0x010fda000bf06270 */
[----:B------:R-:W-:Y:S05]  /*18400*/  @P0 EXIT ;  /* 0x000000000000094d */ /* 0x000fea0003800000 */
[----:B------:R-:W1:Y:S01]  /*18410*/  LDCU UR4, c[0x0][0x3b0] ;  /* 0x00007600ff0477ac */ /* 0x000e620008000800 */
[----:B--2---:R-:W-:Y:S02]  /*18420*/  ISETP.NE.AND P2, PT, R0, RZ, PT ;  /* 0x000000ff0000720c */ /* 0x004fe40003f45270 */
[----:B-1----:R-:W-:-:S13]  /*18430*/  ISETP.NE.AND P0, PT, RZ, UR4, PT ;  /* 0x00000004ff007c0c */ /* 0x002fda000bf05270 */
[----:B------:R-:W-:Y:S05]  /*18440*/  @P0 EXIT P2 ;  /* 0x000000000000094d */ /* 0x000fea0001000000 */
[----:B------:R-:W1:Y:S01]  /*18450*/  LDCU UR4, c[0x0][0x3b4] ;  /* 0x00007680ff0477ac */ /* 0x000e620008000800 */
[----:B---3--:R-:W-:Y:S02]  /*18460*/  ISETP.NE.AND P2, PT, R13, RZ, PT ;  /* 0x000000ff0d00720c */ /* 0x008fe40003f45270 */
[----:B-1----:R-:W-:-:S13]  /*18470*/  ISETP.NE.AND P0, PT, RZ, UR4, PT ;  /* 0x00000004ff007c0c */ /* 0x002fda000bf05270 */
[----:B------:R-:W-:Y:S05]  /*18480*/  @P0 EXIT P2 ;  /* 0x000000000000094d */ /* 0x000fea0001000000 */
[----:B------:R-:W1:Y:S02]  /*18490*/  LDCU.U8 UR4, c[0x0][0x7a0] ;  /* 0x0000f400ff0477ac */ /* 0x000e640008000000 */
[----:B-1----:R-:W-:-:S13]  /*184a0*/  ISETP.NE.AND P3, PT, RZ, UR4, PT ;  /* 0x00000004ff007c0c */ /* 0x002fda000bf65270 */
[----:B------:R-:W1:Y:S02]  /*184b0*/  @P3 LDC.64 R6, c[0x0][0x798] ;  /* 0x0001e600ff063b82 */ /* 0x000e640000000a00 */
        /* <DEDUP_REMOVED lines=22> */
.L_x_1536:
[----:B------:R-:W-:Y:S02]  /*18620*/  CS2R R26, SRZ ;  /* 0x00000000001a7805 */ /* 0x000fe4000001ff00 */
[----:B------:R-:W-:-:S07]  /*18630*/  CS2R R16, SRZ ;  /* 0x0000000000107805 */ /* 0x000fce000001ff00 */
.L_x_1535:
[----:B------:R-:W1:Y:S02]  /*18640*/  LDCU.U8 UR4, c[0x0][0x7a1] ;  /* 0x0000f420ff0477ac */ /* 0x000e640008000000 */
        /* <DEDUP_REMOVED lines=21> */
.L_x_1539:
[----:B------:R-:W0:Y:S01]  /*187a0*/  LDCU.64 UR4, c[0x0][0x770] ;  /* 0x0000ee00ff0477ac */ /* 0x000e220008000a00 */
[----:B------:R-:W-:Y:S02]  /*187b0*/  HFMA2 R8, -RZ, RZ, 0, 4.4763088226318359375e-05 ;  /* 0x000002efff087431 */ /* 0x000fe400000001ff */
        /* <DEDUP_REMOVED lines=9> */
[----:B------:R-:W-:Y:S01]  /*18850*/  IMAD.U32 R5, RZ, RZ, UR7 ;  /* 0x00000007ff057e24 */ /* 0x000fe2000f8e00ff */
[----:B--2---:R-:W-:Y:S01]  /*18860*/  MOV R6, UR8 ;  /* 0x0000000800067c02 */ /* 0x004fe20008000f00 */
[----:B------:R-:W-:Y:S01]  /*18870*/  IMAD.U32 R7, RZ, RZ, UR9 ;  /* 0x00000009ff077e24 */ /* 0x000fe2000f8e00ff */
[----:B------:R2:W-:Y:S01]  /*18880*/  STG.E.64 desc[UR36][R2.64], R16 ;  /* 0x0000001002007986 */ /* 0x0005e2000c101b24 */
[----:B-1----:R-:W-:Y:S02]  /*18890*/  IMAD.U32 R10, RZ, RZ, UR4 ;  /* 0x00000004ff0a7e24 */ /* 0x002fe4000f8e00ff */
[----:B--2---:R-:W-:-:S07]  /*188a0*/  IMAD.U32 R11, RZ, RZ, UR5 ;  /* 0x00000005ff0b7e24 */ /* 0x004fce000f8e00ff */
[----:B------:R-:W-:-:S07]  /*188b0*/  LEPC R20, `(.L_x_1540) ;  /* 0x000000001014794e */ /* 0x000fce0000000000 */
[----:B0-----:R-:W-:Y:S05]  /*188c0*/  CALL.ABS.NOINC R18 ;  /* 0x0000000012007343 */ /* 0x001fea0003c00000 */
.L_x_1540:
[----:B------:R-:W-:Y:S05]  /*188d0*/  BRA `(.L_x_1541) ;  /* 0x0000000000107947 */ /* 0x000fea0003800000 */
.L_x_1538:
[----:B------:R-:W1:Y:S02]  /*188e0*/  LDCU.64 UR4, c[0x0][0x770] ;  /* 0x0000ee00ff0477ac */ /* 0x000e640008000a00 */
[----:B-1----:R-:W-:-:S05]  /*188f0*/  IADD3 R2, P0, PT, R19, UR4, RZ ;  /* 0x0000000413027c10 */ /* 0x002fca000ff1e0ff */
[----:B------:R-:W-:-:S05]  /*18900*/  IMAD.X R3, RZ, RZ, UR5, P0 ;  /* 0x00000005ff037e24 */ /* 0x000fca00080e06ff */
[----:B------:R1:W-:Y:S03]  /*18910*/  STG.E.64 desc[UR36][R2.64], R16 ;  /* 0x0000001002007986 */ /* 0x0003e6000c101b24 */
.L_x_1541:
[----:B------:R-:W2:Y:S02]  /*18920*/  LDCU.64 UR4, c[0x0][0x770] ;  /* 0x0000ee00ff0477ac */ /* 0x000ea40008000a00 */
[----:B--2---:R-:W-:-:S04]  /*18930*/  IADD3 R22, P0, PT, R22, UR4, RZ ;  /* 0x0000000416167c10 */ /* 0x004fc8000ff1e0ff */
[----:B------:R-:W-:-:S05]  /*18940*/  IADD3.X R23, PT, PT, RZ, UR5, RZ, P0, !PT ;  /* 0x00000005ff177c10 */ /* 0x000fca00087fe4ff */
[----:B------:R-:W-:Y:S01]  /*18950*/  STG.E.64 desc[UR36][R22.64], R26 ;  /* 0x0000001a16007986 */ /* 0x000fe2000c101b24 */
[----:B------:R-:W-:Y:S05]  /*18960*/  EXIT ;  /* 0x000000000000794d */ /* 0x000fea0003800000 */
.L_x_1537:
[----:B------:R-:W-:Y:S01]  /*18970*/  MOV R2, 0x0 ;  /* 0x0000000000027802 */ /* 0x000fe20000000f00 */
[----:B------:R-:W1:Y:S01]  /*18980*/  LDCU.64 UR4, c[0x4][0x3c8] ;  /* 0x01007900ff0477ac */ /* 0x000e620008000a00 */
[----:B------:R-:W-:Y:S02]  /*18990*/  HFMA2 R12, -RZ, RZ, 0, 5.9604644775390625e-08 ;  /* 0x00000001ff0c7431 */ /* 0x000fe400000001ff */
[----:B------:R-:W-:Y:S01]  /*189a0*/  IMAD.MOV.U32 R8, RZ, RZ, 0x2e9 ;  /* 0x000002e9ff087424 */ /* 0x000fe200078e00ff */
[----:B------:R2:W3:Y:S01]  /*189b0*/  LDC.64 R14, c[0x4][R2] ;  /* 0x01000000020e7b82 */ /* 0x0004e20000000a00 */
[----:B------:R-:W4:Y:S01]  /*189c0*/  LDCU.64 UR6, c[0x4][0x3c0] ;  /* 0x01007800ff0677ac */ /* 0x000f220008000a00 */
[----:B------:R-:W-:Y:S01]  /*189d0*/  IMAD.MOV.U32 R13, RZ, RZ, RZ ;  /* 0x000000ffff0d7224 */ /* 0x000fe200078e00ff */
[----:B------:R-:W5:Y:S01]  /*189e0*/  LDCU.64 UR8, c[0x4][0x258] ;  /* 0x01004b00ff0877ac */ /* 0x000f620008000a00 */
[----:B-1----:R-:W-:Y:S02]  /*189f0*/  IMAD.U32 R4, RZ, RZ, UR4 ;  /* 0x00000004ff047e24 */ /* 0x002fe4000f8e00ff */
[----:B------:R-:W-:-:S02]  /*18a00*/  IMAD.U32 R5, RZ, RZ, UR5 ;  /* 0x00000005ff057e24 */ /* 0x000fc4000f8e00ff */
[----:B----4-:R-:W-:Y:S01]  /*18a10*/  IMAD.U32 R6, RZ, RZ, UR6 ;  /* 0x00000006ff067e24 */ /* 0x010fe2000f8e00ff */
[----:B------:R-:W-:Y:S01]  /*18a20*/  MOV R7, UR7 ;  /* 0x0000000700077c02 */ /* 0x000fe20008000f00 */
[----:B-----5:R-:W-:Y:S02]  /*18a30*/  IMAD.U32 R10, RZ, RZ, UR8 ;  /* 0x00000008ff0a7e24 */ /* 0x020fe4000f8e00ff */
[----:B--2---:R-:W-:-:S07]  /*18a40*/  IMAD.U32 R11, RZ, RZ, UR9 ;  /* 0x00000009ff0b7e24 */ /* 0x004fce000f8e00ff */
[----:B------:R-:W-:-:S07]  /*18a50*/  LEPC R20, `(.L_x_1542) ;  /* 0x000000001014794e */ /* 0x000fce0000000000 */
[----:B0--3--:R-:W-:Y:S05]  /*18a60*/  CALL.ABS.NOINC R14 ;  /* 0x000000000e007343 */ /* 0x009fea0003c00000 */
.L_x_1542:
[----:B------:R-:W0:Y:S01]  /*18a70*/  LDC.64 R2, c[0x4][R2] ;  /* 0x0100000002027b82 */ /* 0x000e220000000a00 */
[----:B------:R-:W1:Y:S01]  /*18a80*/  LDCU.64 UR4, c[0x4][0x3c8] ;  /* 0x01007900ff0477ac */ /* 0x000e620008000a00 */
[----:B------:R-:W-:Y:S02]  /*18a90*/  HFMA2 R8, -RZ, RZ, 0, 4.4405460357666015625e-05 ;  /* 0x000002e9ff087431 */ /* 0x000fe400000001ff */
[----:B------:R-:W-:Y:S01]  /*18aa0*/  IMAD.MOV.U32 R12, RZ, RZ, 0x1 ;  /* 0x00000001ff0c7424 */ /* 0x000fe200078e00ff */
[----:B------:R-:W2:Y:S01]  /*18ab0*/  LDCU.64 UR6, c[0x4][0x3c0] ;  /* 0x01007800ff0677ac */ /* 0x000ea20008000a00 */
[----:B------:R-:W-:Y:S01]  /*18ac0*/  IMAD.MOV.U32 R13, RZ, RZ, RZ ;  /* 0x000000ffff0d7224 */ /* 0x000fe200078e00ff */
[----:B------:R-:W3:Y:S01]  /*18ad0*/  LDCU.64 UR8, c[0x4][0x258] ;  /* 0x01004b00ff0877ac */ /* 0x000ee20008000a00 */
[----:B-1----:R-:W-:Y:S02]  /*18ae0*/  IMAD.U32 R4, RZ, RZ, UR4 ;  /* 0x00000004ff047e24 */ /* 0x002fe4000f8e00ff */
[----:B------:R-:W-:Y:S01]  /*18af0*/  IMAD.U32 R5, RZ, RZ, UR5 ;  /* 0x00000005ff057e24 */ /* 0x000fe2000f8e00ff */
[----:B--2---:R-:W-:Y:S01]  /*18b00*/  MOV R6, UR6 ;  /* 0x0000000600067c02 */ /* 0x004fe20008000f00 */
[----:B------:R-:W-:-:S02]  /*18b10*/  IMAD.U32 R7, RZ, RZ, UR7 ;  /* 0x00000007ff077e24 */ /* 0x000fc4000f8e00ff */
[----:B---3--:R-:W-:Y:S02]  /*18b20*/  IMAD.U32 R10, RZ, RZ, UR8 ;  /* 0x00000008ff0a7e24 */ /* 0x008fe4000f8e00ff */
[----:B------:R-:W-:-:S07]  /*18b30*/  IMAD.U32 R11, RZ, RZ, UR9 ;  /* 0x00000009ff0b7e24 */ /* 0x000fce000f8e00ff */
[----:B------:R-:W-:-:S07]  /*18b40*/  LEPC R20, `(.L_x_1543) ;  /* 0x000000001014794e */ /* 0x000fce0000000000 */
[----:B0-----:R-:W-:Y:S05]  /*18b50*/  CALL.ABS.NOINC R2 ;  /* 0x0000000002007343 */ /* 0x001fea0003c00000 */
.L_x_1543:
[----:B------:R-:W-:Y:S05]  /*18b60*/  EXIT ;  /* 0x000000000000794d */ /* 0x000fea0003800000 */
.L_x_1534:
        /* <DEDUP_REMOVED lines=19> */
.L_x_1546:
[----:B------:R-:W-:Y:S05]  /*18ca0*/  BSYNC.RECONVERGENT B0 ;  /* 0x0000000000007941 */ /* 0x000fea0003800200 */
.L_x_1545:
        /* <DEDUP_REMOVED lines=12> */
.L_x_1548:
[----:B------:R-:W-:Y:S05]  /*18d70*/  BSYNC.RECONVERGENT B0 ;  /* 0x0000000000007941 */ /* 0x000fea0003800200 */
.L_x_1547:
[----:B------:R-:W-:Y:S02]  /*18d80*/  FSEL R24, R10, R24, P0 ;  /* 0x000000180a187208 */ /* 0x000fe40000000000 */
[----:B------:R-:W-:Y:S02]  /*18d90*/  FSEL R25, R11, R25, P0 ;  /* 0x000000190b197208 */ /* 0x000fe40000000000 */
[----:B------:R-:W-:Y:S02]  /*18da0*/  SEL R26, R12, R26, P0 ;  /* 0x0000001a0c1a7207 */ /* 0x000fe40000000000 */
[----:B------:R-:W-:-:S07]  /*18db0*/  SEL R27, R13, R27, P0 ;  /* 0x0000001b0d1b7207 */ /* 0x000fce0000000000 */
.L_x_1544:
        /* <DEDUP_REMOVED lines=22> */
.L_x_1551:
[----:B------:R-:W0:Y:S01]  /*18f20*/  LDCU.64 UR4, c[0x0][0x770] ;  /* 0x0000ee00ff0477ac */ /* 0x000e220008000a00 */
[----:B------:R-:W1:Y:S01]  /*18f30*/  LDC.64 R2, c[0x4][R2] ;  /* 0x0100000002027b82 */ /* 0x000e620000000a00 */
[----:B------:R-:W-:Y:S02]  /*18f40*/  HFMA2 R12, -RZ, RZ, 0, 5.9604644775390625e-08 ;  /* 0x00000001ff0c7431 */ /* 0x000fe400000001ff */
        /* <DEDUP_REMOVED lines=10> */
[----:B---3--:R-:W-:Y:S01]  /*18ff0*/  IMAD.U32 R6, RZ, RZ, UR8 ;  /* 0x00000008ff067e24 */ /* 0x008fe2000f8e00ff */
[----:B------:R-:W-:Y:S01]  /*19000*/  MOV R7, UR9 ;  /* 0x0000000900077c02 */ /* 0x000fe20008000f00 */
[----:B0-----:R-:W-:Y:S02]  /*19010*/  IMAD.U32 R10, RZ, RZ, UR4 ;  /* 0x00000004ff0a7e24 */ /* 0x001fe4000f8e00ff */
[----:B--2---:R-:W-:-:S07]  /*19020*/  IMAD.U32 R11, RZ, RZ, UR5 ;  /* 0x00000005ff0b7e24 */ /* 0x004fce000f8e00ff */
[----:B------:R-:W-:-:S07]  /*19030*/  LEPC R20, `(.L_x_1552) ;  /* 0x000000001014794e */ /* 0x000fce0000000000 */
[----:B-1----:R-:W-:Y:S05]  /*19040*/  CALL.ABS.NOINC R2 ;  /* 0x0000000002007343 */ /* 0x002fea0003c00000 */
.L_x_1552:
[----:B------:R-:W-:Y:S05]  /*19050*/  BRA `(.L_x_1553) ;  /* 0x0000000000107947 */ /* 0x000fea0003800000 */
.L_x_1550:
[----:B------:R-:W1:Y:S02]  /*19060*/  LDCU.64 UR4, c[0x0][0x770] ;  /* 0x0000ee00ff0477ac */ /* 0x000e640008000a00 */
[----:B-1----:R-:W-:-:S05]  /*19070*/  IADD3 R2, P0, PT, R19, UR4, RZ ;  /* 0x0000000413027c10 */ /* 0x002fca000ff1e0ff */
[----:B------:R-:W-:-:S05]  /*19080*/  IMAD.X R3, RZ, RZ, UR5, P0 ;  /* 0x00000005ff037e24 */ /* 0x000fca00080e06ff */
[----:B------:R1:W-:Y:S03]  /*19090*/  STG.E.64 desc[UR36][R2.64], R16 ;  /* 0x0000001002007986 */ /* 0x0003e6000c101b24 */
.L_x_1553:
[----:B------:R-:W2:Y:S02]  /*190a0*/  LDCU.64 UR4, c[0x0][0x770] ;  /* 0x0000ee00ff0477ac */ /* 0x000ea40008000a00 */
[----:B--2---:R-:W-:-:S05]  /*190b0*/  IADD3 R22, P0, PT, R22, UR4, RZ ;  /* 0x0000000416167c10 */ /* 0x004fca000ff1e0ff */
[----:B------:R-:W-:-:S05]  /*190c0*/  IMAD.X R23, RZ, RZ, UR5, P0 ;  /* 0x00000005ff177e24 */ /* 0x000fca00080e06ff */
[----:B------:R-:W-:Y:S01]  /*190d0*/  STG.E.64 desc[UR36][R22.64], R26 ;  /* 0x0000001a16007986 */ /* 0x000fe2000c101b24 */
[----:B------:R-:W-:Y:S05]  /*190e0*/  EXIT ;  /* 0x000000000000794d */ /* 0x000fea0003800000 */
.L_x_1549:
[----:B------:R-:W-:Y:S04]  /*190f0*/  STG.E.64 desc[UR36][R2.64], R4 ;  /* 0x0000000402007986 */ /* 0x000fe8000c101b24 */
[----:B------:R-:W-:Y:S04]  /*19100*/  STG.E.64 desc[UR36][R2.64+0x8], R16 ;  /* 0x0000081002007986 */ /* 0x000fe8000c101b24 */
[----:B------:R-:W-:Y:S04]  /*19110*/  STG.E.64 desc[UR36][R2.64+0x10], R24 ;  /* 0x0000101802007986 */ /* 0x000fe8000c101b24 */
[----:B------:R-:W-:Y:S01]  /*19120*/  STG.E.64 desc[UR36][R2.64+0x18], R26 ;  /* 0x0000181a02007986 */ /* 0x000fe2000c101b24 */
[----:B------:R-:W-:Y:S05]  /*19130*/  EXIT ;  /* 0x000000000000794d */ /* 0x000fea0003800000 */
        .weak           $__internal_4_$__cuda_sm20_div_u64
        .type           $__internal_4_$__cuda_sm20_div_u64,@function
        .size           $__internal_4_$__cuda_sm20_div_u64,(.L_x_6056 - $__internal_4_$__cuda_sm20_div_u64)
$__internal_4_$__cuda_sm20_div_u64:
[----:B------:R-:W-:Y:S01]  /*19140*/  MOV R20, R7 ;  /* 0x0000000700147202 */ /* 0x000fe20000000f00 */
        /* <DEDUP_REMOVED lines=9> */
[----:B------:R-:W-:Y:S01]  /*191e0*/  IMAD.X R29, RZ, RZ, ~R15, P0 ;  /* 0x000000ffff1d7224 */ /* 0x000fe200000e0e0f */
[----:B------:R-:W-:-:S03]  /*191f0*/  MOV R15, R10 ;  /* 0x0000000a000f7202 */ /* 0x000fc60000000f00 */
        /* <DEDUP_REMOVED lines=10> */
[----:B------:R-:W-:Y:S02]  /*192a0*/  HFMA2 R11, -RZ, RZ, 0, 0 ;  /* 0x00000000ff0b7431 */ /* 0x000fe400000001ff */
        /* <DEDUP_REMOVED lines=25> */
[----:B------:R-:W-:Y:S02]  /*19440*/  IADD3.X R3, PT, PT, R20, -0x1, RZ, P1, !PT ;  /* 0xffffffff14037810 */ /* 0x000fe40000ffe4ff */
[----:B------:R-:W-:Y:S02]  /*19450*/  IADD3.X R10, PT, PT, RZ, R9, RZ, P2, !PT ;  /* 0x00000009ff0a7210 */ /* 0x000fe400017fe4ff */
[----:B------:R-:W-:-:S02]  /*19460*/  SEL R2, R2, R18, P0 ;  /* 0x0000001202027207 */ /* 0x000fc40000000000 */
[----:B------:R-:W-:Y:S02]  /*19470*/  SEL R11, R11, R14, P0 ;  /* 0x0000000e0b0b7207 */ /* 0x000fe40000000000 */
[----:B------:R-:W-:Y:S02]  /*19480*/  SEL R3, R3, R20, P0 ;  /* 0x0000001403037207 */ /* 0x000fe40000000000 */
[----:B------:R-:W-:Y:S01]  /*19490*/  SEL R10, R10, R9, P0 ;  /* 0x000000090a0a7207 */ /* 0x000fe20000000000 */
[----:B------:R-:W-:Y:S01]  /*194a0*/  IMAD.MOV.U32 R9, RZ, RZ, 0x0 ;  /* 0x00000000ff097424 */ /* 0x000fe200078e00ff */
[----:B------:R-:W-:Y:S02]  /*194b0*/  ISETP.GE.U32.AND P0, PT, R2, R7, PT ;  /* 0x000000070200720c */ /* 0x000fe40003f06070 */
[----:B------:R-:W-:Y:S02]  /*194c0*/  IADD3 R2, P2, PT, R11, 0x1, RZ ;  /* 0x000000010b027810 */ /* 0x000fe40007f5e0ff */
[----:B------:R-:W-:-:S02]  /*194d0*/  ISETP.GE.U32.AND.EX P0, PT, R3, RZ, PT, P0 ;  /* 0x000000ff0300720c */ /* 0x000fc40003f06100 */
[----:B------:R-:W-:Y:S01]  /*194e0*/  ISETP.NE.U32.AND P1, PT, R7, RZ, PT ;  /* 0x000000ff0700720c */ /* 0x000fe20003f25070 */
[----:B------:R-:W-:Y:S01]  /*194f0*/  IMAD.X R3, RZ, RZ, R10, P2 ;  /* 0x000000ffff037224 */ /* 0x000fe200010e060a */
[----:B------:R-:W-:Y:S02]  /*19500*/  SEL R2, R2, R11, P0 ;  /* 0x0000000b02027207 */ /* 0x000fe40000000000 */
[----:B------:R-:W-:Y:S02]  /*19510*/  ISETP.NE.AND.EX P1, PT, RZ, RZ, PT, P1 ;  /* 0x000000ffff00720c */ /* 0x000fe40003f25310 */
[----:B------:R-:W-:Y:S02]  /*19520*/  SEL R3, R3, R10, P0 ;  /* 0x0000000a03037207 */ /* 0x000fe40000000000 */
[----:B------:R-:W-:Y:S02]  /*19530*/  SEL R2, R2, 0xffffffff, P1 ;  /* 0xffffffff02027807 */ /* 0x000fe40000800000 */
[----:B------:R-:W-:Y:S01]  /*19540*/  SEL R3, R3, 0xffffffff, P1 ;  /* 0xffffffff03037807 */ /* 0x000fe20000800000 */
[----:B------:R-:W-:Y:S06]  /*19550*/  RET.REL.NODEC R8 `(_ZN2at6native13reduce_kernelILi256ELi2ENS0_8ReduceOpIdNS0_9ArgMaxOpsIdEEjlLi4ELi4EEEEEvT1_) ;  /* 0xfffffe6808a87950 */ /* 0x000fec0003c3ffff */
.L_x_1554:
        /* <DEDUP_REMOVED lines=10> */
.L_x_6056:


//--------------------- .text._ZN2at6native13reduce_kernelILi128ELi4ENS0_8ReduceOpIdNS0_9ArgMaxOpsIdEEjlLi4ELi4EEEEEvT1_ --------------------------
	.section	.text._ZN2at6native13reduce_kernelILi128ELi4ENS0_8ReduceOpIdNS0_9ArgMaxOpsIdEEjlLi4ELi4EEEEEvT1_,"ax",@progbits
	.align	128
        .global         _ZN2at6native13reduce_kernelILi128ELi4ENS0_8ReduceOpIdNS0_9ArgMaxOpsIdEEjlLi4ELi4EEEEEvT1_
        .type           _ZN2at6native13reduce_kernelILi128ELi4ENS0_8ReduceOpIdNS0_9ArgMaxOpsIdEEjlLi4ELi4EEEEEvT1_,@function
        .size           _ZN2at6native13reduce_kernelILi128ELi4ENS0_8ReduceOpIdNS0_9ArgMaxOpsIdEEjlLi4ELi4EEEEEvT1_,(.L_x_6057 - _ZN2at6native13reduce_kernelILi128ELi4ENS0_8ReduceOpIdNS0_9ArgMaxOpsIdEEjlLi4ELi4EEEEEvT1_)
        .other          _ZN2at6native13reduce_kernelILi128ELi4ENS0_8ReduceOpIdNS0_9ArgMaxOpsIdEEjlLi4ELi4EEEEEvT1_,@"STO_CUDA_ENTRY STV_DEFAULT"
_ZN2at6native13reduce_kernelILi128ELi4ENS0_8ReduceOpIdNS0_9ArgMaxOpsIdEEjlLi4ELi4EEEEEvT1_:
.text._ZN2at6native13reduce_kernelILi128ELi4ENS0_8ReduceOpIdNS0_9ArgMaxOpsIdEEjlLi4ELi4EEEEEvT1_:
        /* <DEDUP_REMOVED lines=296> */
.L_x_1555:
[----:B------:R-:W1:Y:S01]  /*1280*/  LDCU UR5, c[0x0][0x39c] ;  /* 0x00007380ff0577ac */ /* 0x000e620008000800 */
[----:B------:R-:W-:Y:S01]  /*1290*/  BSSY.RECONVERGENT B6, `(.L_x_1556) ;  /* 0x0001447000067945 */ /* 0x000fe20003800200 */
[----:B------:R-:W-:Y:S02]  /*12a0*/  CS2R R22, SRZ ;  /* 0x0000000000167805 */ /* 0x000fe4000001ff00 */
[----:B------:R-:W-:Y:S01]  /*12b0*/  CS2R R16, SRZ ;  /* 0x0000000000107805 */ /* 0x000fe2000001ff00 */
[----:B------:R-:W2:Y:S01]  /*12c0*/  LDCU UR4, c[0x0][0x3a0] ;  /* 0x00007400ff0477ac */ /* 0x000ea20008000800 */
[----:B------:R-:W-:Y:S02]  /*12d0*/  CS2R R10, SRZ ;  /* 0x00000000000a7805 */ /* 0x000fe4000001ff00 */
[----:B------:R-:W-:Y:S02]  /*12e0*/  CS2R R6, SRZ ;  /* 0x0000000000067805 */ /* 0x000fe4000001ff00 */
[----:B------:R-:W-:Y:S01]  /*12f0*/  CS2R R24, SRZ ;  /* 0x0000000000187805 */ /* 0x000fe2000001ff00 */
[----:B------:R-:W3:Y:S01]  /*1300*/  LDCU.64 UR36, c[0x0][0x358] ;  /* 0x00006b00ff2477ac */ /* 0x000ee20008000a00 */
[----:B------:R-:W-:-:S02]  /*1310*/  CS2R R12, SRZ ;  /* 0x00000000000c7805 */ /* 0x000fc4000001ff00 */
[----:B------:R-:W-:Y:S02]  /*1320*/  CS2R R8, SRZ ;  /* 0x0000000000087805 */ /* 0x000fe4000001ff00 */
[----:B------:R-:W-:Y:S01]  /*1330*/  CS2R R4, SRZ ;  /* 0x0000000000047805 */ /* 0x000fe2000001ff00 */
        /* <DEDUP_REMOVED lines=10> */
[----:B------:R-:W-:-:S03]  /*13e0*/  IMAD.MOV.U32 R16, RZ, RZ, R66 ;  /* 0x000000ffff107224 */ /* 0x000fc600078e0042 */
[----:B------:R-:W-:Y:S01]  /*13f0*/  MOV R17, R67 ;  /* 0x0000004300117202 */ /* 0x000fe20000000f00 */
[----:B------:R-:W-:Y:S06]  /*1400*/  BRA.U !UP0, `(.L_x_1558) ;  /* 0x0000001108407547 */ /* 0x000fec000b800000 */
        /* <DEDUP_REMOVED lines=18> */
.L_x_1559:
[----:B------:R-:W0:Y:S01]  /*1530*/  LDC.64 R14, c[0x0][0x388] ;  /* 0x0000e200ff0e7b82 */ /* 0x000e220000000a00 */
[----:B------:R-:W-:Y:S01]  /*1540*/  SHF.R.U32.HI R66, RZ, 0x3, R66 ;  /* 0x00000003ff427819 */ /* 0x000fe20000011642 */
[----:B------:R-:W-:Y:S01]  /*1550*/  BSSY.RECONVERGENT B0, `(.L_x_1560) ;  /* 0x0000044000007945 */ /* 0x000fe20003800200 */
[----:B------:R-:W-:Y:S02]  /*1560*/  IMAD.MOV.U32 R0, RZ, RZ, RZ ;  /* 0x000000ffff007224 */ /* 0x000fe400078e00ff */
[----:B------:R-:W-:-:S03]  /*1570*/  LOP3.LUT P0, R66, R66, 0x3, RZ, 0xc0, !PT ;  /* 0x0000000342427812 */ /* 0x000fc6000780c0ff */
[----:B------:R-:W1:Y:S08]  /*1580*/  LDC R20, c[0x0][0x390] ;  /* 0x0000e400ff147b82 */ /* 0x000e700000000800 */
[----:B------:R-:W2:Y:S01]  /*1590*/  LDC R28, c[0x0][0x394] ;  /* 0x0000e500ff1c7b82 */ /* 0x000ea20000000800 */
[----:B0-----:R-:W-:Y:S02]  /*15a0*/  IMAD.MOV.U32 R2, RZ, RZ, R14 ;  /* 0x000000ffff027224 */ /* 0x001fe400078e000e */
[----:B------:R-:W-:-:S02]  /*15b0*/  IMAD.MOV.U32 R3, RZ, RZ, R15 ;  /* 0x000000ffff037224 */ /* 0x000fc400078e000f */
[----:B------:R-:W-:Y:S02]  /*15c0*/  IMAD.MOV.U32 R12, RZ, RZ, R14 ;  /* 0x000000ffff0c7224 */ /* 0x000fe400078e000e */
[----:B------:R-:W-:Y:S01]  /*15d0*/  IMAD.MOV.U32 R13, RZ, RZ, R15 ;  /* 0x000000ffff0d7224 */ /* 0x000fe200078e000f */
[----:B-1----:R-:W-:Y:S01]  /*15e0*/  MOV R32, R20 ;  /* 0x0000001400207202 */ /* 0x002fe20000000f00 */
        /* <DEDUP_REMOVED lines=30> */
[C---:B------:R-:W-:Y:S01]  /*17d0*/  IMAD.WIDE.U32 R4, R113.reuse, 0x8, R16 ;  /* 0x0000000871047825 */ /* 0x040fe200078e0010 */
[----:B------:R-:W0:Y:S05]  /*17e0*/  LDC.64 R6, c[0x0][0x388] ;  /* 0x0000e200ff067b82 */ /* 0x000e2a0000000a00 */
[----:B------:R-:W2:Y:S01]  /*17f0*/  LDG.E.64 R4, desc[UR36][R4.64] ;  /* 0x0000002404047981 */ /* 0x000ea2000c1e1b00 */
[----:B------:R-:W-:Y:S02]  /*1800*/  IMAD.IADD R9, R113, 0x1, -R66 ;  /* 0x0000000171097824 */ /* 0x000fe400078e0a42 */
        /* <DEDUP_REMOVED lines=12> */
.L_x_1564:
[----:B------:R-:W0:Y:S01]  /*18d0*/  @P0 LDC R9, c[0x0][0x390] ;  /* 0x0000e400ff090b82 */ /* 0x000e220000000800 */
[----:B------:R-:W1:Y:S01]  /*18e0*/  LDCU.64 UR4, c[0x0][0x388] ;  /* 0x00007100ff0477ac */ /* 0x000e620008000a00 */
[----:B------:R-:W-:Y:S02]  /*18f0*/  SEL R33, R33, RZ, P0 ;  /* 0x000000ff21217207 */ /* 0x000fe40000000000 */
[----:B-1----:R-:W-:Y:S02]  /*1900*/  FSEL R12, R4, UR4, !P0 ;  /* 0x00000004040c7c08 */ /* 0x002fe4000c000000 */
[----:B------:R-:W-:Y:S01]  /*1910*/  FSEL R13, R5, UR5, !P0 ;  /* 0x00000005050d7c08 */ /* 0x000fe2000c000000 */
[----:B0-----:R-:W-:-:S07]  /*1920*/  IMAD.MOV.U32 R31, RZ, RZ, R9 ;  /* 0x000000ffff1f7224 */ /* 0x001fce00078e0009 */
.L_x_1563:
[----:B------:R-:W-:Y:S05]  /*1930*/  BSYNC.RECONVERGENT B1 ;  /* 0x0000000000017941 */ /* 0x000fea0003800200 */
.L_x_1562:
[----:B------:R-:W0:Y:S01]  /*1940*/  LDC R5, c[0x0][0x39c] ;  /* 0x0000e700ff057b82 */ /* 0x000e220000000800 */
[----:B------:R-:W-:Y:S02]  /*1950*/  IADD3 R16, P0, PT, R16, 0x20, RZ ;  /* 0x0000002010107810 */ /* 0x000fe40007f1e0ff */
[----:B------:R-:W-:-:S03]  /*1960*/  IADD3 R0, PT, PT, -R66, 0x4, RZ ;  /* 0x0000000442007810 */ /* 0x000fc60007ffe1ff */
[----:B------:R-:W-:Y:S01]  /*1970*/  IMAD.X R17, RZ, RZ, R17, P0 ;  /* 0x000000ffff117224 */ /* 0x000fe200000e0611 */
[----:B0-----:R-:W-:-:S07]  /*1980*/  IADD3 R26, PT, PT, R66, -0x4, R5 ;  /* 0xfffffffc421a7810 */ /* 0x001fce0007ffe005 */
.L_x_1561:
[----:B------:R-:W-:Y:S05]  /*1990*/  BSYNC.RECONVERGENT B0 ;  /* 0x0000000000007941 */ /* 0x000fea0003800200 */
.L_x_1560:
[----:B------:R-:W0:Y:S01]  /*19a0*/  LDCU.64 UR4, c[0x0][0x3b0] ;  /* 0x00007600ff0477ac */ /* 0x000e220008000a00 */
[----:B------:R-:W-:Y:S01]  /*19b0*/  BSSY.RECONVERGENT B0, `(.L_x_1565) ;  /* 0x000005e000007945 */ /* 0x000fe20003800200 */
[----:B------:R-:W-:Y:S01]  /*19c0*/  IMAD.MOV.U32 R29, RZ, RZ, R20 ;  /* 0x000000ffff1d7224 */ /* 0x000fe200078e0014 */
[----:B------:R-:W-:Y:S01]  /*19d0*/  MOV R18, R14 ;  /* 0x0000000e00127202 */ /* 0x000fe20000000f00 */
        /* <DEDUP_REMOVED lines=13> */
[----:B------:R-:W-:Y:S02]  /*1ab0*/  IMAD.MOV.U32 R18, RZ, RZ, R14 ;  /* 0x000000ffff127224 */ /* 0x000fe400078e000e */
[----:B------:R-:W-:-:S07]  /*1ac0*/  IMAD.MOV.U32 R19, RZ, RZ, R15 ;  /* 0x000000ffff137224 */ /* 0x000fce00078e000f */
.L_x_1575:
        /* <DEDUP_REMOVED lines=12> */
[----:B------:R-:W-:Y:S02]  /*1b90*/  @P6 ISETP.GE.U32.AND P1, PT, R31, R36, PT ;  /* 0x000000241f00620c */ /* 0x000fe40003f26070 */
        /* <DEDUP_REMOVED lines=12> */
.L_x_1568:
[----:B------:R-:W-:Y:S05]  /*1c60*/  BSYNC.RECONVERGENT B1 ;  /* 0x0000000000017941 */ /* 0x000fea0003800200 */
.L_x_1567:
[----:B------:R-:W-:Y:S04]  /*1c70*/  BSSY.RECONVERGENT B1, `(.L_x_1569) ;  /* 0x0000007000017945 */ /* 0x000fe80003800200 */
[----:B------:R-:W-:Y:S05]  /*1c80*/  @P4 BRA `(.L_x_1570) ;  /* 0x0000000000144947 */ /* 0x000fea0003800000 */
[----:B------:R-:W-:-:S14]  /*1c90*/  DSETP.NEU.AND P4, PT, R18, R10, PT ;  /* 0x0000000a1200722a */ /* 0x000fdc0003f8d000 */
[----:B------:R-:W-:-:S04]  /*1ca0*/  @!P4 ISETP.GE.U32.AND P0, PT, R20, R27, PT ;  /* 0x0000001b1400c20c */ /* 0x000fc80003f06070 */
[----:B------:R-:W-:-:S03]  /*1cb0*/  @!P4 ISETP.GE.AND.EX P6, PT, R28, RZ, PT, P0 ;  /* 0x000000ff1c00c20c */ /* 0x000fc60003fc6300 */
[----:B------:R-:W-:Y:S02]  /*1cc0*/  @P4 DSETP.GT.AND P0, PT, R18, R10, PT ;  /* 0x0000000a1200422a */ /* 0x000fe40003f04000 */
[----:B------:R-:W-:-:S13]  /*1cd0*/  @!P4 PLOP3.LUT P0, PT, P6, PT, PT, 0x8, 0x80 ;  /* 0x000000000080c81c */ /* 0x000fda000370e170 */
.L_x_1570:
[----:B------:R-:W-:Y:S05]  /*1ce0*/  BSYNC.RECONVERGENT B1 ;  /* 0x0000000000017941 */ /* 0x000fea0003800200 */
.L_x_1569:
        /* <DEDUP_REMOVED lines=17> */
.L_x_1572:
[----:B------:R-:W-:Y:S05]  /*1e00*/  BSYNC.RECONVERGENT B1 ;  /* 0x0000000000017941 */ /* 0x000fea0003800200 */
.L_x_1571:
        /* <DEDUP_REMOVED lines=13> */
.L_x_1574:
[----:B------:R-:W-:Y:S05]  /*1ee0*/  BSYNC.RECONVERGENT B1 ;  /* 0x0000000000017941 */ /* 0x000fea0003800200 */
.L_x_1573:
        /* <DEDUP_REMOVED lines=10> */
.L_x_1566:
[----:B------:R-:W-:Y:S05]  /*1f90*/  BSYNC.RECONVERGENT B0 ;  /* 0x0000000000007941 */ /* 0x000fea0003800200 */
.L_x_1565:
        /* <DEDUP_REMOVED lines=19> */
[----:B------:R-:W-:-:S04]  /*20d0*/  @P1 ISETP.GE.U32.AND P0, PT, R31, R0, PT ;  /* 0x000000001f00120c */ /* 0x000fc80003f06070 */
        /* <DEDUP_REMOVED lines=8> */
.L_x_1579:
[----:B------:R-:W-:Y:S05]  /*2160*/  BSYNC.RECONVERGENT B1 ;  /* 0x0000000000017941 */ /* 0x000fea0003800200 */
.L_x_1578:
[----:B------:R-:W-:Y:S02]  /*2170*/  FSEL R12, R12, R16, P0 ;  /* 0x000000100c0c7208 */ /* 0x000fe40000000000 */
[----:B------:R-:W-:Y:S02]  /*2180*/  FSEL R13, R13, R17, P0 ;  /* 0x000000110d0d7208 */ /* 0x000fe40000000000 */
[----:B------:R-:W-:Y:S02]  /*2190*/  SEL R31, R31, R0, P0 ;  /* 0x000000001f1f7207 */ /* 0x000fe40000000000 */
[----:B------:R-:W-:-:S07]  /*21a0*/  SEL R33, R33, R4, P0 ;  /* 0x0000000421217207 */ /* 0x000fce0000000000 */
.L_x_1577:
[----:B------:R-:W-:Y:S05]  /*21b0*/  BSYNC.RECONVERGENT B0 ;  /* 0x0000000000007941 */ /* 0x000fea0003800200 */
.L_x_1576:
[----:B------:R-:W-:Y:S01]  /*21c0*/  DSETP.NAN.AND P1, PT, R12, R12, PT ;  /* 0x0000000c0c00722a */ /* 0x000fe20003f28000 */
[----:B------:R-:W-:-:S13]  /*21d0*/  BSSY.RECONVERGENT B0, `(.L_x_1580) ;  /* 0x000000a000007945 */ /* 0x000fda0003800200 */
[----:B------:R-:W-:-:S04]  /*21e0*/  @P1 ISETP.GE.U32.AND P0, PT, R31, R20, PT ;  /* 0x000000141f00120c */ /* 0x000fc80003f06070 */
        /* <DEDUP_REMOVED lines=8> */
.L_x_1581:
[----:B------:R-:W-:Y:S05]  /*2270*/  BSYNC.RECONVERGENT B0 ;  /* 0x0000000000007941 */ /* 0x000fea0003800200 */
.L_x_1580:
        /* <DEDUP_REMOVED lines=15> */
.L_x_1583:
[----:B------:R-:W-:Y:S05]  /*2370*/  BSYNC.RECONVERGENT B0 ;  /* 0x0000000000007941 */ /* 0x000fea0003800200 */
.L_x_1582:
        /* <DEDUP_REMOVED lines=15> */
.L_x_1585:
[----:B------:R-:W-:Y:S05]  /*2470*/  BSYNC.RECONVERGENT B0 ;  /* 0x0000000000007941 */ /* 0x000fea0003800200 */
.L_x_1584:
[----:B------:R-:W-:Y:S02]  /*2480*/  FSEL R4, R4, R2, P0 ;  /* 0x0000000204047208 */ /* 0x000fe40000000000 */
[----:B------:R-:W-:Y:S02]  /*2490*/  CS2R R16, SRZ ;  /* 0x0000000000107805 */ /* 0x000fe4000001ff00 */
[----:B------:R-:W-:Y:S02]  /*24a0*/  FSEL R5, R5, R3, P0 ;  /* 0x0000000305057208 */ /* 0x000fe40000000000 */
[----:B------:R-:W-:Y:S02]  /*24b0*/  CS2R R10, SRZ ;  /* 0x00000000000a7805 */ /* 0x000fe4000001ff00 */
[----:B------:R-:W-:Y:S02]  /*24c0*/  SEL R6, R29, R32, P0 ;  /* 0x000000201d067207 */ /* 0x000fe40000000000 */
[----:B------:R-:W-:-:S02]  /*24d0*/  CS2R R12, SRZ ;  /* 0x00000000000c7805 */ /* 0x000fc4000001ff00 */
[----:B------:R-:W-:Y:S02]  /*24e0*/  SEL R7, R7, R34, P0 ;  /* 0x0000002207077207 */ /* 0x000fe40000000000 */
[----:B------:R-:W-:Y:S01]  /*24f0*/  CS2R R8, SRZ ;  /* 0x0000000000087805 */ /* 0x000fe2000001ff00 */
[----:B------:R-:W-:Y:S06]  /*2500*/  BRA `(.L_x_1557) ;  /* 0x00000130007c7947 */ /* 0x000fec0003800000 */
.L_x_1558:
[----:B------:R-:W1:Y:S08]  /*2510*/  LDC R102, c[0x0][0x508] ;  /* 0x00014200ff667b82 */ /* 0x000e700000000800 */
[----:B------:R-:W2:Y:S01]  /*2520*/  LDC R116, c[0x0][0x3d8] ;  /* 0x0000f600ff747b82 */ /* 0x000ea20000000800 */
[----:B-1----:R-:W-:-:S04]  /*2530*/  SHF.R.U32.HI R102, RZ, 0x3, R102 ;  /* 0x00000003ff667819 */ /* 0x002fc80000011666 */
[----:B------:R-:W-:-:S04]  /*2540*/  ISETP.NE.AND P0, PT, R102, 0x1, PT ;  /* 0x000000016600780c */ /* 0x000fc80003f05270 */
[----:B--2---:R-:W-:-:S13]  /*2550*/  ISETP.NE.OR P0, PT, R116, 0x1, P0 ;  /* 0x000000017400780c */ /* 0x004fda0000705670 */
[----:B------:R-:W-:Y:S05]  /*2560*/  @P0 BRA `(.L_x_1586) ;  /* 0x0000003800180947 */ /* 0x000fea0003800000 */
[----:B------:R-:W1:Y:S01]  /*2570*/  LDCU UR4, c[0x0][0x3a4] ;  /* 0x00007480ff0477ac */ /* 0x000e620008000800 */
[----:B------:R-:W2:Y:S01]  /*2580*/  LDC.64 R64, c[0x0][0x388] ;  /* 0x0000e200ff407b82 */ /* 0x000ea20000000a00 */
[----:B------:R-:W-:Y:S01]  /*2590*/  BSSY.RECONVERGENT B0, `(.L_x_1587) ;  /* 0x000019e000007945 */ /* 0x000fe20003800200 */
[----:B------:R-:W-:-:S06]  /*25a0*/  IMAD.MOV.U32 R102, RZ, RZ, R103 ;  /* 0x000000ffff667224 */ /* 0x000fcc00078e0067 */
[----:B------:R-:W3:Y:S08]  /*25b0*/  LDC R20, c[0x0][0x390] ;  /* 0x0000e400ff147b82 */ /* 0x000ef00000000800 */
[----:B------:R-:W4:Y:S01]  /*25c0*/  LDC R2, c[0x0][0x394] ;  /* 0x0000e500ff027b82 */ /* 0x000f220000000800 */
[----:B-1----:R-:W-:-:S05]  /*25d0*/  MOV R100, UR4 ;  /* 0x0000000400647c02 */ /* 0x002fca0008000f00 */
[----:B------:R-:W-:Y:S02]  /*25e0*/  IMAD R0, R100, 0x3, R103 ;  /* 0x0000000364007824 */ /* 0x000fe400078e0267 */
[--C-:B--2---:R-:W-:Y:S01]  /*25f0*/  IMAD.MOV.U32 R94, RZ, RZ, R64.reuse ;  /* 0x000000ffff5e7224 */ /* 0x104fe200078e0040 */
        /* <DEDUP_REMOVED lines=8> */
[-C--:B---3--:R-:W-:Y:S01]  /*2680*/  MOV R99, R20.reuse ;  /* 0x0000001400637202 */ /* 0x088fe20000000f00 */
[--C-:B------:R-:W-:Y:S01]  /*2690*/  IMAD.MOV.U32 R91, RZ, RZ, R65.reuse ;  /* 0x000000ffff5b7224 */ /* 0x100fe200078e0041 */
[----:B------:R-:W-:Y:S01]  /*26a0*/  MOV R59, R20 ;  /* 0x00000014003b7202 */ /* 0x000fe20000000f00 */
[----:B------:R-:W-:-:S02]  /*26b0*/  IMAD.MOV.U32 R89, RZ, RZ, R65 ;  /* 0x000000ffff597224 */ /* 0x000fc400078e0041 */
[--C-:B------:R-:W-:Y:S02]  /*26c0*/  IMAD.MOV.U32 R86, RZ, RZ, R64.reuse ;  /* 0x000000ffff567224 */ /* 0x100fe400078e0040 */
[--C-:B------:R-:W-:Y:S01]  /*26d0*/  IMAD.MOV.U32 R87, RZ, RZ, R65.reuse ;  /* 0x000000ffff577224 */ /* 0x100fe200078e0041 */
[-C--:B----4-:R-:W-:Y:S01]  /*26e0*/  MOV R18, R2.reuse ;  /* 0x0000000200127202 */ /* 0x090fe20000000f00 */
[--C-:B------:R-:W-:Y:S01]  /*26f0*/  IMAD.MOV.U32 R84, RZ, RZ, R64.reuse ;  /* 0x000000ffff547224 */ /* 0x100fe200078e0040 */
[----:B------:R-:W-:Y:S01]  /*2700*/  MOV R8, R2 ;  /* 0x0000000200087202 */ /* 0x000fe20000000f00 */
        /* <DEDUP_REMOVED lines=15> */
[----:B------:R-:W-:Y:S02]  /*2800*/  IMAD.MOV.U32 R66, RZ, RZ, R64 ;  /* 0x000000ffff427224 */ /* 0x000fe400078e0040 */
        /* <DEDUP_REMOVED lines=26> */
[----:B------:R-:W-:Y:S01]  /*29b0*/  IMAD.MOV.U32 R3, RZ, RZ, R2 ;  /* 0x000000ffff037224 */ /* 0x000fe200078e0002 */
[----:B------:R-:W-:Y:S06]  /*29c0*/  @P0 BRA `(.L_x_1588) ;  /* 0x0000001400680947 */ /* 0x000fec0003800000 */
[----:B------:R-:W1:Y:S01]  /*29d0*/  LDC R100, c[0x0][0x3a4] ;  /* 0x0000e900ff647b82 */ /* 0x000e620000000800 */
[--C-:B------:R-:W-:Y:S01]  /*29e0*/  IMAD.MOV.U32 R98, RZ, RZ, R20.reuse ;  /* 0x000000ffff627224 */ /* 0x100fe200078e0014 */
[-C--:B------:R-:W-:Y:S01]  /*29f0*/  MOV R96, R20.reuse ;  /* 0x0000001400607202 */ /* 0x080fe20000000f00 */
        /* <DEDUP_REMOVED lines=8> */
[--C-:B------:R-:W-:Y:S01]  /*2a80*/  IMAD.MOV.U32 R60, RZ, RZ, R20.reuse ;  /* 0x000000ffff3c7224 */ /* 0x100fe200078e0014 */
[-C--:B------:R-:W-:Y:S01]  /*2a90*/  MOV R78, R64.reuse ;  /* 0x00000040004e7202 */ /* 0x080fe20000000f00 */
[--C-:B------:R-:W-:Y:S01]  /*2aa0*/  IMAD.MOV.U32 R59, RZ, RZ, R20.reuse ;  /* 0x000000ffff3b7224 */ /* 0x100fe200078e0014 */
[----:B------:R-:W-:Y:S01]  /*2ab0*/  MOV R70, R64 ;  /* 0x0000004000467202 */ /* 0x000fe20000000f00 */
        /* <DEDUP_REMOVED lines=41> */
[----:B-1----:R-:W-:-:S07]  /*2d50*/  IMAD.MOV.U32 R67, RZ, RZ, R65 ;  /* 0x000000ffff437224 */ /* 0x002fce00078e0041 */
.L_x_1621:
[----:B------:R-:W-:Y:S01]  /*2d60*/  IMAD.IADD R103, R102, 0x1, R100 ;  /* 0x0000000166677824 */ /* 0x000fe200078e0264 */
[----:B------:R-:W-:-:S03]  /*2d70*/  SHF.R.U32.HI R25, RZ, 0x2, R102 ;  /* 0x00000002ff197819 */ /* 0x000fc60000011666 */
[----:B------:R-:W-:Y:S01]  /*2d80*/  IMAD.IADD R101, R103, 0x1, R100 ;  /* 0x0000000167657824 */ /* 0x000fe200078e0264 */
[----:B------:R-:W-:Y:S01]  /*2d90*/  SHF.R.U32.HI R33, RZ, 0x2, R103 ;  /* 0x00000002ff217819 */ /* 0x000fe20000011667 */
[----:B------:R-:W-:-:S03]  /*2da0*/  IMAD.WIDE.U32 R24, R25, 0x20, R16 ;  /* 0x0000002019187825 */ /* 0x000fc600078e0010 */
[----:B------:R-:W-:Y:S02]  /*2db0*/  IADD3 R0, PT, PT, R101, R100, RZ ;  /* 0x0000006465007210 */ /* 0x000fe40007ffe0ff */
[----:B------:R-:W-:Y:S01]  /*2dc0*/  SHF.R.U32.HI R41, RZ, 0x2, R101 ;  /* 0x00000002ff297819 */ /* 0x000fe20000011665 */
[----:B------:R-:W2:Y:S01]  /*2dd0*/  LDG.E.ENL2.256 R28, R24, desc[UR36][R24.64] ;  /* 0xfe0000241818797e */ /* 0x000ea2000812191c */
[----:B------:R-:W-:Y:S01]  /*2de0*/  SHF.R.U32.HI R49, RZ, 0x2, R0 ;  /* 0x00000002ff317819 */ /* 0x000fe20000011600 */
[----:B------:R-:W-:-:S04]  /*2df0*/  IMAD.WIDE.U32 R32, R33, 0x20, R16 ;  /* 0x0000002021207825 */ /* 0x000fc800078e0010 */
[--C-:B------:R-:W-:Y:S02]  /*2e00*/  IMAD.WIDE.U32 R40, R41, 0x20, R16.reuse ;  /* 0x0000002029287825 */ /* 0x100fe400078e0010 */
[----:B------:R-:W5:Y:S02]  /*2e10*/  LDG.E.ENL2.256 R36, R32, desc[UR36][R32.64] ;  /* 0xfe0000242020797e */ /* 0x000f640008121924 */
[----:B------:R-:W-:Y:S02]  /*2e20*/  IMAD.WIDE.U32 R48, R49, 0x20, R16 ;  /* 0x0000002031307825 */ /* 0x000fe400078e0010 */
[----:B------:R-:W5:Y:S04]  /*2e30*/  LDG.E.ENL2.256 R44, R40, desc[UR36][R40.64] ;  /* 0xfe0000242828797e */ /* 0x000f68000812192c */
[----:B------:R-:W5:Y:S01]  /*2e40*/  LDG.E.ENL2.256 R52, R48, desc[UR36][R48.64] ;  /* 0xfe0000243030797e */ /* 0x000f620008121934 */
[----:B------:R-:W-:-:S02]  /*2e50*/  DSETP.NAN.AND P1, PT, R66, R66, PT ;  /* 0x000000424200722a */ /* 0x000fc40003f28000 */
[----:B------:R-:W-:Y:S02]  /*2e60*/  DSETP.NAN.AND P6, PT, R64, R64, PT ;  /* 0x000000404000722a */ /* 0x000fe40003fc8000 */
[----:B------:R-:W-:-:S10]  /*2e70*/  DSETP.NAN.AND P3, PT, R68, R68, PT ;  /* 0x000000444400722a */ /* 0x000fd40003f68000 */
[-C--:B------:R-:W-:Y:S02]  /*2e80*/  @P1 ISETP.GE.U32.AND P4, PT, R21, R102.reuse, PT ;  /* 0x000000661500120c */ /* 0x080fe40003f86070 */
[-C--:B------:R-:W-:Y:S02]  /*2e90*/  @P6 ISETP.GE.U32.AND P5, PT, R20, R102.reuse, PT ;  /* 0x000000661400620c */ /* 0x080fe40003fa6070 */
[----:B------:R-:W-:Y:S02]  /*2ea0*/  @P1 ISETP.GE.AND.EX P4, PT, R3, RZ, PT, P4 ;  /* 0x000000ff0300120c */ /* 0x000fe40003f86340 */
[----:B------:R-:W-:Y:S01]  /*2eb0*/  @P6 ISETP.GE.AND.EX P5, PT, R2, RZ, PT, P5 ;  /* 0x000000ff0200620c */ /* 0x000fe20003fa6350 */
[----:B------:R-:W-:Y:S01]  /*2ec0*/  BSSY.RECONVERGENT B1, `(.L_x_1589) ;  /* 0x000000c000017945 */ /* 0x000fe20003800200 */
[----:B------:R-:W-:Y:S01]  /*2ed0*/  @P3 ISETP.GE.U32.AND P0, PT, R22, R102, PT ;  /* 0x000000661600320c */ /* 0x000fe20003f06070 */
[----:B------:R-:W-:-:S03]  /*2ee0*/  DSETP.NAN.AND P2, PT, R70, R70, PT ;  /* 0x000000464600722a */ /* 0x000fc60003f48000 */
        /* <DEDUP_REMOVED lines=9> */
.L_x_1590:
[----:B------:R-:W-:Y:S05]  /*2f80*/  BSYNC.RECONVERGENT B1 ;  /* 0x0000000000017941 */ /* 0x000fea0003800200 */
.L_x_1589:
[----:B------:R-:W-:Y:S04]  /*2f90*/  BSSY.RECONVERGENT B1, `(.L_x_1591) ;  /* 0x0000007000017945 */ /* 0x000fe80003800200 */
[----:B------:R-:W-:Y:S05]  /*2fa0*/  @P1 BRA `(.L_x_1592) ;  /* 0x0000000000141947 */ /* 0x000fea0003800000 */
[----:B------:R-:W-:-:S14]  /*2fb0*/  DSETP.NEU.AND P6, PT, R66, R26, PT ;  /* 0x0000001a4200722a */ /* 0x000fdc0003fcd000 */
[----:B------:R-:W-:Y:S01]  /*2fc0*/  @!P6 ISETP.GE.U32.AND P1, PT, R21, R102, PT ;  /* 0x000000661500e20c */ /* 0x000fe20003f26070 */
[----:B------:R-:W-:-:S03]  /*2fd0*/  @P6 DSETP.GT.AND P4, PT, R66, R26, PT ;  /* 0x0000001a4200622a */ /* 0x000fc60003f84000 */
[----:B------:R-:W-:-:S04]  /*2fe0*/  @!P6 ISETP.GE.AND.EX P1, PT, R3, RZ, PT, P1 ;  /* 0x000000ff0300e20c */ /* 0x000fc80003f26310 */
[----:B------:R-:W-:-:S13]  /*2ff0*/  @!P6 PLOP3.LUT P4, PT, P1, PT, PT, 0x8, 0x80 ;  /* 0x000000000080e81c */ /* 0x000fda0000f8e170 */
.L_x_1592:
[----:B------:R-:W-:Y:S05]  /*3000*/  BSYNC.RECONVERGENT B1 ;  /* 0x0000000000017941 */ /* 0x000fea0003800200 */
.L_x_1591:
[----:B------:R-:W-:Y:S01]  /*3010*/  @P2 ISETP.GE.U32.AND P1, PT, R23, R102, PT ;  /* 0x000000661700220c */ /* 0x000fe20003f26070 */
[----:B------:R-:W-:Y:S01]  /*3020*/  BSSY.RECONVERGENT B1, `(.L_x_1593) ;  /* 0x0000009000017945 */ /* 0x000fe20003800200 */
[----:B------:R-:W-:Y:S02]  /*3030*/  @P3 DSETP.NUM.OR P0, PT, R28, R28, !P0 ;  /* 0x0000001c1c00322a */ /* 0x000fe40004707400 */
[----:B------:R-:W-:Y:S01]  /*3040*/  @P2 ISETP.GE.AND.EX P1, PT, R5, RZ, PT, P1 ;  /* 0x000000ff0500220c */ /* 0x000fe20003f26310 */
[----:B------:R-:W-:-:S12]  /*3050*/  @P3 BRA `(.L_x_1594) ;  /* 0x0000000000143947 */ /* 0x000fd80003800000 */
[----:B------:R-:W-:-:S14]  /*3060*/  DSETP.NEU.AND P3, PT, R68, R28, PT ;  /* 0x0000001c4400722a */ /* 0x000fdc0003f6d000 */
[----:B------:R-:W-:-:S04]  /*3070*/  @!P3 ISETP.GE.U32.AND P0, PT, R22, R102, PT ;  /* 0x000000661600b20c */ /* 0x000fc80003f06070 */
[----:B------:R-:W-:-:S03]  /*3080*/  @!P3 ISETP.GE.AND.EX P6, PT, R4, RZ, PT, P0 ;  /* 0x000000ff0400b20c */ /* 0x000fc60003fc6300 */
[----:B------:R-:W-:Y:S02]  /*3090*/  @P3 DSETP.GT.AND P0, PT, R68, R28, PT ;  /* 0x0000001c4400322a */ /* 0x000fe40003f04000 */
[----:B------:R-:W-:-:S13]  /*30a0*/  @!P3 PLOP3.LUT P0, PT, P6, PT, PT, 0x8, 0x80 ;  /* 0x000000000080b81c */ /* 0x000fda000370e170 */
.L_x_1594:
[----:B------:R-:W-:Y:S05]  /*30b0*/  BSYNC.RECONVERGENT B1 ;  /* 0x0000000000017941 */ /* 0x000fea0003800200 */
.L_x_1593:
[----:B------:R-:W-:Y:S01]  /*30c0*/  BSSY.RECONVERGENT B1, `(.L_x_1595) ;  /* 0x0000009000017945 */ /* 0x000fe20003800200 */
[----:B------:R-:W-:Y:S02]  /*30d0*/  DSETP.NAN.AND P3, PT, R72, R72, PT ;  /* 0x000000484800722a */ /* 0x000fe40003f68000 */
[----:B------:R-:W-:Y:S01]  /*30e0*/  @P2 DSETP.NUM.OR P1, PT, R30, R30, !P1 ;  /* 0x0000001e1e00222a */ /* 0x000fe20004f27400 */
[----:B------:R-:W-:-:S13]  /*30f0*/  @P2 BRA `(.L_x_1596) ;  /* 0x0000000000142947 */ /* 0x000fda0003800000 */
[----:B------:R-:W-:-:S14]  /*3100*/  DSETP.NEU.AND P2, PT, R70, R30, PT ;  /* 0x0000001e4600722a */ /* 0x000fdc0003f4d000 */
[----:B------:R-:W-:-:S04]  /*3110*/  @!P2 ISETP.GE.U32.AND P1, PT, R23, R102, PT ;  /* 0x000000661700a20c */ /* 0x000fc80003f26070 */
[----:B------:R-:W-:-:S03]  /*3120*/  @!P2 ISETP.GE.AND.EX P6, PT, R5, RZ, PT, P1 ;  /* 0x000000ff0500a20c */ /* 0x000fc60003fc6310 */
[----:B------:R-:W-:Y:S02]  /*3130*/  @P2 DSETP.GT.AND P1, PT, R70, R30, PT ;  /* 0x0000001e4600222a */ /* 0x000fe40003f24000 */
[----:B------:R-:W-:-:S13]  /*3140*/  @!P2 PLOP3.LUT P1, PT, P6, PT, PT, 0x8, 0x80 ;  /* 0x000000000080a81c */ /* 0x000fda000372e170 */
.L_x_1596:
[----:B------:R-:W-:Y:S05]  /*3150*/  BSYNC.RECONVERGENT B1 ;  /* 0x0000000000017941 */ /* 0x000fea0003800200 */
.L_x_1595:
[----:B------:R-:W-:Y:S01]  /*3160*/  @P3 ISETP.GE.U32.AND P2, PT, R56, R103, PT ;  /* 0x000000673800320c */ /* 0x000fe20003f46070 */
[----:B------:R-:W-:Y:S03]  /*3170*/  BSSY.RECONVERGENT B1, `(.L_x_1597) ;  /* 0x0000009000017945 */ /* 0x000fe60003800200 */
[----:B------:R-:W-:-:S13]  /*3180*/  @P3 ISETP.GE.AND.EX P2, PT, R6, RZ, PT, P2 ;  /* 0x000000ff0600320c */ /* 0x000fda0003f46320 */
[----:B-----5:R-:W-:Y:S01]  /*3190*/  @P3 DSETP.NUM.OR P2, PT, R32, R32, !P2 ;  /* 0x000000202000322a */ /* 0x020fe20005747400 */
[----:B------:R-:W-:-:S13]  /*31a0*/  @P3 BRA `(.L_x_1598) ;  /* 0x0000000000143947 */ /* 0x000fda0003800000 */
[----:B------:R-:W-:-:S14]  /*31b0*/  DSETP.NEU.AND P3, PT, R72, R32, PT ;  /* 0x000000204800722a */ /* 0x000fdc0003f6d000 */
[----:B------:R-:W-:-:S04]  /*31c0*/  @!P3 ISETP.GE.U32.AND P2, PT, R56, R103, PT ;  /* 0x000000673800b20c */ /* 0x000fc80003f46070 */
[----:B------:R-:W-:-:S03]  /*31d0*/  @!P3 ISETP.GE.AND.EX P6, PT, R6, RZ, PT, P2 ;  /* 0x000000ff0600b20c */ /* 0x000fc60003fc6320 */
[----:B------:R-:W-:Y:S02]  /*31e0*/  @P3 DSETP.GT.AND P2, PT, R72, R32, PT ;  /* 0x000000204800322a */ /* 0x000fe40003f44000 */
[----:B------:R-:W-:-:S13]  /*31f0*/  @!P3 PLOP3.LUT P2, PT, P6, PT, PT, 0x8, 0x80 ;  /* 0x000000000080b81c */ /* 0x000fda000374e170 */
.L_x_1598:
[----:B------:R-:W-:Y:S05]  /*3200*/  BSYNC.RECONVERGENT B1 ;  /* 0x0000000000017941 */ /* 0x000fea0003800200 */
.L_x_1597:
[----:B------:R-:W-:Y:S01]  /*3210*/  DSETP.NAN.AND P6, PT, R74, R74, PT ;  /* 0x0000004a4a00722a */ /* 0x000fe20003fc8000 */
[----:B------:R-:W-:-:S13]  /*3220*/  BSSY.RECONVERGENT B1, `(.L_x_1599) ;  /* 0x000000c000017945 */ /* 0x000fda0003800200 */
[----:B------:R-:W-:-:S04]  /*3230*/  @P6 ISETP.GE.U32.AND P3, PT, R57, R103, PT ;  /* 0x000000673900620c */ /* 0x000fc80003f66070 */
[----:B------:R-:W-:-:S13]  /*3240*/  @P6 ISETP.GE.AND.EX P3, PT, R7, RZ, PT, P3 ;  /* 0x000000ff0700620c */ /* 0x000fda0003f66330 */
[----:B------:R-:W-:Y:S01]  /*3250*/  @P6 DSETP.NUM.OR P3, PT, R34, R34, !P3 ;  /* 0x000000222200622a */ /* 0x000fe20005f67400 */
[----:B------:R-:W-:-:S13]  /*3260*/  @P6 BRA `(.L_x_1600) ;  /* 0x00000000001c6947 */ /* 0x000fda0003800000 */
[----:B------:R-:W-:Y:S01]  /*3270*/  DSETP.NEU.AND P6, PT, R74, R34, PT ;  /* 0x000000224a00722a */ /* 0x000fe20003fcd000 */
[----:B------:R-:W-:-:S13]  /*3280*/  P2R R104, PR, RZ, 0x1 ;  /* 0x00000001ff687803 */ /* 0x000fda0000000000 */
[----:B------:R-:W-:-:S04]  /*3290*/  @!P6 ISETP.GE.U32.AND P3, PT, R57, R103, PT ;  /* 0x000000673900e20c */ /* 0x000fc80003f66070 */
[----:B------:R-:W-:-:S03]  /*32a0*/  @!P6 ISETP.GE.AND.EX P0, PT, R7, RZ, PT, P3 ;  /* 0x000000ff0700e20c */ /* 0x000fc60003f06330 */
[----:B------:R-:W-:Y:S02]  /*32b0*/  @P6 DSETP.GT.AND P3, PT, R74, R34, PT ;  /* 0x000000224a00622a */ /* 0x000fe40003f64000 */
[----:B------:R-:W-:Y:S02]  /*32c0*/  @!P6 PLOP3.LUT P3, PT, P0, PT, PT, 0x8, 0x80 ;  /* 0x000000000080e81c */ /* 0x000fe4000076e170 */
[----:B------:R-:W-:-:S13]  /*32d0*/  ISETP.NE.AND P0, PT, R104, RZ, PT ;  /* 0x000000ff6800720c */ /* 0x000fda0003f05270 */
.L_x_1600:
[----:B------:R-:W-:Y:S05]  /*32e0*/  BSYNC.RECONVERGENT B1 ;  /* 0x0000000000017941 */ /* 0x000fea0003800200 */
.L_x_1599:
[----:B------:R-:W-:Y:S01]  /*32f0*/  DSETP.NAN.AND P6, PT, R76, R76, PT ;  /* 0x0000004c4c00722a */ /* 0x000fe20003fc8000 */
[----:B------:R-:W-:Y:S01]  /*3300*/  FSEL R65, R65, R25, P5 ;  /* 0x0000001941417208 */ /* 0x000fe20002800000 */
[----:B------:R-:W-:Y:S01]  /*3310*/  BSSY.RECONVERGENT B1, `(.L_x_1601) ;  /* 0x0000011000017945 */ /* 0x000fe20003800200 */
[----:B------:R-:W-:Y:S02]  /*3320*/  FSEL R64, R64, R24, P5 ;  /* 0x0000001840407208 */ /* 0x000fe40002800000 */
[----:B------:R-:W-:Y:S02]  /*3330*/  SEL R20, R20, R102, P5 ;  /* 0x0000006614147207 */ /* 0x000fe40002800000 */
[----:B------:R-:W-:-:S07]  /*3340*/  SEL R2, R2, RZ, P5 ;  /* 0x000000ff02027207 */ /* 0x000fce0002800000 */
[----:B------:R-:W-:-:S04]  /*3350*/  @P6 ISETP.GE.U32.AND P5, PT, R58, R103, PT ;  /* 0x000000673a00620c */ /* 0x000fc80003fa6070 */
[----:B------:R-:W-:-:S13]  /*3360*/  @P6 ISETP.GE.AND.EX P5, PT, R8, RZ, PT, P5 ;  /* 0x000000ff0800620c */ /* 0x000fda0003fa6350 */
[----:B------:R-:W-:-:S06]  /*3370*/  @P6 DSETP.NUM.OR P5, PT, R36, R36, !P5 ;  /* 0x000000242400622a */ /* 0x000fcc0006fa7400 */
[----:B------:R-:W-:Y:S01]  /*3380*/  P2R R105, PR, RZ, 0x20 ;  /* 0x00000020ff697803 */ /* 0x000fe20000000000 */
[----:B------:R-:W-:Y:S07]  /*3390*/  @P6 BRA `(.L_x_1602) ;  /* 0x0000000000206947 */ /* 0x000fee0003800000 */
[----:B------:R-:W-:Y:S01]  /*33a0*/  DSETP.NEU.AND P5, PT, R76, R36, PT ;  /* 0x000000244c00722a */ /* 0x000fe20003fad000 */
[----:B------:R-:W-:-:S13]  /*33b0*/  P2R R104, PR, RZ, 0x1 ;  /* 0x00000001ff687803 */ /* 0x000fda0000000000 */
[----:B------:R-:W-:Y:S01]  /*33c0*/  @!P5 ISETP.GE.U32.AND P6, PT, R58, R103, PT ;  /* 0x000000673a00d20c */ /* 0x000fe20003fc6070 */
[----:B------:R-:W-:-:S03]  /*33d0*/  @P5 DSETP.GT.AND P0, PT, R76, R36, PT ;  /* 0x000000244c00522a */ /* 0x000fc60003f04000 */
[----:B------:R-:W-:-:S04]  /*33e0*/  @!P5 ISETP.GE.AND.EX P6, PT, R8, RZ, PT, P6 ;  /* 0x000000ff0800d20c */ /* 0x000fc80003fc6360 */
[----:B------:R-:W-:-:S04]  /*33f0*/  @!P5 PLOP3.LUT P0, PT, P6, PT, PT, 0x8, 0x80 ;  /* 0x000000000080d81c */ /* 0x000fc8000370e170 */
[----:B------:R-:W-:Y:S02]  /*3400*/  P2R R105, PR, RZ, 0x1 ;  /* 0x00000001ff697803 */ /* 0x000fe40000000000 */
[----:B------:R-:W-:-:S13]  /*3410*/  ISETP.NE.AND P0, PT, R104, RZ, PT ;  /* 0x000000ff6800720c */ /* 0x000fda0003f05270 */
.L_x_1602:
[----:B------:R-:W-:Y:S05]  /*3420*/  BSYNC.RECONVERGENT B1 ;  /* 0x0000000000017941 */ /* 0x000fea0003800200 */
.L_x_1601:
[----:B------:R-:W-:Y:S01]  /*3430*/  DSETP.NAN.AND P6, PT, R78, R78, PT ;  /* 0x0000004e4e00722a */ /* 0x000fe20003fc8000 */
[----:B------:R-:W-:Y:S01]  /*3440*/  BSSY.RECONVERGENT B1, `(.L_x_1603) ;  /* 0x000000e000017945 */ /* 0x000fe20003800200 */
[----:B------:R-:W-:Y:S02]  /*3450*/  FSEL R67, R67, R27, P4 ;  /* 0x0000001b43437208 */ /* 0x000fe40002000000 */
[----:B------:R-:W-:Y:S02]  /*3460*/  FSEL R66, R66, R26, P4 ;  /* 0x0000001a42427208 */ /* 0x000fe40002000000 */
[----:B------:R-:W-:Y:S02]  /*3470*/  SEL R21, R21, R102, P4 ;  /* 0x0000006615157207 */ /* 0x000fe40002000000 */
[----:B------:R-:W-:-:S06]  /*3480*/  SEL R3, R3, RZ, P4 ;  /* 0x000000ff03037207 */ /* 0x000fcc0002000000 */
        /* <DEDUP_REMOVED lines=9> */
.L_x_1604:
[----:B------:R-:W-:Y:S05]  /*3520*/  BSYNC.RECONVERGENT B1 ;  /* 0x0000000000017941 */ /* 0x000fea0003800200 */
.L_x_1603:
        /* <DEDUP_REMOVED lines=15> */
.L_x_1606:
[----:B------:R-:W-:Y:S05]  /*3620*/  BSYNC.RECONVERGENT B1 ;  /* 0x0000000000017941 */ /* 0x000fea0003800200 */
.L_x_1605:
[----:B------:R-:W-:Y:S01]  /*3630*/  DSETP.NAN.AND P4, PT, R82, R82, PT ;  /* 0x000000525200722a */ /* 0x000fe20003f88000 */
[----:B------:R-:W-:Y:S01]  /*3640*/  SEL R23, R23, R102, P1 ;  /* 0x0000006617177207 */ /* 0x000fe20000800000 */
[----:B------:R-:W-:Y:S01]  /*3650*/  BSSY.RECONVERGENT B1, `(.L_x_1607) ;  /* 0x000000d000017945 */ /* 0x000fe20003800200 */
[----:B------:R-:W-:Y:S02]  /*3660*/  FSEL R71, R71, R31, P1 ;  /* 0x0000001f47477208 */ /* 0x000fe40000800000 */
[----:B------:R-:W-:Y:S02]  /*3670*/  FSEL R70, R70, R30, P1 ;  /* 0x0000001e46467208 */ /* 0x000fe40000800000 */
        /* <DEDUP_REMOVED lines=10> */
.L_x_1608:
[----:B------:R-:W-:Y:S05]  /*3720*/  BSYNC.RECONVERGENT B1 ;  /* 0x0000000000017941 */ /* 0x000fea0003800200 */
.L_x_1607:
        /* <DEDUP_REMOVED lines=15> */
.L_x_1610:
[----:B------:R-:W-:Y:S05]  /*3820*/  BSYNC.RECONVERGENT B1 ;  /* 0x0000000000017941 */ /* 0x000fea0003800200 */
.L_x_1609:
        /* <DEDUP_REMOVED lines=15> */
.L_x_1612:
[----:B------:R-:W-:Y:S05]  /*3920*/  BSYNC.RECONVERGENT B1 ;  /* 0x0000000000017941 */ /* 0x000fea0003800200 */
.L_x_1611:
[----:B------:R-:W-:Y:S01]  /*3930*/  DSETP.NAN.AND P6, PT, R88, R88, PT ;  /* 0x000000585800722a */ /* 0x000fe20003fc8000 */
[----:B------:R-:W-:Y:S01]  /*3940*/  ISETP.NE.AND P4, PT, R105, RZ, PT ;  /* 0x000000ff6900720c */ /* 0x000fe20003f85270 */
[----:B------:R-:W-:Y:S03]  /*3950*/  BSSY.RECONVERGENT B1, `(.L_x_1613) ;  /* 0x0000010000017945 */ /* 0x000fe60003800200 */
[----:B------:R-:W-:Y:S02]  /*3960*/  FSEL R77, R77, R37, P4 ;  /* 0x000000254d4d7208 */ /* 0x000fe40002000000 */
[----:B------:R-:W-:Y:S02]  /*3970*/  FSEL R76, R76, R36, P4 ;  /* 0x000000244c4c7208 */ /* 0x000fe40002000000 */
[----:B------:R-:W-:Y:S02]  /*3980*/  SEL R58, R58, R103, P4 ;  /* 0x000000673a3a7207 */ /* 0x000fe40002000000 */
[----:B------:R-:W-:-:S03]  /*3990*/  SEL R8, R8, RZ, P4 ;  /* 0x000000ff08087207 */ /* 0x000fc60002000000 */
        /* <DEDUP_REMOVED lines=11> */
.L_x_1614:
[----:B------:R-:W-:Y:S05]  /*3a50*/  BSYNC.RECONVERGENT B1 ;  /* 0x0000000000017941 */ /* 0x000fea0003800200 */
.L_x_1613:
        /* <DEDUP_REMOVED lines=17> */
.L_x_1616:
[----:B------:R-:W-:Y:S05]  /*3b70*/  BSYNC.RECONVERGENT B1 ;  /* 0x0000000000017941 */ /* 0x000fea0003800200 */
.L_x_1615:
        /* <DEDUP_REMOVED lines=17> */
.L_x_1618:
[----:B------:R-:W-:Y:S05]  /*3c90*/  BSYNC.RECONVERGENT B1 ;  /* 0x0000000000017941 */ /* 0x000fea0003800200 */
.L_x_1617:
[----:B------:R-:W-:Y:S01]  /*3ca0*/  DSETP.NAN.AND P6, PT, R94, R94, PT ;  /* 0x0000005e5e00722a */ /* 0x000fe20003fc8000 */
[----:B------:R-:W-:Y:S01]  /*3cb0*/  FSEL R83, R83, R43, P1 ;  /* 0x0000002b53537208 */ /* 0x000fe20000800000 */
[----:B------:R-:W-:Y:S01]  /*3cc0*/  BSSY.RECONVERGENT B1, `(.L_x_1619) ;  /* 0x0000021000017945 */ /* 0x000fe20003800200 */
[----:B------:R-:W-:Y:S02]  /*3cd0*/  FSEL R82, R82, R42, P1 ;  /* 0x0000002a52527208 */ /* 0x000fe40000800000 */
[----:B------:R-:W-:Y:S02]  /*3ce0*/  SEL R61, R61, R101, P1 ;  /* 0x000000653d3d7207 */ /* 0x000fe40000800000 */
[----:B------:R-:W-:Y:S02]  /*3cf0*/  SEL R11, R11, RZ, P1 ;  /* 0x000000ff0b0b7207 */ /* 0x000fe40000800000 */
[----:B------:R-:W-:Y:S02]  /*3d00*/  FSEL R85, R85, R45, P2 ;  /* 0x0000002d55557208 */ /* 0x000fe40001000000 */
[----:B------:R-:W-:-:S02]  /*3d10*/  FSEL R84, R84, R44, P2 ;  /* 0x0000002c54547208 */ /* 0x000fc40001000000 */
[-C--:B------:R-:W-:Y:S02]  /*3d20*/  SEL R62, R62, R101.reuse, P2 ;  /* 0x000000653e3e7207 */ /* 0x080fe40001000000 */
[----:B------:R-:W-:Y:S02]  /*3d30*/  @P6 ISETP.GE.U32.AND P1, PT, R99, R0, PT ;  /* 0x000000006300620c */ /* 0x000fe40003f26070 */
[----:B------:R-:W-:Y:S02]  /*3d40*/  SEL R63, R63, R101, P3 ;  /* 0x000000653f3f7207 */ /* 0x000fe40001800000 */
[----:B------:R-:W-:Y:S02]  /*3d50*/  @P6 ISETP.GE.AND.EX P1, PT, R19, RZ, PT, P1 ;  /* 0x000000ff1300620c */ /* 0x000fe40003f26310 */
[----:B------:R-:W-:Y:S02]  /*3d60*/  FSEL R87, R87, R47, P3 ;  /* 0x0000002f57577208 */ /* 0x000fe40001800000 */
[----:B------:R-:W-:-:S02]  /*3d70*/  FSEL R86, R86, R46, P3 ;  /* 0x0000002e56567208 */ /* 0x000fc40001800000 */
[----:B------:R-:W-:Y:S02]  /*3d80*/  FSEL R89, R89, R49, P4 ;  /* 0x0000003159597208 */ /* 0x000fe40002000000 */
[----:B------:R-:W-:Y:S02]  /*3d90*/  FSEL R88, R88, R48, P4 ;  /* 0x0000003058587208 */ /* 0x000fe40002000000 */
[----:B------:R-:W-:Y:S02]  /*3da0*/  FSEL R91, R91, R51, P5 ;  /* 0x000000335b5b7208 */ /* 0x000fe40002800000 */
[----:B------:R-:W-:Y:S01]  /*3db0*/  FSEL R90, R90, R50, P5 ;  /* 0x000000325a5a7208 */ /* 0x000fe20002800000 */
[----:B------:R-:W-:Y:S01]  /*3dc0*/  @P6 DSETP.NUM.OR P1, PT, R54, R54, !P1 ;  /* 0x000000363600622a */ /* 0x000fe20004f27400 */
[----:B------:R-:W-:Y:S02]  /*3dd0*/  FSEL R93, R93, R53, P0 ;  /* 0x000000355d5d7208 */ /* 0x000fe40000000000 */
[----:B------:R-:W-:-:S02]  /*3de0*/  FSEL R92, R92, R52, P0 ;  /* 0x000000345c5c7208 */ /* 0x000fc40000000000 */
[----:B------:R-:W-:Y:S02]  /*3df0*/  SEL R12, R12, RZ, P2 ;  /* 0x000000ff0c0c7207 */ /* 0x000fe40001000000 */
[----:B------:R-:W-:Y:S02]  /*3e00*/  SEL R13, R13, RZ, P3 ;  /* 0x000000ff0d0d7207 */ /* 0x000fe40001800000 */
[-C--:B------:R-:W-:Y:S02]  /*3e10*/  SEL R96, R96, R0.reuse, P4 ;  /* 0x0000000060607207 */ /* 0x080fe40002000000 */
[----:B------:R-:W-:Y:S02]  /*3e20*/  SEL R14, R14, RZ, P4 ;  /* 0x000000ff0e0e7207 */ /* 0x000fe40002000000 */
[----:B------:R-:W-:Y:S02]  /*3e30*/  SEL R97, R97, R0, P5 ;  /* 0x0000000061617207 */ /* 0x000fe40002800000 */
[----:B------:R-:W-:-:S02]  /*3e40*/  SEL R15, R15, RZ, P5 ;  /* 0x000000ff0f0f7207 */ /* 0x000fc40002800000 */
        /* <DEDUP_REMOVED lines=8> */
.L_x_1620:
[----:B------:R-:W-:Y:S05]  /*3ed0*/  BSYNC.RECONVERGENT B1 ;  /* 0x0000000000017941 */ /* 0x000fea0003800200 */
.L_x_1619:
[----:B------:R-:W-:Y:S01]  /*3ee0*/  IMAD.IADD R102, R0, 0x1, R100 ;  /* 0x0000000100667824 */ /* 0x000fe200078e0264 */
[----:B------:R-:W-:Y:S01]  /*3ef0*/  FSEL R95, R95, R55, P1 ;  /* 0x000000375f5f7208 */ /* 0x000fe20000800000 */
[----:B------:R-:W-:Y:S01]  /*3f00*/  IMAD.U32 R109, RZ, RZ, UR38 ;  /* 0x00000026ff6d7e24 */ /* 0x000fe2000f8e00ff */
[----:B------:R-:W-:Y:S01]  /*3f10*/  FSEL R94, R94, R54, P1 ;  /* 0x000000365e5e7208 */ /* 0x000fe20000800000 */
[----:B------:R-:W-:Y:S01]  /*3f20*/  IMAD R104, R100, 0x3, R102 ;  /* 0x0000000364687824 */ /* 0x000fe200078e0266 */
[----:B------:R-:W-:Y:S02]  /*3f30*/  SEL R99, R99, R0, P1 ;  /* 0x0000000063637207 */ /* 0x000fe40000800000 */
[----:B------:R-:W-:Y:S02]  /*3f40*/  SEL R19, R19, RZ, P1 ;  /* 0x000000ff13137207 */ /* 0x000fe40000800000 */
[----:B------:R-:W-:-:S13]  /*3f50*/  ISETP.GE.U32.AND P0, PT, R104, R109, PT ;  /* 0x0000006d6800720c */ /* 0x000fda0003f06070 */
[----:B------:R-:W-:Y:S05]  /*3f60*/  @!P0 BRA `(.L_x_1621) ;  /* 0xffffffec007c8947 */ /* 0x000fea000383ffff */
.L_x_1588:
[----:B------:R-:W-:Y:S05]  /*3f70*/  BSYNC.RECONVERGENT B0 ;  /* 0x0000000000007941 */ /* 0x000fea0003800200 */
.L_x_1587:
[----:B------:R-:W-:Y:S01]  /*3f80*/  ISETP.GE.U32.AND P1, PT, R102, R109, PT ;  /* 0x0000006d6600720c */ /* 0x000fe20003f26070 */
[----:B------:R-:W-:-:S12]  /*3f90*/  BSSY.RECONVERGENT B0, `(.L_x_1622) ;  /* 0x0000016000007945 */ /* 0x000fd80003800200 */
[----:B------:R-:W-:Y:S05]  /*3fa0*/  @P1 BRA `(.L_x_1623) ;  /* 0x0000000000501947 */ /* 0x000fea0003800000 */
[----:B------:R-:W-:-:S05]  /*3fb0*/  SHF.R.U32.HI R25, RZ, 0x2, R102 ;  /* 0x00000002ff197819 */ /* 0x000fca0000011666 */
[----:B------:R-:W-:-:S06]  /*3fc0*/  IMAD.WIDE.U32 R24, R25, 0x20, R16 ;  /* 0x0000002019187825 */ /* 0x000fcc00078e0010 */
[----:B------:R-:W5:Y:S01]  /*3fd0*/  LDG.E.ENL2.256 R28, R24, desc[UR36][R24.64] ;  /* 0xfe0000241818797e */ /* 0x000f62000812191c */
[----:B------:R-:W-:-:S05]  /*3fe0*/  IMAD.IADD R0, R102, 0x1, R100 ;  /* 0x0000000166007824 */ /* 0x000fca00078e0264 */
[----:B------:R-:W-:-:S13]  /*3ff0*/  ISETP.GE.U32.AND P0, PT, R0, R109, PT ;  /* 0x0000006d0000720c */ /* 0x000fda0003f06070 */
[----:B------:R-:W-:Y:S05]  /*4000*/  @P0 BRA `(.L_x_1623) ;  /* 0x0000000000380947 */ /* 0x000fea0003800000 */
[----:B------:R-:W-:-:S05]  /*4010*/  SHF.R.U32.HI R33, RZ, 0x2, R0 ;  /* 0x00000002ff217819 */ /* 0x000fca0000011600 */
[----:B------:R-:W-:-:S06]  /*4020*/  IMAD.WIDE.U32 R32, R33, 0x20, R16 ;  /* 0x0000002021207825 */ /* 0x000fcc00078e0010 */
[----:B------:R-:W5:Y:S01]  /*4030*/  LDG.E.ENL2.256 R36, R32, desc[UR36][R32.64] ;  /* 0xfe0000242020797e */ /* 0x000f620008121924 */
[----:B------:R-:W-:-:S05]  /*4040*/  IMAD.IADD R0, R0, 0x1, R100 ;  /* 0x0000000100007824 */ /* 0x000fca00078e0264 */
[----:B------:R-:W-:-:S13]  /*4050*/  ISETP.GE.U32.AND P0, PT, R0, R109, PT ;  /* 0x0000006d0000720c */ /* 0x000fda0003f06070 */
[----:B------:R-:W-:Y:S05]  /*4060*/  @P0 BRA `(.L_x_1623) ;  /* 0x0000000000200947 */ /* 0x000fea0003800000 */
[----:B------:R-:W-:Y:S01]  /*4070*/  IMAD.IADD R40, R0, 0x1, R100 ;  /* 0x0000000100287824 */ /* 0x000fe200078e0264 */
[----:B------:R-:W-:-:S04]  /*4080*/  SHF.R.U32.HI R41, RZ, 0x2, R0 ;  /* 0x00000002ff297819 */ /* 0x000fc80000011600 */
[----:B------:R-:W-:-:S13]  /*4090*/  ISETP.GE.U32.AND P0, PT, R40, R109, PT ;  /* 0x0000006d2800720c */ /* 0x000fda0003f06070 */
[----:B------:R-:W-:Y:S01]  /*40a0*/  @!P0 SHF.R.U32.HI R43, RZ, 0x2, R40 ;  /* 0x00000002ff2b8819 */ /* 0x000fe20000011628 */
[----:B------:R-:W-:-:S04]  /*40b0*/  IMAD.WIDE.U32 R40, R41, 0x20, R16 ;  /* 0x0000002029287825 */ /* 0x000fc800078e0010 */
[----:B------:R-:W-:Y:S02]  /*40c0*/  @!P0 IMAD.WIDE.U32 R16, R43, 0x20, R16 ;  /* 0x000000202b108825 */ /* 0x000fe400078e0010 */
[----:B------:R-:W5:Y:S04]  /*40d0*/  LDG.E.ENL2.256 R44, R40, desc[UR36][R40.64] ;  /* 0xfe0000242828797e */ /* 0x000f68000812192c */
[----:B------:R1:W5:Y:S02]  /*40e0*/  @!P0 LDG.E.ENL2.256 R52, R48, desc[UR36][R16.64] ;  /* 0xfe0000241030897e */ /* 0x0003640008121934 */
.L_x_1623:
[----:B------:R-:W-:Y:S05]  /*40f0*/  BSYNC.RECONVERGENT B0 ;  /* 0x0000000000007941 */ /* 0x000fea0003800200 */
.L_x_1622:
[----:B------:R-:W-:Y:S04]  /*4100*/  BSSY.RECONVERGENT B0, `(.L_x_1624) ;  /* 0x000010b000007945 */ /* 0x000fe80003800200 */
[----:B------:R-:W-:Y:S05]  /*4110*/  @P1 BRA `(.L_x_1625) ;  /* 0x0000001000241947 */ /* 0x000fea0003800000 */
[----:B------:R-:W-:Y:S01]  /*4120*/  DSETP.NAN.AND P4, PT, R66, R66, PT ;  /* 0x000000424200722a */ /* 0x000fe20003f88000 */
[----:B------:R-:W-:Y:S01]  /*4130*/  BSSY.RECONVERGENT B1, `(.L_x_1626) ;  /* 0x0000012000017945 */ /* 0x000fe20003800200 */
[----:B------:R-:W-:Y:S02]  /*4140*/  DSETP.NAN.AND P6, PT, R64, R64, PT ;  /* 0x000000404000722a */ /* 0x000fe40003fc8000 */
[----:B------:R-:W-:Y:S02]  /*4150*/  DSETP.NAN.AND P5, PT, R68, R68, PT ;  /* 0x000000444400722a */ /* 0x000fe40003fa8000 */
[----:B------:R-:W-:-:S08]  /*4160*/  DSETP.NAN.AND P3, PT, R70, R70, PT ;  /* 0x000000464600722a */ /* 0x000fd00003f68000 */
[-C--:B------:R-:W-:Y:S02]  /*4170*/  @P4 ISETP.GE.U32.AND P0, PT, R21, R102.reuse, PT ;  /* 0x000000661500420c */ /* 0x080fe40003f06070 */
[-C--:B------:R-:W-:Y:S02]  /*4180*/  @P6 ISETP.GE.U32.AND P1, PT, R20, R102.reuse, PT ;  /* 0x000000661400620c */ /* 0x080fe40003f26070 */
[----:B------:R-:W-:Y:S02]  /*4190*/  @P4 ISETP.GE.AND.EX P0, PT, R3, RZ, PT, P0 ;  /* 0x000000ff0300420c */ /* 0x000fe40003f06300 */
[----:B------:R-:W-:Y:S02]  /*41a0*/  @P6 ISETP.GE.AND.EX P1, PT, R2, RZ, PT, P1 ;  /* 0x000000ff0200620c */ /* 0x000fe40003f26310 */
[----:B------:R-:W-:-:S04]  /*41b0*/  @P5 ISETP.GE.U32.AND P2, PT, R22, R102, PT ;  /* 0x000000661600520c */ /* 0x000fc80003f46070 */
[----:B------:R-:W-:-:S05]  /*41c0*/  @P5 ISETP.GE.AND.EX P2, PT, R4, RZ, PT, P2 ;  /* 0x000000ff0400520c */ /* 0x000fca0003f46320 */
[----:B-----5:R-:W-:Y:S02]  /*41d0*/  @P4 DSETP.NUM.OR P0, PT, R26, R26, !P0 ;  /* 0x0000001a1a00422a */ /* 0x020fe40004707400 */
[----:B------:R-:W-:Y:S01]  /*41e0*/  @P6 DSETP.NUM.OR P1, PT, R24, R24, !P1 ;  /* 0x000000181800622a */ /* 0x000fe20004f27400 */
[----:B------:R-:W-:-:S13]  /*41f0*/  @P6 BRA `(.L_x_1627) ;  /* 0x0000000000146947 */ /* 0x000fda0003800000 */
[----:B------:R-:W-:-:S14]  /*4200*/  DSETP.NEU.AND P6, PT, R64, R24, PT ;  /* 0x000000184000722a */ /* 0x000fdc0003fcd000 */
[----:B------:R-:W-:-:S04]  /*4210*/  @!P6 ISETP.GE.U32.AND P1, PT, R20, R102, PT ;  /* 0x000000661400e20c */ /* 0x000fc80003f26070 */
[----:B------:R-:W-:-:S04]  /*4220*/  @!P6 ISETP.GE.AND.EX P1, PT, R2, RZ, PT, P1 ;  /* 0x000000ff0200e20c */ /* 0x000fc80003f26310 */
[----:B------:R-:W-:-:S07]  /*4230*/  @!P6 PLOP3.LUT P1, PT, P1, PT, PT, 0x8, 0x80 ;  /* 0x000000000080e81c */ /* 0x000fce0000f2e170 */
[----:B------:R-:W-:-:S14]  /*4240*/  @P6 DSETP.GT.AND P1, PT, R64, R24, PT ;  /* 0x000000184000622a */ /* 0x000fdc0003f24000 */
.L_x_1627:
[----:B------:R-:W-:Y:S05]  /*4250*/  BSYNC.RECONVERGENT B1 ;  /* 0x0000000000017941 */ /* 0x000fea0003800200 */
.L_x_1626:
[----:B------:R-:W-:Y:S04]  /*4260*/  BSSY.RECONVERGENT B1, `(.L_x_1628) ;  /* 0x0000007000017945 */ /* 0x000fe80003800200 */
[----:B------:R-:W-:Y:S05]  /*4270*/  @P4 BRA `(.L_x_1629) ;  /* 0x0000000000144947 */ /* 0x000fea0003800000 */
[----:B------:R-:W-:-:S14]  /*4280*/  DSETP.NEU.AND P4, PT, R66, R26, PT ;  /* 0x0000001a4200722a */ /* 0x000fdc0003f8d000 */
[----:B------:R-:W-:-:S04]  /*4290*/  @!P4 ISETP.GE.U32.AND P0, PT, R21, R102, PT ;  /* 0x000000661500c20c */ /* 0x000fc80003f06070 */
[----:B------:R-:W-:-:S03]  /*42a0*/  @!P4 ISETP.GE.AND.EX P6, PT, R3, RZ, PT, P0 ;  /* 0x000000ff0300c20c */ /* 0x000fc60003fc6300 */
[----:B------:R-:W-:Y:S02]  /*42b0*/  @P4 DSETP.GT.AND P0, PT, R66, R26, PT ;  /* 0x0000001a4200422a */ /* 0x000fe40003f04000 */
[----:B------:R-:W-:-:S13]  /*42c0*/  @!P4 PLOP3.LUT P0, PT, P6, PT, PT, 0x8, 0x80 ;  /* 0x000000000080c81c */ /* 0x000fda000370e170 */
.L_x_1629:
[----:B------:R-:W-:Y:S05]  /*42d0*/  BSYNC.RECONVERGENT B1 ;  /* 0x0000000000017941 */ /* 0x000fea0003800200 */
.L_x_1628:
[----:B------:R-:W-:Y:S01]  /*42e0*/  @P3 ISETP.GE.U32.AND P4, PT, R23, R102, PT ;  /* 0x000000661700320c */ /* 0x000fe20003f86070 */
[----:B------:R-:W-:Y:S01]  /*42f0*/  BSSY.RECONVERGENT B1, `(.L_x_1630) ;  /* 0x000000d000017945 */ /* 0x000fe20003800200 */
[----:B------:R-:W-:Y:S01]  /*4300*/  @P5 DSETP.NUM.OR P2, PT, R28, R28, !P2 ;  /* 0x0000001c1c00522a */ /* 0x000fe20005747400 */
[----:B------:R-:W-:Y:S02]  /*4310*/  FSEL R64, R64, R24, P1 ;  /* 0x0000001840407208 */ /* 0x000fe40000800000 */
[----:B------:R-:W-:Y:S02]  /*4320*/  @P3 ISETP.GE.AND.EX P4, PT, R5, RZ, PT, P4 ;  /* 0x000000ff0500320c */ /* 0x000fe40003f86340 */
[----:B------:R-:W-:Y:S02]  /*4330*/  FSEL R65, R65, R25, P1 ;  /* 0x0000001941417208 */ /* 0x000fe40000800000 */
[----:B------:R-:W-:Y:S02]  /*4340*/  FSEL R66, R66, R26, P0 ;  /* 0x0000001a42427208 */ /* 0x000fe40000000000 */
[----:B------:R-:W-:Y:S01]  /*4350*/  FSEL R67, R67, R27, P0 ;  /* 0x0000001b43437208 */ /* 0x000fe20000000000 */
[----:B------:R-:W-:Y:S06]  /*4360*/  @P5 BRA `(.L_x_1631) ;  /* 0x0000000000145947 */ /* 0x000fec0003800000 */
[----:B------:R-:W-:-:S14]  /*4370*/  DSETP.NEU.AND P5, PT, R68, R28, PT ;  /* 0x0000001c4400722a */ /* 0x000fdc0003fad000 */
[----:B------:R-:W-:-:S04]  /*4380*/  @!P5 ISETP.GE.U32.AND P2, PT, R22, R102, PT ;  /* 0x000000661600d20c */ /* 0x000fc80003f46070 */
[----:B------:R-:W-:-:S03]  /*4390*/  @!P5 ISETP.GE.AND.EX P6, PT, R4, RZ, PT, P2 ;  /* 0x000000ff0400d20c */ /* 0x000fc60003fc6320 */
[----:B------:R-:W-:Y:S02]  /*43a0*/  @P5 DSETP.GT.AND P2, PT, R68, R28, PT ;  /* 0x0000001c4400522a */ /* 0x000fe40003f44000 */
[----:B------:R-:W-:-:S13]  /*43b0*/  @!P5 PLOP3.LUT P2, PT, P6, PT, PT, 0x8, 0x80 ;  /* 0x000000000080d81c */ /* 0x000fda000374e170 */
.L_x_1631:
[----:B------:R-:W-:Y:S05]  /*43c0*/  BSYNC.RECONVERGENT B1 ;  /* 0x0000000000017941 */ /* 0x000fea0003800200 */
.L_x_1630:
[----:B------:R-:W-:Y:S01]  /*43d0*/  BSSY.RECONVERGENT B1, `(.L_x_1632) ;  /* 0x000000a000017945 */ /* 0x000fe20003800200 */
[----:B------:R-:W-:Y:S01]  /*43e0*/  @P3 DSETP.NUM.OR P4, PT, R30, R30, !P4 ;  /* 0x0000001e1e00322a */ /* 0x000fe20006787400 */
[----:B------:R-:W-:Y:S02]  /*43f0*/  FSEL R68, R68, R28, P2 ;  /* 0x0000001c44447208 */ /* 0x000fe40001000000 */
[----:B------:R-:W-:Y:S01]  /*4400*/  FSEL R69, R69, R29, P2 ;  /* 0x0000001d45457208 */ /* 0x000fe20001000000 */
[----:B------:R-:W-:Y:S10]  /*4410*/  @P3 BRA `(.L_x_1633) ;  /* 0x0000000000143947 */ /* 0x000ff40003800000 */
[----:B------:R-:W-:-:S14]  /*4420*/  DSETP.NEU.AND P5, PT, R70, R30, PT ;  /* 0x0000001e4600722a */ /* 0x000fdc0003fad000 */
[----:B------:R-:W-:Y:S01]  /*4430*/  @!P5 ISETP.GE.U32.AND P3, PT, R23, R102, PT ;  /* 0x000000661700d20c */ /* 0x000fe20003f66070 */
[----:B------:R-:W-:-:S03]  /*4440*/  @P5 DSETP.GT.AND P4, PT, R70, R30, PT ;  /* 0x0000001e4600522a */ /* 0x000fc60003f84000 */
[----:B------:R-:W-:-:S04]  /*4450*/  @!P5 ISETP.GE.AND.EX P3, PT, R5, RZ, PT, P3 ;  /* 0x000000ff0500d20c */ /* 0x000fc80003f66330 */
[----:B------:R-:W-:-:S13]  /*4460*/  @!P5 PLOP3.LUT P4, PT, P3, PT, PT, 0x8, 0x80 ;  /* 0x000000000080d81c */ /* 0x000fda0001f8e170 */
.L_x_1633:
[----:B------:R-:W-:Y:S05]  /*4470*/  BSYNC.RECONVERGENT B1 ;  /* 0x0000000000017941 */ /* 0x000fea0003800200 */
.L_x_1632:
[----:B-1----:R-:W-:Y:S01]  /*4480*/  IMAD.IADD R16, R102, 0x1, R100 ;  /* 0x0000000166107824 */ /* 0x002fe200078e0264 */
[----:B------:R-:W-:Y:S02]  /*4490*/  FSEL R70, R70, R30, P4 ;  /* 0x0000001e46467208 */ /* 0x000fe40002000000 */
[----:B------:R-:W-:Y:S02]  /*44a0*/  FSEL R71, R71, R31, P4 ;  /* 0x0000001f47477208 */ /* 0x000fe40002000000 */
[----:B------:R-:W-:Y:S02]  /*44b0*/  ISETP.GE.U32.AND P3, PT, R16, R109, PT ;  /* 0x0000006d1000720c */ /* 0x000fe40003f66070 */
[-C--:B------:R-:W-:Y:S02]  /*44c0*/  SEL R20, R20, R102.reuse, P1 ;  /* 0x0000006614147207 */ /* 0x080fe40000800000 */
[-C--:B------:R-:W-:Y:S02]  /*44d0*/  SEL R21, R21, R102.reuse, P0 ;  /* 0x0000006615157207 */ /* 0x080fe40000000000 */
[----:B------:R-:W-:-:S02]  /*44e0*/  SEL R22, R22, R102, P2 ;  /* 0x0000006616167207 */ /* 0x000fc40001000000 */
[----:B------:R-:W-:Y:S02]  /*44f0*/  SEL R23, R23, R102, P4 ;  /* 0x0000006617177207 */ /* 0x000fe40002000000 */
[----:B------:R-:W-:Y:S02]  /*4500*/  SEL R2, R2, RZ, P1 ;  /* 0x000000ff02027207 */ /* 0x000fe40000800000 */
[----:B------:R-:W-:Y:S02]  /*4510*/  SEL R3, R3, RZ, P0 ;  /* 0x000000ff03037207 */ /* 0x000fe40000000000 */
[----:B------:R-:W-:Y:S02]  /*4520*/  SEL R4, R4, RZ, P2 ;  /* 0x000000ff04047207 */ /* 0x000fe40001000000 */
[----:B------:R-:W-:Y:S01]  /*4530*/  SEL R5, R5, RZ, P4 ;  /* 0x000000ff05057207 */ /* 0x000fe20002000000 */
[----:B------:R-:W-:Y:S06]  /*4540*/  @P3 BRA `(.L_x_1625) ;  /* 0x0000000c00183947 */ /* 0x000fec0003800000 */
[----:B------:R-:W-:Y:S01]  /*4550*/  DSETP.NAN.AND P5, PT, R72, R72, PT ;  /* 0x000000484800722a */ /* 0x000fe20003fa8000 */
[----:B------:R-:W-:Y:S01]  /*4560*/  BSSY.RECONVERGENT B1, `(.L_x_1634) ;  /* 0x000000f000017945 */ /* 0x000fe20003800200 */
[----:B------:R-:W-:Y:S02]  /*4570*/  DSETP.NAN.AND P4, PT, R74, R74, PT ;  /* 0x0000004a4a00722a */ /* 0x000fe40003f88000 */
[----:B------:R-:W-:-:S10]  /*4580*/  DSETP.NAN.AND P3, PT, R76, R76, PT ;  /* 0x0000004c4c00722a */ /* 0x000fd40003f68000 */
[-C--:B------:R-:W-:Y:S02]  /*4590*/  @P5 ISETP.GE.U32.AND P0, PT, R56, R16.reuse, PT ;  /* 0x000000103800520c */ /* 0x080fe40003f06070 */
[-C--:B------:R-:W-:Y:S02]  /*45a0*/  @P4 ISETP.GE.U32.AND P2, PT, R57, R16.reuse, PT ;  /* 0x000000103900420c */ /* 0x080fe40003f46070 */
[----:B------:R-:W-:Y:S02]  /*45b0*/  @P5 ISETP.GE.AND.EX P0, PT, R6, RZ, PT, P0 ;  /* 0x000000ff0600520c */ /* 0x000fe40003f06300 */
[----:B------:R-:W-:Y:S02]  /*45c0*/  @P3 ISETP.GE.U32.AND P1, PT, R58, R16, PT ;  /* 0x000000103a00320c */ /* 0x000fe40003f26070 */
[----:B------:R-:W-:-:S09]  /*45d0*/  @P4 ISETP.GE.AND.EX P2, PT, R7, RZ, PT, P2 ;  /* 0x000000ff0700420c */ /* 0x000fd20003f46320 */
[----:B------:R-:W-:Y:S01]  /*45e0*/  @P5 DSETP.NUM.OR P0, PT, R32, R32, !P0 ;  /* 0x000000202000522a */ /* 0x000fe20004707400 */
[----:B------:R-:W-:-:S13]  /*45f0*/  @P5 BRA `(.L_x_1635) ;  /* 0x0000000000145947 */ /* 0x000fda0003800000 */
[----:B------:R-:W-:-:S14]  /*4600*/  DSETP.NEU.AND P5, PT, R72, R32, PT ;  /* 0x000000204800722a */ /* 0x000fdc0003fad000 */
[----:B------:R-:W-:-:S04]  /*4610*/  @!P5 ISETP.GE.U32.AND P0, PT, R56, R16, PT ;  /* 0x000000103800d20c */ /* 0x000fc80003f06070 */
[----:B------:R-:W-:-:S03]  /*4620*/  @!P5 ISETP.GE.AND.EX P6, PT, R6, RZ, PT, P0 ;  /* 0x000000ff0600d20c */ /* 0x000fc60003fc6300 */
[----:B------:R-:W-:Y:S02]  /*4630*/  @P5 DSETP.GT.AND P0, PT, R72, R32, PT ;  /* 0x000000204800522a */ /* 0x000fe40003f04000 */
[----:B------:R-:W-:-:S13]  /*4640*/  @!P5 PLOP3.LUT P0, PT, P6, PT, PT, 0x8, 0x80 ;  /* 0x000000000080d81c */ /* 0x000fda000370e170 */
.L_x_1635:
[----:B------:R-:W-:Y:S05]  /*4650*/  BSYNC.RECONVERGENT B1 ;  /* 0x0000000000017941 */ /* 0x000fea0003800200 */
.L_x_1634:
[----:B------:R-:W-:Y:S01]  /*4660*/  BSSY.RECONVERGENT B1, `(.L_x_1636) ;  /* 0x000000a000017945 */ /* 0x000fe20003800200 */
[----:B------:R-:W-:Y:S01]  /*4670*/  DSETP.NAN.AND P5, PT, R78, R78, PT ;  /* 0x0000004e4e00722a */ /* 0x000fe20003fa8000 */
[----:B------:R-:W-:Y:S01]  /*4680*/  @P3 ISETP.GE.AND.EX P1, PT, R8, RZ, PT, P1 ;  /* 0x000000ff0800320c */ /* 0x000fe20003f26310 */
[----:B------:R-:W-:Y:S01]  /*4690*/  @P4 DSETP.NUM.OR P2, PT, R34, R34, !P2 ;  /* 0x000000222200422a */ /* 0x000fe20005747400 */
[----:B------:R-:W-:-:S13]  /*46a0*/  @P4 BRA `(.L_x_1637) ;  /* 0x0000000000144947 */ /* 0x000fda0003800000 */
[----:B------:R-:W-:-:S14]  /*46b0*/  DSETP.NEU.AND P4, PT, R74, R34, PT ;  /* 0x000000224a00722a */ /* 0x000fdc0003f8d000 */
[----:B------:R-:W-:-:S04]  /*46c0*/  @!P4 ISETP.GE.U32.AND P2, PT, R57, R16, PT ;  /* 0x000000103900c20c */ /* 0x000fc80003f46070 */
[----:B------:R-:W-:-:S03]  /*46d0*/  @!P4 ISETP.GE.AND.EX P6, PT, R7, RZ, PT, P2 ;  /* 0x000000ff0700c20c */ /* 0x000fc60003fc6320 */
[----:B------:R-:W-:Y:S02]  /*46e0*/  @P4 DSETP.GT.AND P2, PT, R74, R34, PT ;  /* 0x000000224a00422a */ /* 0x000fe40003f44000 */
[----:B------:R-:W-:-:S13]  /*46f0*/  @!P4 PLOP3.LUT P2, PT, P6, PT, PT, 0x8, 0x80 ;  /* 0x000000000080c81c */ /* 0x000fda000374e170 */
.L_x_1637:
[----:B------:R-:W-:Y:S05]  /*4700*/  BSYNC.RECONVERGENT B1 ;  /* 0x0000000000017941 */ /* 0x000fea0003800200 */
.L_x_1636:
        /* <DEDUP_REMOVED lines=14> */
.L_x_1639:
[----:B------:R-:W-:Y:S05]  /*47f0*/  BSYNC.RECONVERGENT B1 ;  /* 0x0000000000017941 */ /* 0x000fea0003800200 */
.L_x_1638:
        /* <DEDUP_REMOVED lines=10> */
.L_x_1641:
[----:B------:R-:W-:Y:S05]  /*48a0*/  BSYNC.RECONVERGENT B1 ;  /* 0x0000000000017941 */ /* 0x000fea0003800200 */
.L_x_1640:
[----:B------:R-:W-:Y:S01]  /*48b0*/  IMAD.IADD R0, R16, 0x1, R100 ;  /* 0x0000000110007824 */ /* 0x000fe200078e0264 */
        /* <DEDUP_REMOVED lines=28> */
.L_x_1643:
[----:B------:R-:W-:Y:S05]  /*4a80*/  BSYNC.RECONVERGENT B1 ;  /* 0x0000000000017941 */ /* 0x000fea0003800200 */
.L_x_1642:
        /* <DEDUP_REMOVED lines=10> */
.L_x_1645:
[----:B------:R-:W-:Y:S05]  /*4b30*/  BSYNC.RECONVERGENT B1 ;  /* 0x0000000000017941 */ /* 0x000fea0003800200 */
.L_x_1644:
[----:B------:R-:W-:Y:S01]  /*4b40*/  @P5 ISETP.GE.U32.AND P4, PT, R63, R0, PT ;  /* 0x000000003f00520c */ /* 0x000fe20003f86070 */
[----:B------:R-:W-:Y:S01]  /*4b50*/  BSSY.RECONVERGENT B1, `(.L_x_1646) ;  /* 0x000000a000017945 */ /* 0x000fe20003800200 */
[----:B------:R-:W-:Y:S01]  /*4b60*/  @P3 DSETP.NUM.OR P1, PT, R44, R44, !P1 ;  /* 0x0000002c2c00322a */ /* 0x000fe20004f27400 */
[----:B------:R-:W-:Y:S02]  /*4b70*/  IADD3 R100, PT, PT, R0, R100, RZ ;  /* 0x0000006400647210 */ /* 0x000fe40007ffe0ff */
[----:B------:R-:W-:Y:S01]  /*4b80*/  @P5 ISETP.GE.AND.EX P4, PT, R13, RZ, PT, P4 ;  /* 0x000000ff0d00520c */ /* 0x000fe20003f86340 */
[----:B------:R-:W-:-:S12]  /*4b90*/  @P3 BRA `(.L_x_1647) ;  /* 0x0000000000143947 */ /* 0x000fd80003800000 */
[----:B------:R-:W-:-:S14]  /*4ba0*/  DSETP.NEU.AND P3, PT, R84, R44, PT ;  /* 0x0000002c5400722a */ /* 0x000fdc0003f6d000 */
[----:B------:R-:W-:-:S04]  /*4bb0*/  @!P3 ISETP.GE.U32.AND P1, PT, R62, R0, PT ;  /* 0x000000003e00b20c */ /* 0x000fc80003f26070 */
[----:B------:R-:W-:-:S03]  /*4bc0*/  @!P3 ISETP.GE.AND.EX P6, PT, R12, RZ, PT, P1 ;  /* 0x000000ff0c00b20c */ /* 0x000fc60003fc6310 */
[----:B------:R-:W-:Y:S02]  /*4bd0*/  @P3 DSETP.GT.AND P1, PT, R84, R44, PT ;  /* 0x0000002c5400322a */ /* 0x000fe40003f24000 */
[----:B------:R-:W-:-:S13]  /*4be0*/  @!P3 PLOP3.LUT P1, PT, P6, PT, PT, 0x8, 0x80 ;  /* 0x000000000080b81c */ /* 0x000fda000372e170 */
.L_x_1647:
[----:B------:R-:W-:Y:S05]  /*4bf0*/  BSYNC.RECONVERGENT B1 ;  /* 0x0000000000017941 */ /* 0x000fea0003800200 */
.L_x_1646:
[----:B------:R-:W-:Y:S01]  /*4c00*/  BSSY.RECONVERGENT B1, `(.L_x_1648) ;  /* 0x000000f000017945 */ /* 0x000fe20003800200 */
[----:B------:R-:W-:Y:S01]  /*4c10*/  @P5 DSETP.NUM.OR P4, PT, R46, R46, !P4 ;  /* 0x0000002e2e00522a */ /* 0x000fe20006787400 */
[----:B------:R-:W-:Y:S02]  /*4c20*/  ISETP.GE.U32.AND P3, PT, R100, R109, PT ;  /* 0x0000006d6400720c */ /* 0x000fe40003f66070 */
[----:B------:R-:W-:Y:S02]  /*4c30*/  FSEL R80, R80, R40, P0 ;  /* 0x0000002850507208 */ /* 0x000fe40000000000 */
[----:B------:R-:W-:Y:S02]  /*4c40*/  FSEL R81, R81, R41, P0 ;  /* 0x0000002951517208 */ /* 0x000fe40000000000 */
[----:B------:R-:W-:Y:S02]  /*4c50*/  FSEL R82, R82, R42, P2 ;  /* 0x0000002a52527208 */ /* 0x000fe40001000000 */
[----:B------:R-:W-:-:S02]  /*4c60*/  FSEL R83, R83, R43, P2 ;  /* 0x0000002b53537208 */ /* 0x000fc40001000000 */
        /* <DEDUP_REMOVED lines=8> */
.L_x_1649:
[----:B------:R-:W-:Y:S05]  /*4cf0*/  BSYNC.RECONVERGENT B1 ;  /* 0x0000000000017941 */ /* 0x000fea0003800200 */
.L_x_1648:
[----:B------:R-:W-:Y:S02]  /*4d00*/  FSEL R86, R86, R46, P4 ;  /* 0x0000002e56567208 */ /* 0x000fe40002000000 */
        /* <DEDUP_REMOVED lines=26> */
.L_x_1651:
[----:B------:R-:W-:Y:S05]  /*4eb0*/  BSYNC.RECONVERGENT B1 ;  /* 0x0000000000017941 */ /* 0x000fea0003800200 */
.L_x_1650:
        /* <DEDUP_REMOVED lines=10> */
.L_x_1653:
[----:B------:R-:W-:Y:S05]  /*4f60*/  BSYNC.RECONVERGENT B1 ;  /* 0x0000000000017941 */ /* 0x000fea0003800200 */
.L_x_1652:
        /* <DEDUP_REMOVED lines=14> */
.L_x_1655:
[----:B------:R-:W-:Y:S05]  /*5050*/  BSYNC.RECONVERGENT B1 ;  /* 0x0000000000017941 */ /* 0x000fea0003800200 */
.L_x_1654:
        /* <DEDUP_REMOVED lines=10> */
.L_x_1657:
[----:B------:R-:W-:Y:S05]  /*5100*/  BSYNC.RECONVERGENT B1 ;  /* 0x0000000000017941 */ /* 0x000fea0003800200 */
.L_x_1656:
        /* <DEDUP_REMOVED lines=9> */
[----:B------:R-:W-:-:S07]  /*51a0*/  SEL R19, R19, RZ, P4 ;  /* 0x000000ff13137207 */ /* 0x000fce0002000000 */
.L_x_1625:
[----:B------:R-:W-:Y:S05]  /*51b0*/  BSYNC.RECONVERGENT B0 ;  /* 0x0000000000007941 */ /* 0x000fea0003800200 */
.L_x_1624:
[----:B------:R-:W-:Y:S01]  /*51c0*/  DSETP.NAN.AND P5, PT, R64, R64, PT ;  /* 0x000000404000722a */ /* 0x000fe20003fa8000 */
[----:B------:R-:W-:Y:S01]  /*51d0*/  BSSY.RECONVERGENT B0, `(.L_x_1658) ;  /* 0x0000011000007945 */ /* 0x000fe20003800200 */
[----:B------:R-:W-:Y:S02]  /*51e0*/  DSETP.NAN.AND P4, PT, R66, R66, PT ;  /* 0x000000424200722a */ /* 0x000fe40003f88000 */
[----:B------:R-:W-:Y:S02]  /*51f0*/  DSETP.NAN.AND P1, PT, R68, R68, PT ;  /* 0x000000444400722a */ /* 0x000fe40003f28000 */
[----:B------:R-:W-:-:S08]  /*5200*/  DSETP.NAN.AND P3, PT, R70, R70, PT ;  /* 0x000000464600722a */ /* 0x000fd00003f68000 */
[----:B------:R-:W-:Y:S02]  /*5210*/  @P5 ISETP.GE.U32.AND P6, PT, R20, R56, PT ;  /* 0x000000381400520c */ /* 0x000fe40003fc6070 */
[----:B------:R-:W-:Y:S02]  /*5220*/  @P4 ISETP.GE.U32.AND P2, PT, R21, R57, PT ;  /* 0x000000391500420c */ /* 0x000fe40003f46070 */
[----:B------:R-:W-:Y:S02]  /*5230*/  @P5 ISETP.GE.AND.EX P6, PT, R2, R6, PT, P6 ;  /* 0x000000060200520c */ /* 0x000fe40003fc6360 */
[----:B------:R-:W-:Y:S02]  /*5240*/  @P1 ISETP.GE.U32.AND P0, PT, R22, R58, PT ;  /* 0x0000003a1600120c */ /* 0x000fe40003f06070 */
[----:B------:R-:W-:Y:S02]  /*5250*/  @P4 ISETP.GE.AND.EX P2, PT, R3, R7, PT, P2 ;  /* 0x000000070300420c */ /* 0x000fe40003f46320 */
        /* <DEDUP_REMOVED lines=8> */
.L_x_1659:
[----:B------:R-:W-:Y:S05]  /*52e0*/  BSYNC.RECONVERGENT B0 ;  /* 0x0000000000007941 */ /* 0x000fea0003800200 */
.L_x_1658:
        /* <DEDUP_REMOVED lines=10> */
.L_x_1661:
[----:B------:R-:W-:Y:S05]  /*5390*/  BSYNC.RECONVERGENT B0 ;  /* 0x0000000000007941 */ /* 0x000fea0003800200 */
.L_x_1660:
[----:B------:R-:W-:Y:S01]  /*53a0*/  @P3 ISETP.GE.U32.AND P5, PT, R23, R59, PT ;  /* 0x0000003b1700320c */ /* 0x000fe20003fa6070 */
[----:B------:R-:W-:Y:S01]  /*53b0*/  BSSY.RECONVERGENT B0, `(.L_x_1662) ;  /* 0x000000e000007945 */ /* 0x000fe20003800200 */
[----:B------:R-:W-:Y:S01]  /*53c0*/  DSETP.NAN.AND P4, PT, R16, R16, PT ;  /* 0x000000101000722a */ /* 0x000fe20003f88000 */
[----:B-----5:R-:W-:Y:S01]  /*53d0*/  SEL R27, R20, R56, P6 ;  /* 0x00000038141b7207 */ /* 0x020fe20003000000 */
[----:B------:R-:W-:Y:S01]  /*53e0*/  @P1 DSETP.NUM.OR P0, PT, R76, R76, !P0 ;  /* 0x0000004c4c00122a */ /* 0x000fe20004707400 */
[----:B------:R-:W-:Y:S02]  /*53f0*/  @P3 ISETP.GE.AND.EX P5, PT, R5, R9, PT, P5 ;  /* 0x000000090500320c */ /* 0x000fe40003fa6350 */
[----:B------:R-:W-:Y:S02]  /*5400*/  SEL R29, R2, R6, P6 ;  /* 0x00000006021d7207 */ /* 0x000fe40003000000 */
[----:B------:R-:W-:Y:S02]  /*5410*/  FSEL R24, R66, R74, P2 ;  /* 0x0000004a42187208 */ /* 0x000fe40001000000 */
[----:B------:R-:W-:Y:S01]  /*5420*/  FSEL R25, R67, R75, P2 ;  /* 0x0000004b43197208 */ /* 0x000fe20001000000 */
[----:B------:R-:W-:Y:S06]  /*5430*/  @P1 BRA `(.L_x_1663) ;  /* 0x0000000000141947 */ /* 0x000fec0003800000 */
[----:B------:R-:W-:-:S14]  /*5440*/  DSETP.NEU.AND P1, PT, R68, R76, PT ;  /* 0x0000004c4400722a */ /* 0x000fdc0003f2d000 */
[----:B------:R-:W-:-:S04]  /*5450*/  @!P1 ISETP.GE.U32.AND P0, PT, R22, R58, PT ;  /* 0x0000003a1600920c */ /* 0x000fc80003f06070 */
[----:B------:R-:W-:-:S03]  /*5460*/  @!P1 ISETP.GE.AND.EX P6, PT, R4, R8, PT, P0 ;  /* 0x000000080400920c */ /* 0x000fc60003fc6300 */
[----:B------:R-:W-:Y:S02]  /*5470*/  @P1 DSETP.GT.AND P0, PT, R68, R76, PT ;  /* 0x0000004c4400122a */ /* 0x000fe40003f04000 */
[----:B------:R-:W-:-:S13]  /*5480*/  @!P1 PLOP3.LUT P0, PT, P6, PT, PT, 0x8, 0x80 ;  /* 0x000000000080981c */ /* 0x000fda000370e170 */
.L_x_1663:
[----:B------:R-:W-:Y:S05]  /*5490*/  BSYNC.RECONVERGENT B0 ;  /* 0x0000000000007941 */ /* 0x000fea0003800200 */
.L_x_1662:
[----:B------:R-:W-:Y:S01]  /*54a0*/  @P4 ISETP.GE.U32.AND P1, PT, R27, R60, PT ;  /* 0x0000003c1b00420c */ /* 0x000fe20003f26070 */
[----:B------:R-:W-:Y:S01]  /*54b0*/  BSSY.RECONVERGENT B0, `(.L_x_1664) ;  /* 0x000000e000007945 */ /* 0x000fe20003800200 */
[----:B------:R-:W-:Y:S01]  /*54c0*/  SEL R0, R21, R57, P2 ;  /* 0x0000003915007207 */ /* 0x000fe20001000000 */
[----:B------:R-:W-:Y:S01]  /*54d0*/  DSETP.NAN.AND P6, PT, R24, R24, PT ;  /* 0x000000181800722a */ /* 0x000fe20003fc8000 */
[----:B------:R-:W-:Y:S01]  /*54e0*/  SEL R20, R3, R7, P2 ;  /* 0x0000000703147207 */ /* 0x000fe20001000000 */
[----:B------:R-:W-:Y:S01]  /*54f0*/  @P3 DSETP.NUM.OR P2, PT, R78, R78, !P5 ;  /* 0x0000004e4e00322a */ /* 0x000fe20006f47400 */
[----:B------:R-:W-:Y:S02]  /*5500*/  @P4 ISETP.GE.AND.EX P1, PT, R29, R10, PT, P1 ;  /* 0x0000000a1d00420c */ /* 0x000fe40003f26310 */
[----:B------:R-:W-:Y:S02]  /*5510*/  FSEL R2, R68, R76, P0 ;  /* 0x0000004c44027208 */ /* 0x000fe40000000000 */
[----:B------:R-:W-:Y:S01]  /*5520*/  FSEL R3, R69, R77, P0 ;  /* 0x0000004d45037208 */ /* 0x000fe20000000000 */
[----:B------:R-:W-:Y:S08]  /*5530*/  @P3 BRA `(.L_x_1665) ;  /* 0x0000000000143947 */ /* 0x000ff00003800000 */
[----:B------:R-:W-:-:S14]  /*5540*/  DSETP.NEU.AND P3, PT, R70, R78, PT ;  /* 0x0000004e4600722a */ /* 0x000fdc0003f6d000 */
[----:B------:R-:W-:-:S04]  /*5550*/  @!P3 ISETP.GE.U32.AND P2, PT, R23, R59, PT ;  /* 0x0000003b1700b20c */ /* 0x000fc80003f46070 */
[----:B------:R-:W-:-:S03]  /*5560*/  @!P3 ISETP.GE.AND.EX P5, PT, R5, R9, PT, P2 ;  /* 0x000000090500b20c */ /* 0x000fc60003fa6320 */
[----:B------:R-:W-:Y:S02]  /*5570*/  @P3 DSETP.GT.AND P2, PT, R70, R78, PT ;  /* 0x0000004e4600322a */ /* 0x000fe40003f44000 */
[----:B------:R-:W-:-:S13]  /*5580*/  @!P3 PLOP3.LUT P2, PT, P5, PT, PT, 0x8, 0x80 ;  /* 0x000000000080b81c */ /* 0x000fda0002f4e170 */
.L_x_1665:
[----:B------:R-:W-:Y:S05]  /*5590*/  BSYNC.RECONVERGENT B0 ;  /* 0x0000000000007941 */ /* 0x000fea0003800200 */
.L_x_1664:
[----:B------:R-:W-:Y:S01]  /*55a0*/  @P6 ISETP.GE.U32.AND P3, PT, R0, R61, PT ;  /* 0x0000003d0000620c */ /* 0x000fe20003f66070 */
[----:B------:R-:W-:Y:S01]  /*55b0*/  BSSY.RECONVERGENT B0, `(.L_x_1666) ;  /* 0x000000e000007945 */ /* 0x000fe20003800200 */
[----:B------:R-:W-:Y:S01]  /*55c0*/  DSETP.NAN.AND P5, PT, R2, R2, PT ;  /* 0x000000020200722a */ /* 0x000fe20003fa8000 */
[----:B------:R-:W-:Y:S01]  /*55d0*/  SEL R21, R22, R58, P0 ;  /* 0x0000003a16157207 */ /* 0x000fe20000000000 */
[----:B------:R-:W-:Y:S01]  /*55e0*/  @P4 DSETP.NUM.OR P1, PT, R80, R80, !P1 ;  /* 0x000000505000422a */ /* 0x000fe20004f27400 */
[----:B------:R-:W-:Y:S02]  /*55f0*/  @P6 ISETP.GE.AND.EX P3, PT, R20, R11, PT, P3 ;  /* 0x0000000b1400620c */ /* 0x000fe40003f66330 */
[----:B------:R-:W-:Y:S02]  /*5600*/  SEL R31, R4, R8, P0 ;  /* 0x00000008041f7207 */ /* 0x000fe40000000000 */
[----:B------:R-:W-:Y:S02]  /*5610*/  FSEL R6, R70, R78, P2 ;  /* 0x0000004e46067208 */ /* 0x000fe40001000000 */
[----:B------:R-:W-:Y:S01]  /*5620*/  FSEL R7, R71, R79, P2 ;  /* 0x0000004f47077208 */ /* 0x000fe20001000000 */
[----:B------:R-:W-:Y:S06]  /*5630*/  @P4 BRA `(.L_x_1667) ;  /* 0x0000000000144947 */ /* 0x000fec0003800000 */
[----:B------:R-:W-:-:S14]  /*5640*/  DSETP.NEU.AND P4, PT, R16, R80, PT ;  /* 0x000000501000722a */ /* 0x000fdc0003f8d000 */
[----:B------:R-:W-:Y:S01]  /*5650*/  @!P4 ISETP.GE.U32.AND P0, PT, R27, R60, PT ;  /* 0x0000003c1b00c20c */ /* 0x000fe20003f06070 */
[----:B------:R-:W-:-:S03]  /*5660*/  @P4 DSETP.GT.AND P1, PT, R16, R80, PT ;  /* 0x000000501000422a */ /* 0x000fc60003f24000 */
[----:B------:R-:W-:-:S04]  /*5670*/  @!P4 ISETP.GE.AND.EX P0, PT, R29, R10, PT, P0 ;  /* 0x0000000a1d00c20c */ /* 0x000fc80003f06300 */
[----:B------:R-:W-:-:S13]  /*5680*/  @!P4 PLOP3.LUT P1, PT, P0, PT, PT, 0x8, 0x80 ;  /* 0x000000000080c81c */ /* 0x000fda000072e170 */
.L_x_1667:
[----:B------:R-:W-:Y:S05]  /*5690*/  BSYNC.RECONVERGENT B0 ;  /* 0x0000000000007941 */ /* 0x000fea0003800200 */
.L_x_1666:
        /* <DEDUP_REMOVED lines=15> */
.L_x_1669:
[----:B------:R-:W-:Y:S05]  /*5790*/  BSYNC.RECONVERGENT B0 ;  /* 0x0000000000007941 */ /* 0x000fea0003800200 */
.L_x_1668:
        /* <DEDUP_REMOVED lines=15> */
.L_x_1671:
[----:B------:R-:W-:Y:S05]  /*5890*/  BSYNC.RECONVERGENT B0 ;  /* 0x0000000000007941 */ /* 0x000fea0003800200 */
.L_x_1670:
[----:B------:R-:W-:Y:S01]  /*58a0*/  BSSY.RECONVERGENT B0, `(.L_x_1672) ;  /* 0x000000f000007945 */ /* 0x000fe20003800200 */
[----:B------:R-:W-:Y:S01]  /*58b0*/  DSETP.NAN.AND P5, PT, R8, R8, PT ;  /* 0x000000080800722a */ /* 0x000fe20003fa8000 */
[----:B------:R-:W-:Y:S01]  /*58c0*/  @P6 ISETP.GE.U32.AND P1, PT, R27, R96, PT ;  /* 0x000000601b00620c */ /* 0x000fe20003f26070 */
[----:B------:R-:W-:Y:S01]  /*58d0*/  @P4 DSETP.NUM.OR P2, PT, R86, R86, !P2 ;  /* 0x000000565600422a */ /* 0x000fe20005747400 */
[----:B------:R-:W-:Y:S02]  /*58e0*/  SEL R0, R0, R61, P3 ;  /* 0x0000003d00007207 */ /* 0x000fe40001800000 */
[----:B------:R-:W-:Y:S02]  /*58f0*/  SEL R16, R20, R11, P3 ;  /* 0x0000000b14107207 */ /* 0x000fe40001800000 */
[----:B------:R-:W-:Y:S02]  /*5900*/  FSEL R2, R2, R84, P0 ;  /* 0x0000005402027208 */ /* 0x000fe40000000000 */
[----:B------:R-:W-:-:S02]  /*5910*/  FSEL R3, R3, R85, P0 ;  /* 0x0000005503037208 */ /* 0x000fc40000000000 */
[----:B------:R-:W-:Y:S01]  /*5920*/  SEL R17, R21, R62, P0 ;  /* 0x0000003e15117207 */ /* 0x000fe20000000000 */
[----:B------:R-:W-:Y:S06]  /*5930*/  @P4 BRA `(.L_x_1673) ;  /* 0x0000000000144947 */ /* 0x000fec0003800000 */
[----:B------:R-:W-:-:S14]  /*5940*/  DSETP.NEU.AND P3, PT, R6, R86, PT ;  /* 0x000000560600722a */ /* 0x000fdc0003f6d000 */
[----:B------:R-:W-:-:S04]  /*5950*/  @!P3 ISETP.GE.U32.AND P2, PT, R22, R63, PT ;  /* 0x0000003f1600b20c */ /* 0x000fc80003f46070 */
[----:B------:R-:W-:-:S03]  /*5960*/  @!P3 ISETP.GE.AND.EX P4, PT, R26, R13, PT, P2 ;  /* 0x0000000d1a00b20c */ /* 0x000fc60003f86320 */
[----:B------:R-:W-:Y:S02]  /*5970*/  @P3 DSETP.GT.AND P2, PT, R6, R86, PT ;  /* 0x000000560600322a */ /* 0x000fe40003f44000 */
[----:B------:R-:W-:-:S13]  /*5980*/  @!P3 PLOP3.LUT P2, PT, P4, PT, PT, 0x8, 0x80 ;  /* 0x000000000080b81c */ /* 0x000fda000274e170 */
.L_x_1673:
[----:B------:R-:W-:Y:S05]  /*5990*/  BSYNC.RECONVERGENT B0 ;  /* 0x0000000000007941 */ /* 0x000fea0003800200 */
.L_x_1672:
[----:B------:R-:W-:Y:S01]  /*59a0*/  @P6 ISETP.GE.AND.EX P1, PT, R29, R14, PT, P1 ;  /* 0x0000000e1d00620c */ /* 0x000fe20003f26310 */
[----:B------:R-:W-:Y:S01]  /*59b0*/  BSSY.RECONVERGENT B0, `(.L_x_1674) ;  /* 0x0000010000007945 */ /* 0x000fe20003800200 */
[----:B------:R-:W-:Y:S01]  /*59c0*/  FSEL R20, R6, R86, P2 ;  /* 0x0000005606147208 */ /* 0x000fe20001000000 */
[----:B------:R-:W-:Y:S01]  /*59d0*/  DSETP.NAN.AND P4, PT, R2, R2, PT ;  /* 0x000000020200722a */ /* 0x000fe20003f88000 */
[----:B------:R-:W-:Y:S02]  /*59e0*/  FSEL R21, R7, R87, P2 ;  /* 0x0000005707157208 */ /* 0x000fe40001000000 */
[----:B------:R-:W-:Y:S02]  /*59f0*/  SEL R31, R31, R12, P0 ;  /* 0x0000000c1f1f7207 */ /* 0x000fe40000000000 */
[----:B------:R-:W-:Y:S02]  /*5a00*/  @P5 ISETP.GE.U32.AND P0, PT, R0, R97, PT ;  /* 0x000000610000520c */ /* 0x000fe40003f06070 */
[----:B------:R-:W-:Y:S01]  /*5a10*/  DSETP.NAN.AND P3, PT, R20, R20, PT ;  /* 0x000000141400722a */ /* 0x000fe20003f68000 */
[----:B------:R-:W-:-:S02]  /*5a20*/  SEL R22, R22, R63, P2 ;  /* 0x0000003f16167207 */ /* 0x000fc40001000000 */
[----:B------:R-:W-:Y:S01]  /*5a30*/  @P6 DSETP.NUM.OR P1, PT, R88, R88, !P1 ;  /* 0x000000585800622a */ /* 0x000fe20004f27400 */
[----:B------:R-:W-:Y:S01]  /*5a40*/  SEL R26, R26, R13, P2 ;  /* 0x0000000d1a1a7207 */ /* 0x000fe20001000000 */
[----:B------:R-:W-:-:S12]  /*5a50*/  @P6 BRA `(.L_x_1675) ;  /* 0x0000000000146947 */ /* 0x000fd80003800000 */
[----:B------:R-:W-:-:S14]  /*5a60*/  DSETP.NEU.AND P2, PT, R4, R88, PT ;  /* 0x000000580400722a */ /* 0x000fdc0003f4d000 */
[----:B------:R-:W-:-:S04]  /*5a70*/  @!P2 ISETP.GE.U32.AND P1, PT, R27, R96, PT ;  /* 0x000000601b00a20c */ /* 0x000fc80003f26070 */
[----:B------:R-:W-:-:S03]  /*5a80*/  @!P2 ISETP.GE.AND.EX P6, PT, R29, R14, PT, P1 ;  /* 0x0000000e1d00a20c */ /* 0x000fc60003fc6310 */
[----:B------:R-:W-:Y:S02]  /*5a90*/  @P2 DSETP.GT.AND P1, PT, R4, R88, PT ;  /* 0x000000580400222a */ /* 0x000fe40003f24000 */
[----:B------:R-:W-:-:S13]  /*5aa0*/  @!P2 PLOP3.LUT P1, PT, P6, PT, PT, 0x8, 0x80 ;  /* 0x000000000080a81c */ /* 0x000fda000372e170 */
.L_x_1675:
[----:B------:R-:W-:Y:S05]  /*5ab0*/  BSYNC.RECONVERGENT B0 ;  /* 0x0000000000007941 */ /* 0x000fea0003800200 */
.L_x_1674:
[----:B------:R-:W-:Y:S01]  /*5ac0*/  @P5 ISETP.GE.AND.EX P2, PT, R16, R15, PT, P0 ;  /* 0x0000000f1000520c */ /* 0x000fe20003f46300 */
[----:B------:R-:W-:Y:S01]  /*5ad0*/  BSSY.RECONVERGENT B0, `(.L_x_1676) ;  /* 0x0000010000007945 */ /* 0x000fe20003800200 */
[----:B------:R-:W-:Y:S02]  /*5ae0*/  @P4 ISETP.GE.U32.AND P0, PT, R17, R98, PT ;  /* 0x000000621100420c */ /* 0x000fe40003f06070 */
[----:B------:R-:W-:Y:S02]  /*5af0*/  @P3 ISETP.GE.U32.AND P6, PT, R22, R99, PT ;  /* 0x000000631600320c */ /* 0x000fe40003fc6070 */
[----:B------:R-:W-:Y:S02]  /*5b00*/  @P4 ISETP.GE.AND.EX P0, PT, R31, R18, PT, P0 ;  /* 0x000000121f00420c */ /* 0x000fe40003f06300 */
[----:B------:R-:W-:Y:S02]  /*5b10*/  @P3 ISETP.GE.AND.EX P6, PT, R26, R19, PT, P6 ;  /* 0x000000131a00320c */ /* 0x000fe40003fc6360 */
[----:B------:R-:W-:-:S02]  /*5b20*/  FSEL R4, R4, R88, P1 ;  /* 0x0000005804047208 */ /* 0x000fc40000800000 */
[----:B------:R-:W-:Y:S01]  /*5b30*/  FSEL R5, R5, R89, P1 ;  /* 0x0000005905057208 */ /* 0x000fe20000800000 */
[----:B------:R-:W-:Y:S01]  /*5b40*/  @P5 DSETP.NUM.OR P2, PT, R90, R90, !P2 ;  /* 0x0000005a5a00522a */ /* 0x000fe20005747400 */
[----:B------:R-:W-:Y:S02]  /*5b50*/  SEL R6, R27, R96, P1 ;  /* 0x000000601b067207 */ /* 0x000fe40000800000 */
[----:B------:R-:W-:Y:S01]  /*5b60*/  SEL R7, R29, R14, P1 ;  /* 0x0000000e1d077207 */ /* 0x000fe20000800000 */
[----:B------:R-:W-:Y:S10]  /*5b70*/  @P5 BRA `(.L_x_1677) ;  /* 0x0000000000145947 */ /* 0x000ff40003800000 */
[----:B------:R-:W-:-:S14]  /*5b80*/  DSETP.NEU.AND P5, PT, R8, R90, PT ;  /* 0x0000005a0800722a */ /* 0x000fdc0003fad000 */
[----:B------:R-:W-:Y:S01]  /*5b90*/  @!P5 ISETP.GE.U32.AND P1, PT, R0, R97, PT ;  /* 0x000000610000d20c */ /* 0x000fe20003f26070 */
[----:B------:R-:W-:-:S03]  /*5ba0*/  @P5 DSETP.GT.AND P2, PT, R8, R90, PT ;  /* 0x0000005a0800522a */ /* 0x000fc60003f44000 */
[----:B------:R-:W-:-:S04]  /*5bb0*/  @!P5 ISETP.GE.AND.EX P1, PT, R16, R15, PT, P1 ;  /* 0x0000000f1000d20c */ /* 0x000fc80003f26310 */
[----:B------:R-:W-:-:S13]  /*5bc0*/  @!P5 PLOP3.LUT P2, PT, P1, PT, PT, 0x8, 0x80 ;  /* 0x000000000080d81c */ /* 0x000fda0000f4e170 */
.L_x_1677:
[----:B------:R-:W-:Y:S05]  /*5bd0*/  BSYNC.RECONVERGENT B0 ;  /* 0x0000000000007941 */ /* 0x000fea0003800200 */
.L_x_1676:
        /* <DEDUP_REMOVED lines=12> */
.L_x_1679:
[----:B------:R-:W-:Y:S05]  /*5ca0*/  BSYNC.RECONVERGENT B0 ;  /* 0x0000000000007941 */ /* 0x000fea0003800200 */
.L_x_1678:
[----:B------:R-:W-:Y:S01]  /*5cb0*/  BSSY.RECONVERGENT B0, `(.L_x_1680) ;  /* 0x000000c000007945 */ /* 0x000fe20003800200 */
[----:B------:R-:W-:Y:S01]  /*5cc0*/  @P3 DSETP.NUM.OR P6, PT, R94, R94, !P6 ;  /* 0x0000005e5e00322a */ /* 0x000fe200077c7400 */
[----:B------:R-:W-:Y:S02]  /*5cd0*/  SEL R16, R17, R98, P0 ;  /* 0x0000006211107207 */ /* 0x000fe40000000000 */
[----:B------:R-:W-:Y:S02]  /*5ce0*/  FSEL R12, R2, R92, P0 ;  /* 0x0000005c020c7208 */ /* 0x000fe40000000000 */
[----:B------:R-:W-:Y:S02]  /*5cf0*/  FSEL R13, R3, R93, P0 ;  /* 0x0000005d030d7208 */ /* 0x000fe40000000000 */
[----:B------:R-:W-:Y:S01]  /*5d00*/  SEL R17, R31, R18, P0 ;  /* 0x000000121f117207 */ /* 0x000fe20000000000 */
[----:B------:R-:W-:Y:S06]  /*5d10*/  @P3 BRA `(.L_x_1681) ;  /* 0x0000000000143947 */ /* 0x000fec0003800000 */
[----:B------:R-:W-:-:S14]  /*5d20*/  DSETP.NEU.AND P1, PT, R20, R94, PT ;  /* 0x0000005e1400722a */ /* 0x000fdc0003f2d000 */
[----:B------:R-:W-:Y:S01]  /*5d30*/  @!P1 ISETP.GE.U32.AND P0, PT, R22, R99, PT ;  /* 0x000000631600920c */ /* 0x000fe20003f06070 */
[----:B------:R-:W-:-:S03]  /*5d40*/  @P1 DSETP.GT.AND P6, PT, R20, R94, PT ;  /* 0x0000005e1400122a */ /* 0x000fc60003fc4000 */
[----:B------:R-:W-:-:S04]  /*5d50*/  @!P1 ISETP.GE.AND.EX P0, PT, R26, R19, PT, P0 ;  /* 0x000000131a00920c */ /* 0x000fc80003f06300 */
[----:B------:R-:W-:-:S13]  /*5d60*/  @!P1 PLOP3.LUT P6, PT, P0, PT, PT, 0x8, 0x80 ;  /* 0x000000000080981c */ /* 0x000fda00007ce170 */
.L_x_1681:
[----:B------:R-:W-:Y:S05]  /*5d70*/  BSYNC.RECONVERGENT B0 ;  /* 0x0000000000007941 */ /* 0x000fea0003800200 */
.L_x_1680:
[----:B------:R-:W-:Y:S02]  /*5d80*/  FSEL R24, R20, R94, P6 ;  /* 0x0000005e14187208 */ /* 0x000fe40003000000 */
[----:B------:R-:W-:Y:S02]  /*5d90*/  FSEL R25, R21, R95, P6 ;  /* 0x0000005f15197208 */ /* 0x000fe40003000000 */
[----:B------:R-:W-:Y:S02]  /*5da0*/  SEL R22, R22, R99, P6 ;  /* 0x0000006316167207 */ /* 0x000fe40003000000 */
[----:B------:R-:W-:Y:S01]  /*5db0*/  SEL R23, R26, R19, P6 ;  /* 0x000000131a177207 */ /* 0x000fe20003000000 */
[----:B------:R-:W-:Y:S06]  /*5dc0*/  BRA `(.L_x_1557) ;  /* 0x000000f8004c7947 */ /* 0x000fec0003800000 */
.L_x_1586:
[----:B------:R-:W-:-:S13]  /*5dd0*/  ISETP.NE.AND P0, PT, R116, 0x1, PT ;  /* 0x000000017400780c */ /* 0x000fda0003f05270 */
[----:B------:R-:W-:Y:S05]  /*5de0*/  @P0 BRA `(.L_x_1682) ;  /* 0x0000003800380947 */ /* 0x000fea0003800000 */
[----:B------:R-:W1:Y:S01]  /*5df0*/  LDCU UR4, c[0x0][0x3a4] ;  /* 0x00007480ff0477ac */ /* 0x000e620008000800 */
[----:B------:R-:W2:Y:S01]  /*5e00*/  LDC.64 R64, c[0x0][0x388] ;  /* 0x0000e200ff407b82 */ /* 0x000ea20000000a00 */
[----:B------:R-:W-:Y:S07]  /*5e10*/  BSSY.RECONVERGENT B0, `(.L_x_1683) ;  /* 0x00001a2000007945 */ /* 0x000fee0003800200 */
[----:B------:R-:W3:Y:S08]  /*5e20*/  LDC R20, c[0x0][0x390] ;  /* 0x0000e400ff147b82 */ /* 0x000ef00000000800 */
[----:B------:R-:W4:Y:S01]  /*5e30*/  LDC R2, c[0x0][0x394] ;  /* 0x0000e500ff027b82 */ /* 0x000f220000000800 */
[----:B-1----:R-:W-:-:S04]  /*5e40*/  IMAD.U32 R100, RZ, RZ, UR4 ;  /* 0x00000004ff647e24 */ /* 0x002fc8000f8e00ff */
        /* <DEDUP_REMOVED lines=120> */
.L_x_1717:
[--C-:B------:R-:W-:Y:S02]  /*65d0*/  IMAD.IADD R104, R103, 0x1, R100.reuse ;  /* 0x0000000167687824 */ /* 0x100fe400078e0264 */
[----:B------:R-:W-:Y:S02]  /*65e0*/  IMAD R0, R102, R103, RZ ;  /* 0x0000006766007224 */ /* 0x000fe400078e02ff */
[----:B------:R-:W-:Y:S02]  /*65f0*/  IMAD.IADD R101, R104, 0x1, R100 ;  /* 0x0000000168657824 */ /* 0x000fe400078e0264 */
[C---:B------:R-:W-:Y:S01]  /*6600*/  IMAD R32, R102.reuse, R104, RZ ;  /* 0x0000006866207224 */ /* 0x040fe200078e02ff */
[----:B------:R-:W-:Y:S01]  /*6610*/  SHF.R.U32.HI R25, RZ, 0x2, R0 ;  /* 0x00000002ff197819 */ /* 0x000fe20000011600 */
[----:B------:R-:W-:Y:S01]  /*6620*/  IMAD R34, R102, R101, RZ ;  /* 0x0000006566227224 */ /* 0x000fe200078e02ff */
[----:B------:R-:W-:Y:S02]  /*6630*/  IADD3 R0, PT, PT, R101, R100, RZ ;  /* 0x0000006465007210 */ /* 0x000fe40007ffe0ff */
[----:B------:R-:W-:Y:S01]  /*6640*/  SHF.R.U32.HI R33, RZ, 0x2, R32 ;  /* 0x00000002ff217819 */ /* 0x000fe20000011620 */
[----:B------:R-:W-:-:S04]  /*6650*/  IMAD.WIDE.U32 R24, R25, 0x20, R16 ;  /* 0x0000002019187825 */ /* 0x000fc800078e0010 */
[----:B------:R-:W-:Y:S01]  /*6660*/  IMAD R35, R102, R0, RZ ;  /* 0x0000000066237224 */ /* 0x000fe200078e02ff */
[----:B------:R-:W-:Y:S01]  /*6670*/  SHF.R.U32.HI R41, RZ, 0x2, R34 ;  /* 0x00000002ff297819 */ /* 0x000fe20000011622 */
[----:B------:R-:W2:Y:S01]  /*6680*/  LDG.E.ENL2.256 R28, R24, desc[UR36][R24.64] ;  /* 0xfe0000241818797e */ /* 0x000ea2000812191c */
[----:B------:R-:W-:Y:S02]  /*6690*/  IMAD.WIDE.U32 R32, R33, 0x20, R16 ;  /* 0x0000002021207825 */ /* 0x000fe400078e0010 */
[----:B------:R-:W-:Y:S02]  /*66a0*/  SHF.R.U32.HI R35, RZ, 0x2, R35 ;  /* 0x00000002ff237819 */ /* 0x000fe40000011623 */
[----:B------:R-:W-:-:S04]  /*66b0*/  IMAD.WIDE.U32 R40, R41, 0x20, R16 ;  /* 0x0000002029287825 */ /* 0x000fc800078e0010 */
[----:B------:R-:W-:Y:S02]  /*66c0*/  IMAD.WIDE.U32 R48, R35, 0x20, R16 ;  /* 0x0000002023307825 */ /* 0x000fe400078e0010 */
[----:B------:R-:W5:Y:S04]  /*66d0*/  LDG.E.ENL2.256 R36, R32, desc[UR36][R32.64] ;  /* 0xfe0000242020797e */ /* 0x000f680008121924 */
[----:B------:R-:W5:Y:S04]  /*66e0*/  LDG.E.ENL2.256 R44, R40, desc[UR36][R40.64] ;  /* 0xfe0000242828797e */ /* 0x000f68000812192c */
[----:B------:R-:W5:Y:S01]  /*66f0*/  LDG.E.ENL2.256 R52, R48, desc[UR36][R48.64] ;  /* 0xfe0000243030797e */ /* 0x000f620008121934 */
[----:B------:R-:W-:Y:S01]  /*6700*/  DSETP.NAN.AND P1, PT, R66, R66, PT ;  /* 0x000000424200722a */ /* 0x000fe20003f28000 */
[----:B------:R-:W-:Y:S01]  /*6710*/  BSSY.RECONVERGENT B1, `(.L_x_1685) ;  /* 0x0000012000017945 */ /* 0x000fe20003800200 */
[----:B------:R-:W-:-:S02]  /*6720*/  DSETP.NAN.AND P6, PT, R64, R64, PT ;  /* 0x000000404000722a */ /* 0x000fc40003fc8000 */
        /* <DEDUP_REMOVED lines=16> */
.L_x_1686:
[----:B------:R-:W-:Y:S05]  /*6830*/  BSYNC.RECONVERGENT B1 ;  /* 0x0000000000017941 */ /* 0x000fea0003800200 */
.L_x_1685:
[----:B------:R-:W-:Y:S04]  /*6840*/  BSSY.RECONVERGENT B1, `(.L_x_1687) ;  /* 0x0000007000017945 */ /* 0x000fe80003800200 */
[----:B------:R-:W-:Y:S05]  /*6850*/  @P1 BRA `(.L_x_1688) ;  /* 0x0000000000141947 */ /* 0x000fea0003800000 */
[----:B------:R-:W-:-:S14]  /*6860*/  DSETP.NEU.AND P6, PT, R66, R26, PT ;  /* 0x0000001a4200722a */ /* 0x000fdc0003fcd000 */
[----:B------:R-:W-:Y:S01]  /*6870*/  @!P6 ISETP.GE.U32.AND P1, PT, R21, R103, PT ;  /* 0x000000671500e20c */ /* 0x000fe20003f26070 */
[----:B------:R-:W-:-:S03]  /*6880*/  @P6 DSETP.GT.AND P4, PT, R66, R26, PT ;  /* 0x0000001a4200622a */ /* 0x000fc60003f84000 */
[----:B------:R-:W-:-:S04]  /*6890*/  @!P6 ISETP.GE.AND.EX P1, PT, R3, RZ, PT, P1 ;  /* 0x000000ff0300e20c */ /* 0x000fc80003f26310 */
[----:B------:R-:W-:-:S13]  /*68a0*/  @!P6 PLOP3.LUT P4, PT, P1, PT, PT, 0x8, 0x80 ;  /* 0x000000000080e81c */ /* 0x000fda0000f8e170 */
.L_x_1688:
[----:B------:R-:W-:Y:S05]  /*68b0*/  BSYNC.RECONVERGENT B1 ;  /* 0x0000000000017941 */ /* 0x000fea0003800200 */
.L_x_1687:
        /* <DEDUP_REMOVED lines=10> */
.L_x_1690:
[----:B------:R-:W-:Y:S05]  /*6960*/  BSYNC.RECONVERGENT B1 ;  /* 0x0000000000017941 */ /* 0x000fea0003800200 */
.L_x_1689:
        /* <DEDUP_REMOVED lines=9> */
.L_x_1692:
[----:B------:R-:W-:Y:S05]  /*6a00*/  BSYNC.RECONVERGENT B1 ;  /* 0x0000000000017941 */ /* 0x000fea0003800200 */
.L_x_1691:
        /* <DEDUP_REMOVED lines=10> */
.L_x_1694:
[----:B------:R-:W-:Y:S05]  /*6ab0*/  BSYNC.RECONVERGENT B1 ;  /* 0x0000000000017941 */ /* 0x000fea0003800200 */
.L_x_1693:
        /* <DEDUP_REMOVED lines=13> */
.L_x_1696:
[----:B------:R-:W-:Y:S05]  /*6b90*/  BSYNC.RECONVERGENT B1 ;  /* 0x0000000000017941 */ /* 0x000fea0003800200 */
.L_x_1695:
        /* <DEDUP_REMOVED lines=19> */
.L_x_1698:
[----:B------:R-:W-:Y:S05]  /*6cd0*/  BSYNC.RECONVERGENT B1 ;  /* 0x0000000000017941 */ /* 0x000fea0003800200 */
.L_x_1697:
        /* <DEDUP_REMOVED lines=15> */
.L_x_1700:
[----:B------:R-:W-:Y:S05]  /*6dd0*/  BSYNC.RECONVERGENT B1 ;  /* 0x0000000000017941 */ /* 0x000fea0003800200 */
.L_x_1699:
        /* <DEDUP_REMOVED lines=15> */
.L_x_1702:
[----:B------:R-:W-:Y:S05]  /*6ed0*/  BSYNC.RECONVERGENT B1 ;  /* 0x0000000000017941 */ /* 0x000fea0003800200 */
.L_x_1701:
        /* <DEDUP_REMOVED lines=15> */
.L_x_1704:
[----:B------:R-:W-:Y:S05]  /*6fd0*/  BSYNC.RECONVERGENT B1 ;  /* 0x0000000000017941 */ /* 0x000fea0003800200 */
.L_x_1703:
        /* <DEDUP_REMOVED lines=15> */
.L_x_1706:
[----:B------:R-:W-:Y:S05]  /*70d0*/  BSYNC.RECONVERGENT B1 ;  /* 0x0000000000017941 */ /* 0x000fea0003800200 */
.L_x_1705:
        /* <DEDUP_REMOVED lines=15> */
.L_x_1708:
[----:B------:R-:W-:Y:S05]  /*71d0*/  BSYNC.RECONVERGENT B1 ;  /* 0x0000000000017941 */ /* 0x000fea0003800200 */
.L_x_1707:
        /* <DEDUP_REMOVED lines=18> */
.L_x_1710:
[----:B------:R-:W-:Y:S05]  /*7300*/  BSYNC.RECONVERGENT B1 ;  /* 0x0000000000017941 */ /* 0x000fea0003800200 */
.L_x_1709:
        /* <DEDUP_REMOVED lines=17> */
.L_x_1712:
[----:B------:R-:W-:Y:S05]  /*7420*/  BSYNC.RECONVERGENT B1 ;  /* 0x0000000000017941 */ /* 0x000fea0003800200 */
.L_x_1711:
        /* <DEDUP_REMOVED lines=17> */
.L_x_1714:
[----:B------:R-:W-:Y:S05]  /*7540*/  BSYNC.RECONVERGENT B1 ;  /* 0x0000000000017941 */ /* 0x000fea0003800200 */
.L_x_1713:
        /* <DEDUP_REMOVED lines=35> */
.L_x_1716:
[----:B------:R-:W-:Y:S05]  /*7780*/  BSYNC.RECONVERGENT B1 ;  /* 0x0000000000017941 */ /* 0x000fea0003800200 */
.L_x_1715:
[----:B------:R-:W1:Y:S01]  /*7790*/  LDCU UR4, c[0x0][0x39c] ;  /* 0x00007380ff0477ac */ /* 0x000e620008000800 */
[----:B------:R-:W-:Y:S01]  /*77a0*/  IMAD.IADD R103, R0, 0x1, R100 ;  /* 0x0000000100677824 */ /* 0x000fe200078e0264 */
[----:B------:R-:W-:Y:S02]  /*77b0*/  FSEL R95, R95, R55, P1 ;  /* 0x000000375f5f7208 */ /* 0x000fe40000800000 */
[----:B------:R-:W-:Y:S01]  /*77c0*/  FSEL R94, R94, R54, P1 ;  /* 0x000000365e5e7208 */ /* 0x000fe20000800000 */
[----:B------:R-:W-:Y:S01]  /*77d0*/  IMAD R104, R100, 0x3, R103 ;  /* 0x0000000364687824 */ /* 0x000fe200078e0267 */
[----:B------:R-:W-:Y:S02]  /*77e0*/  SEL R99, R99, R0, P1 ;  /* 0x0000000063637207 */ /* 0x000fe40000800000 */
[----:B------:R-:W-:Y:S01]  /*77f0*/  SEL R19, R19, RZ, P1 ;  /* 0x000000ff13137207 */ /* 0x000fe20000800000 */
[----:B-1----:R-:W-:-:S05]  /*7800*/  IMAD.U32 R109, RZ, RZ, UR4 ;  /* 0x00000004ff6d7e24 */ /* 0x002fca000f8e00ff */
[----:B------:R-:W-:-:S13]  /*7810*/  ISETP.GE.U32.AND P0, PT, R104, R109, PT ;  /* 0x0000006d6800720c */ /* 0x000fda0003f06070 */
[----:B------:R-:W-:Y:S05]  /*7820*/  @!P0 BRA `(.L_x_1717) ;  /* 0xffffffec00688947 */ /* 0x000fea000383ffff */
.L_x_1684:
[----:B------:R-:W-:Y:S05]  /*7830*/  BSYNC.RECONVERGENT B0 ;  /* 0x0000000000007941 */ /* 0x000fea0003800200 */
.L_x_1683:
[----:B------:R-:W-:Y:S01]  /*7840*/  ISETP.GE.U32.AND P1, PT, R103, R109, PT ;  /* 0x0000006d6700720c */ /* 0x000fe20003f26070 */
[----:B------:R-:W-:-:S12]  /*7850*/  BSSY.RECONVERGENT B0, `(.L_x_1718) ;  /* 0x000001a000007945 */ /* 0x000fd80003800200 */
[----:B------:R-:W-:Y:S05]  /*7860*/  @P1 BRA `(.L_x_1719) ;  /* 0x0000000000601947 */ /* 0x000fea0003800000 */
[----:B------:R-:W-:-:S05]  /*7870*/  IMAD R0, R102, R103, RZ ;  /* 0x0000006766007224 */ /* 0x000fca00078e02ff */
[----:B------:R-:W-:-:S05]  /*7880*/  SHF.R.U32.HI R25, RZ, 0x2, R0 ;  /* 0x00000002ff197819 */ /* 0x000fca0000011600 */
[----:B------:R-:W-:-:S06]  /*7890*/  IMAD.WIDE.U32 R24, R25, 0x20, R16 ;  /* 0x0000002019187825 */ /* 0x000fcc00078e0010 */
[----:B------:R-:W5:Y:S01]  /*78a0*/  LDG.E.ENL2.256 R28, R24, desc[UR36][R24.64] ;  /* 0xfe0000241818797e */ /* 0x000f62000812191c */
[----:B------:R-:W-:-:S05]  /*78b0*/  IMAD.IADD R101, R103, 0x1, R100 ;  /* 0x0000000167657824 */ /* 0x000fca00078e0264 */
[----:B------:R-:W-:-:S13]  /*78c0*/  ISETP.GE.U32.AND P0, PT, R101, R109, PT ;  /* 0x0000006d6500720c */ /* 0x000fda0003f06070 */
        /* <DEDUP_REMOVED lines=8> */
[----:B------:R-:W-:Y:S02]  /*7950*/  IMAD.IADD R40, R101, 0x1, R100 ;  /* 0x0000000165287824 */ /* 0x000fe400078e0264 */
[----:B------:R-:W-:-:S03]  /*7960*/  IMAD R0, R102, R101, RZ ;  /* 0x0000006566007224 */ /* 0x000fc600078e02ff */
[----:B------:R-:W-:Y:S02]  /*7970*/  ISETP.GE.U32.AND P0, PT, R40, R109, PT ;  /* 0x0000006d2800720c */ /* 0x000fe40003f06070 */
[----:B------:R-:W-:-:S11]  /*7980*/  SHF.R.U32.HI R41, RZ, 0x2, R0 ;  /* 0x00000002ff297819 */ /* 0x000fd60000011600 */
[----:B------:R-:W-:Y:S02]  /*7990*/  @!P0 IMAD R102, R102, R40, RZ ;  /* 0x0000002866668224 */ /* 0x000fe400078e02ff */
[----:B------:R-:W-:-:S03]  /*79a0*/  IMAD.WIDE.U32 R40, R41, 0x20, R16 ;  /* 0x0000002029287825 */ /* 0x000fc600078e0010 */
[----:B------:R-:W-:-:S05]  /*79b0*/  @!P0 SHF.R.U32.HI R43, RZ, 0x2, R102 ;  /* 0x00000002ff2b8819 */ /* 0x000fca0000011666 */
[----:B------:R-:W-:Y:S02]  /*79c0*/  @!P0 IMAD.WIDE.U32 R16, R43, 0x20, R16 ;  /* 0x000000202b108825 */ /* 0x000fe400078e0010 */
[----:B------:R-:W5:Y:S04]  /*79d0*/  LDG.E.ENL2.256 R44, R40, desc[UR36][R40.64] ;  /* 0xfe0000242828797e */ /* 0x000f68000812192c */
[----:B------:R1:W5:Y:S02]  /*79e0*/  @!P0 LDG.E.ENL2.256 R52, R48, desc[UR36][R16.64] ;  /* 0xfe0000241030897e */ /* 0x0003640008121934 */
.L_x_1719:
[----:B------:R-:W-:Y:S05]  /*79f0*/  BSYNC.RECONVERGENT B0 ;  /* 0x0000000000007941 */ /* 0x000fea0003800200 */
.L_x_1718:
        /* <DEDUP_REMOVED lines=21> */
.L_x_1723:
[----:B------:R-:W-:Y:S05]  /*7b50*/  BSYNC.RECONVERGENT B1 ;  /* 0x0000000000017941 */ /* 0x000fea0003800200 */
.L_x_1722:
[----:B------:R-:W-:Y:S04]  /*7b60*/  BSSY.RECONVERGENT B1, `(.L_x_1724) ;  /* 0x0000007000017945 */ /* 0x000fe80003800200 */
[----:B------:R-:W-:Y:S05]  /*7b70*/  @P4 BRA `(.L_x_1725) ;  /* 0x0000000000144947 */ /* 0x000fea0003800000 */
[----:B------:R-:W-:-:S14]  /*7b80*/  DSETP.NEU.AND P4, PT, R66, R26, PT ;  /* 0x0000001a4200722a */ /* 0x000fdc0003f8d000 */
[----:B------:R-:W-:-:S04]  /*7b90*/  @!P4 ISETP.GE.U32.AND P0, PT, R21, R103, PT ;  /* 0x000000671500c20c */ /* 0x000fc80003f06070 */
[----:B------:R-:W-:-:S03]  /*7ba0*/  @!P4 ISETP.GE.AND.EX P6, PT, R3, RZ, PT, P0 ;  /* 0x000000ff0300c20c */ /* 0x000fc60003fc6300 */
[----:B------:R-:W-:Y:S02]  /*7bb0*/  @P4 DSETP.GT.AND P0, PT, R66, R26, PT ;  /* 0x0000001a4200422a */ /* 0x000fe40003f04000 */
[----:B------:R-:W-:-:S13]  /*7bc0*/  @!P4 PLOP3.LUT P0, PT, P6, PT, PT, 0x8, 0x80 ;  /* 0x000000000080c81c */ /* 0x000fda000370e170 */
.L_x_1725:
[----:B------:R-:W-:Y:S05]  /*7bd0*/  BSYNC.RECONVERGENT B1 ;  /* 0x0000000000017941 */ /* 0x000fea0003800200 */
.L_x_1724:
        /* <DEDUP_REMOVED lines=14> */
.L_x_1727:
[----:B------:R-:W-:Y:S05]  /*7cc0*/  BSYNC.RECONVERGENT B1 ;  /* 0x0000000000017941 */ /* 0x000fea0003800200 */
.L_x_1726:
        /* <DEDUP_REMOVED lines=10> */
.L_x_1729:
[----:B------:R-:W-:Y:S05]  /*7d70*/  BSYNC.RECONVERGENT B1 ;  /* 0x0000000000017941 */ /* 0x000fea0003800200 */
.L_x_1728:
        /* <DEDUP_REMOVED lines=29> */
.L_x_1731:
[----:B------:R-:W-:Y:S05]  /*7f50*/  BSYNC.RECONVERGENT B1 ;  /* 0x0000000000017941 */ /* 0x000fea0003800200 */
.L_x_1730:
        /* <DEDUP_REMOVED lines=10> */
.L_x_1733:
[----:B------:R-:W-:Y:S05]  /*8000*/  BSYNC.RECONVERGENT B1 ;  /* 0x0000000000017941 */ /* 0x000fea0003800200 */
.L_x_1732:
        /* <DEDUP_REMOVED lines=14> */
.L_x_1735:
[----:B------:R-:W-:Y:S05]  /*80f0*/  BSYNC.RECONVERGENT B1 ;  /* 0x0000000000017941 */ /* 0x000fea0003800200 */
.L_x_1734:
        /* <DEDUP_REMOVED lines=10> */
.L_x_1737:
[----:B------:R-:W-:Y:S05]  /*81a0*/  BSYNC.RECONVERGENT B1 ;  /* 0x0000000000017941 */ /* 0x000fea0003800200 */
.L_x_1736:
        /* <DEDUP_REMOVED lines=29> */
.L_x_1739:
[----:B------:R-:W-:Y:S05]  /*8380*/  BSYNC.RECONVERGENT B1 ;  /* 0x0000000000017941 */ /* 0x000fea0003800200 */
.L_x_1738:
        /* <DEDUP_REMOVED lines=10> */
.L_x_1741:
[----:B------:R-:W-:Y:S05]  /*8430*/  BSYNC.RECONVERGENT B1 ;  /* 0x0000000000017941 */ /* 0x000fea0003800200 */
.L_x_1740:
        /* <DEDUP_REMOVED lines=11> */
.L_x_1743:
[----:B------:R-:W-:Y:S05]  /*84f0*/  BSYNC.RECONVERGENT B1 ;  /* 0x0000000000017941 */ /* 0x000fea0003800200 */
.L_x_1742:
        /* <DEDUP_REMOVED lines=15> */
.L_x_1745:
[----:B------:R-:W-:Y:S05]  /*85f0*/  BSYNC.RECONVERGENT B1 ;  /* 0x0000000000017941 */ /* 0x000fea0003800200 */
.L_x_1744:
        /* <DEDUP_REMOVED lines=27> */
.L_x_1747:
[----:B------:R-:W-:Y:S05]  /*87b0*/  BSYNC.RECONVERGENT B1 ;  /* 0x0000000000017941 */ /* 0x000fea0003800200 */
.L_x_1746:
        /* <DEDUP_REMOVED lines=10> */
.L_x_1749:
[----:B------:R-:W-:Y:S05]  /*8860*/  BSYNC.RECONVERGENT B1 ;  /* 0x0000000000017941 */ /* 0x000fea0003800200 */
.L_x_1748:
        /* <DEDUP_REMOVED lines=14> */
.L_x_1751:
[----:B------:R-:W-:Y:S05]  /*8950*/  BSYNC.RECONVERGENT B1 ;  /* 0x0000000000017941 */ /* 0x000fea0003800200 */
.L_x_1750:
        /* <DEDUP_REMOVED lines=10> */
.L_x_1753:
[----:B------:R-:W-:Y:S05]  /*8a00*/  BSYNC.RECONVERGENT B1 ;  /* 0x0000000000017941 */ /* 0x000fea0003800200 */
.L_x_1752:
        /* <DEDUP_REMOVED lines=10> */
.L_x_1721:
[----:B------:R-:W-:Y:S05]  /*8ab0*/  BSYNC.RECONVERGENT B0 ;  /* 0x0000000000007941 */ /* 0x000fea0003800200 */
.L_x_1720:
        /* <DEDUP_REMOVED lines=18> */
.L_x_1755:
[----:B------:R-:W-:Y:S05]  /*8be0*/  BSYNC.RECONVERGENT B0 ;  /* 0x0000000000007941 */ /* 0x000fea0003800200 */
.L_x_1754:
        /* <DEDUP_REMOVED lines=10> */
.L_x_1757:
[----:B------:R-:W-:Y:S05]  /*8c90*/  BSYNC.RECONVERGENT B0 ;  /* 0x0000000000007941 */ /* 0x000fea0003800200 */
.L_x_1756:
        /* <DEDUP_REMOVED lines=15> */
.L_x_1759:
[----:B------:R-:W-:Y:S05]  /*8d90*/  BSYNC.RECONVERGENT B0 ;  /* 0x0000000000007941 */ /* 0x000fea0003800200 */
.L_x_1758:
        /* <DEDUP_REMOVED lines=15> */
.L_x_1761:
[----:B------:R-:W-:Y:S05]  /*8e90*/  BSYNC.RECONVERGENT B0 ;  /* 0x0000000000007941 */ /* 0x000fea0003800200 */
.L_x_1760:
        /* <DEDUP_REMOVED lines=15> */
.L_x_1763:
[----:B------:R-:W-:Y:S05]  /*8f90*/  BSYNC.RECONVERGENT B0 ;  /* 0x0000000000007941 */ /* 0x000fea0003800200 */
.L_x_1762:
        /* <DEDUP_REMOVED lines=15> */
.L_x_1765:
[----:B------:R-:W-:Y:S05]  /*9090*/  BSYNC.RECONVERGENT B0 ;  /* 0x0000000000007941 */ /* 0x000fea0003800200 */
.L_x_1764:
        /* <DEDUP_REMOVED lines=15> */
.L_x_1767:
[----:B------:R-:W-:Y:S05]  /*9190*/  BSYNC.RECONVERGENT B0 ;  /* 0x0000000000007941 */ /* 0x000fea0003800200 */
.L_x_1766:
        /* <DEDUP_REMOVED lines=15> */
.L_x_1769:
[----:B------:R-:W-:Y:S05]  /*9290*/  BSYNC.RECONVERGENT B0 ;  /* 0x0000000000007941 */ /* 0x000fea0003800200 */
.L_x_1768:
        /* <DEDUP_REMOVED lines=17> */
.L_x_1771:
[----:B------:R-:W-:Y:S05]  /*93b0*/  BSYNC.RECONVERGENT B0 ;  /* 0x0000000000007941 */ /* 0x000fea0003800200 */
.L_x_1770:
        /* <DEDUP_REMOVED lines=17> */
.L_x_1773:
[----:B------:R-:W-:Y:S05]  /*94d0*/  BSYNC.RECONVERGENT B0 ;  /* 0x0000000000007941 */ /* 0x000fea0003800200 */
.L_x_1772:
        /* <DEDUP_REMOVED lines=12> */
.L_x_1775:
[----:B------:R-:W-:Y:S05]  /*95a0*/  BSYNC.RECONVERGENT B0 ;  /* 0x0000000000007941 */ /* 0x000fea0003800200 */
.L_x_1774:
        /* <DEDUP_REMOVED lines=12> */
.L_x_1777:
[----:B------:R-:W-:Y:S05]  /*9670*/  BSYNC.RECONVERGENT B0 ;  /* 0x0000000000007941 */ /* 0x000fea0003800200 */
.L_x_1776:
[----:B------:R-:W-:Y:S02]  /*9680*/  FSEL R24, R20, R94, P6 ;  /* 0x0000005e14187208 */ /* 0x000fe40003000000 */
[----:B------:R-:W-:Y:S02]  /*9690*/  FSEL R25, R21, R95, P6 ;  /* 0x0000005f15197208 */ /* 0x000fe40003000000 */
[----:B------:R-:W-:Y:S02]  /*96a0*/  SEL R22, R22, R99, P6 ;  /* 0x0000006316167207 */ /* 0x000fe40003000000 */
[----:B------:R-:W-:Y:S01]  /*96b0*/  SEL R23, R26, R19, P6 ;  /* 0x000000131a177207 */ /* 0x000fe20003000000 */
[----:B------:R-:W-:Y:S06]  /*96c0*/  BRA `(.L_x_1557) ;  /* 0x000000c0000c7947 */ /* 0x000fec0003800000 */
.L_x_1682:
        /* <DEDUP_REMOVED lines=8> */
[----:B------:R-:W-:Y:S01]  /*9750*/  MOV R95, R69 ;  /* 0x00000045005f7202 */ /* 0x000fe20000000f00 */
[----:B------:R-:W-:Y:S01]  /*9760*/  IMAD.MOV.U32 R99, RZ, RZ, R69 ;  /* 0x000000ffff637224 */ /* 0x000fe200078e0045 */
[----:B------:R-:W-:Y:S01]  /*9770*/  ISETP.GE.U32.AND P0, PT, R0, R109, PT ;  /* 0x0000006d0000720c */ /* 0x000fe20003f06070 */
[----:B------:R-:W-:Y:S01]  /*9780*/  IMAD.MOV.U32 R0, RZ, RZ, R103 ;  /* 0x000000ffff007224 */ /* 0x000fe200078e0067 */
[-C--:B------:R-:W-:Y:S01]  /*9790*/  MOV R87, R69.reuse ;  /* 0x0000004500577202 */ /* 0x080fe20000000f00 */
[--C-:B------:R-:W-:Y:S01]  /*97a0*/  IMAD.MOV.U32 R96, RZ, RZ, R68.reuse ;  /* 0x000000ffff607224 */ /* 0x100fe200078e0044 */
[-C--:B------:R-:W-:Y:S01]  /*97b0*/  MOV R79, R69.reuse ;  /* 0x00000045004f7202 */ /* 0x080fe20000000f00 */
[----:B------:R-:W-:Y:S01]  /*97c0*/  IMAD.MOV.U32 R97, RZ, RZ, R69 ;  /* 0x000000ffff617224 */ /* 0x000fe200078e0045 */
[----:B------:R-:W-:Y:S01]  /*97d0*/  MOV R71, R69 ;  /* 0x0000004500477202 */ /* 0x000fe20000000f00 */
[--C-:B------:R-:W-:Y:S01]  /*97e0*/  IMAD.MOV.U32 R94, RZ, RZ, R68.reuse ;  /* 0x000000ffff5e7224 */ /* 0x100fe200078e0044 */
[----:B---3--:R-:W-:Y:S01]  /*97f0*/  MOV R10, R2 ;  /* 0x00000002000a7202 */ /* 0x008fe20000000f00 */
        /* <DEDUP_REMOVED lines=56> */
[----:B------:R1:W5:Y:S01]  /*9b80*/  @!P0 LDG.E.ENL2.256 R28, R24, desc[UR36][R66.64] ;  /* 0xfe0000244218897e */ /* 0x000362000812191c */
[----:B------:R-:W-:Y:S01]  /*9b90*/  VIMNMX.U32 R32, PT, PT, R32, 0x18, PT ;  /* 0x0000001820207848 */ /* 0x000fe20003fe0000 */
        /* <DEDUP_REMOVED lines=58> */
[----:B-1----:R-:W-:-:S07]  /*9f40*/  VIADD R101, R32, 0x1 ;  /* 0x0000000120657836 */ /* 0x002fce0000000000 */
.L_x_1817:
[----:B------:R-:W-:-:S13]  /*9f50*/  ISETP.NE.AND P0, PT, R116, RZ, PT ;  /* 0x000000ff7400720c */ /* 0x000fda0003f05270 */
[----:B-----5:R-:W-:Y:S01]  /*9f60*/  @!P0 IMAD.MOV.U32 R32, RZ, RZ, R24 ;  /* 0x000000ffff208224 */ /* 0x020fe200078e0018 */
[----:B------:R-:W-:Y:S01]  /*9f70*/  @!P0 MOV R35, R27 ;  /* 0x0000001b00238202 */ /* 0x000fe20000000f00 */
[----:B------:R-:W-:Y:S01]  /*9f80*/  @!P0 IMAD.MOV.U32 R33, RZ, RZ, R25 ;  /* 0x000000ffff218224 */ /* 0x000fe200078e0019 */
[-C--:B------:R-:W-:Y:S01]  /*9f90*/  @!P0 MOV R41, R29.reuse ;  /* 0x0000001d00298202 */ /* 0x080fe20000000f00 */
[----:B------:R-:W-:Y:S01]  /*9fa0*/  @!P0 IMAD.MOV.U32 R34, RZ, RZ, R26 ;  /* 0x000000ffff228224 */ /* 0x000fe200078e001a */
[-C--:B------:R-:W-:Y:S01]  /*9fb0*/  @!P0 MOV R49, R29.reuse ;  /* 0x0000001d00318202 */ /* 0x080fe20000000f00 */
[----:B------:R-:W-:Y:S01]  /*9fc0*/  @!P0 IMAD.MOV.U32 R36, RZ, RZ, R28 ;  /* 0x000000ffff248224 */ /* 0x000fe200078e001c */
[----:B------:R-:W-:Y:S01]  /*9fd0*/  @!P0 MOV R57, R29 ;  /* 0x0000001d00398202 */ /* 0x000fe20000000f00 */
[----:B------:R-:W-:Y:S02]  /*9fe0*/  @!P0 IMAD.MOV.U32 R37, RZ, RZ, R29 ;  /* 0x000000ffff258224 */ /* 0x000fe400078e001d */
[----:B------:R-:W-:-:S02]  /*9ff0*/  @!P0 IMAD.MOV.U32 R38, RZ, RZ, R30 ;  /* 0x000000ffff268224 */ /* 0x000fc400078e001e */
[--C-:B------:R-:W-:Y:S02]  /*a000*/  @!P0 IMAD.MOV.U32 R39, RZ, RZ, R31.reuse ;  /* 0x000000ffff278224 */ /* 0x100fe400078e001f */
        /* <DEDUP_REMOVED lines=23> */
[----:B------:R-:W-:Y:S02]  /*a180*/  IMAD.MOV.U32 R32, RZ, RZ, RZ ;  /* 0x000000ffff207224 */ /* 0x000fe400078e00ff */
[----:B------:R-:W-:Y:S01]  /*a190*/  IMAD.MOV.U32 R33, RZ, RZ, R0 ;  /* 0x000000ffff217224 */ /* 0x000fe200078e0000 */
        /* <DEDUP_REMOVED lines=293> */
.L_x_1781:
[----:B------:R-:W-:Y:S01]  /*b3f0*/  LOP3.LUT R57, R36, 0xffffffe0, RZ, 0xc0, !PT ;  /* 0xffffffe024397812 */ /* 0x000fe200078ec0ff */
[----:B------:R-:W1:Y:S03]  /*b400*/  LDCU UR28, c[0x0][0x3a4] ;  /* 0x00007480ff1c77ac */ /* 0x000e660008000800 */
[----:B------:R-:W-:-:S05]  /*b410*/  IADD3 R56, P0, PT, R57, R66, RZ ;  /* 0x0000004239387210 */ /* 0x000fca0007f1e0ff */
[----:B------:R-:W-:-:S06]  /*b420*/  IMAD.X R57, RZ, RZ, R67, P0 ;  /* 0x000000ffff397224 */ /* 0x000fcc00000e0643 */
[----:B------:R-:W5:Y:S01]  /*b430*/  LDG.E.ENL2.256 R56, R60, desc[UR36][R56.64] ;  /* 0xfe000024383c797e */ /* 0x000f620008121938 */
        /* <DEDUP_REMOVED lines=237> */
.L_x_1782:
[----:B------:R-:W-:-:S04]  /*c310*/  LOP3.LUT R49, R38, 0xffffffe0, RZ, 0xc0, !PT ;  /* 0xffffffe026317812 */ /* 0x000fc800078ec0ff */
[----:B------:R-:W-:-:S05]  /*c320*/  IADD3 R48, P0, PT, R49, R66, RZ ;  /* 0x0000004231307210 */ /* 0x000fca0007f1e0ff */
[----:B------:R-:W-:-:S06]  /*c330*/  IMAD.X R49, RZ, RZ, R67, P0 ;  /* 0x000000ffff317224 */ /* 0x000fcc00000e0643 */
[----:B------:R-:W5:Y:S01]  /*c340*/  LDG.E.ENL2.256 R48, R52, desc[UR36][R48.64] ;  /* 0xfe0000243034797e */ /* 0x000f620008121930 */
        /* <DEDUP_REMOVED lines=221> */
[----:B------:R-:W-:Y:S02]  /*d120*/  HFMA2 R36, -RZ, RZ, 0, 0 ;  /* 0x00000000ff247431 */ /* 0x000fe400000001ff */
        /* <DEDUP_REMOVED lines=15> */
.L_x_1783:
[----:B------:R-:W-:-:S04]  /*d220*/  LOP3.LUT R41, R38, 0xffffffe0, RZ, 0xc0, !PT ;  /* 0xffffffe026297812 */ /* 0x000fc800078ec0ff */
[----:B------:R-:W-:-:S05]  /*d230*/  IADD3 R40, P0, PT, R41, R66, RZ ;  /* 0x0000004229287210 */ /* 0x000fca0007f1e0ff */
[----:B------:R-:W-:-:S06]  /*d240*/  IMAD.X R41, RZ, RZ, R67, P0 ;  /* 0x000000ffff297224 */ /* 0x000fcc00000e0643 */
[----:B------:R-:W5:Y:S01]  /*d250*/  LDG.E.ENL2.256 R40, R44, desc[UR36][R40.64] ;  /* 0xfe000024282c797e */ /* 0x000f620008121928 */
[----:B------:R-:W-:Y:S01]  /*d260*/  MOV R32, RZ ;  /* 0x000000ff00207202 */ /* 0x000fe20000000f00 */
[----:B------:R-:W-:-:S04]  /*d270*/  VIADD R33, R33, UR28 ;  /* 0x0000001c21217c36 */ /* 0x000fc80008000000 */
        /* <DEDUP_REMOVED lines=235> */
.L_x_1784:
[----:B------:R-:W-:-:S04]  /*e130*/  LOP3.LUT R33, R36, 0xffffffe0, RZ, 0xc0, !PT ;  /* 0xffffffe024217812 */ /* 0x000fc800078ec0ff */
[----:B------:R-:W-:-:S05]  /*e140*/  IADD3 R32, P0, PT, R33, R66, RZ ;  /* 0x0000004221207210 */ /* 0x000fca0007f1e0ff */
[----:B------:R-:W-:-:S06]  /*e150*/  IMAD.X R33, RZ, RZ, R67, P0 ;  /* 0x000000ffff217224 */ /* 0x000fcc00000e0643 */
[----:B------:R-:W5:Y:S02]  /*e160*/  LDG.E.ENL2.256 R36, R32, desc[UR36][R32.64] ;  /* 0xfe0000242020797e */ /* 0x000f640008121924 */
.L_x_1780:
[----:B------:R-:W-:Y:S01]  /*e170*/  DSETP.NAN.AND P0, PT, R70, R70, PT ;  /* 0x000000464600722a */ /* 0x000fe20003f08000 */
[----:B------:R-:W-:Y:S01]  /*e180*/  BSSY.RECONVERGENT B1, `(.L_x_1785) ;  /* 0x0000011000017945 */ /* 0x000fe20003800200 */
[----:B------:R-:W-:Y:S02]  /*e190*/  DSETP.NAN.AND P2, PT, R68, R68, PT ;  /* 0x000000444400722a */ /* 0x000fe40003f48000 */
[----:B------:R-:W-:-:S10]  /*e1a0*/  DSETP.NAN.AND P1, PT, R72, R72, PT ;  /* 0x000000484800722a */ /* 0x000fd40003f28000 */
        /* <DEDUP_REMOVED lines=14> */
.L_x_1786:
[----:B0-----:R-:W-:Y:S05]  /*e290*/  BSYNC.RECONVERGENT B1 ;  /* 0x0000000000017941 */ /* 0x001fea0003800200 */
.L_x_1785:
[----:B------:R-:W-:Y:S04]  /*e2a0*/  BSSY.RECONVERGENT B1, `(.L_x_1787) ;  /* 0x0000007000017945 */ /* 0x000fe80003800200 */
[----:B------:R-:W-:Y:S05]  /*e2b0*/  @P0 BRA `(.L_x_1788) ;  /* 0x0000000000140947 */ /* 0x000fea0003800000 */
[----:B------:R-:W-:-:S14]  /*e2c0*/  DSETP.NEU.AND P2, PT, R70, R62, PT ;  /* 0x0000003e4600722a */ /* 0x000fdc0003f4d000 */
[----:B------:R-:W-:Y:S01]  /*e2d0*/  @!P2 ISETP.GE.U32.AND P0, PT, R16, R0, PT ;  /* 0x000000001000a20c */ /* 0x000fe20003f06070 */
[----:B------:R-:W-:-:S03]  /*e2e0*/  @P2 DSETP.GT.AND P5, PT, R70, R62, PT ;  /* 0x0000003e4600222a */ /* 0x000fc60003fa4000 */
[----:B------:R-:W-:-:S04]  /*e2f0*/  @!P2 ISETP.GE.AND.EX P0, PT, R107, RZ, PT, P0 ;  /* 0x000000ff6b00a20c */ /* 0x000fc80003f06300 */
[----:B------:R-:W-:-:S13]  /*e300*/  @!P2 PLOP3.LUT P5, PT, P0, PT, PT, 0x8, 0x80 ;  /* 0x000000000080a81c */ /* 0x000fda00007ae170 */
.L_x_1788:
[----:B------:R-:W-:Y:S05]  /*e310*/  BSYNC.RECONVERGENT B1 ;  /* 0x0000000000017941 */ /* 0x000fea0003800200 */
.L_x_1787:
[----:B------:R-:W-:Y:S01]  /*e320*/  BSSY.RECONVERGENT B1, `(.L_x_1789) ;  /* 0x0000009000017945 */ /* 0x000fe20003800200 */
[----:B------:R-:W-:Y:S02]  /*e330*/  DSETP.NAN.AND P0, PT, R74, R74, PT ;  /* 0x0000004a4a00722a */ /* 0x000fe40003f08000 */
[----:B------:R-:W-:Y:S01]  /*e340*/  @P1 DSETP.NUM.OR P4, PT, R56, R56, !P4 ;  /* 0x000000383800122a */ /* 0x000fe20006787400 */
[----:B------:R-:W-:-:S13]  /*e350*/  @P1 BRA `(.L_x_1790) ;  /* 0x0000000000141947 */ /* 0x000fda0003800000 */
[----:B------:R-:W-:-:S14]  /*e360*/  DSETP.NEU.AND P2, PT, R72, R56, PT ;  /* 0x000000384800722a */ /* 0x000fdc0003f4d000 */
[----:B------:R-:W-:Y:S01]  /*e370*/  @!P2 ISETP.GE.U32.AND P1, PT, R15, R0, PT ;  /* 0x000000000f00a20c */ /* 0x000fe20003f26070 */
[----:B------:R-:W-:-:S03]  /*e380*/  @P2 DSETP.GT.AND P4, PT, R72, R56, PT ;  /* 0x000000384800222a */ /* 0x000fc60003f84000 */
[----:B------:R-:W-:-:S04]  /*e390*/  @!P2 ISETP.GE.AND.EX P1, PT, R106, RZ, PT, P1 ;  /* 0x000000ff6a00a20c */ /* 0x000fc80003f26310 */
[----:B------:R-:W-:-:S13]  /*e3a0*/  @!P2 PLOP3.LUT P4, PT, P1, PT, PT, 0x8, 0x80 ;  /* 0x000000000080a81c */ /* 0x000fda0000f8e170 */
.L_x_1790:
[----:B------:R-:W-:Y:S05]  /*e3b0*/  BSYNC.RECONVERGENT B1 ;  /* 0x0000000000017941 */ /* 0x000fea0003800200 */
.L_x_1789:
[----:B------:R-:W-:Y:S01]  /*e3c0*/  @P0 ISETP.GE.U32.AND P1, PT, R14, R0, PT ;  /* 0x000000000e00020c */ /* 0x000fe20003f26070 */
[----:B------:R-:W-:Y:S03]  /*e3d0*/  BSSY.RECONVERGENT B1, `(.L_x_1791) ;  /* 0x0000009000017945 */ /* 0x000fe60003800200 */
        /* <DEDUP_REMOVED lines=8> */
.L_x_1792:
[----:B------:R-:W-:Y:S05]  /*e460*/  BSYNC.RECONVERGENT B1 ;  /* 0x0000000000017941 */ /* 0x000fea0003800200 */
.L_x_1791:
[----:B------:R-:W0:Y:S01]  /*e470*/  LDCU UR4, c[0x0][0x3a4] ;  /* 0x00007480ff0477ac */ /* 0x000e220008000800 */
[----:B------:R-:W-:Y:S01]  /*e480*/  DSETP.NAN.AND P0, PT, R76, R76, PT ;  /* 0x0000004c4c00722a */ /* 0x000fe20003f08000 */
[----:B------:R-:W-:Y:S01]  /*e490*/  BSSY.RECONVERGENT B1, `(.L_x_1793) ;  /* 0x000000c000017945 */ /* 0x000fe20003800200 */
[----:B0-----:R-:W-:-:S04]  /*e4a0*/  IMAD.U32 R110, RZ, RZ, UR4 ;  /* 0x00000004ff6e7e24 */ /* 0x001fc8000f8e00ff */
[----:B------:R-:W-:-:S08]  /*e4b0*/  IMAD.IADD R109, R0, 0x1, R110 ;  /* 0x00000001006d7824 */ /* 0x000fd000078e026e */
        /* <DEDUP_REMOVED lines=9> */
.L_x_1794:
[----:B------:R-:W-:Y:S05]  /*e550*/  BSYNC.RECONVERGENT B1 ;  /* 0x0000000000017941 */ /* 0x000fea0003800200 */
.L_x_1793:
        /* <DEDUP_REMOVED lines=15> */
.L_x_1796:
[----:B------:R-:W-:Y:S05]  /*e650*/  BSYNC.RECONVERGENT B1 ;  /* 0x0000000000017941 */ /* 0x000fea0003800200 */
.L_x_1795:
        /* <DEDUP_REMOVED lines=15> */
.L_x_1798:
[----:B------:R-:W-:Y:S05]  /*e750*/  BSYNC.RECONVERGENT B1 ;  /* 0x0000000000017941 */ /* 0x000fea0003800200 */
.L_x_1797:
        /* <DEDUP_REMOVED lines=15> */
.L_x_1800:
[----:B------:R-:W-:Y:S05]  /*e850*/  BSYNC.RECONVERGENT B1 ;  /* 0x0000000000017941 */ /* 0x000fea0003800200 */
.L_x_1799:
[----:B------:R-:W-:Y:S01]  /*e860*/  DSETP.NAN.AND P0, PT, R84, R84, PT ;  /* 0x000000545400722a */ /* 0x000fe20003f08000 */
[----:B------:R-:W-:Y:S01]  /*e870*/  SEL R14, R14, R0, P1 ;  /* 0x000000000e0e7207 */ /* 0x000fe20000800000 */
[----:B------:R-:W-:Y:S01]  /*e880*/  IMAD.IADD R0, R109, 0x1, R110 ;  /* 0x000000016d007824 */ /* 0x000fe200078e026e */
[----:B------:R-:W-:Y:S01]  /*e890*/  FSEL R75, R75, R59, P1 ;  /* 0x0000003b4b4b7208 */ /* 0x000fe20000800000 */
[----:B------:R-:W-:Y:S01]  /*e8a0*/  BSSY.RECONVERGENT B1, `(.L_x_1801) ;  /* 0x000000c000017945 */ /* 0x000fe20003800200 */
        /* <DEDUP_REMOVED lines=11> */
.L_x_1802:
[----:B------:R-:W-:Y:S05]  /*e960*/  BSYNC.RECONVERGENT B1 ;  /* 0x0000000000017941 */ /* 0x000fea0003800200 */
.L_x_1801:
        /* <DEDUP_REMOVED lines=15> */
.L_x_1804:
[----:B------:R-:W-:Y:S05]  /*ea60*/  BSYNC.RECONVERGENT B1 ;  /* 0x0000000000017941 */ /* 0x000fea0003800200 */
.L_x_1803:
        /* <DEDUP_REMOVED lines=15> */
.L_x_1806:
[----:B------:R-:W-:Y:S05]  /*eb60*/  BSYNC.RECONVERGENT B1 ;  /* 0x0000000000017941 */ /* 0x000fea0003800200 */
.L_x_1805:
        /* <DEDUP_REMOVED lines=15> */
.L_x_1808:
[----:B------:R-:W-:Y:S05]  /*ec60*/  BSYNC.RECONVERGENT B1 ;  /* 0x0000000000017941 */ /* 0x000fea0003800200 */
.L_x_1807:
[----:B------:R-:W-:Y:S01]  /*ec70*/  DSETP.NAN.AND P0, PT, R92, R92, PT ;  /* 0x0000005c5c00722a */ /* 0x000fe20003f08000 */
[----:B------:R-:W-:Y:S01]  /*ec80*/  IADD3 R111, PT, PT, R0, R110, RZ ;  /* 0x0000006e006f7210 */ /* 0x000fe20007ffe0ff */
[----:B------:R-:W-:Y:S01]  /*ec90*/  BSSY.RECONVERGENT B1, `(.L_x_1809) ;  /* 0x000000e000017945 */ /* 0x000fe20003800200 */
[----:B------:R-:W-:Y:S02]  /*eca0*/  SEL R10, R10, R109, P4 ;  /* 0x0000006d0a0a7207 */ /* 0x000fe40002000000 */
[----:B------:R-:W-:Y:S02]  /*ecb0*/  FSEL R83, R83, R51, P4 ;  /* 0x0000003353537208 */ /* 0x000fe40002000000 */
[----:B------:R-:W-:Y:S02]  /*ecc0*/  FSEL R82, R82, R50, P4 ;  /* 0x0000003252527208 */ /* 0x000fe40002000000 */
[----:B------:R-:W-:-:S05]  /*ecd0*/  SEL R100, R100, RZ, P4 ;  /* 0x000000ff64647207 */ /* 0x000fca0002000000 */
        /* <DEDUP_REMOVED lines=9> */
.L_x_1810:
[----:B------:R-:W-:Y:S05]  /*ed70*/  BSYNC.RECONVERGENT B1 ;  /* 0x0000000000017941 */ /* 0x000fea0003800200 */
.L_x_1809:
        /* <DEDUP_REMOVED lines=15> */
.L_x_1812:
[----:B------:R-:W-:Y:S05]  /*ee70*/  BSYNC.RECONVERGENT B1 ;  /* 0x0000000000017941 */ /* 0x000fea0003800200 */
.L_x_1811:
        /* <DEDUP_REMOVED lines=15> */
.L_x_1814:
[----:B------:R-:W-:Y:S05]  /*ef70*/  BSYNC.RECONVERGENT B1 ;  /* 0x0000000000017941 */ /* 0x000fea0003800200 */
.L_x_1813:
[----:B------:R-:W-:Y:S01]  /*ef80*/  DSETP.NAN.AND P0, PT, R98, R98, PT ;  /* 0x000000626200722a */ /* 0x000fe20003f08000 */
[----:B------:R-:W-:Y:S01]  /*ef90*/  FSEL R89, R89, R41, P3 ;  /* 0x0000002959597208 */ /* 0x000fe20001800000 */
[----:B------:R-:W-:Y:S01]  /*efa0*/  BSSY.RECONVERGENT B1, `(.L_x_1815) ;  /* 0x000001d000017945 */ /* 0x000fe20003800200 */
[----:B------:R-:W-:Y:S02]  /*efb0*/  FSEL R88, R88, R40, P3 ;  /* 0x0000002858587208 */ /* 0x000fe40001800000 */
[-C--:B------:R-:W-:Y:S02]  /*efc0*/  SEL R7, R7, R0.reuse, P3 ;  /* 0x0000000007077207 */ /* 0x080fe40001800000 */
[----:B------:R-:W-:Y:S02]  /*efd0*/  SEL R23, R23, RZ, P3 ;  /* 0x000000ff17177207 */ /* 0x000fe40001800000 */
[----:B------:R-:W-:Y:S02]  /*efe0*/  SEL R6, R6, R0, P5 ;  /* 0x0000000006067207 */ /* 0x000fe40002800000 */
[----:B------:R-:W-:-:S02]  /*eff0*/  FSEL R91, R91, R43, P5 ;  /* 0x0000002b5b5b7208 */ /* 0x000fc40002800000 */
[----:B------:R-:W-:Y:S02]  /*f000*/  FSEL R90, R90, R42, P5 ;  /* 0x0000002a5a5a7208 */ /* 0x000fe40002800000 */
[----:B------:R-:W-:Y:S02]  /*f010*/  @P0 ISETP.GE.U32.AND P3, PT, R2, R111, PT ;  /* 0x0000006f0200020c */ /* 0x000fe40003f66070 */
[----:B------:R-:W-:Y:S02]  /*f020*/  FSEL R93, R93, R33, P4 ;  /* 0x000000215d5d7208 */ /* 0x000fe40002000000 */
[----:B------:R-:W-:Y:S02]  /*f030*/  @P0 ISETP.GE.AND.EX P3, PT, R18, RZ, PT, P3 ;  /* 0x000000ff1200020c */ /* 0x000fe40003f66330 */
[----:B------:R-:W-:Y:S02]  /*f040*/  FSEL R92, R92, R32, P4 ;  /* 0x000000205c5c7208 */ /* 0x000fe40002000000 */
[----:B------:R-:W-:-:S02]  /*f050*/  FSEL R95, R95, R35, P1 ;  /* 0x000000235f5f7208 */ /* 0x000fc40000800000 */
[----:B------:R-:W-:Y:S02]  /*f060*/  FSEL R94, R94, R34, P1 ;  /* 0x000000225e5e7208 */ /* 0x000fe40000800000 */
[----:B------:R-:W-:Y:S02]  /*f070*/  FSEL R97, R97, R37, P2 ;  /* 0x0000002561617208 */ /* 0x000fe40001000000 */
[----:B------:R-:W-:Y:S02]  /*f080*/  FSEL R96, R96, R36, P2 ;  /* 0x0000002460607208 */ /* 0x000fe40001000000 */
[----:B------:R-:W-:Y:S01]  /*f090*/  SEL R22, R22, RZ, P5 ;  /* 0x000000ff16167207 */ /* 0x000fe20002800000 */
[----:B------:R-:W-:Y:S01]  /*f0a0*/  @P0 DSETP.NUM.OR P3, PT, R38, R38, !P3 ;  /* 0x000000262600022a */ /* 0x000fe20005f67400 */
[----:B------:R-:W-:Y:S02]  /*f0b0*/  SEL R5, R5, R111, P4 ;  /* 0x0000006f05057207 */ /* 0x000fe40002000000 */
[----:B------:R-:W-:-:S02]  /*f0c0*/  SEL R21, R21, RZ, P4 ;  /* 0x000000ff15157207 */ /* 0x000fc40002000000 */
[-C--:B------:R-:W-:Y:S02]  /*f0d0*/  SEL R4, R4, R111.reuse, P1 ;  /* 0x0000006f04047207 */ /* 0x080fe40000800000 */
        /* <DEDUP_REMOVED lines=9> */
.L_x_1816:
[----:B------:R-:W-:Y:S05]  /*f170*/  BSYNC.RECONVERGENT B1 ;  /* 0x0000000000017941 */ /* 0x000fea0003800200 */
.L_x_1815:
[----:B------:R-:W0:Y:S01]  /*f180*/  LDCU UR4, c[0x0][0x39c] ;  /* 0x00007380ff0477ac */ /* 0x000e220008000800 */
[----:B------:R-:W-:Y:S01]  /*f190*/  IMAD.IADD R0, R111, 0x1, R110 ;  /* 0x000000016f007824 */ /* 0x000fe200078e026e */
[----:B------:R-:W-:Y:S02]  /*f1a0*/  FSEL R99, R99, R39, P3 ;  /* 0x0000002763637208 */ /* 0x000fe40001800000 */
[----:B------:R-:W-:Y:S01]  /*f1b0*/  FSEL R98, R98, R38, P3 ;  /* 0x0000002662627208 */ /* 0x000fe20001800000 */
[----:B------:R-:W-:Y:S01]  /*f1c0*/  IMAD R118, R110, 0x3, R0 ;  /* 0x000000036e767824 */ /* 0x000fe200078e0200 */
[----:B------:R-:W-:Y:S02]  /*f1d0*/  SEL R2, R2, R111, P3 ;  /* 0x0000006f02027207 */ /* 0x000fe40001800000 */
[----:B------:R-:W-:Y:S01]  /*f1e0*/  SEL R18, R18, RZ, P3 ;  /* 0x000000ff12127207 */ /* 0x000fe20001800000 */
[----:B0-----:R-:W-:-:S05]  /*f1f0*/  IMAD.U32 R109, RZ, RZ, UR4 ;  /* 0x00000004ff6d7e24 */ /* 0x001fca000f8e00ff */
[----:B------:R-:W-:-:S13]  /*f200*/  ISETP.GE.U32.AND P0, PT, R118, R109, PT ;  /* 0x0000006d7600720c */ /* 0x000fda0003f06070 */
[----:B------:R-:W-:Y:S05]  /*f210*/  @!P0 BRA `(.L_x_1817) ;  /* 0xffffffac004c8947 */ /* 0x000fea000383ffff */
.L_x_1779:
[----:B------:R-:W-:Y:S05]  /*f220*/  BSYNC.RECONVERGENT B0 ;  /* 0x0000000000007941 */ /* 0x000fea0003800200 */
.L_x_1778:
[----:B------:R-:W-:Y:S01]  /*f230*/  ISETP.GE.U32.AND P0, PT, R0, R109, PT ;  /* 0x0000006d0000720c */ /* 0x000fe20003f06070 */
[----:B------:R-:W-:Y:S01]  /*f240*/  BSSY.RECONVERGENT B0, `(.L_x_1818) ;  /* 0x0000478000007945 */ /* 0x000fe20003800200 */
[----:B------:R-:W-:Y:S02]  /*f250*/  IMAD.MOV.U32 R116, RZ, RZ, R32 ;  /* 0x000000ffff747224 */ /* 0x000fe400078e0020 */
[----:B------:R-:W-:Y:S02]  /*f260*/  IMAD.MOV.U32 R117, RZ, RZ, R33 ;  /* 0x000000ffff757224 */ /* 0x000fe400078e0021 */
[----:B------:R-:W-:Y:S02]  /*f270*/  IMAD.MOV.U32 R118, RZ, RZ, R34 ;  /* 0x000000ffff767224 */ /* 0x000fe400078e0022 */
[----:B------:R-:W-:-:S05]  /*f280*/  IMAD.MOV.U32 R119, RZ, RZ, R35 ;  /* 0x000000ffff777224 */ /* 0x000fca00078e0023 */
[----:B------:R-:W-:Y:S05]  /*f290*/  @P0 BRA `(.L_x_1819) ;  /* 0x0000004400c80947 */ /* 0x000fea0003800000 */
[----:B------:R-:W1:Y:S02]  /*f2a0*/  LDC R24, c[0x0][0x3d8] ;  /* 0x0000f600ff187b82 */ /* 0x000e640000000800 */
[C---:B-1----:R-:W-:Y:S02]  /*f2b0*/  ISETP.NE.AND P0, PT, R24.reuse, RZ, PT ;  /* 0x000000ff1800720c */ /* 0x042fe40003f05270 */
[----:B------:R-:W-:Y:S02]  /*f2c0*/  IADD3 R35, PT, PT, R24, -0x1, RZ ;  /* 0xffffffff18237810 */ /* 0x000fe40007ffe0ff */
[----:B------:R-:W-:Y:S02]  /*f2d0*/  CS2R R24, SRZ ;  /* 0x0000000000187805 */ /* 0x000fe4000001ff00 */
        /* <DEDUP_REMOVED lines=142> */
[----:B------:R-:W-:-:S04]  /*fbc0*/  SHF.R.U32.HI R31, RZ, UR5, R30 ;  /* 0x00000005ff1f7c19 */ /* 0x000fc8000801161e */
[----:B------:R-:W-:-:S05]  /*fbd0*/  IADD3 R25, PT, PT, -R31, RZ, RZ ;  /* 0x000000ff1f197210 */ /* 0x000fca0007ffe1ff */
        /* <DEDUP_REMOVED lines=133> */
.L_x_1821:
[----:B------:R-:W-:Y:S01]  /*10430*/  SHF.R.U32.HI R24, RZ, 0x5, R24 ;  /* 0x00000005ff187819 */ /* 0x000fe20000011618 */
[----:B------:R-:W-:-:S07]  /*10440*/  IMAD.MOV.U32 R25, RZ, RZ, RZ ;  /* 0x000000ffff197224 */ /* 0x000fce00078e00ff */
.L_x_1820:
[----:B------:R-:W1:Y:S02]  /*10450*/  LDCU.64 UR4, c[0x0][0x768] ;  /* 0x0000ed00ff0477ac */ /* 0x000e640008000a00 */
[----:B-1----:R-:W-:-:S05]  /*10460*/  IADD3 R112, P1, PT, R112, UR4, RZ ;  /* 0x0000000470707c10 */ /* 0x002fca000ff3e0ff */
[----:B------:R-:W-:Y:S01]  /*10470*/  IMAD.X R34, RZ, RZ, UR5, P1 ;  /* 0x00000005ff227e24 */ /* 0x000fe200088e06ff */
[----:B------:R-:W-:-:S04]  /*10480*/  LEA R56, P1, R24, R112, 0x5 ;  /* 0x0000007018387211 */ /* 0x000fc800078228ff */
[----:B------:R-:W-:-:S06]  /*10490*/  LEA.HI.X R57, R24, R34, R25, 0x5, P1 ;  /* 0x0000002218397211 */ /* 0x000fcc00008f2c19 */
[----:B------:R-:W5:Y:S01]  /*104a0*/  LDG.E.ENL2.256 R56, R60, desc[UR36][R56.64] ;  /* 0xfe000024383c797e */ /* 0x000f620008121938 */
[----:B------:R-:W-:-:S05]  /*104b0*/  IMAD.IADD R25, R0, 0x1, R110 ;  /* 0x0000000100197824 */ /* 0x000fca00078e026e */
[----:B------:R-:W-:-:S13]  /*104c0*/  ISETP.GE.U32.AND P1, PT, R25, R109, PT ;  /* 0x0000006d1900720c */ /* 0x000fda0003f26070 */
[----:B------:R-:W-:Y:S05]  /*104d0*/  @P1 BRA `(.L_x_1819) ;  /* 0x0000003400381947 */ /* 0x000fea0003800000 */
[----:B------:R-:W-:Y:S01]  /*104e0*/  CS2R R28, SRZ ;  /* 0x00000000001c7805 */ /* 0x000fe2000001ff00 */
[----:B------:R-:W-:Y:S06]  /*104f0*/  @!P0 BRA `(.L_x_1822) ;  /* 0x00000010004c8947 */ /* 0x000fec0003800000 */
[----:B------:R-:W1:Y:S01]  /*10500*/  LDCU.64 UR4, c[0x0][0x3e0] ;  /* 0x00007c00ff0477ac */ /* 0x000e620008000a00 */
[----:B------:R-:W-:Y:S02]  /*10510*/  MOV R24, RZ ;  /* 0x000000ff00187202 */ /* 0x000fe40000000f00 */
        /* <DEDUP_REMOVED lines=267> */
[----:B------:R-:W-:-:S04]  /*115d0*/  SHF.R.U32.HI R28, RZ, UR5, R28 ;  /* 0x00000005ff1c7c19 */ /* 0x000fc8000801161c */
[----:B------:R-:W-:-:S05]  /*115e0*/  IADD3 R28, PT, PT, -R28, RZ, RZ ;  /* 0x000000ff1c1c7210 */ /* 0x000fca0007ffe1ff */
[----:B--2---:R-:W-:-:S04]  /*115f0*/  IMAD R28, R28, UR6, R29 ;  /* 0x000000061c1c7c24 */ /* 0x004fc8000f8e021d */
[----:B---3--:R-:W-:-:S07]  /*11600*/  IMAD R27, R28, UR7, R27 ;  /* 0x000000071c1b7c24 */ /* 0x008fce000f8e021b */
.L_x_1823:
[----:B------:R-:W-:Y:S01]  /*11610*/  SHF.R.U32.HI R28, RZ, 0x5, R27 ;  /* 0x00000005ff1c7819 */ /* 0x000fe2000001161b */
[----:B------:R-:W-:-:S07]  /*11620*/  IMAD.MOV.U32 R29, RZ, RZ, RZ ;  /* 0x000000ffff1d7224 */ /* 0x000fce00078e00ff */
.L_x_1822:
        /* <DEDUP_REMOVED lines=281> */
.L_x_1825:
[----:B------:R-:W-:Y:S01]  /*127c0*/  SHF.R.U32.HI R24, RZ, 0x5, R27 ;  /* 0x00000005ff187819 */ /* 0x000fe2000001161b */
[----:B------:R-:W-:-:S07]  /*127d0*/  IMAD.MOV.U32 R25, RZ, RZ, RZ ;  /* 0x000000ffff197224 */ /* 0x000fce00078e00ff */
.L_x_1824:
        /* <DEDUP_REMOVED lines=14> */
[----:B------:R-:W-:-:S04]  /*128c0*/  SHF.R.U32.HI R29, RZ, UR5, R28 ;  /* 0x00000005ff1d7c19 */ /* 0x000fc8000801161c */
[----:B------:R-:W-:-:S05]  /*128d0*/  IADD3 R24, PT, PT, -R29, RZ, RZ ;  /* 0x000000ff1d187210 */ /* 0x000fca0007ffe1ff */
        /* <DEDUP_REMOVED lines=265> */
.L_x_1827:
[----:B------:R-:W-:Y:S02]  /*13970*/  SHF.R.U32.HI R28, RZ, 0x5, R27 ;  /* 0x00000005ff1c7819 */ /* 0x000fe4000001161b */
[----:B------:R-:W-:-:S07]  /*13980*/  MOV R29, RZ ;  /* 0x000000ff001d7202 */ /* 0x000fce0000000f00 */
.L_x_1826:
[----:B------:R-:W-:-:S04]  /*13990*/  LEA R36, P0, R28, R112, 0x5 ;  /* 0x000000701c247211 */ /* 0x000fc800078028ff */
[----:B------:R-:W-:-:S06]  /*139a0*/  LEA.HI.X R37, R28, R34, R29, 0x5, P0 ;  /* 0x000000221c257211 */ /* 0x000fcc00000f2c1d */
[----:B------:R-:W5:Y:S03]  /*139b0*/  LDG.E.ENL2.256 R36, R116, desc[UR36][R36.64] ;  /* 0xfe0000242474797e */ /* 0x000f660008121924 */
.L_x_1819:
[----:B------:R-:W-:Y:S05]  /*139c0*/  BSYNC.RECONVERGENT B0 ;  /* 0x0000000000007941 */ /* 0x000fea0003800200 */
.L_x_1818:
[----:B------:R-:W-:Y:S01]  /*139d0*/  ISETP.GE.U32.AND P0, PT, R0, R109, PT ;  /* 0x0000006d0000720c */ /* 0x000fe20003f06070 */
[----:B------:R-:W-:-:S12]  /*139e0*/  BSSY.RECONVERGENT B0, `(.L_x_1828) ;  /* 0x000010b000007945 */ /* 0x000fd80003800200 */
        /* <DEDUP_REMOVED lines=20> */
.L_x_1831:
[----:B------:R-:W-:Y:S05]  /*13b30*/  BSYNC.RECONVERGENT B1 ;  /* 0x0000000000017941 */ /* 0x000fea0003800200 */
.L_x_1830:
[----:B------:R-:W-:Y:S04]  /*13b40*/  BSSY.RECONVERGENT B1, `(.L_x_1832) ;  /* 0x0000007000017945 */ /* 0x000fe80003800200 */
[----:B------:R-:W-:Y:S05]  /*13b50*/  @P4 BRA `(.L_x_1833) ;  /* 0x0000000000144947 */ /* 0x000fea0003800000 */
[----:B------:R-:W-:-:S14]  /*13b60*/  DSETP.NEU.AND P4, PT, R70, R62, PT ;  /* 0x0000003e4600722a */ /* 0x000fdc0003f8d000 */
[----:B------:R-:W-:-:S04]  /*13b70*/  @!P4 ISETP.GE.U32.AND P0, PT, R16, R0, PT ;  /* 0x000000001000c20c */ /* 0x000fc80003f06070 */
[----:B------:R-:W-:-:S03]  /*13b80*/  @!P4 ISETP.GE.AND.EX P6, PT, R107, RZ, PT, P0 ;  /* 0x000000ff6b00c20c */ /* 0x000fc60003fc6300 */
[----:B------:R-:W-:Y:S02]  /*13b90*/  @P4 DSETP.GT.AND P0, PT, R70, R62, PT ;  /* 0x0000003e4600422a */ /* 0x000fe40003f04000 */
[----:B------:R-:W-:-:S13]  /*13ba0*/  @!P4 PLOP3.LUT P0, PT, P6, PT, PT, 0x8, 0x80 ;  /* 0x000000000080c81c */ /* 0x000fda000370e170 */
.L_x_1833:
[----:B------:R-:W-:Y:S05]  /*13bb0*/  BSYNC.RECONVERGENT B1 ;  /* 0x0000000000017941 */ /* 0x000fea0003800200 */
.L_x_1832:
        /* <DEDUP_REMOVED lines=14> */
.L_x_1835:
[----:B------:R-:W-:Y:S05]  /*13ca0*/  BSYNC.RECONVERGENT B1 ;  /* 0x0000000000017941 */ /* 0x000fea0003800200 */
.L_x_1834:
        /* <DEDUP_REMOVED lines=10> */
.L_x_1837:
[----:B------:R-:W-:Y:S05]  /*13d50*/  BSYNC.RECONVERGENT B1 ;  /* 0x0000000000017941 */ /* 0x000fea0003800200 */
.L_x_1836:
        /* <DEDUP_REMOVED lines=29> */
.L_x_1839:
[----:B------:R-:W-:Y:S05]  /*13f30*/  BSYNC.RECONVERGENT B1 ;  /* 0x0000000000017941 */ /* 0x000fea0003800200 */
.L_x_1838:
        /* <DEDUP_REMOVED lines=10> */
.L_x_1841:
[----:B------:R-:W-:Y:S05]  /*13fe0*/  BSYNC.RECONVERGENT B1 ;  /* 0x0000000000017941 */ /* 0x000fea0003800200 */
.L_x_1840:
        /* <DEDUP_REMOVED lines=14> */
.L_x_1843:
[----:B------:R-:W-:Y:S05]  /*140d0*/  BSYNC.RECONVERGENT B1 ;  /* 0x0000000000017941 */ /* 0x000fea0003800200 */
.L_x_1842:
        /* <DEDUP_REMOVED lines=10> */
.L_x_1845:
[----:B------:R-:W-:Y:S05]  /*14180*/  BSYNC.RECONVERGENT B1 ;  /* 0x0000000000017941 */ /* 0x000fea0003800200 */
.L_x_1844:
        /* <DEDUP_REMOVED lines=29> */
.L_x_1847:
[----:B------:R-:W-:Y:S05]  /*14360*/  BSYNC.RECONVERGENT B1 ;  /* 0x0000000000017941 */ /* 0x000fea0003800200 */
.L_x_1846:
        /* <DEDUP_REMOVED lines=10> */
.L_x_1849:
[----:B------:R-:W-:Y:S05]  /*14410*/  BSYNC.RECONVERGENT B1 ;  /* 0x0000000000017941 */ /* 0x000fea0003800200 */
.L_x_1848:
[----:B------:R-:W-:Y:S01]  /*14420*/  @P5 ISETP.GE.U32.AND P4, PT, R6, R0, PT ;  /* 0x000000000600520c */ /* 0x000fe20003f86070 */
[----:B------:R-:W-:Y:S01]  /*14430*/  BSSY.RECONVERGENT B1, `(.L_x_1850) ;  /* 0x000000a000017945 */ /* 0x000fe20003800200 */
[----:B------:R-:W-:Y:S01]  /*14440*/  @P3 DSETP.NUM.OR P1, PT, R40, R40, !P1 ;  /* 0x000000282800322a */ /* 0x000fe20004f27400 */
[----:B------:R-:W-:Y:S01]  /*14450*/  IMAD.IADD R110, R0, 0x1, R110 ;  /* 0x00000001006e7824 */ /* 0x000fe200078e026e */
[----:B------:R-:W-:Y:S01]  /*14460*/  @P5 ISETP.GE.AND.EX P4, PT, R22, RZ, PT, P4 ;  /* 0x000000ff1600520c */ /* 0x000fe20003f86340 */
[----:B------:R-:W-:-:S12]  /*14470*/  @P3 BRA `(.L_x_1851) ;  /* 0x0000000000143947 */ /* 0x000fd80003800000 */
[----:B------:R-:W-:-:S14]  /*14480*/  DSETP.NEU.AND P3, PT, R88, R40, PT ;  /* 0x000000285800722a */ /* 0x000fdc0003f6d000 */
[----:B------:R-:W-:-:S04]  /*14490*/  @!P3 ISETP.GE.U32.AND P1, PT, R7, R0, PT ;  /* 0x000000000700b20c */ /* 0x000fc80003f26070 */
[----:B------:R-:W-:-:S03]  /*144a0*/  @!P3 ISETP.GE.AND.EX P6, PT, R23, RZ, PT, P1 ;  /* 0x000000ff1700b20c */ /* 0x000fc60003fc6310 */
[----:B------:R-:W-:Y:S02]  /*144b0*/  @P3 DSETP.GT.AND P1, PT, R88, R40, PT ;  /* 0x000000285800322a */ /* 0x000fe40003f24000 */
[----:B------:R-:W-:-:S13]  /*144c0*/  @!P3 PLOP3.LUT P1, PT, P6, PT, PT, 0x8, 0x80 ;  /* 0x000000000080b81c */ /* 0x000fda000372e170 */
.L_x_1851:
[----:B------:R-:W-:Y:S05]  /*144d0*/  BSYNC.RECONVERGENT B1 ;  /* 0x0000000000017941 */ /* 0x000fea0003800200 */
.L_x_1850:
        /* <DEDUP_REMOVED lines=15> */
.L_x_1853:
[----:B------:R-:W-:Y:S05]  /*145d0*/  BSYNC.RECONVERGENT B1 ;  /* 0x0000000000017941 */ /* 0x000fea0003800200 */
.L_x_1852:
        /* <DEDUP_REMOVED lines=27> */
.L_x_1855:
[----:B------:R-:W-:Y:S05]  /*14790*/  BSYNC.RECONVERGENT B1 ;  /* 0x0000000000017941 */ /* 0x000fea0003800200 */
.L_x_1854:
        /* <DEDUP_REMOVED lines=10> */
.L_x_1857:
[----:B------:R-:W-:Y:S05]  /*14840*/  BSYNC.RECONVERGENT B1 ;  /* 0x0000000000017941 */ /* 0x000fea0003800200 */
.L_x_1856:
        /* <DEDUP_REMOVED lines=14> */
.L_x_1859:
[----:B------:R-:W-:Y:S05]  /*14930*/  BSYNC.RECONVERGENT B1 ;  /* 0x0000000000017941 */ /* 0x000fea0003800200 */
.L_x_1858:
        /* <DEDUP_REMOVED lines=10> */
.L_x_1861:
[----:B------:R-:W-:Y:S05]  /*149e0*/  BSYNC.RECONVERGENT B1 ;  /* 0x0000000000017941 */ /* 0x000fea0003800200 */
.L_x_1860:
        /* <DEDUP_REMOVED lines=10> */
.L_x_1829:
[----:B------:R-:W-:Y:S05]  /*14a90*/  BSYNC.RECONVERGENT B0 ;  /* 0x0000000000007941 */ /* 0x000fea0003800200 */
.L_x_1828:
        /* <DEDUP_REMOVED lines=18> */
.L_x_1863:
[----:B------:R-:W-:Y:S05]  /*14bc0*/  BSYNC.RECONVERGENT B0 ;  /* 0x0000000000007941 */ /* 0x000fea0003800200 */
.L_x_1862:
        /* <DEDUP_REMOVED lines=10> */
.L_x_1865:
[----:B------:R-:W-:Y:S05]  /*14c70*/  BSYNC.RECONVERGENT B0 ;  /* 0x0000000000007941 */ /* 0x000fea0003800200 */
.L_x_1864:
        /* <DEDUP_REMOVED lines=15> */
.L_x_1867:
[----:B------:R-:W-:Y:S05]  /*14d70*/  BSYNC.RECONVERGENT B0 ;  /* 0x0000000000007941 */ /* 0x000fea0003800200 */
.L_x_1866:
        /* <DEDUP_REMOVED lines=15> */
.L_x_1869:
[----:B------:R-:W-:Y:S05]  /*14e70*/  BSYNC.RECONVERGENT B0 ;  /* 0x0000000000007941 */ /* 0x000fea0003800200 */
.L_x_1868:
        /* <DEDUP_REMOVED lines=15> */
.L_x_1871:
[----:B------:R-:W-:Y:S05]  /*14f70*/  BSYNC.RECONVERGENT B0 ;  /* 0x0000000000007941 */ /* 0x000fea0003800200 */
.L_x_1870:
        /* <DEDUP_REMOVED lines=15> */
.L_x_1873:
[----:B------:R-:W-:Y:S05]  /*15070*/  BSYNC.RECONVERGENT B0 ;  /* 0x0000000000007941 */ /* 0x000fea0003800200 */
.L_x_1872:
        /* <DEDUP_REMOVED lines=15> */
.L_x_1875:
[----:B------:R-:W-:Y:S05]  /*15170*/  BSYNC.RECONVERGENT B0 ;  /* 0x0000000000007941 */ /* 0x000fea0003800200 */
.L_x_1874:
[----:B------:R-:W-:Y:S01]  /*15180*/  BSSY.RECONVERGENT B0, `(.L_x_1876) ;  /* 0x000000f000007945 */ /* 0x000fe20003800200 */
[----:B------:R-:W-:Y:S01]  /*15190*/  DSETP.NAN.AND P5, PT, R14, R14, PT ;  /* 0x0000000e0e00722a */ /* 0x000fe20003fa8000 */
[----:B------:R-:W-:Y:S01]  /*151a0*/  SEL R29, R29, R8, P3 ;  /* 0x000000081d1d7207 */ /* 0x000fe20001800000 */
[----:B------:R-:W-:Y:S01]  /*151b0*/  @P4 DSETP.NUM.OR P2, PT, R90, R90, !P2 ;  /* 0x0000005a5a00422a */ /* 0x000fe20005747400 */
[----:B------:R-:W-:Y:S02]  /*151c0*/  @P6 ISETP.GE.U32.AND P1, PT, R0, R5, PT ;  /* 0x000000050000620c */ /* 0x000fe40003f26070 */
        /* <DEDUP_REMOVED lines=10> */
.L_x_1877:
[----:B------:R-:W-:Y:S05]  /*15270*/  BSYNC.RECONVERGENT B0 ;  /* 0x0000000000007941 */ /* 0x000fea0003800200 */
.L_x_1876:
        /* <DEDUP_REMOVED lines=17> */
.L_x_1879:
[----:B------:R-:W-:Y:S05]  /*15390*/  BSYNC.RECONVERGENT B0 ;  /* 0x0000000000007941 */ /* 0x000fea0003800200 */
.L_x_1878:
        /* <DEDUP_REMOVED lines=17> */
.L_x_1881:
[----:B------:R-:W-:Y:S05]  /*154b0*/  BSYNC.RECONVERGENT B0 ;  /* 0x0000000000007941 */ /* 0x000fea0003800200 */
.L_x_1880:
        /* <DEDUP_REMOVED lines=12> */
.L_x_1883:
[----:B------:R-:W-:Y:S05]  /*15580*/  BSYNC.RECONVERGENT B0 ;  /* 0x0000000000007941 */ /* 0x000fea0003800200 */
.L_x_1882:
        /* <DEDUP_REMOVED lines=8> */
[----:B------:R-:W-:Y:S01]  /*15610*/  @!P1 ISETP.GE.U32.AND P0, PT, R31, R2, PT ;  /* 0x000000021f00920c */ /* 0x000fe20003f06070 */
[----:B------:R-:W-:-:S03]  /*15620*/  @P1 DSETP.GT.AND P6, PT, R12, R98, PT ;  /* 0x000000620c00122a */ /* 0x000fc60003fc4000 */
[----:B------:R-:W-:-:S04]  /*15630*/  @!P1 ISETP.GE.AND.EX P0, PT, R23, R18, PT, P0 ;  /* 0x000000121700920c */ /* 0x000fc80003f06300 */
[----:B------:R-:W-:-:S13]  /*15640*/  @!P1 PLOP3.LUT P6, PT, P0, PT, PT, 0x8, 0x80 ;  /* 0x000000000080981c */ /* 0x000fda00007ce170 */
.L_x_1885:
[----:B------:R-:W-:Y:S05]  /*15650*/  BSYNC.RECONVERGENT B0 ;  /* 0x0000000000007941 */ /* 0x000fea0003800200 */
.L_x_1884:
[----:B------:R-:W-:Y:S01]  /*15660*/  FSEL R24, R12, R98, P6 ;  /* 0x000000620c187208 */ /* 0x000fe20003000000 */
[----:B------:R-:W-:Y:S01]  /*15670*/  IMAD.MOV.U32 R4, RZ, RZ, R26 ;  /* 0x000000ffff047224 */ /* 0x000fe200078e001a */
[----:B------:R-:W-:Y:S01]  /*15680*/  FSEL R25, R13, R99, P6 ;  /* 0x000000630d197208 */ /* 0x000fe20003000000 */
[----:B------:R-:W-:Y:S01]  /*15690*/  IMAD.MOV.U32 R5, RZ, RZ, R27 ;  /* 0x000000ffff057224 */ /* 0x000fe200078e001b */
[----:B------:R-:W-:Y:S01]  /*156a0*/  SEL R22, R31, R2, P6 ;  /* 0x000000021f167207 */ /* 0x000fe20003000000 */
[----:B------:R-:W-:Y:S01]  /*156b0*/  IMAD.MOV.U32 R8, RZ, RZ, R14 ;  /* 0x000000ffff087224 */ /* 0x000fe200078e000e */
[----:B------:R-:W-:Y:S01]  /*156c0*/  SEL R23, R23, R18, P6 ;  /* 0x0000001217177207 */ /* 0x000fe20003000000 */
[----:B------:R-:W-:Y:S01]  /*156d0*/  IMAD.MOV.U32 R12, RZ, RZ, R0 ;  /* 0x000000ffff0c7224 */ /* 0x000fe200078e0000 */
[----:B------:R-:W-:Y:S01]  /*156e0*/  MOV R9, R15 ;  /* 0x0000000f00097202 */ /* 0x000fe20000000f00 */
[----:B------:R-:W-:-:S07]  /*156f0*/  IMAD.MOV.U32 R13, RZ, RZ, R97 ;  /* 0x000000ffff0d7224 */ /* 0x000fce00078e0061 */
.L_x_1557:
[----:B------:R-:W-:Y:S05]  /*15700*/  BSYNC.RECONVERGENT B6 ;  /* 0x0000000000067941 */ /* 0x000fea0003800200 */
.L_x_1556:
[----:B------:R-:W1:Y:S02]  /*15710*/  LDCU UR4, c[0x0][0x3b4] ;  /* 0x00007680ff0477ac */ /* 0x000e640008000800 */
[----:B-1----:R-:W-:-:S09]  /*15720*/  UISETP.NE.AND UP0, UPT, UR4, URZ, UPT ;  /* 0x000000ff0400728c */ /* 0x002fd2000bf05270 */
[----:B------:R-:W-:Y:S05]  /*15730*/  BRA.U !UP0, `(.L_x_1886) ;  /* 0x0000000508b47547 */ /* 0x000fea000b800000 */
[----:B------:R-:W1:Y:S01]  /*15740*/  S2R R3, SR_CgaCtaId ;  /* 0x0000000000037919 */ /* 0x000e620000008800 */
[----:B------:R-:W2:Y:S01]  /*15750*/  LDC R18, c[0x0][0x360] ;  /* 0x0000d800ff127b82 */ /* 0x000ea20000000800 */
[----:B------:R-:W-:Y:S01]  /*15760*/  MOV R0, 0x400 ;  /* 0x0000040000007802 */ /* 0x000fe20000000f00 */
[----:B------:R-:W-:Y:S01]  /*15770*/  IMAD.MOV.U32 R20, RZ, RZ, R24 ;  /* 0x000000ffff147224 */ /* 0x000fe200078e0018 */
[----:B------:R-:W-:Y:S01]  /*15780*/  MOV R14, R16 ;  /* 0x00000010000e7202 */ /* 0x000fe20000000f00 */
[----:B------:R-:W-:Y:S02]  /*15790*/  IMAD.MOV.U32 R21, RZ, RZ, R25 ;  /* 0x000000ffff157224 */ /* 0x000fe400078e0019 */
[----:B------:R-:W-:Y:S02]  /*157a0*/  VIADD R2, R0, 0x10 ;  /* 0x0000001000027836 */ /* 0x000fe40000000000 */
[----:B-----5:R-:W3:Y:S01]  /*157b0*/  LDC R44, c[0x0][0x364] ;  /* 0x0000d900ff2c7b82 */ /* 0x020ee20000000800 */
[----:B------:R-:W-:-:S02]  /*157c0*/  IMAD.MOV.U32 R15, RZ, RZ, R17 ;  /* 0x000000ffff0f7224 */ /* 0x000fc400078e0011 */
[----:B--2---:R-:W-:Y:S01]  /*157d0*/  IMAD R0, R120, R18, R113 ;  /* 0x0000001278007224 */ /* 0x004fe200078e0271 */
[----:B-1----:R-:W-:Y:S02]  /*157e0*/  LEA R3, R3, R2, 0x18 ;  /* 0x0000000203037211 */ /* 0x002fe400078ec0ff */
[----:B---3--:R-:W-:-:S03]  /*157f0*/  ISETP.GE.U32.AND P0, PT, R44, 0x2, PT ;  /* 0x000000022c00780c */ /* 0x008fc60003f06070 */
[----:B------:R-:W-:-:S05]  /*15800*/  IMAD R19, R0, 0x40, R3 ;  /* 0x0000004000137824 */ /* 0x000fca00078e0203 */
[----:B------:R1:W-:Y:S04]  /*15810*/  STS.128 [R19], R4 ;  /* 0x0000000413007388 */ /* 0x0003e80000000c00 */
[----:B------:R1:W-:Y:S04]  /*15820*/  STS.128 [R19+0x10], R8 ;  /* 0x0000100813007388 */ /* 0x0003e80000000c00 */
[----:B------:R1:W-:Y:S04]  /*15830*/  STS.128 [R19+0x20], R12 ;  /* 0x0000200c13007388 */ /* 0x0003e80000000c00 */
[----:B------:R1:W-:Y:S01]  /*15840*/  STS.128 [R19+0x30], R20 ;  /* 0x0000301413007388 */ /* 0x0003e20000000c00 */
[----:B------:R-:W-:Y:S05]  /*15850*/  @!P0 BRA `(.L_x_1886) ;  /* 0x00000004006c8947 */ /* 0x000fea0003800000 */
[----:B------:R-:W-:-:S07]  /*15860*/  IMAD.MOV.U32 R0, RZ, RZ, R44 ;  /* 0x000000ffff007224 */ /* 0x000fce00078e002c */
.L_x_1897:
[----:B-1----:R-:W-:Y:S01]  /*15870*/  SHF.R.U32.HI R21, RZ, 0x1, R0 ;  /* 0x00000001ff157819 */ /* 0x002fe20000011600 */
[----:B------:R-:W-:Y:S05]  /*15880*/  WARPSYNC.ALL ;  /* 0x0000000000007948 */ /* 0x000fea0003800000 */
[----:B------:R-:W-:Y:S01]  /*15890*/  IMAD.IADD R15, R21, 0x1, R120 ;  /* 0x00000001150f7824 */ /* 0x000fe200078e0278 */
[----:B------:R-:W-:Y:S04]  /*158a0*/  BAR.SYNC.DEFER_BLOCKING 0x0 ;  /* 0x0000000000007b1d */ /* 0x000fe80000010000 */
[----:B------:R-:W-:-:S02]  /*158b0*/  ISETP.GE.U32.AND P0, PT, R15, R44, PT ;  /* 0x0000002c0f00720c */ /* 0x000fc40003f06070 */
[----:B------:R-:W-:Y:S02]  /*158c0*/  BSSY.RECONVERGENT B0, `(.L_x_1887) ;  /* 0x0000051000007945 */ /* 0x000fe40003800200 */
[----:B------:R-:W-:-:S13]  /*158d0*/  ISETP.GE.U32.OR P0, PT, R120, R21, P0 ;  /* 0x000000157800720c */ /* 0x000fda0000706470 */
[----:B0-----:R-:W-:Y:S05]  /*158e0*/  @P0 BRA `(.L_x_1888) ;  /* 0x0000000400380947 */ /* 0x001fea0003800000 */
[----:B------:R-:W-:Y:S01]  /*158f0*/  IMAD R2, R15, R18, R113 ;  /* 0x000000120f027224 */ /* 0x000fe200078e0271 */
[----:B------:R-:W-:Y:S01]  /*15900*/  DSETP.NAN.AND P4, PT, R4, R4, PT ;  /* 0x000000040400722a */ /* 0x000fe20003f88000 */
[----:B------:R-:W-:Y:S01]  /*15910*/  BSSY.RECONVERGENT B1, `(.L_x_1889) ;  /* 0x0000013000017945 */ /* 0x000fe20003800200 */
[----:B------:R-:W-:Y:S01]  /*15920*/  DSETP.NAN.AND P3, PT, R8, R8, PT ;  /* 0x000000080800722a */ /* 0x000fe20003f68000 */
[----:B------:R-:W-:Y:S01]  /*15930*/  IMAD R2, R2, 0x40, R3 ;  /* 0x0000004002027824 */ /* 0x000fe200078e0203 */
[----:B------:R-:W-:-:S04]  /*15940*/  DSETP.NAN.AND P2, PT, R12, R12, PT ;  /* 0x0000000c0c00722a */ /* 0x000fc80003f48000 */
[----:B------:R-:W1:Y:S04]  /*15950*/  LDS.128 R40, [R2] ;  /* 0x0000000002287984 */ /* 0x000e680000000c00 */
[----:B------:R-:W2:Y:S04]  /*15960*/  LDS.128 R36, [R2+0x10] ;  /* 0x0000100002247984 */ /* 0x000ea80000000c00 */
[----:B------:R3:W4:Y:S04]  /*15970*/  LDS.128 R28, [R2+0x20] ;  /* 0x00002000021c7984 */ /* 0x0007280000000c00 */
[----:B------:R3:W0:Y:S01]  /*15980*/  LDS.128 R32, [R2+0x30] ;  /* 0x0000300002207984 */ /* 0x0006220000000c00 */
[----:B-1----:R-:W-:-:S04]  /*15990*/  @P4 ISETP.GE.U32.AND P1, PT, R6, R42, PT ;  /* 0x0000002a0600420c */ /* 0x002fc80003f26070 */
[----:B------:R-:W-:Y:S02]  /*159a0*/  @P4 ISETP.GE.AND.EX P1, PT, R7, R43, PT, P1 ;  /* 0x0000002b0700420c */ /* 0x000fe40003f26310 */
[----:B--2---:R-:W-:-:S04]  /*159b0*/  @P3 ISETP.GE.U32.AND P0, PT, R10, R38, PT ;  /* 0x000000260a00320c */ /* 0x004fc80003f06070 */
[----:B------:R-:W-:-:S07]  /*159c0*/  @P3 ISETP.GE.AND.EX P0, PT, R11, R39, PT, P0 ;  /* 0x000000270b00320c */ /* 0x000fce0003f06300 */
[----:B------:R-:W-:Y:S01]  /*159d0*/  @P4 DSETP.NUM.OR P1, PT, R40, R40, !P1 ;  /* 0x000000282800422a */ /* 0x000fe20004f27400 */
[----:B0--34-:R-:W-:-:S13]  /*159e0*/  @P4 BRA `(.L_x_1890) ;  /* 0x0000000000144947 */ /* 0x019fda0003800000 */
[----:B------:R-:W-:-:S14]  /*159f0*/  DSETP.NEU.AND P4, PT, R4, R40, PT ;  /* 0x000000280400722a */ /* 0x000fdc0003f8d000 */
[----:B------:R-:W-:-:S04]  /*15a00*/  @!P4 ISETP.GE.U32.AND P1, PT, R6, R42, PT ;  /* 0x0000002a0600c20c */ /* 0x000fc80003f26070 */
[----:B------:R-:W-:-:S04]  /*15a10*/  @!P4 ISETP.GE.AND.EX P1, PT, R7, R43, PT, P1 ;  /* 0x0000002b0700c20c */ /* 0x000fc80003f26310 */
[----:B------:R-:W-:-:S07]  /*15a20*/  @!P4 PLOP3.LUT P1, PT, P1, PT, PT, 0x8, 0x80 ;  /* 0x000000000080c81c */ /* 0x000fce0000f2e170 */
[----:B------:R-:W-:-:S14]  /*15a30*/  @P4 DSETP.GT.AND P1, PT, R4, R40, PT ;  /* 0x000000280400422a */ /* 0x000fdc0003f24000 */
.L_x_1890:
[----:B------:R-:W-:Y:S05]  /*15a40*/  BSYNC.RECONVERGENT B1 ;  /* 0x0000000000017941 */ /* 0x000fea0003800200 */
.L_x_1889:
        /* <DEDUP_REMOVED lines=12> */
.L_x_1892:
[----:B------:R-:W-:Y:S05]  /*15b10*/  BSYNC.RECONVERGENT B1 ;  /* 0x0000000000017941 */ /* 0x000fea0003800200 */
.L_x_1891:
[----:B------:R-:W-:Y:S01]  /*15b20*/  FSEL R8, R8, R36, P0 ;  /* 0x0000002408087208 */ /* 0x000fe20000000000 */
[----:B------:R0:W-:Y:S01]  /*15b30*/  STS.128 [R19], R4 ;  /* 0x0000000413007388 */ /* 0x0001e20000000c00 */
[----:B------:R-:W-:Y:S01]  /*15b40*/  FSEL R9, R9, R37, P0 ;  /* 0x0000002509097208 */ /* 0x000fe20000000000 */
[----:B------:R-:W-:Y:S01]  /*15b50*/  DSETP.NAN.AND P3, PT, R24, R24, PT ;  /* 0x000000181800722a */ /* 0x000fe20003f68000 */
[----:B------:R-:W-:Y:S01]  /*15b60*/  SEL R10, R10, R38, P0 ;  /* 0x000000260a0a7207 */ /* 0x000fe20000000000 */
[----:B------:R-:W-:Y:S01]  /*15b70*/  BSSY.RECONVERGENT B1, `(.L_x_1893) ;  /* 0x000000e000017945 */ /* 0x000fe20003800200 */
[----:B------:R-:W-:Y:S02]  /*15b80*/  SEL R11, R11, R39, P0 ;  /* 0x000000270b0b7207 */ /* 0x000fe40000000000 */
[----:B------:R-:W-:-:S03]  /*15b90*/  @P2 ISETP.GE.U32.AND P1, PT, R16, R30, PT ;  /* 0x0000001e1000220c */ /* 0x000fc60003f26070 */
[----:B------:R0:W-:Y:S01]  /*15ba0*/  STS.128 [R19+0x10], R8 ;  /* 0x0000100813007388 */ /* 0x0001e20000000c00 */
        /* <DEDUP_REMOVED lines=10> */
.L_x_1894:
[----:B------:R-:W-:Y:S05]  /*15c50*/  BSYNC.RECONVERGENT B1 ;  /* 0x0000000000017941 */ /* 0x000fea0003800200 */
.L_x_1893:
        /* <DEDUP_REMOVED lines=12> */
.L_x_1896:
[----:B------:R-:W-:Y:S05]  /*15d20*/  BSYNC.RECONVERGENT B1 ;  /* 0x0000000000017941 */ /* 0x000fea0003800200 */
.L_x_1895:
[----:B------:R-:W-:Y:S01]  /*15d30*/  SEL R23, R23, R35, P0 ;  /* 0x0000002317177207 */ /* 0x000fe20000000000 */
[----:B------:R-:W-:Y:S01]  /*15d40*/  IMAD.MOV.U32 R14, RZ, RZ, R16 ;  /* 0x000000ffff0e7224 */ /* 0x000fe200078e0010 */
[----:B------:R-:W-:Y:S01]  /*15d50*/  SEL R22, R22, R34, P0 ;  /* 0x0000002216167207 */ /* 0x000fe20000000000 */
[----:B------:R-:W-:Y:S01]  /*15d60*/  IMAD.MOV.U32 R15, RZ, RZ, R17 ;  /* 0x000000ffff0f7224 */ /* 0x000fe200078e0011 */
[----:B------:R-:W-:Y:S01]  /*15d70*/  FSEL R24, R24, R32, P0 ;  /* 0x0000002018187208 */ /* 0x000fe20000000000 */
[----:B------:R-:W-:Y:S01]  /*15d80*/  IMAD.MOV.U32 R27, RZ, RZ, R23 ;  /* 0x000000ffff1b7224 */ /* 0x000fe200078e0017 */
[----:B------:R-:W-:Y:S02]  /*15d90*/  FSEL R25, R25, R33, P0 ;  /* 0x0000002119197208 */ /* 0x000fe40000000000 */
[----:B------:R-:W-:Y:S01]  /*15da0*/  MOV R26, R22 ;  /* 0x00000016001a7202 */ /* 0x000fe20000000f00 */
[----:B------:R1:W-:Y:S04]  /*15db0*/  STS.128 [R19+0x20], R12 ;  /* 0x0000200c13007388 */ /* 0x0003e80000000c00 */
[----:B------:R1:W-:Y:S02]  /*15dc0*/  STS.128 [R19+0x30], R24 ;  /* 0x0000301813007388 */ /* 0x0003e40000000c00 */
.L_x_1888:
[----:B------:R-:W-:Y:S05]  /*15dd0*/  BSYNC.RECONVERGENT B0 ;  /* 0x0000000000007941 */ /* 0x000fea0003800200 */
.L_x_1887:
[----:B------:R-:W-:Y:S01]  /*15de0*/  ISETP.GT.U32.AND P0, PT, R0, 0x3, PT ;  /* 0x000000030000780c */ /* 0x000fe20003f04070 */
[----:B------:R-:W-:-:S12]  /*15df0*/  IMAD.MOV.U32 R0, RZ, RZ, R21 ;  /* 0x000000ffff007224 */ /* 0x000fd800078e0015 */
[----:B------:R-:W-:Y:S05]  /*15e00*/  @P0 BRA `(.L_x_1897) ;  /* 0xfffffff800980947 */ /* 0x000fea000383ffff */
.L_x_1886:
[----:B------:R-:W2:Y:S02]  /*15e10*/  LDCU UR4, c[0x0][0x3b0] ;  /* 0x00007600ff0477ac */ /* 0x000ea40008000800 */
[----:B--2---:R-:W-:-:S09]  /*15e20*/  UISETP.NE.AND UP0, UPT, UR4, URZ, UPT ;  /* 0x000000ff0400728c */ /* 0x004fd2000bf05270 */
[----:B------:R-:W-:Y:S05]  /*15e30*/  BRA.U !UP0, `(.L_x_1898) ;  /* 0x0000000d081c7547 */ /* 0x000fea000b800000 */
[----:B01----:R-:W0:Y:S02]  /*15e40*/  LDC R19, c[0x0][0x360] ;  /* 0x0000d800ff137b82 */ /* 0x003e240000000800 */
[----:B0-----:R-:W-:Y:S01]  /*15e50*/  ISETP.GE.U32.AND P0, PT, R19, 0x21, PT ;  /* 0x000000211300780c */ /* 0x001fe20003f06070 */
[----:B------:R-:W-:-:S12]  /*15e60*/  IMAD.MOV.U32 R0, RZ, RZ, R19 ;  /* 0x000000ffff007224 */ /* 0x000fd800078e0013 */
[----:B------:R-:W-:Y:S05]  /*15e70*/  @!P0 BRA `(.L_x_1899) ;  /* 0x0000000400ac8947 */ /* 0x000fea0003800000 */
[----:B------:R-:W0:Y:S01]  /*15e80*/  S2UR UR5, SR_CgaCtaId ;  /* 0x00000000000579c3 */ /* 0x000e220000008800 */
[----:B------:R-:W-:Y:S01]  /*15e90*/  UMOV UR4, 0x400 ;  /* 0x0000040000047882 */ /* 0x000fe20000000000 */
[----:B------:R-:W-:Y:S01]  /*15ea0*/  IMAD R0, R120, R19, R113 ;  /* 0x0000001378007224 */ /* 0x000fe200078e0271 */
[----:B------:R-:W-:Y:S01]  /*15eb0*/  UIADD3 UR4, UPT, UPT, UR4, 0x10, URZ ;  /* 0x0000001004047890 */ /* 0x000fe2000fffe0ff */
[----:B------:R-:W-:Y:S01]  /*15ec0*/  IMAD.MOV.U32 R20, RZ, RZ, R24 ;  /* 0x000000ffff147224 */ /* 0x000fe200078e0018 */
[----:B------:R-:W-:Y:S01]  /*15ed0*/  MOV R15, R17 ;  /* 0x00000011000f7202 */ /* 0x000fe20000000f00 */
[----:B------:R-:W-:Y:S01]  /*15ee0*/  IMAD.MOV.U32 R21, RZ, RZ, R25 ;  /* 0x000000ffff157224 */ /* 0x000fe200078e0019 */
[----:B------:R-:W-:Y:S01]  /*15ef0*/  ISETP.GE.U32.AND P0, PT, R19, 0x40, PT ;  /* 0x000000401300780c */ /* 0x000fe20003f06070 */
[----:B------:R-:W-:Y:S01]  /*15f00*/  IMAD.MOV.U32 R14, RZ, RZ, R16 ;  /* 0x000000ffff0e7224 */ /* 0x000fe200078e0010 */
[----:B0-----:R-:W-:-:S06]  /*15f10*/  ULEA UR4, UR5, UR4, 0x18 ;  /* 0x0000000405047291 */ /* 0x001fcc000f8ec0ff */
[----:B------:R-:W-:Y:S01]  /*15f20*/  LEA R3, R0, UR4, 0x6 ;  /* 0x0000000400037c11 */ /* 0x000fe2000f8e30ff */
[----:B------:R-:W-:-:S04]  /*15f30*/  IMAD.MOV.U32 R0, RZ, RZ, 0x20 ;  /* 0x00000020ff007424 */ /* 0x000fc800078e00ff */
[----:B------:R0:W-:Y:S04]  /*15f40*/  STS.128 [R3], R4 ;  /* 0x0000000403007388 */ /* 0x0001e80000000c00 */
[----:B------:R0:W-:Y:S04]  /*15f50*/  STS.128 [R3+0x10], R8 ;  /* 0x0000100803007388 */ /* 0x0001e80000000c00 */
[----:B------:R0:W-:Y:S04]  /*15f60*/  STS.128 [R3+0x20], R12 ;  /* 0x0000200c03007388 */ /* 0x0001e80000000c00 */
[----:B------:R0:W-:Y:S01]  /*15f70*/  STS.128 [R3+0x30], R20 ;  /* 0x0000301403007388 */ /* 0x0001e20000000c00 */
[----:B------:R-:W-:Y:S05]  /*15f80*/  @!P0 BRA `(.L_x_1899) ;  /* 0x0000000400688947 */ /* 0x000fea0003800000 */
[----:B------:R-:W-:-:S07]  /*15f90*/  IMAD.MOV.U32 R2, RZ, RZ, R19 ;  /* 0x000000ffff027224 */ /* 0x000fce00078e0013 */
.L_x_1910:
[----:B------:R-:W-:Y:S01]  /*15fa0*/  SHF.R.U32.HI R18, RZ, 0x1, R2 ;  /* 0x00000001ff127819 */ /* 0x000fe20000011602 */
[----:B------:R-:W-:Y:S05]  /*15fb0*/  WARPSYNC.ALL ;  /* 0x0000000000007948 */ /* 0x000fea0003800000 */
[----:B01----:R-:W-:Y:S01]  /*15fc0*/  IMAD.IADD R14, R18, 0x1, R113 ;  /* 0x00000001120e7824 */ /* 0x003fe200078e0271 */
[----:B------:R-:W-:Y:S04]  /*15fd0*/  BAR.SYNC.DEFER_BLOCKING 0x0 ;  /* 0x0000000000007b1d */ /* 0x000fe80000010000 */
[----:B------:R-:W-:-:S02]  /*15fe0*/  ISETP.GE.U32.AND P0, PT, R14, R19, PT ;  /* 0x000000130e00720c */ /* 0x000fc40003f06070 */
[----:B------:R-:W-:Y:S02]  /*15ff0*/  BSSY.RECONVERGENT B0, `(.L_x_1900) ;  /* 0x0000050000007945 */ /* 0x000fe40003800200 */
[----:B------:R-:W-:-:S13]  /*16000*/  ISETP.GE.U32.OR P0, PT, R113, R18, P0 ;  /* 0x000000127100720c */ /* 0x000fda0000706470 */
[----:B------:R-:W-:Y:S05]  /*16010*/  @P0 BRA `(.L_x_1901) ;  /* 0x0000000400340947 */ /* 0x000fea0003800000 */
[----:B------:R-:W-:Y:S01]  /*16020*/  IMAD R14, R18, 0x40, R3 ;  /* 0x00000040120e7824 */ /* 0x000fe200078e0203 */
[----:B------:R-:W-:Y:S01]  /*16030*/  DSETP.NAN.AND P1, PT, R4, R4, PT ;  /* 0x000000040400722a */ /* 0x000fe20003f28000 */
[----:B------:R-:W-:Y:S01]  /*16040*/  BSSY.RECONVERGENT B1, `(.L_x_1902) ;  /* 0x000000f000017945 */ /* 0x000fe20003800200 */
[----:B------:R-:W-:Y:S02]  /*16050*/  DSETP.NAN.AND P4, PT, R8, R8, PT ;  /* 0x000000080800722a */ /* 0x000fe40003f88000 */
[----:B-----5:R-:W0:Y:S04]  /*16060*/  LDS.128 R40, [R14] ;  /* 0x000000000e287984 */ /* 0x020e280000000c00 */
[----:B------:R1:W2:Y:S04]  /*16070*/  LDS.128 R36, [R14+0x10] ;  /* 0x000010000e247984 */ /* 0x0002a80000000c00 */
[----:B------:R1:W3:Y:S04]  /*16080*/  LDS.128 R28, [R14+0x20] ;  /* 0x000020000e1c7984 */ /* 0x0002e80000000c00 */
[----:B------:R1:W4:Y:S01]  /*16090*/  LDS.128 R32, [R14+0x30] ;  /* 0x000030000e207984 */ /* 0x0003220000000c00 */
[----:B0-----:R-:W-:-:S04]  /*160a0*/  @P1 ISETP.GE.U32.AND P0, PT, R6, R42, PT ;  /* 0x0000002a0600120c */ /* 0x001fc80003f06070 */
[----:B------:R-:W-:-:S13]  /*160b0*/  @P1 ISETP.GE.AND.EX P0, PT, R7, R43, PT, P0 ;  /* 0x0000002b0700120c */ /* 0x000fda0003f06300 */
[----:B------:R-:W-:Y:S01]  /*160c0*/  @P1 DSETP.NUM.OR P0, PT, R40, R40, !P0 ;  /* 0x000000282800122a */ /* 0x000fe20004707400 */
[----:B-1234-:R-:W-:-:S13]  /*160d0*/  @P1 BRA `(.L_x_1903) ;  /* 0x0000000000141947 */ /* 0x01efda0003800000 */
[----:B------:R-:W-:-:S14]  /*160e0*/  DSETP.NEU.AND P1, PT, R4, R40, PT ;  /* 0x000000280400722a */ /* 0x000fdc0003f2d000 */
[----:B------:R-:W-:-:S04]  /*160f0*/  @!P1 ISETP.GE.U32.AND P0, PT, R6, R42, PT ;  /* 0x0000002a0600920c */ /* 0x000fc80003f06070 */
[----:B------:R-:W-:-:S04]  /*16100*/  @!P1 ISETP.GE.AND.EX P0, PT, R7, R43, PT, P0 ;  /* 0x0000002b0700920c */ /* 0x000fc80003f06300 */
[----:B------:R-:W-:-:S07]  /*16110*/  @!P1 PLOP3.LUT P0, PT, P0, PT, PT, 0x8, 0x80 ;  /* 0x000000000080981c */ /* 0x000fce000070e170 */
[----:B------:R-:W-:-:S14]  /*16120*/  @P1 DSETP.GT.AND P0, PT, R4, R40, PT ;  /* 0x000000280400122a */ /* 0x000fdc0003f04000 */
.L_x_1903:
[----:B------:R-:W-:Y:S05]  /*16130*/  BSYNC.RECONVERGENT B1 ;  /* 0x0000000000017941 */ /* 0x000fea0003800200 */
.L_x_1902:
[----:B------:R-:W-:Y:S01]  /*16140*/  FSEL R4, R4, R40, P0 ;  /* 0x0000002804047208 */ /* 0x000fe20000000000 */
[----:B------:R-:W-:Y:S01]  /*16150*/  DSETP.NAN.AND P3, PT, R12, R12, PT ;  /* 0x0000000c0c00722a */ /* 0x000fe20003f68000 */
[----:B------:R-:W-:Y:S01]  /*16160*/  FSEL R5, R5, R41, P0 ;  /* 0x0000002905057208 */ /* 0x000fe20000000000 */
[----:B------:R-:W-:Y:S01]  /*16170*/  DSETP.NAN.AND P5, PT, R24, R24, PT ;  /* 0x000000181800722a */ /* 0x000fe20003fa8000 */
[----:B------:R-:W-:Y:S01]  /*16180*/  SEL R6, R6, R42, P0 ;  /* 0x0000002a06067207 */ /* 0x000fe20000000000 */
[----:B------:R-:W-:Y:S01]  /*16190*/  BSSY.RECONVERGENT B1, `(.L_x_1904) ;  /* 0x0000010000017945 */ /* 0x000fe20003800200 */
[----:B------:R-:W-:Y:S02]  /*161a0*/  SEL R7, R7, R43, P0 ;  /* 0x0000002b07077207 */ /* 0x000fe40000000000 */
[----:B------:R-:W-:-:S03]  /*161b0*/  @P4 ISETP.GE.U32.AND P2, PT, R10, R38, PT ;  /* 0x000000260a00420c */ /* 0x000fc60003f46070 */
[----:B------:R0:W-:Y:S01]  /*161c0*/  STS.128 [R3], R4 ;  /* 0x0000000403007388 */ /* 0x0001e20000000c00 */
[----:B------:R-:W-:-:S03]  /*161d0*/  @P4 ISETP.GE.AND.EX P2, PT, R11, R39, PT, P2 ;  /* 0x000000270b00420c */ /* 0x000fc60003f46320 */
[----:B------:R-:W-:Y:S02]  /*161e0*/  @P3 ISETP.GE.U32.AND P1, PT, R16, R30, PT ;  /* 0x0000001e1000320c */ /* 0x000fe40003f26070 */
[----:B------:R-:W-:Y:S02]  /*161f0*/  @P5 ISETP.GE.U32.AND P0, PT, R22, R34, PT ;  /* 0x000000221600520c */ /* 0x000fe40003f06070 */
[----:B------:R-:W-:Y:S02]  /*16200*/  @P3 ISETP.GE.AND.EX P1, PT, R17, R31, PT, P1 ;  /* 0x0000001f1100320c */ /* 0x000fe40003f26310 */
        /* <DEDUP_REMOVED lines=8> */
.L_x_1905:
[----:B------:R-:W-:Y:S05]  /*16290*/  BSYNC.RECONVERGENT B1 ;  /* 0x0000000000017941 */ /* 0x000fea0003800200 */
.L_x_1904:
        /* <DEDUP_REMOVED lines=12> */
.L_x_1907:
[----:B------:R-:W-:Y:S05]  /*16360*/  BSYNC.RECONVERGENT B1 ;  /* 0x0000000000017941 */ /* 0x000fea0003800200 */
.L_x_1906:
        /* <DEDUP_REMOVED lines=12> */
.L_x_1909:
[----:B------:R-:W-:Y:S05]  /*16430*/  BSYNC.RECONVERGENT B1 ;  /* 0x0000000000017941 */ /* 0x000fea0003800200 */
.L_x_1908:
[----:B------:R-:W-:Y:S01]  /*16440*/  FSEL R24, R24, R32, P0 ;  /* 0x0000002018187208 */ /* 0x000fe20000000000 */
[----:B------:R-:W-:Y:S01]  /*16450*/  IMAD.MOV.U32 R15, RZ, RZ, R17 ;  /* 0x000000ffff0f7224 */ /* 0x000fe200078e0011 */
[----:B------:R-:W-:Y:S01]  /*16460*/  FSEL R25, R25, R33, P0 ;  /* 0x0000002119197208 */ /* 0x000fe20000000000 */
[----:B------:R1:W-:Y:S01]  /*16470*/  STS.128 [R3+0x10], R8 ;  /* 0x0000100803007388 */ /* 0x0003e20000000c00 */
[----:B------:R-:W-:Y:S01]  /*16480*/  SEL R22, R22, R34, P0 ;  /* 0x0000002216167207 */ /* 0x000fe20000000000 */
[----:B------:R-:W-:Y:S01]  /*16490*/  IMAD.MOV.U32 R20, RZ, RZ, R24 ;  /* 0x000000ffff147224 */ /* 0x000fe200078e0018 */
[----:B------:R-:W-:Y:S01]  /*164a0*/  SEL R23, R23, R35, P0 ;  /* 0x0000002317177207 */ /* 0x000fe20000000000 */
[----:B------:R-:W-:Y:S01]  /*164b0*/  IMAD.MOV.U32 R21, RZ, RZ, R25 ;  /* 0x000000ffff157224 */ /* 0x000fe200078e0019 */
[----:B------:R-:W-:-:S04]  /*164c0*/  MOV R14, R16 ;  /* 0x00000010000e7202 */ /* 0x000fc80000000f00 */
[----:B------:R1:W-:Y:S04]  /*164d0*/  STS.128 [R3+0x30], R20 ;  /* 0x0000301403007388 */ /* 0x0003e80000000c00 */
[----:B------:R1:W-:Y:S02]  /*164e0*/  STS.128 [R3+0x20], R12 ;  /* 0x0000200c03007388 */ /* 0x0003e40000000c00 */
.L_x_1901:
[----:B------:R-:W-:Y:S05]  /*164f0*/  BSYNC.RECONVERGENT B0 ;  /* 0x0000000000007941 */ /* 0x000fea0003800200 */
.L_x_1900:
[----:B------:R-:W-:Y:S01]  /*16500*/  ISETP.GT.U32.AND P0, PT, R2, 0x7f, PT ;  /* 0x0000007f0200780c */ /* 0x000fe20003f04070 */
[----:B------:R-:W-:-:S12]  /*16510*/  IMAD.MOV.U32 R2, RZ, RZ, R18 ;  /* 0x000000ffff027224 */ /* 0x000fd800078e0012 */
[----:B------:R-:W-:Y:S05]  /*16520*/  @P0 BRA `(.L_x_1910) ;  /* 0xfffffff8009c0947 */ /* 0x000fea000383ffff */
.L_x_1899:
[----:B------:R-:W-:Y:S01]  /*16530*/  ISETP.GE.U32.AND P0, PT, R0, 0x2, PT ;  /* 0x000000020000780c */ /* 0x000fe20003f06070 */
[----:B------:R-:W-:Y:S05]  /*16540*/  WARPSYNC.ALL ;  /* 0x0000000000007948 */ /* 0x000fea0003800000 */
[----:B------:R-:W-:Y:S07]  /*16550*/  BAR.SYNC.DEFER_BLOCKING 0x0 ;  /* 0x0000000000007b1d */ /* 0x000fee0000010000 */
[----:B------:R-:W-:Y:S05]  /*16560*/  @!P0 BRA `(.L_x_1898) ;  /* 0x0000000400508947 */ /* 0x000fea0003800000 */
[----:B------:R-:W-:-:S07]  /*16570*/  IMAD.MOV.U32 R27, RZ, RZ, 0x1 ;  /* 0x00000001ff1b7424 */ /* 0x000fce00078e00ff */
.L_x_1919:
[----:B------:R-:W2:Y:S01]  /*16580*/  SHFL.DOWN PT, R29, R6, R27, 0x1f ;  /* 0x08001f1b061d7589 */ /* 0x000ea200000e0000 */
[----:B------:R-:W-:Y:S01]  /*16590*/  DSETP.NAN.AND P1, PT, R4, R4, PT ;  /* 0x000000040400722a */ /* 0x000fe20003f28000 */
[----:B------:R-:W-:Y:S02]  /*165a0*/  BSSY.RECONVERGENT B0, `(.L_x_1911) ;  /* 0x000000d000007945 */ /* 0x000fe40003800200 */
[----:B------:R-:W3:Y:S04]  /*165b0*/  SHFL.DOWN PT, R26, R7, R27, 0x1f ;  /* 0x08001f1b071a7589 */ /* 0x000ee800000e0000 */
[----:B01----:R-:W-:Y:S04]  /*165c0*/  SHFL.DOWN PT, R3, R5, R27, 0x1f ;  /* 0x08001f1b05037589 */ /* 0x003fe800000e0000 */
[----:B------:R-:W0:Y:S03]  /*165d0*/  SHFL.DOWN PT, R2, R4, R27, 0x1f ;  /* 0x08001f1b04027589 */ /* 0x000e2600000e0000 */
[----:B--2---:R-:W-:-:S04]  /*165e0*/  @P1 ISETP.GE.U32.AND P0, PT, R6, R29, PT ;  /* 0x0000001d0600120c */ /* 0x004fc80003f06070 */
[----:B---3--:R-:W-:-:S13]  /*165f0*/  @P1 ISETP.GE.AND.EX P0, PT, R7, R26, PT, P0 ;  /* 0x0000001a0700120c */ /* 0x008fda0003f06300 */
[----:B0-----:R-:W-:Y:S01]  /*16600*/  @P1 DSETP.NUM.OR P0, PT, R2, R2, !P0 ;  /* 0x000000020200122a */ /* 0x001fe20004707400 */
[----:B------:R-:W-:-:S13]  /*16610*/  @P1 BRA `(.L_x_1912) ;  /* 0x0000000000141947 */ /* 0x000fda0003800000 */
[----:B------:R-:W-:-:S14]  /*16620*/  DSETP.NEU.AND P1, PT, R4, R2, PT ;  /* 0x000000020400722a */ /* 0x000fdc0003f2d000 */
[----:B------:R-:W-:-:S04]  /*16630*/  @!P1 ISETP.GE.U32.AND P0, PT, R6, R29, PT ;  /* 0x0000001d0600920c */ /* 0x000fc80003f06070 */
[----:B------:R-:W-:-:S04]  /*16640*/  @!P1 ISETP.GE.AND.EX P0, PT, R7, R26, PT, P0 ;  /* 0x0000001a0700920c */ /* 0x000fc80003f06300 */
[----:B------:R-:W-:-:S07]  /*16650*/  @!P1 PLOP3.LUT P0, PT, P0, PT, PT, 0x8, 0x80 ;  /* 0x000000000080981c */ /* 0x000fce000070e170 */
[----:B------:R-:W-:-:S14]  /*16660*/  @P1 DSETP.GT.AND P0, PT, R4, R2, PT ;  /* 0x000000020400122a */ /* 0x000fdc0003f04000 */
.L_x_1912:
[----:B------:R-:W-:Y:S05]  /*16670*/  BSYNC.RECONVERGENT B0 ;  /* 0x0000000000007941 */ /* 0x000fea0003800200 */
.L_x_1911:
[----:B------:R-:W0:Y:S01]  /*16680*/  SHFL.DOWN PT, R31, R10, R27, 0x1f ;  /* 0x08001f1b0a1f7589 */ /* 0x000e2200000e0000 */
[----:B------:R-:W-:Y:S01]  /*16690*/  DSETP.NAN.AND P2, PT, R8, R8, PT ;  /* 0x000000080800722a */ /* 0x000fe20003f48000 */
[----:B------:R-:W-:Y:S02]  /*166a0*/  BSSY.RECONVERGENT B0, `(.L_x_1913) ;  /* 0x000000d000007945 */ /* 0x000fe40003800200 */
[----:B------:R-:W1:Y:S04]  /*166b0*/  SHFL.DOWN PT, R28, R11, R27, 0x1f ;  /* 0x08001f1b0b1c7589 */ /* 0x000e6800000e0000 */
[----:B------:R-:W-:Y:S04]  /*166c0*/  SHFL.DOWN PT, R15, R9, R27, 0x1f ;  /* 0x08001f1b090f7589 */ /* 0x000fe800000e0000 */
[----:B------:R-:W2:Y:S03]  /*166d0*/  SHFL.DOWN PT, R14, R8, R27, 0x1f ;  /* 0x08001f1b080e7589 */ /* 0x000ea600000e0000 */
[----:B0-----:R-:W-:-:S04]  /*166e0*/  @P2 ISETP.GE.U32.AND P1, PT, R10, R31, PT ;  /* 0x0000001f0a00220c */ /* 0x001fc80003f26070 */
[----:B-1----:R-:W-:-:S13]  /*166f0*/  @P2 ISETP.GE.AND.EX P1, PT, R11, R28, PT, P1 ;  /* 0x0000001c0b00220c */ /* 0x002fda0003f26310 */
[----:B--2---:R-:W-:Y:S01]  /*16700*/  @P2 DSETP.NUM.OR P1, PT, R14, R14, !P1 ;  /* 0x0000000e0e00222a */ /* 0x004fe20004f27400 */
[----:B------:R-:W-:-:S13]  /*16710*/  @P2 BRA `(.L_x_1914) ;  /* 0x0000000000142947 */ /* 0x000fda0003800000 */
[----:B------:R-:W-:-:S14]  /*16720*/  DSETP.NEU.AND P3, PT, R8, R14, PT ;  /* 0x0000000e0800722a */ /* 0x000fdc0003f6d000 */
[----:B------:R-:W-:-:S04]  /*16730*/  @!P3 ISETP.GE.U32.AND P1, PT, R10, R31, PT ;  /* 0x0000001f0a00b20c */ /* 0x000fc80003f26070 */
[----:B------:R-:W-:-:S03]  /*16740*/  @!P3 ISETP.GE.AND.EX P2, PT, R11, R28, PT, P1 ;  /* 0x0000001c0b00b20c */ /* 0x000fc60003f46310 */
[----:B------:R-:W-:Y:S02]  /*16750*/  @P3 DSETP.GT.AND P1, PT, R8, R14, PT ;  /* 0x0000000e0800322a */ /* 0x000fe40003f24000 */
[----:B------:R-:W-:-:S13]  /*16760*/  @!P3 PLOP3.LUT P1, PT, P2, PT, PT, 0x8, 0x80 ;  /* 0x000000000080b81c */ /* 0x000fda000172e170 */
.L_x_1914:
[----:B------:R-:W-:Y:S05]  /*16770*/  BSYNC.RECONVERGENT B0 ;  /* 0x0000000000007941 */ /* 0x000fea0003800200 */
.L_x_1913:
        /* <DEDUP_REMOVED lines=15> */
.L_x_1916:
[----:B------:R-:W-:Y:S05]  /*16870*/  BSYNC.RECONVERGENT B0 ;  /* 0x0000000000007941 */ /* 0x000fea0003800200 */
.L_x_1915:
[----:B------:R-:W0:Y:S01]  /*16880*/  SHFL.DOWN PT, R35, R22, R27, 0x1f ;  /* 0x08001f1b16237589 */ /* 0x000e2200000e0000 */
[----:B------:R-:W-:Y:S01]  /*16890*/  DSETP.NAN.AND P4, PT, R24, R24, PT ;  /* 0x000000181800722a */ /* 0x000fe20003f88000 */
[----:B------:R-:W-:Y:S01]  /*168a0*/  FSEL R4, R4, R2, P0 ;  /* 0x0000000204047208 */ /* 0x000fe20000000000 */
[----:B------:R-:W-:Y:S01]  /*168b0*/  BSSY.RECONVERGENT B0, `(.L_x_1917) ;  /* 0x0000018000007945 */ /* 0x000fe20003800200 */
[----:B------:R-:W1:Y:S01]  /*168c0*/  SHFL.DOWN PT, R32, R23, R27, 0x1f ;  /* 0x08001f1b17207589 */ /* 0x000e6200000e0000 */
[----:B------:R-:W-:Y:S02]  /*168d0*/  FSEL R5, R5, R3, P0 ;  /* 0x0000000305057208 */ /* 0x000fe40000000000 */
[----:B------:R-:W-:Y:S01]  /*168e0*/  SEL R6, R6, R29, P0 ;  /* 0x0000001d06067207 */ /* 0x000fe20000000000 */
[----:B------:R-:W-:Y:S01]  /*168f0*/  SHFL.DOWN PT, R21, R25, R27, 0x1f ;  /* 0x08001f1b19157589 */ /* 0x000fe200000e0000 */
[----:B------:R-:W-:Y:S02]  /*16900*/  SEL R7, R7, R26, P0 ;  /* 0x0000001a07077207 */ /* 0x000fe40000000000 */
[----:B------:R-:W-:Y:S01]  /*16910*/  FSEL R8, R8, R14, P1 ;  /* 0x0000000e08087208 */ /* 0x000fe20000800000 */
[----:B------:R-:W2:Y:S01]  /*16920*/  SHFL.DOWN PT, R20, R24, R27, 0x1f ;  /* 0x08001f1b18147589 */ /* 0x000ea200000e0000 */
[----:B------:R-:W-:-:S02]  /*16930*/  FSEL R9, R9, R15, P1 ;  /* 0x0000000f09097208 */ /* 0x000fc40000800000 */
[----:B------:R-:W-:Y:S02]  /*16940*/  SEL R10, R10, R31, P1 ;  /* 0x0000001f0a0a7207 */ /* 0x000fe40000800000 */
[----:B------:R-:W-:Y:S02]  /*16950*/  SEL R11, R11, R28, P1 ;  /* 0x0000001c0b0b7207 */ /* 0x000fe40000800000 */
[----:B------:R-:W-:Y:S02]  /*16960*/  FSEL R12, R12, R18, P2 ;  /* 0x000000120c0c7208 */ /* 0x000fe40001000000 */
[----:B------:R-:W-:Y:S02]  /*16970*/  FSEL R13, R13, R19, P2 ;  /* 0x000000130d0d7208 */ /* 0x000fe40001000000 */
[----:B------:R-:W-:Y:S02]  /*16980*/  SEL R16, R16, R33, P2 ;  /* 0x0000002110107207 */ /* 0x000fe40001000000 */
[----:B0-----:R-:W-:-:S02]  /*16990*/  @P4 ISETP.GE.U32.AND P3, PT, R22, R35, PT ;  /* 0x000000231600420c */ /* 0x001fc40003f66070 */
[----:B------:R-:W-:Y:S02]  /*169a0*/  SEL R17, R17, R30, P2 ;  /* 0x0000001e11117207 */ /* 0x000fe40001000000 */
        /* <DEDUP_REMOVED lines=8> */
.L_x_1918:
[----:B------:R-:W-:Y:S05]  /*16a30*/  BSYNC.RECONVERGENT B0 ;  /* 0x0000000000007941 */ /* 0x000fea0003800200 */
.L_x_1917:
[----:B------:R-:W-:Y:S01]  /*16a40*/  IMAD.SHL.U32 R27, R27, 0x2, RZ ;  /* 0x000000021b1b7824 */ /* 0x000fe200078e00ff */
[----:B------:R-:W-:Y:S02]  /*16a50*/  FSEL R24, R24, R20, P0 ;  /* 0x0000001418187208 */ /* 0x000fe40000000000 */
[----:B------:R-:W-:Y:S02]  /*16a60*/  FSEL R25, R25, R21, P0 ;  /* 0x0000001519197208 */ /* 0x000fe40000000000 */
[----:B------:R-:W-:Y:S02]  /*16a70*/  ISETP.GE.AND P1, PT, R27, R0, PT ;  /* 0x000000001b00720c */ /* 0x000fe40003f26270 */
[----:B------:R-:W-:Y:S02]  /*16a80*/  SEL R22, R22, R35, P0 ;  /* 0x0000002316167207 */ /* 0x000fe40000000000 */
[----:B------:R-:W-:-:S09]  /*16a90*/  SEL R23, R23, R32, P0 ;  /* 0x0000002017177207 */ /* 0x000fd20000000000 */
[----:B------:R-:W-:Y:S05]  /*16aa0*/  @!P1 BRA `(.L_x_1919) ;  /* 0xfffffff800b49947 */ /* 0x000fea000383ffff */
.L_x_1898:
[----:B------:R-:W2:Y:S01]  /*16ab0*/  LDC R0, c[0x0][0x56c] ;  /* 0x00015b00ff007b82 */ /* 0x000ea20000000800 */
[----:B------:R-:W-:Y:S01]  /*16ac0*/  IMAD.MOV.U32 R29, RZ, RZ, RZ ;  /* 0x000000ffff1d7224 */ /* 0x000fe200078e00ff */
[C---:B--2---:R-:W-:Y:S01]  /*16ad0*/  ISETP.NE.AND P0, PT, R0.reuse, RZ, PT ;  /* 0x000000ff0000720c */ /* 0x044fe20003f05270 */
[----:B------:R-:W-:-:S05]  /*16ae0*/  VIADD R30, R0, 0xffffffff ;  /* 0xffffffff001e7836 */ /* 0x000fca0000000000 */
[----:B------:R-:W-:-:S04]  /*16af0*/  VIMNMX.U32 R0, PT, PT, R30, 0x18, PT ;  /* 0x000000181e007848 */ /* 0x000fc80003fe0000 */
[----:B------:R-:W-:-:S03]  /*16b00*/  IADD3 R0, PT, PT, R0, 0x1, RZ ;  /* 0x0000000100007810 */ /* 0x000fc60007ffe0ff */
[----:B------:R-:W-:Y:S05]  /*16b10*/  @!P0 BRA `(.L_x_1920) ;  /* 0x0000001000488947 */ /* 0x000fea0003800000 */
[----:B------:R-:W2:Y:S01]  /*16b20*/  LDCU.64 UR6, c[0x0][0x570] ;  /* 0x0000ae00ff0677ac */ /* 0x000ea20008000a00 */
[----:B------:R-:W-:Y:S01]  /*16b30*/  IMAD.MOV.U32 R2, RZ, RZ, RZ ;  /* 0x000000ffff027224 */ /* 0x000fe200078e00ff */
[----:B------:R-:W-:Y:S01]  /*16b40*/  ISETP.NE.AND P1, PT, R30, RZ, PT ;  /* 0x000000ff1e00720c */ /* 0x000fe20003f25270 */
[----:B01----:R-:W-:Y:S01]  /*16b50*/  IMAD.MOV.U32 R3, RZ, RZ, R115 ;  /* 0x000000ffff037224 */ /* 0x003fe200078e0073 */
[----:B------:R-:W0:Y:S01]  /*16b60*/  LDCU UR5, c[0x0][0x578] ;  /* 0x0000af00ff0577ac */ /* 0x000e220008000800 */
[----:B------:R-:W1:Y:S01]  /*16b70*/  LDCU UR4, c[0x0][0x69c] ;  /* 0x0000d380ff0477ac */ /* 0x000e620008000800 */
[----:B--2---:R-:W-:-:S05]  /*16b80*/  IMAD.HI.U32 R2, R115, UR7, R2 ;  /* 0x0000000773027c27 */ /* 0x004fca000f8e0002 */
[----:B0-----:R-:W-:-:S05]  /*16b90*/  SHF.R.U32.HI R3, RZ, UR5, R2 ;  /* 0x00000005ff037c19 */ /* 0x001fca0008011602 */
        /* <DEDUP_REMOVED lines=266> */
.L_x_1920:
[----:B------:R-:W-:Y:S01]  /*17c40*/  IMAD.MOV.U32 R28, RZ, RZ, RZ ;  /* 0x000000ffff1c7224 */ /* 0x000fe200078e00ff */
[----:B------:R-:W-:Y:S06]  /*17c50*/  @!P0 BRA `(.L_x_1921) ;  /* 0x0000001000488947 */ /* 0x000fec0003800000 */
[----:B------:R-:W2:Y:S01]  /*17c60*/  LDCU.64 UR6, c[0x0][0x570] ;  /* 0x0000ae00ff0677ac */ /* 0x000ea20008000a00 */
[----:B01----:R-:W-:Y:S01]  /*17c70*/  VIADD R3, R115, 0x1 ;  /* 0x0000000173037836 */ /* 0x003fe20000000000 */
[----:B------:R-:W-:Y:S01]  /*17c80*/  ISETP.NE.AND P1, PT, R30, RZ, PT ;  /* 0x000000ff1e00720c */ /* 0x000fe20003f25270 */
[----:B------:R-:W-:Y:S01]  /*17c90*/  IMAD.MOV.U32 R2, RZ, RZ, RZ ;  /* 0x000000ffff027224 */ /* 0x000fe200078e00ff */
[----:B------:R-:W0:Y:S01]  /*17ca0*/  LDCU UR4, c[0x0][0x578] ;  /* 0x0000af00ff0477ac */ /* 0x000e220008000800 */
[----:B------:R-:W1:Y:S02]  /*17cb0*/  LDCU UR5, c[0x0][0x69c] ;  /* 0x0000d380ff0577ac */ /* 0x000e640008000800 */
[----:B--2---:R-:W-:-:S05]  /*17cc0*/  IMAD.HI.U32 R14, R3, UR7, R2 ;  /* 0x00000007030e7c27 */ /* 0x004fca000f8e0002 */
[----:B0-----:R-:W-:-:S05]  /*17cd0*/  SHF.R.U32.HI R15, RZ, UR4, R14 ;  /* 0x00000004ff0f7c19 */ /* 0x001fca000801160e */
[----:B------:R-:W-:-:S04]  /*17ce0*/  IMAD.MOV R2, RZ, RZ, -R15 ;  /* 0x000000ffff027224 */ /* 0x000fc800078e0a0f */
[----:B------:R-:W-:-:S04]  /*17cf0*/  IMAD R2, R2, UR6, R3 ;  /* 0x0000000602027c24 */ /* 0x000fc8000f8e0203 */
[----:B-1----:R-:W-:Y:S01]  /*17d00*/  IMAD R28, R2, UR5, RZ ;  /* 0x00000005021c7c24 */ /* 0x002fe2000f8e02ff */
        /* <DEDUP_REMOVED lines=263> */
.L_x_1921:
[----:B-1----:R-:W-:Y:S01]  /*18d80*/  IMAD.MOV.U32 R27, RZ, RZ, RZ ;  /* 0x000000ffff1b7224 */ /* 0x002fe200078e00ff */
[----:B------:R-:W-:Y:S06]  /*18d90*/  @!P0 BRA `(.L_x_1922) ;  /* 0x0000001000488947 */ /* 0x000fec0003800000 */
[----:B------:R-:W1:Y:S01]  /*18da0*/  LDCU.64 UR6, c[0x0][0x570] ;  /* 0x0000ae00ff0677ac */ /* 0x000e620008000a00 */
[----:B0-----:R-:W-:Y:S01]  /*18db0*/  IADD3 R3, PT, PT, R115, 0x2, RZ ;  /* 0x0000000273037810 */ /* 0x001fe20007ffe0ff */
[----:B------:R-:W-:Y:S01]  /*18dc0*/  IMAD.MOV.U32 R2, RZ, RZ, RZ ;  /* 0x000000ffff027224 */ /* 0x000fe200078e00ff */
[----:B------:R-:W-:Y:S01]  /*18dd0*/  ISETP.NE.AND P1, PT, R30, RZ, PT ;  /* 0x000000ff1e00720c */ /* 0x000fe20003f25270 */
[----:B------:R-:W0:Y:S01]  /*18de0*/  LDCU UR4, c[0x0][0x578] ;  /* 0x0000af00ff0477ac */ /* 0x000e220008000800 */
[----:B------:R-:W2:Y:S01]  /*18df0*/  LDCU UR5, c[0x0][0x69c] ;  /* 0x0000d380ff0577ac */ /* 0x000ea20008000800 */
[----:B-1----:R-:W-:-:S05]  /*18e00*/  IMAD.HI.U32 R14, R3, UR7, R2 ;  /* 0x00000007030e7c27 */ /* 0x002fca000f8e0002 */
[----:B0-----:R-:W-:-:S05]  /*18e10*/  SHF.R.U32.HI R15, RZ, UR4, R14 ;  /* 0x00000004ff0f7c19 */ /* 0x001fca000801160e */
[----:B------:R-:W-:-:S04]  /*18e20*/  IMAD.MOV R2, RZ, RZ, -R15 ;  /* 0x000000ffff027224 */ /* 0x000fc800078e0a0f */
[----:B------:R-:W-:-:S04]  /*18e30*/  IMAD R2, R2, UR6, R3 ;  /* 0x0000000602027c24 */ /* 0x000fc8000f8e0203 */
        /* <DEDUP_REMOVED lines=256> */
[----:B------:R-:W-:Y:S01]  /*19e40*/  MOV R2, RZ ;  /* 0x000000ff00027202 */ /* 0x000fe20000000f00 */
[----:B------:R-:W1:Y:S01]  /*19e50*/  LDCU UR4, c[0x0][0x698] ;  /* 0x0000d300ff0477ac */ /* 0x000e620008000800 */
[----:B------:R-:W2:Y:S03]  /*19e60*/  LDCU UR5, c[0x0][0x75c] ;  /* 0x0000eb80ff0577ac */ /* 0x000ea60008000800 */
[----:B0-----:R-:W-:-:S05]  /*19e70*/  IMAD.HI.U32 R2, R3, UR7, R2 ;  /* 0x0000000703027c27 */ /* 0x001fca000f8e0002 */
[----:B-1----:R-:W-:-:S05]  /*19e80*/  SHF.R.U32.HI R2, RZ, UR4, R2 ;  /* 0x00000004ff027c19 */ /* 0x002fca0008011602 */
[----:B------:R-:W-:-:S04]  /*19e90*/  IMAD.MOV R2, RZ, RZ, -R2 ;  /* 0x000000ffff027224 */ /* 0x000fc800078e0a02 */
[----:B------:R-:W-:-:S04]  /*19ea0*/  IMAD R2, R2, UR6, R3 ;  /* 0x0000000602027c24 */ /* 0x000fc8000f8e0203 */
[----:B--2---:R-:W-:-:S07]  /*19eb0*/  IMAD R27, R2, UR5, R27 ;  /* 0x00000005021b7c24 */ /* 0x004fce000f8e021b */
.L_x_1922:
[----:B------:R-:W-:Y:S01]  /*19ec0*/  IMAD.MOV.U32 R26, RZ, RZ, RZ ;  /* 0x000000ffff1a7224 */ /* 0x000fe200078e00ff */
[----:B------:R-:W-:Y:S06]  /*19ed0*/  @!P0 BRA `(.L_x_1923) ;  /* 0x0000001000488947 */ /* 0x000fec0003800000 */
[----:B------:R-:W1:Y:S01]  /*19ee0*/  LDCU.64 UR6, c[0x0][0x570] ;  /* 0x0000ae00ff0677ac */ /* 0x000e620008000a00 */
[----:B0-----:R-:W-:Y:S01]  /*19ef0*/  VIADD R3, R115, 0x3 ;  /* 0x0000000373037836 */ /* 0x001fe20000000000 */
[----:B------:R-:W-:Y:S01]  /*19f00*/  ISETP.NE.AND P0, PT, R30, RZ, PT ;  /* 0x000000ff1e00720c */ /* 0x000fe20003f05270 */
[----:B------:R-:W-:Y:S01]  /*19f10*/  IMAD.MOV.U32 R2, RZ, RZ, RZ ;  /* 0x000000ffff027224 */ /* 0x000fe200078e00ff */
[----:B------:R-:W0:Y:S01]  /*19f20*/  LDCU UR4, c[0x0][0x578] ;  /* 0x0000af00ff0477ac */ /* 0x000e220008000800 */
[----:B------:R-:W2:Y:S02]  /*19f30*/  LDCU UR5, c[0x0][0x69c] ;  /* 0x0000d380ff0577ac */ /* 0x000ea40008000800 */
        /* <DEDUP_REMOVED lines=268> */
.L_x_1923:
[----:B------:R-:W1:Y:S01]  /*1b000*/  LDCU.64 UR4, c[0x0][0x780] ;  /* 0x0000f000ff0477ac */ /* 0x000e620008000a00 */
[----:B------:R-:W-:Y:S02]  /*1b010*/  PLOP3.LUT P1, PT, PT, PT, PT, 0x80, 0x8 ;  /* 0x000000000008781c */ /* 0x000fe40003f2f070 */
[----:B0-----:R-:W-:Y:S01]  /*1b020*/  CS2R R2, SRZ ;  /* 0x0000000000027805 */ /* 0x001fe2000001ff00 */
[----:B-1----:R-:W-:-:S04]  /*1b030*/  UISETP.NE.U32.AND UP0, UPT, UR4, URZ, UPT ;  /* 0x000000ff0400728c */ /* 0x002fc8000bf05070 */
[----:B------:R-:W-:-:S09]  /*1b040*/  UISETP.NE.AND.EX UP0, UPT, UR5, URZ, UPT, UP0 ;  /* 0x000000ff0500728c */ /* 0x000fd2000bf05300 */
[----:B------:R-:W-:Y:S05]  /*1b050*/  BRA.U !UP0, `(.L_x_1924) ;  /* 0x0000000508447547 */ /* 0x000fea000b800000 */
[----:B------:R-:W-:Y:S01]  /*1b060*/  BSSY.RECONVERGENT B0, `(.L_x_1925) ;  /* 0x0000019000007945 */ /* 0x000fe20003800200 */
[----:B------:R-:W-:Y:S02]  /*1b070*/  IMAD.MOV.U32 R19, RZ, RZ, 0x8 ;  /* 0x00000008ff137424 */ /* 0x000fe400078e00ff */
[----:B------:R-:W-:-:S07]  /*1b080*/  IMAD.MOV.U32 R14, RZ, RZ, 0x10 ;  /* 0x00000010ff0e7424 */ /* 0x000fce00078e00ff */
.L_x_1926:
[----:B------:R-:W0:Y:S01]  /*1b090*/  I2F.U32.RP R15, R14 ;  /* 0x0000000e000f7306 */ /* 0x000e220000209000 */
[----:B------:R-:W-:-:S07]  /*1b0a0*/  IMAD.MOV.U32 R20, RZ, RZ, R14 ;  /* 0x000000ffff147224 */ /* 0x000fce00078e000e */
[----:B0-----:R-:W0:Y:S02]  /*1b0b0*/  MUFU.RCP R15, R15 ;  /* 0x0000000f000f7308 */ /* 0x001e240000001000 */
[----:B0-----:R-:W-:-:S06]  /*1b0c0*/  IADD3 R2, PT, PT, R15, 0xffffffe, RZ ;  /* 0x0ffffffe0f027810 */ /* 0x001fcc0007ffe0ff */
[----:B------:R0:W1:Y:S02]  /*1b0d0*/  F2I.FTZ.U32.TRUNC.NTZ R3, R2 ;  /* 0x0000000200037305 */ /* 0x000064000021f000 */
[----:B0-----:R-:W-:Y:S02]  /*1b0e0*/  IMAD.MOV.U32 R2, RZ, RZ, RZ ;  /* 0x000000ffff027224 */ /* 0x001fe400078e00ff */
[----:B-1----:R-:W-:-:S04]  /*1b0f0*/  IMAD.MOV R21, RZ, RZ, -R3 ;  /* 0x000000ffff157224 */ /* 0x002fc800078e0a03 */
[----:B------:R-:W-:-:S04]  /*1b100*/  IMAD R21, R21, R14, RZ ;  /* 0x0000000e15157224 */ /* 0x000fc800078e02ff */
        /* <DEDUP_REMOVED lines=10> */
[----:B------:R-:W-:Y:S02]  /*1b1b0*/  SEL R14, R18, R19, !P0 ;  /* 0x00000013120e7207 */ /* 0x000fe40004000000 */
[----:B------:R-:W-:Y:S02]  /*1b1c0*/  MOV R19, R20 ;  /* 0x0000001400137202 */ /* 0x000fe40000000f00 */
[----:B------:R-:W-:-:S13]  /*1b1d0*/  ISETP.NE.AND P1, PT, R14, RZ, PT ;  /* 0x000000ff0e00720c */ /* 0x000fda0003f25270 */
[----:B------:R-:W-:Y:S05]  /*1b1e0*/  @P1 BRA `(.L_x_1926) ;  /* 0xfffffffc00a81947 */ /* 0x000fea000383ffff */
[----:B------:R-:W-:Y:S05]  /*1b1f0*/  BSYNC.RECONVERGENT B0 ;  /* 0x0000000000007941 */ /* 0x000fea0003800200 */
.L_x_1925:
        /* <DEDUP_REMOVED lines=19> */
[----:B-----5:R-:W-:-:S04]  /*1b330*/  SEL R37, R18, R19, !P0 ;  /* 0x0000001312257207 */ /* 0x020fc80004000000 */
[----:B------:R-:W-:-:S13]  /*1b340*/  LOP3.LUT P2, RZ, R3, 0x1f, RZ, 0xc0, !PT ;  /* 0x0000001f03ff7812 */ /* 0x000fda000784c0ff */
[----:B------:R-:W-:Y:S05]  /*1b350*/  @P2 BRA `(.L_x_1928) ;  /* 0x0000000000542947 */ /* 0x000fea0003800000 */
[----:B------:R-:W0:Y:S01]  /*1b360*/  I2F.U32.RP R3, R37 ;  /* 0x0000002500037306 */ /* 0x000e220000209000 */
[----:B------:R-:W-:Y:S01]  /*1b370*/  IMAD.MOV R19, RZ, RZ, -R37 ;  /* 0x000000ffff137224 */ /* 0x000fe200078e0a25 */
[----:B------:R-:W-:-:S06]  /*1b380*/  ISETP.NE.U32.AND P2, PT, R37, RZ, PT ;  /* 0x000000ff2500720c */ /* 0x000fcc0003f45070 */
[----:B0-----:R-:W0:Y:S02]  /*1b390*/  MUFU.RCP R3, R3 ;  /* 0x0000000300037308 */ /* 0x001e240000001000 */
[----:B0-----:R-:W-:Y:S02]  /*1b3a0*/  VIADD R14, R3, 0xffffffe ;  /* 0x0ffffffe030e7836 */ /* 0x001fe40000000000 */
[----:B------:R-:W-:-:S04]  /*1b3b0*/  IMAD.MOV.U32 R3, RZ, RZ, RZ ;  /* 0x000000ffff037224 */ /* 0x000fc800078e00ff */
[----:B------:R0:W1:Y:S02]  /*1b3c0*/  F2I.FTZ.U32.TRUNC.NTZ R15, R14 ;  /* 0x0000000e000f7305 */ /* 0x000064000021f000 */
[----:B0-----:R-:W-:Y:S02]  /*1b3d0*/  IMAD.MOV.U32 R14, RZ, RZ, RZ ;  /* 0x000000ffff0e7224 */ /* 0x001fe400078e00ff */
[----:B-1----:R-:W-:-:S04]  /*1b3e0*/  IMAD R19, R19, R15, RZ ;  /* 0x0000000f13137224 */ /* 0x002fc800078e02ff */
        /* <DEDUP_REMOVED lines=12> */
.L_x_1928:
[----:B------:R-:W-:-:S07]  /*1b4b0*/  MOV R31, 0x1b4d0 ;  /* 0x0001b4d0001f7802 */ /* 0x000fce0000000f00 */
[----:B------:R-:W-:Y:S05]  /*1b4c0*/  CALL.REL.NOINC `($__internal_5_$__cuda_sm20_div_u64) ;  /* 0x0000009c00607944 */ /* 0x000fea0003c00000 */
[----:B------:R-:W-:Y:S02]  /*1b4d0*/  IMAD.MOV.U32 R2, RZ, RZ, R14 ;  /* 0x000000ffff027224 */ /* 0x000fe400078e000e */
[----:B------:R-:W-:-:S07]  /*1b4e0*/  IMAD.MOV.U32 R3, RZ, RZ, R15 ;  /* 0x000000ffff037224 */ /* 0x000fce00078e000f */
.L_x_1929:
[----:B------:R-:W-:Y:S05]  /*1b4f0*/  BSYNC.RECONVERGENT B0 ;  /* 0x0000000000007941 */ /* 0x000fea0003800200 */
.L_x_1927:
[----:B------:R-:W0:Y:S02]  /*1b500*/  LDCU.64 UR4, c[0x0][0x780] ;  /* 0x0000f000ff0477ac */ /* 0x000e240008000a00 */
[----:B0-----:R-:W-:Y:S02]  /*1b510*/  UISETP.NE.U32.AND UP0, UPT, UR4, URZ, UPT ;  /* 0x000000ff0400728c */ /* 0x001fe4000bf05070 */
[----:B------:R-:W-:Y:S02]  /*1b520*/  IADD3 R2, P0, PT, R2, UR4, RZ ;  /* 0x0000000402027c10 */ /* 0x000fe4000ff1e0ff */
[----:B------:R-:W-:Y:S02]  /*1b530*/  UISETP.NE.AND.EX UP0, UPT, UR5, URZ, UPT, UP0 ;  /* 0x000000ff0500728c */ /* 0x000fe4000bf05300 */
[----:B------:R-:W-:-:S04]  /*1b540*/  IADD3.X R3, PT, PT, R3, UR5, RZ, P0, !PT ;  /* 0x0000000503037c10 */ /* 0x000fc800087fe4ff */
[----:B------:R-:W-:-:S04]  /*1b550*/  PLOP3.LUT P1, PT, PT, PT, UP0, 0x80, 0x8 ;  /* 0x000000000008781c */ /* 0x000fc80003f2f008 */
[----:B------:R-:W-:-:S13]  /*1b560*/  PLOP3.LUT P1, PT, P1, PT, PT, 0x8, 0x80 ;  /* 0x000000000080781c */ /* 0x000fda0000f2e170 */
.L_x_1924:
[----:B------:R-:W0:Y:S02]  /*1b570*/  LDCU UR4, c[0x0][0x3b8] ;  /* 0x00007700ff0477ac */ /* 0x000e240008000800 */
[----:B0-----:R-:W-:-:S09]  /*1b580*/  UISETP.NE.AND UP0, UPT, UR4, URZ, UPT ;  /* 0x000000ff0400728c */ /* 0x001fd2000bf05270 */
[----:B------:R-:W-:Y:S05]  /*1b590*/  BRA.U !UP0, `(.L_x_1930) ;  /* 0x0000008508087547 */ /* 0x000fea000b800000 */
[----:B------:R-:W0:Y:S01]  /*1b5a0*/  LDCU UR4, c[0x0][0x3bc] ;  /* 0x00007780ff0477ac */ /* 0x000e220008000800 */
[----:B------:R-:W-:Y:S01]  /*1b5b0*/  IMAD.MOV.U32 R29, RZ, RZ, RZ ;  /* 0x000000ffff1d7224 */ /* 0x000fe200078e00ff */
[----:B------:R-:W1:Y:S01]  /*1b5c0*/  LDCU UR7, c[0x0][0x56c] ;  /* 0x0000ad80ff0777ac */ /* 0x000e620008000800 */
[----:B------:R-:W2:Y:S01]  /*1b5d0*/  LDCU UR5, c[0x0][0x3c0] ;  /* 0x00007800ff0577ac */ /* 0x000ea20008000800 */
[----:B------:R-:W3:Y:S01]  /*1b5e0*/  LDCU UR6, c[0x0][0x3a8] ;  /* 0x00007500ff0677ac */ /* 0x000ee20008000800 */
[----:B0-----:R-:W-:Y:S01]  /*1b5f0*/  IMAD R15, R113, UR4, RZ ;  /* 0x00000004710f7c24 */ /* 0x001fe2000f8e02ff */
[----:B-1----:R-:W-:-:S03]  /*1b600*/  UISETP.NE.AND UP0, UPT, UR7, URZ, UPT ;  /* 0x000000ff0700728c */ /* 0x002fc6000bf05270 */
[----:B--2---:R-:W-:-:S04]  /*1b610*/  IMAD R14, R120, UR5, R15 ;  /* 0x00000005780e7c24 */ /* 0x004fc8000f8e020f */
[----:B---3--:R-:W-:-:S05]  /*1b620*/  IMAD R14, R121, UR6, R14 ;  /* 0x00000006790e7c24 */ /* 0x008fca000f8e020e */
[----:B------:R-:W-:Y:S01]  /*1b630*/  SHF.L.U32 R15, R14, 0x2, RZ ;  /* 0x000000020e0f7819 */ /* 0x000fe200000006ff */
[----:B------:R-:W-:Y:S06]  /*1b640*/  BRA.U !UP0, `(.L_x_1931) ;  /* 0x0000001108447547 */ /* 0x000fec000b800000 */
[----:B------:R-:W0:Y:S01]  /*1b650*/  LDCU.64 UR6, c[0x0][0x570] ;  /* 0x0000ae00ff0677ac */ /* 0x000e220008000a00 */
[----:B------:R-:W-:Y:S01]  /*1b660*/  IMAD.MOV.U32 R14, RZ, RZ, RZ ;  /* 0x000000ffff0e7224 */ /* 0x000fe200078e00ff */
[----:B------:R-:W-:Y:S01]  /*1b670*/  ISETP.NE.AND P0, PT, R30, RZ, PT ;  /* 0x000000ff1e00720c */ /* 0x000fe20003f05270 */
[----:B------:R-:W1:Y:S01]  /*1b680*/  LDCU UR4, c[0x0][0x578] ;  /* 0x0000af00ff0477ac */ /* 0x000e620008000800 */
[----:B------:R-:W2:Y:S01]  /*1b690*/  LDCU UR5, c[0x0][0x69c] ;  /* 0x0000d380ff0577ac */ /* 0x000ea20008000800 */
[----:B0-----:R-:W-:-:S05]  /*1b6a0*/  IMAD.HI.U32 R18, R15, UR7, R14 ;  /* 0x000000070f127c27 */ /* 0x001fca000f8e000e */
[----:B-1----:R-:W-:-:S05]  /*1b6b0*/  SHF.R.U32.HI R19, RZ, UR4, R18 ;  /* 0x00000004ff137c19 */ /* 0x002fca0008011612 */
        /* <DEDUP_REMOVED lines=266> */
.L_x_1931:
[----:B------:R-:W-:Y:S01]  /*1c760*/  IMAD.MOV.U32 R28, RZ, RZ, RZ ;  /* 0x000000ffff1c7224 */ /* 0x000fe200078e00ff */
[----:B------:R-:W-:Y:S06]  /*1c770*/  BRA.U !UP0, `(.L_x_1932) ;  /* 0x0000001108487547 */ /* 0x000fec000b800000 */
[----:B------:R-:W0:Y:S01]  /*1c780*/  LDCU.64 UR6, c[0x0][0x570] ;  /* 0x0000ae00ff0677ac */ /* 0x000e220008000a00 */
[----:B------:R-:W-:Y:S01]  /*1c790*/  VIADD R19, R15, 0x1 ;  /* 0x000000010f137836 */ /* 0x000fe20000000000 */
        /* <DEDUP_REMOVED lines=272> */
.L_x_1932:
[----:B------:R-:W-:Y:S01]  /*1d8a0*/  IMAD.MOV.U32 R27, RZ, RZ, RZ ;  /* 0x000000ffff1b7224 */ /* 0x000fe200078e00ff */
[----:B------:R-:W-:Y:S06]  /*1d8b0*/  BRA.U !UP0, `(.L_x_1933) ;  /* 0x0000001108487547 */ /* 0x000fec000b800000 */
[----:B------:R-:W0:Y:S01]  /*1d8c0*/  LDCU.64 UR6, c[0x0][0x570] ;  /* 0x0000ae00ff0677ac */ /* 0x000e220008000a00 */
[----:B------:R-:W-:Y:S01]  /*1d8d0*/  MOV R18, RZ ;  /* 0x000000ff00127202 */ /* 0x000fe20000000f00 */
[----:B------:R-:W-:Y:S01]  /*1d8e0*/  VIADD R19, R15, 0x2 ;  /* 0x000000020f137836 */ /* 0x000fe20000000000 */
        /* <DEDUP_REMOVED lines=271> */
.L_x_1933:
        /* <DEDUP_REMOVED lines=276> */
.L_x_1934:
        /* <DEDUP_REMOVED lines=22> */
[----:B------:R0:W-:Y:S04]  /*1fc80*/  STG.E.64 desc[UR36][R14.64+0x8], R6 ;  /* 0x000008060e007986 */ /* 0x0001e8000c101b24 */
[----:B------:R0:W-:Y:S04]  /*1fc90*/  STG.E.64 desc[UR36][R14.64+0x10], R8 ;  /* 0x000010080e007986 */ /* 0x0001e8000c101b24 */
[----:B------:R0:W-:Y:S04]  /*1fca0*/  STG.E.64 desc[UR36][R14.64+0x18], R10 ;  /* 0x0000180a0e007986 */ /* 0x0001e8000c101b24 */
[----:B------:R0:W-:Y:S04]  /*1fcb0*/  STG.E.64 desc[UR36][R14.64+0x20], R12 ;  /* 0x0000200c0e007986 */ /* 0x0001e8000c101b24 */
[----:B------:R0:W-:Y:S04]  /*1fcc0*/  STG.E.64 desc[UR36][R14.64+0x28], R16 ;  /* 0x000028100e007986 */ /* 0x0001e8000c101b24 */
[----:B------:R0:W-:Y:S04]  /*1fcd0*/  STG.E.64 desc[UR36][R14.64+0x30], R24 ;  /* 0x000030180e007986 */ /* 0x0001e8000c101b24 */
[----:B------:R0:W-:Y:S02]  /*1fce0*/  STG.E.64 desc[UR36][R14.64+0x38], R22 ;  /* 0x000038160e007986 */ /* 0x0001e4000c101b24 */
.L_x_1936:
[----:B------:R-:W-:Y:S05]  /*1fcf0*/  BSYNC.RECONVERGENT B0 ;  /* 0x0000000000007941 */ /* 0x000fea0003800200 */
.L_x_1935:
        /* <DEDUP_REMOVED lines=35> */
.L_x_1938:
[----:B------:R-:W-:Y:S05]  /*1ff30*/  BSYNC.RECONVERGENT B0 ;  /* 0x0000000000007941 */ /* 0x000fea0003800200 */
.L_x_1937:
        /* <DEDUP_REMOVED lines=18> */
[----:B------:R-:W0:Y:S01]  /*20060*/  LDCU.64 UR6, c[0x0][0x390] ;  /* 0x00007200ff0677ac */ /* 0x000e220008000a00 */
[----:B------:R-:W2:Y:S01]  /*20070*/  LDCU.64 UR8, c[0x0][0x388] ;  /* 0x00007100ff0877ac */ /* 0x000ea20008000a00 */
[----:B-1----:R-:W-:Y:S01]  /*20080*/  UISETP.NE.AND UP0, UPT, UR4, URZ, UPT ;  /* 0x000000ff0400728c */ /* 0x002fe2000bf05270 */
[----:B0-----:R-:W-:-:S02]  /*20090*/  IMAD.U32 R16, RZ, RZ, UR6 ;  /* 0x00000006ff107e24 */ /* 0x001fc4000f8e00ff */
[----:B------:R-:W-:Y:S01]  /*200a0*/  IMAD.U32 R17, RZ, RZ, UR7 ;  /* 0x00000007ff117e24 */ /* 0x000fe2000f8e00ff */
[----:B--2---:R-:W-:Y:S01]  /*200b0*/  MOV R20, UR8 ;  /* 0x0000000800147c02 */ /* 0x004fe20008000f00 */
[----:B------:R-:W-:-:S04]  /*200c0*/  IMAD.U32 R21, RZ, RZ, UR9 ;  /* 0x00000009ff157e24 */ /* 0x000fc8000f8e00ff */
[----:B------:R-:W-:Y:S05]  /*200d0*/  BRA.U !UP0, `(.L_x_1940) ;  /* 0x0000000508cc7547 */ /* 0x000fea000b800000 */
[----:B------:R-:W0:Y:S01]  /*200e0*/  LDCU UR4, c[0x0][0x360] ;  /* 0x00006c00ff0477ac */ /* 0x000e220008000800 */
[----:B------:R-:W-:Y:S01]  /*200f0*/  IMAD.U32 R12, RZ, RZ, UR8 ;  /* 0x00000008ff0c7e24 */ /* 0x000fe2000f8e00ff */
[----:B------:R-:W-:Y:S01]  /*20100*/  MOV R7, UR7 ;  /* 0x0000000700077c02 */ /* 0x000fe20008000f00 */
[----:B------:R-:W-:Y:S01]  /*20110*/  IMAD.U32 R13, RZ, RZ, UR9 ;  /* 0x00000009ff0d7e24 */ /* 0x000fe2000f8e00ff */
[----:B------:R-:W1:Y:S01]  /*20120*/  LDCU UR5, c[0x0][0x3ac] ;  /* 0x00007580ff0577ac */ /* 0x000e620008000800 */
[----:B------:R-:W-:Y:S02]  /*20130*/  IMAD.U32 R8, RZ, RZ, UR8 ;  /* 0x00000008ff087e24 */ /* 0x000fe4000f8e00ff */
[----:B------:R-:W-:Y:S01]  /*20140*/  IMAD.U32 R9, RZ, RZ, UR9 ;  /* 0x00000009ff097e24 */ /* 0x000fe2000f8e00ff */
[----:B------:R-:W2:Y:S01]  /*20150*/  LDCU UR10, c[0x0][0x3ac] ;  /* 0x00007580ff0a77ac */ /* 0x000ea20008000800 */
[----:B------:R-:W-:Y:S02]  /*20160*/  IMAD.U32 R4, RZ, RZ, UR8 ;  /* 0x00000008ff047e24 */ /* 0x000fe4000f8e00ff */
[----:B------:R-:W-:-:S02]  /*20170*/  IMAD.U32 R5, RZ, RZ, UR9 ;  /* 0x00000009ff057e24 */ /* 0x000fc4000f8e00ff */
[----:B------:R-:W-:Y:S02]  /*20180*/  IMAD.U32 R14, RZ, RZ, UR6 ;  /* 0x00000006ff0e7e24 */ /* 0x000fe4000f8e00ff */
[----:B------:R-:W-:Y:S02]  /*20190*/  IMAD.U32 R15, RZ, RZ, UR7 ;  /* 0x00000007ff0f7e24 */ /* 0x000fe4000f8e00ff */
[----:B------:R-:W-:Y:S02]  /*201a0*/  IMAD.U32 R18, RZ, RZ, UR6 ;  /* 0x00000006ff127e24 */ /* 0x000fe4000f8e00ff */
[----:B0-----:R-:W-:Y:S02]  /*201b0*/  IMAD R0, R120, UR4, R113 ;  /* 0x0000000478007c24 */ /* 0x001fe4000f8e0271 */
[----:B------:R-:W-:Y:S02]  /*201c0*/  IMAD.U32 R19, RZ, RZ, UR7 ;  /* 0x00000007ff137e24 */ /* 0x000fe4000f8e00ff */
[----:B------:R-:W-:Y:S01]  /*201d0*/  IMAD.U32 R6, RZ, RZ, UR6 ;  /* 0x00000006ff067e24 */ /* 0x000fe2000f8e00ff */
[----:B-1----:R-:W-:-:S13]  /*201e0*/  ISETP.GE.U32.AND P2, PT, R0, UR5, PT ;  /* 0x0000000500007c0c */ /* 0x002fda000bf46070 */
[----:B--2---:R-:W-:Y:S05]  /*201f0*/  @P2 BRA `(.L_x_1941) ;  /* 0x0000000c00442947 */ /* 0x004fea0003800000 */
[----:B------:R-:W0:Y:S01]  /*20200*/  LDCU UR5, c[0x0][0x374] ;  /* 0x00006e80ff0577ac */ /* 0x000e220008000800 */
[----:B-----5:R-:W1:Y:S01]  /*20210*/  LDC R45, c[0x0][0x364] ;  /* 0x0000d900ff2d7b82 */ /* 0x020e620000000800 */
[----:B------:R-:W-:Y:S01]  /*20220*/  BSSY.RECONVERGENT B0, `(.L_x_1942) ;  /* 0x000005d000007945 */ /* 0x000fe20003800200 */
[----:B------:R-:W-:Y:S01]  /*20230*/  MOV R14, UR6 ;  /* 0x00000006000e7c02 */ /* 0x000fe20008000f00 */
[----:B------:R-:W-:Y:S01]  /*20240*/  IMAD.U32 R15, RZ, RZ, UR7 ;  /* 0x00000007ff0f7e24 */ /* 0x000fe2000f8e00ff */
[----:B------:R-:W-:Y:S01]  /*20250*/  MOV R13, UR9 ;  /* 0x00000009000d7c02 */ /* 0x000fe20008000f00 */
[----:B------:R-:W-:Y:S02]  /*20260*/  IMAD.U32 R18, RZ, RZ, UR6 ;  /* 0x00000006ff127e24 */ /* 0x000fe4000f8e00ff */
[----:B------:R-:W-:Y:S01]  /*20270*/  IMAD.U32 R19, RZ, RZ, UR7 ;  /* 0x00000007ff137e24 */ /* 0x000fe2000f8e00ff */
[----:B------:R-:W2:Y:S01]  /*20280*/  LDC.64 R42, c[0x0][0x788] ;  /* 0x0001e200ff2a7b82 */ /* 0x000ea20000000a00 */
[----:B------:R-:W-:-:S02]  /*20290*/  IMAD.U32 R6, RZ, RZ, UR6 ;  /* 0x00000006ff067e24 */ /* 0x000fc4000f8e00ff */
[----:B------:R-:W-:Y:S02]  /*202a0*/  IMAD.U32 R7, RZ, RZ, UR7 ;  /* 0x00000007ff077e24 */ /* 0x000fe4000f8e00ff */
[----:B------:R-:W-:Y:S02]  /*202b0*/  IMAD.U32 R12, RZ, RZ, UR8 ;  /* 0x00000008ff0c7e24 */ /* 0x000fe4000f8e00ff */
[----:B------:R-:W-:Y:S02]  /*202c0*/  IMAD.U32 R8, RZ, RZ, UR8 ;  /* 0x00000008ff087e24 */ /* 0x000fe4000f8e00ff */
[----:B------:R-:W-:Y:S02]  /*202d0*/  IMAD.U32 R9, RZ, RZ, UR9 ;  /* 0x00000009ff097e24 */ /* 0x000fe4000f8e00ff */
[----:B------:R-:W-:Y:S02]  /*202e0*/  IMAD.U32 R4, RZ, RZ, UR8 ;  /* 0x00000008ff047e24 */ /* 0x000fe4000f8e00ff */
[----:B------:R-:W-:-:S02]  /*202f0*/  IMAD.U32 R5, RZ, RZ, UR9 ;  /* 0x00000009ff057e24 */ /* 0x000fc4000f8e00ff */
[----:B0-----:R-:W-:Y:S02]  /*20300*/  IMAD R121, R121, UR5, RZ ;  /* 0x0000000579797c24 */ /* 0x001fe4000f8e02ff */
[----:B-1----:R-:W-:-:S07]  /*20310*/  IMAD R45, R45, UR4, RZ ;  /* 0x000000042d2d7c24 */ /* 0x002fce000f8e02ff */
.L_x_1951:
[----:B------:R-:W-:-:S04]  /*20320*/  IMAD.IADD R11, R121, 0x1, R0 ;  /* 0x00000001790b7824 */ /* 0x000fc800078e0200 */
[----:B--2---:R-:W-:-:S05]  /*20330*/  IMAD.WIDE.U32 R10, R11, 0x40, R42 ;  /* 0x000000400b0a7825 */ /* 0x004fca00078e002a */
[----:B------:R-:W2:Y:S04]  /*20340*/  LDG.E.64 R32, desc[UR36][R10.64+0x18] ;  /* 0x000018240a207981 */ /* 0x000ea8000c1e1b00 */
[----:B------:R-:W3:Y:S04]  /*20350*/  LDG.E.64 R24, desc[UR36][R10.64+0x8] ;  /* 0x000008240a187981 */ /* 0x000ee8000c1e1b00 */
[----:B------:R-:W4:Y:S04]  /*20360*/  LDG.E.64 R30, desc[UR36][R10.64+0x10] ;  /* 0x000010240a1e7981 */ /* 0x000f28000c1e1b00 */
[----:B------:R-:W4:Y:S04]  /*20370*/  LDG.E.64 R22, desc[UR36][R10.64] ;  /* 0x000000240a167981 */ /* 0x000f28000c1e1b00 */
[----:B------:R0:W5:Y:S04]  /*20380*/  LDG.E.64 R34, desc[UR36][R10.64+0x20] ;  /* 0x000020240a227981 */ /* 0x000168000c1e1b00 */
[----:B------:R0:W5:Y:S04]  /*20390*/  LDG.E.64 R36, desc[UR36][R10.64+0x28] ;  /* 0x000028240a247981 */ /* 0x000168000c1e1b00 */
[----:B------:R0:W5:Y:S04]  /*203a0*/  LDG.E.64 R38, desc[UR36][R10.64+0x30] ;  /* 0x000030240a267981 */ /* 0x000168000c1e1b00 */
[----:B------:R0:W5:Y:S01]  /*203b0*/  LDG.E.64 R40, desc[UR36][R10.64+0x38] ;  /* 0x000038240a287981 */ /* 0x000162000c1e1b00 */
[----:B------:R-:W-:Y:S01]  /*203c0*/  DSETP.NAN.AND P5, PT, R12, R12, PT ;  /* 0x0000000c0c00722a */ /* 0x000fe20003fa8000 */
[----:B------:R-:W-:Y:S01]  /*203d0*/  BSSY.RECONVERGENT B2, `(.L_x_1943) ;  /* 0x000000f000027945 */ /* 0x000fe20003800200 */
[----:B------:R-:W-:-:S02]  /*203e0*/  DSETP.NAN.AND P6, PT, R20, R20, PT ;  /* 0x000000141400722a */ /* 0x000fc40003fc8000 */
[----:B------:R-:W-:-:S10]  /*203f0*/  DSETP.NAN.AND P4, PT, R8, R8, PT ;  /* 0x000000080800722a */ /* 0x000fd40003f88000 */
[----:B--2---:R-:W-:Y:S02]  /*20400*/  @P5 ISETP.GE.U32.AND P2, PT, R14, R32, PT ;  /* 0x000000200e00520c */ /* 0x004fe40003f46070 */
[----:B---3--:R-:W-:Y:S02]  /*20410*/  @P6 ISETP.GE.U32.AND P3, PT, R16, R24, PT ;  /* 0x000000181000620c */ /* 0x008fe40003f66070 */
[----:B------:R-:W-:Y:S02]  /*20420*/  @P5 ISETP.GE.AND.EX P2, PT, R15, R33, PT, P2 ;  /* 0x000000210f00520c */ /* 0x000fe40003f46320 */
[----:B------:R-:W-:-:S11]  /*20430*/  @P6 ISETP.GE.AND.EX P3, PT, R17, R25, PT, P3 ;  /* 0x000000191100620c */ /* 0x000fd60003f66330 */
[----:B----4-:R-:W-:Y:S02]  /*20440*/  @P5 DSETP.NUM.OR P2, PT, R30, R30, !P2 ;  /* 0x0000001e1e00522a */ /* 0x010fe40005747400 */
[----:B------:R-:W-:Y:S01]  /*20450*/  @P6 DSETP.NUM.OR P3, PT, R22, R22, !P3 ;  /* 0x000000161600622a */ /* 0x000fe20005f67400 */
[----:B0-----:R-:W-:-:S13]  /*20460*/  @P6 BRA `(.L_x_1944) ;  /* 0x0000000000146947 */ /* 0x001fda0003800000 */
[----:B------:R-:W-:-:S14]  /*20470*/  DSETP.NEU.AND P6, PT, R20, R22, PT ;  /* 0x000000161400722a */ /* 0x000fdc0003fcd000 */
[----:B------:R-:W-:-:S04]  /*20480*/  @!P6 ISETP.GE.U32.AND P3, PT, R16, R24, PT ;  /* 0x000000181000e20c */ /* 0x000fc80003f66070 */
[----:B------:R-:W-:-:S04]  /*20490*/  @!P6 ISETP.GE.AND.EX P3, PT, R17, R25, PT, P3 ;  /* 0x000000191100e20c */ /* 0x000fc80003f66330 */
[----:B------:R-:W-:-:S07]  /*204a0*/  @!P6 PLOP3.LUT P3, PT, P3, PT, PT, 0x8, 0x80 ;  /* 0x000000000080e81c */ /* 0x000fce0001f6e170 */
[----:B------:R-:W-:-:S14]  /*204b0*/  @P6 DSETP.GT.AND P3, PT, R20, R22, PT ;  /* 0x000000161400622a */ /* 0x000fdc0003f64000 */
.L_x_1944:
[----:B------:R-:W-:Y:S05]  /*204c0*/  BSYNC.RECONVERGENT B2 ;  /* 0x0000000000027941 */ /* 0x000fea0003800200 */
.L_x_1943:
[----:B------:R-:W-:Y:S04]  /*204d0*/  BSSY.RECONVERGENT B2, `(.L_x_1945) ;  /* 0x0000007000027945 */ /* 0x000fe80003800200 */
[----:B------:R-:W-:Y:S05]  /*204e0*/  @P5 BRA `(.L_x_1946) ;  /* 0x0000000000145947 */ /* 0x000fea0003800000 */
[----:B------:R-:W-:-:S14]  /*204f0*/  DSETP.NEU.AND P5, PT, R12, R30, PT ;  /* 0x0000001e0c00722a */ /* 0x000fdc0003fad000 */
[----:B------:R-:W-:-:S04]  /*20500*/  @!P5 ISETP.GE.U32.AND P2, PT, R14, R32, PT ;  /* 0x000000200e00d20c */ /* 0x000fc80003f46070 */
[----:B------:R-:W-:-:S03]  /*20510*/  @!P5 ISETP.GE.AND.EX P6, PT, R15, R33, PT, P2 ;  /* 0x000000210f00d20c */ /* 0x000fc60003fc6320 */
[----:B------:R-:W-:Y:S02]  /*20520*/  @P5 DSETP.GT.AND P2, PT, R12, R30, PT ;  /* 0x0000001e0c00522a */ /* 0x000fe40003f44000 */
[----:B------:R-:W-:-:S13]  /*20530*/  @!P5 PLOP3.LUT P2, PT, P6, PT, PT, 0x8, 0x80 ;  /* 0x000000000080d81c */ /* 0x000fda000374e170 */
.L_x_1946:
[----:B------:R-:W-:Y:S05]  /*20540*/  BSYNC.RECONVERGENT B2 ;  /* 0x0000000000027941 */ /* 0x000fea0003800200 */
.L_x_1945:
[----:B-----5:R-:W-:Y:S01]  /*20550*/  @P4 ISETP.GE.U32.AND P5, PT, R18, R36, PT ;  /* 0x000000241200420c */ /* 0x020fe20003fa6070 */
[----:B------:R-:W-:Y:S03]  /*20560*/  BSSY.RECONVERGENT B2, `(.L_x_1947) ;  /* 0x0000009000027945 */ /* 0x000fe60003800200 */
[----:B------:R-:W-:-:S13]  /*20570*/  @P4 ISETP.GE.AND.EX P5, PT, R19, R37, PT, P5 ;  /* 0x000000251300420c */ /* 0x000fda0003fa6350 */
[----:B------:R-:W-:Y:S01]  /*20580*/  @P4 DSETP.NUM.OR P5, PT, R34, R34, !P5 ;  /* 0x000000222200422a */ /* 0x000fe20006fa7400 */
[----:B------:R-:W-:-:S13]  /*20590*/  @P4 BRA `(.L_x_1948) ;  /* 0x0000000000144947 */ /* 0x000fda0003800000 */
[----:B------:R-:W-:-:S14]  /*205a0*/  DSETP.NEU.AND P6, PT, R8, R34, PT ;  /* 0x000000220800722a */ /* 0x000fdc0003fcd000 */
[----:B------:R-:W-:Y:S01]  /*205b0*/  @!P6 ISETP.GE.U32.AND P4, PT, R18, R36, PT ;  /* 0x000000241200e20c */ /* 0x000fe20003f86070 */
[----:B------:R-:W-:-:S03]  /*205c0*/  @P6 DSETP.GT.AND P5, PT, R8, R34, PT ;  /* 0x000000220800622a */ /* 0x000fc60003fa4000 */
[----:B------:R-:W-:-:S04]  /*205d0*/  @!P6 ISETP.GE.AND.EX P4, PT, R19, R37, PT, P4 ;  /* 0x000000251300e20c */ /* 0x000fc80003f86340 */
[----:B------:R-:W-:-:S13]  /*205e0*/  @!P6 PLOP3.LUT P5, PT, P4, PT, PT, 0x8, 0x80 ;  /* 0x000000000080e81c */ /* 0x000fda00027ae170 */
.L_x_1948:
[----:B------:R-:W-:Y:S05]  /*205f0*/  BSYNC.RECONVERGENT B2 ;  /* 0x0000000000027941 */ /* 0x000fea0003800200 */
.L_x_1947:
[----:B------:R-:W-:Y:S01]  /*20600*/  DSETP.NAN.AND P6, PT, R4, R4, PT ;  /* 0x000000040400722a */ /* 0x000fe20003fc8000 */
[----:B------:R-:W-:Y:S01]  /*20610*/  IMAD.IADD R0, R45, 0x1, R0 ;  /* 0x000000012d007824 */ /* 0x000fe200078e0200 */
[----:B------:R-:W-:Y:S01]  /*20620*/  BSSY.RECONVERGENT B2, `(.L_x_1949) ;  /* 0x0000017000027945 */ /* 0x000fe20003800200 */
[----:B------:R-:W-:Y:S02]  /*20630*/  FSEL R20, R20, R22, P3 ;  /* 0x0000001614147208 */ /* 0x000fe40001800000 */
[----:B------:R-:W-:Y:S02]  /*20640*/  FSEL R21, R21, R23, P3 ;  /* 0x0000001715157208 */ /* 0x000fe40001800000 */
[----:B------:R-:W-:Y:S02]  /*20650*/  SEL R16, R16, R24, P3 ;  /* 0x0000001810107207 */ /* 0x000fe40001800000 */
[----:B------:R-:W-:Y:S02]  /*20660*/  SEL R17, R17, R25, P3 ;  /* 0x0000001911117207 */ /* 0x000fe40001800000 */
[----:B------:R-:W-:-:S02]  /*20670*/  FSEL R12, R12, R30, P2 ;  /* 0x0000001e0c0c7208 */ /* 0x000fc40001000000 */
[----:B------:R-:W-:Y:S02]  /*20680*/  FSEL R13, R13, R31, P2 ;  /* 0x0000001f0d0d7208 */ /* 0x000fe40001000000 */
[----:B------:R-:W-:Y:S02]  /*20690*/  @P6 ISETP.GE.U32.AND P4, PT, R6, R40, PT ;  /* 0x000000280600620c */ /* 0x000fe40003f86070 */
[----:B------:R-:W-:Y:S02]  /*206a0*/  ISETP.GE.U32.AND P3, PT, R0, UR10, PT ;  /* 0x0000000a00007c0c */ /* 0x000fe4000bf66070 */
[----:B------:R-:W-:Y:S02]  /*206b0*/  @P6 ISETP.GE.AND.EX P4, PT, R7, R41, PT, P4 ;  /* 0x000000290700620c */ /* 0x000fe40003f86340 */
[----:B------:R-:W-:Y:S02]  /*206c0*/  SEL R14, R14, R32, P2 ;  /* 0x000000200e0e7207 */ /* 0x000fe40001000000 */
[----:B------:R-:W-:-:S02]  /*206d0*/  SEL R15, R15, R33, P2 ;  /* 0x000000210f0f7207 */ /* 0x000fc40001000000 */
[----:B------:R-:W-:Y:S02]  /*206e0*/  FSEL R8, R8, R34, P5 ;  /* 0x0000002208087208 */ /* 0x000fe40002800000 */
[----:B------:R-:W-:Y:S02]  /*206f0*/  FSEL R9, R9, R35, P5 ;  /* 0x0000002309097208 */ /* 0x000fe40002800000 */
[----:B------:R-:W-:Y:S02]  /*20700*/  SEL R18, R18, R36, P5 ;  /* 0x0000002412127207 */ /* 0x000fe40002800000 */
[----:B------:R-:W-:Y:S01]  /*20710*/  SEL R19, R19, R37, P5 ;  /* 0x0000002513137207 */ /* 0x000fe20002800000 */
[----:B------:R-:W-:Y:S01]  /*20720*/  @P6 DSETP.NUM.OR P4, PT, R38, R38, !P4 ;  /* 0x000000262600622a */ /* 0x000fe20006787400 */
[----:B------:R-:W-:-:S13]  /*20730*/  @P6 BRA `(.L_x_1950) ;  /* 0x0000000000146947 */ /* 0x000fda0003800000 */
[----:B------:R-:W-:-:S14]  /*20740*/  DSETP.NEU.AND P5, PT, R4, R38, PT ;  /* 0x000000260400722a */ /* 0x000fdc0003fad000 */
[----:B------:R-:W-:Y:S01]  /*20750*/  @!P5 ISETP.GE.U32.AND P2, PT, R6, R40, PT ;  /* 0x000000280600d20c */ /* 0x000fe20003f46070 */
[----:B------:R-:W-:-:S03]  /*20760*/  @P5 DSETP.GT.AND P4, PT, R4, R38, PT ;  /* 0x000000260400522a */ /* 0x000fc60003f84000 */
[----:B------:R-:W-:-:S04]  /*20770*/  @!P5 ISETP.GE.AND.EX P2, PT, R7, R41, PT, P2 ;  /* 0x000000290700d20c */ /* 0x000fc80003f46320 */
[----:B------:R-:W-:-:S13]  /*20780*/  @!P5 PLOP3.LUT P4, PT, P2, PT, PT, 0x8, 0x80 ;  /* 0x000000000080d81c */ /* 0x000fda000178e170 */
.L_x_1950:
[----:B------:R-:W-:Y:S05]  /*20790*/  BSYNC.RECONVERGENT B2 ;  /* 0x0000000000027941 */ /* 0x000fea0003800200 */
.L_x_1949:
[----:B------:R-:W-:Y:S02]  /*207a0*/  FSEL R4, R4, R38, P4 ;  /* 0x0000002604047208 */ /* 0x000fe40002000000 */
[----:B------:R-:W-:Y:S02]  /*207b0*/  FSEL R5, R5, R39, P4 ;  /* 0x0000002705057208 */ /* 0x000fe40002000000 */
[----:B------:R-:W-:Y:S02]  /*207c0*/  SEL R6, R6, R40, P4 ;  /* 0x0000002806067207 */ /* 0x000fe40002000000 */
[----:B------:R-:W-:Y:S01]  /*207d0*/  SEL R7, R7, R41, P4 ;  /* 0x0000002907077207 */ /* 0x000fe20002000000 */
[----:B------:R-:W-:Y:S06]  /*207e0*/  @!P3 BRA `(.L_x_1951) ;  /* 0xfffffff800ccb947 */ /* 0x000fec000383ffff */
[----:B------:R-:W-:Y:S05]  /*207f0*/  BSYNC.RECONVERGENT B0 ;  /* 0x0000000000007941 */ /* 0x000fea0003800200 */
.L_x_1942:
[----:B------:R-:W-:Y:S05]  /*20800*/  BRA `(.L_x_1941) ;  /* 0x0000000400c07947 */ /* 0x000fea0003800000 */
.L_x_1940:
[----:B------:R-:W0:Y:S01]  /*20810*/  LDCU UR4, c[0x0][0x3ac] ;  /* 0x00007580ff0477ac */ /* 0x000e220008000800 */
[----:B------:R-:W-:Y:S01]  /*20820*/  IMAD.U32 R12, RZ, RZ, UR8 ;  /* 0x00000008ff0c7e24 */ /* 0x000fe2000f8e00ff */
[----:B------:R-:W-:Y:S01]  /*20830*/  MOV R13, UR9 ;  /* 0x00000009000d7c02 */ /* 0x000fe20008000f00 */
[----:B------:R-:W-:Y:S01]  /*20840*/  IMAD.U32 R8, RZ, RZ, UR8 ;  /* 0x00000008ff087e24 */ /* 0x000fe2000f8e00ff */
[----:B------:R-:W1:Y:S01]  /*20850*/  LDCU UR5, c[0x0][0x3ac] ;  /* 0x00007580ff0577ac */ /* 0x000e620008000800 */
[----:B------:R-:W-:Y:S01]  /*20860*/  IMAD.U32 R9, RZ, RZ, UR9 ;  /* 0x00000009ff097e24 */ /* 0x000fe2000f8e00ff */
[----:B------:R-:W-:Y:S01]  /*20870*/  MOV R14, UR6 ;  /* 0x00000006000e7c02 */ /* 0x000fe20008000f00 */
[----:B------:R-:W-:Y:S02]  /*20880*/  IMAD.U32 R4, RZ, RZ, UR8 ;  /* 0x00000008ff047e24 */ /* 0x000fe4000f8e00ff */
[----:B------:R-:W-:Y:S02]  /*20890*/  IMAD.U32 R5, RZ, RZ, UR9 ;  /* 0x00000009ff057e24 */ /* 0x000fe4000f8e00ff */
[----:B------:R-:W-:-:S02]  /*208a0*/  IMAD.U32 R15, RZ, RZ, UR7 ;  /* 0x00000007ff0f7e24 */ /* 0x000fc4000f8e00ff */
[----:B------:R-:W-:Y:S02]  /*208b0*/  IMAD.U32 R18, RZ, RZ, UR6 ;  /* 0x00000006ff127e24 */ /* 0x000fe4000f8e00ff */
[----:B------:R-:W-:Y:S02]  /*208c0*/  IMAD.U32 R19, RZ, RZ, UR7 ;  /* 0x00000007ff137e24 */ /* 0x000fe4000f8e00ff */
[----:B------:R-:W-:Y:S01]  /*208d0*/  IMAD.U32 R6, RZ, RZ, UR6 ;  /* 0x00000006ff067e24 */ /* 0x000fe2000f8e00ff */
[----:B0-----:R-:W-:Y:S01]  /*208e0*/  ISETP.GE.U32.AND P2, PT, R120, UR4, PT ;  /* 0x0000000478007c0c */ /* 0x001fe2000bf46070 */
[----:B------:R-:W-:-:S12]  /*208f0*/  IMAD.U32 R7, RZ, RZ, UR7 ;  /* 0x00000007ff077e24 */ /* 0x000fd8000f8e00ff */
[----:B-1----:R-:W-:Y:S05]  /*20900*/  @P2 BRA `(.L_x_1941) ;  /* 0x0000000400802947 */ /* 0x002fea0003800000 */
[----:B------:R-:W0:Y:S01]  /*20910*/  LDCU UR4, c[0x0][0x374] ;  /* 0x00006e80ff0477ac */ /* 0x000e220008000800 */
[----:B-----5:R-:W1:Y:S01]  /*20920*/  LDC R44, c[0x0][0x360] ;  /* 0x0000d800ff2c7b82 */ /* 0x020e620000000800 */
[----:B------:R-:W-:Y:S01]  /*20930*/  IMAD.U32 R14, RZ, RZ, UR6 ;  /* 0x00000006ff0e7e24 */ /* 0x000fe2000f8e00ff */
[----:B------:R-:W-:Y:S01]  /*20940*/  MOV R18, UR6 ;  /* 0x0000000600127c02 */ /* 0x000fe20008000f00 */
[----:B------:R-:W-:Y:S01]  /*20950*/  IMAD.U32 R15, RZ, RZ, UR7 ;  /* 0x00000007ff0f7e24 */ /* 0x000fe2000f8e00ff */
[----:B------:R-:W-:Y:S01]  /*20960*/  MOV R8, UR8 ;  /* 0x0000000800087c02 */ /* 0x000fe20008000f00 */
[----:B------:R-:W-:Y:S02]  /*20970*/  IMAD.U32 R19, RZ, RZ, UR7 ;  /* 0x00000007ff137e24 */ /* 0x000fe4000f8e00ff */
[----:B------:R-:W-:Y:S01]  /*20980*/  IMAD.U32 R6, RZ, RZ, UR6 ;  /* 0x00000006ff067e24 */ /* 0x000fe2000f8e00ff */
[----:B------:R-:W2:Y:S01]  /*20990*/  LDC.64 R42, c[0x0][0x788] ;  /* 0x0001e200ff2a7b82 */ /* 0x000ea20000000a00 */
[----:B------:R-:W-:-:S02]  /*209a0*/  IMAD.U32 R7, RZ, RZ, UR7 ;  /* 0x00000007ff077e24 */ /* 0x000fc4000f8e00ff */
[----:B------:R-:W-:Y:S02]  /*209b0*/  IMAD.MOV.U32 R0, RZ, RZ, R120 ;  /* 0x000000ffff007224 */ /* 0x000fe400078e0078 */
[----:B------:R-:W-:Y:S02]  /*209c0*/  IMAD.U32 R12, RZ, RZ, UR8 ;  /* 0x00000008ff0c7e24 */ /* 0x000fe4000f8e00ff */
[----:B------:R-:W-:Y:S01]  /*209d0*/  IMAD.U32 R13, RZ, RZ, UR9 ;  /* 0x00000009ff0d7e24 */ /* 0x000fe2000f8e00ff */
[----:B------:R-:W3:Y:S01]  /*209e0*/  LDC R45, c[0x0][0x364] ;  /* 0x0000d900ff2d7b82 */ /* 0x000ee20000000800 */
[----:B------:R-:W-:Y:S02]  /*209f0*/  IMAD.U32 R9, RZ, RZ, UR9 ;  /* 0x00000009ff097e24 */ /* 0x000fe4000f8e00ff */
[----:B------:R-:W-:Y:S02]  /*20a00*/  IMAD.U32 R4, RZ, RZ, UR8 ;  /* 0x00000008ff047e24 */ /* 0x000fe4000f8e00ff */
[----:B------:R-:W-:-:S02]  /*20a10*/  IMAD.U32 R5, RZ, RZ, UR9 ;  /* 0x00000009ff057e24 */ /* 0x000fc4000f8e00ff */
[----:B0-----:R-:W-:-:S07]  /*20a20*/  IMAD R121, R121, UR4, RZ ;  /* 0x0000000479797c24 */ /* 0x001fce000f8e02ff */
.L_x_1960:
[----:B------:R-:W-:-:S04]  /*20a30*/  IMAD.IADD R10, R121, 0x1, R0 ;  /* 0x00000001790a7824 */ /* 0x000fc800078e0200 */
[----:B-1----:R-:W-:-:S04]  /*20a40*/  IMAD R11, R10, R44, R113 ;  /* 0x0000002c0a0b7224 */ /* 0x002fc800078e0271 */
[----:B--2---:R-:W-:-:S05]  /*20a50*/  IMAD.WIDE.U32 R10, R11, 0x40, R42 ;  /* 0x000000400b0a7825 */ /* 0x004fca00078e002a */
[----:B------:R-:W2:Y:S04]  /*20a60*/  LDG.E.64 R32, desc[UR36][R10.64+0x18] ;  /* 0x000018240a207981 */ /* 0x000ea8000c1e1b00 */
[----:B------:R-:W4:Y:S04]  /*20a70*/  LDG.E.64 R24, desc[UR36][R10.64+0x8] ;  /* 0x000008240a187981 */ /* 0x000f28000c1e1b00 */
[----:B------:R-:W3:Y:S04]  /*20a80*/  LDG.E.64 R30, desc[UR36][R10.64+0x10] ;  /* 0x000010240a1e7981 */ /* 0x000ee8000c1e1b00 */
[----:B------:R-:W3:Y:S04]  /*20a90*/  LDG.E.64 R22, desc[UR36][R10.64] ;  /* 0x000000240a167981 */ /* 0x000ee8000c1e1b00 */
        /* <DEDUP_REMOVED lines=9> */
[----:B----4-:R-:W-:Y:S02]  /*20b30*/  @P6 ISETP.GE.U32.AND P3, PT, R16, R24, PT ;  /* 0x000000181000620c */ /* 0x010fe40003f66070 */
[----:B------:R-:W-:Y:S02]  /*20b40*/  @P5 ISETP.GE.AND.EX P2, PT, R15, R33, PT, P2 ;  /* 0x000000210f00520c */ /* 0x000fe40003f46320 */
[----:B------:R-:W-:-:S11]  /*20b50*/  @P6 ISETP.GE.AND.EX P3, PT, R17, R25, PT, P3 ;  /* 0x000000191100620c */ /* 0x000fd60003f66330 */
[----:B---3--:R-:W-:Y:S02]  /*20b60*/  @P5 DSETP.NUM.OR P2, PT, R30, R30, !P2 ;  /* 0x0000001e1e00522a */ /* 0x008fe40005747400 */
[----:B------:R-:W-:Y:S01]  /*20b70*/  @P6 DSETP.NUM.OR P3, PT, R22, R22, !P3 ;  /* 0x000000161600622a */ /* 0x000fe20005f67400 */
[----:B0-----:R-:W-:-:S13]  /*20b80*/  @P6 BRA `(.L_x_1953) ;  /* 0x0000000000146947 */ /* 0x001fda0003800000 */
[----:B------:R-:W-:-:S14]  /*20b90*/  DSETP.NEU.AND P6, PT, R20, R22, PT ;  /* 0x000000161400722a */ /* 0x000fdc0003fcd000 */
[----:B------:R-:W-:-:S04]  /*20ba0*/  @!P6 ISETP.GE.U32.AND P3, PT, R16, R24, PT ;  /* 0x000000181000e20c */ /* 0x000fc80003f66070 */
[----:B------:R-:W-:-:S04]  /*20bb0*/  @!P6 ISETP.GE.AND.EX P3, PT, R17, R25, PT, P3 ;  /* 0x000000191100e20c */ /* 0x000fc80003f66330 */
[----:B------:R-:W-:-:S07]  /*20bc0*/  @!P6 PLOP3.LUT P3, PT, P3, PT, PT, 0x8, 0x80 ;  /* 0x000000000080e81c */ /* 0x000fce0001f6e170 */
[----:B------:R-:W-:-:S14]  /*20bd0*/  @P6 DSETP.GT.AND P3, PT, R20, R22, PT ;  /* 0x000000161400622a */ /* 0x000fdc0003f64000 */
.L_x_1953:
[----:B------:R-:W-:Y:S05]  /*20be0*/  BSYNC.RECONVERGENT B0 ;  /* 0x0000000000007941 */ /* 0x000fea0003800200 */
.L_x_1952:
[----:B------:R-:W-:Y:S04]  /*20bf0*/  BSSY.RECONVERGENT B0, `(.L_x_1954) ;  /* 0x0000007000007945 */ /* 0x000fe80003800200 */
[----:B------:R-:W-:Y:S05]  /*20c00*/  @P5 BRA `(.L_x_1955) ;  /* 0x0000000000145947 */ /* 0x000fea0003800000 */
[----:B------:R-:W-:-:S14]  /*20c10*/  DSETP.NEU.AND P5, PT, R12, R30, PT ;  /* 0x0000001e0c00722a */ /* 0x000fdc0003fad000 */
[----:B------:R-:W-:-:S04]  /*20c20*/  @!P5 ISETP.GE.U32.AND P2, PT, R14, R32, PT ;  /* 0x000000200e00d20c */ /* 0x000fc80003f46070 */
[----:B------:R-:W-:-:S03]  /*20c30*/  @!P5 ISETP.GE.AND.EX P6, PT, R15, R33, PT, P2 ;  /* 0x000000210f00d20c */ /* 0x000fc60003fc6320 */
[----:B------:R-:W-:Y:S02]  /*20c40*/  @P5 DSETP.GT.AND P2, PT, R12, R30, PT ;  /* 0x0000001e0c00522a */ /* 0x000fe40003f44000 */
[----:B------:R-:W-:-:S13]  /*20c50*/  @!P5 PLOP3.LUT P2, PT, P6, PT, PT, 0x8, 0x80 ;  /* 0x000000000080d81c */ /* 0x000fda000374e170 */
.L_x_1955:
[----:B------:R-:W-:Y:S05]  /*20c60*/  BSYNC.RECONVERGENT B0 ;  /* 0x0000000000007941 */ /* 0x000fea0003800200 */
.L_x_1954:
        /* <DEDUP_REMOVED lines=10> */
.L_x_1957:
[----:B------:R-:W-:Y:S05]  /*20d10*/  BSYNC.RECONVERGENT B0 ;  /* 0x0000000000007941 */ /* 0x000fea0003800200 */
.L_x_1956:
        /* <DEDUP_REMOVED lines=25> */
.L_x_1959:
[----:B------:R-:W-:Y:S05]  /*20eb0*/  BSYNC.RECONVERGENT B0 ;  /* 0x0000000000007941 */ /* 0x000fea0003800200 */
.L_x_1958:
[----:B------:R-:W-:Y:S02]  /*20ec0*/  FSEL R4, R4, R38, P4 ;  /* 0x0000002604047208 */ /* 0x000fe40002000000 */
[----:B------:R-:W-:Y:S02]  /*20ed0*/  FSEL R5, R5, R39, P4 ;  /* 0x0000002705057208 */ /* 0x000fe40002000000 */
[----:B------:R-:W-:Y:S02]  /*20ee0*/  SEL R6, R6, R40, P4 ;  /* 0x0000002806067207 */ /* 0x000fe40002000000 */
[----:B------:R-:W-:Y:S01]  /*20ef0*/  SEL R7, R7, R41, P4 ;  /* 0x0000002907077207 */ /* 0x000fe20002000000 */
[----:B------:R-:W-:Y:S06]  /*20f00*/  @!P3 BRA `(.L_x_1960) ;  /* 0xfffffff800c8b947 */ /* 0x000fec000383ffff */
.L_x_1941:
[----:B------:R-:W-:Y:S05]  /*20f10*/  BSYNC.RECONVERGENT B1 ;  /* 0x0000000000017941 */ /* 0x000fea0003800200 */
.L_x_1939:
[----:B------:R-:W0:Y:S01]  /*20f20*/  S2UR UR6, SR_CgaCtaId ;  /* 0x00000000000679c3 */ /* 0x000e220000008800 */
[----:B------:R-:W1:Y:S01]  /*20f30*/  LDCU UR5, c[0x0][0x360] ;  /* 0x00006c00ff0577ac */ /* 0x000e620008000800 */
[----:B------:R-:W-:Y:S01]  /*20f40*/  IMAD.MOV.U32 R22, RZ, RZ, R16 ;  /* 0x000000ffff167224 */ /* 0x000fe200078e0010 */
[----:B------:R-:W-:Y:S01]  /*20f50*/  MOV R23, R17 ;  /* 0x0000001100177202 */ /* 0x000fe20000000f00 */
[----:B------:R-:W-:Y:S01]  /*20f60*/  IMAD.MOV.U32 R10, RZ, RZ, R18 ;  /* 0x000000ffff0a7224 */ /* 0x000fe200078e0012 */
[----:B------:R-:W-:Y:S01]  /*20f70*/  UMOV UR4, 0x400 ;  /* 0x0000040000047882 */ /* 0x000fe20000000000 */
[----:B------:R-:W-:Y:S01]  /*20f80*/  IMAD.MOV.U32 R11, RZ, RZ, R19 ;  /* 0x000000ffff0b7224 */ /* 0x000fe200078e0013 */
[----:B------:R-:W-:Y:S01]  /*20f90*/  UIADD3 UR4, UPT, UPT, UR4, 0x10, URZ ;  /* 0x0000001004047890 */ /* 0x000fe2000fffe0ff */
[----:B-1----:R-:W-:-:S03]  /*20fa0*/  IMAD R25, R120, UR5, R113 ;  /* 0x0000000578197c24 */ /* 0x002fc6000f8e0271 */
[----:B0-----:R-:W-:Y:S01]  /*20fb0*/  ULEA UR8, UR6, UR4, 0x18 ;  /* 0x0000000406087291 */ /* 0x001fe2000f8ec0ff */
[----:B------:R-:W0:Y:S05]  /*20fc0*/  LDCU UR6, c[0x0][0x364] ;  /* 0x00006c80ff0677ac */ /* 0x000e2a0008000800 */
[----:B------:R-:W-:-:S05]  /*20fd0*/  LEA R25, R25, UR8, 0x6 ;  /* 0x0000000819197c11 */ /* 0x000fca000f8e30ff */
[----:B------:R1:W-:Y:S04]  /*20fe0*/  STS.128 [R25], R20 ;  /* 0x0000001419007388 */ /* 0x0003e80000000c00 */
[----:B------:R1:W-:Y:S04]  /*20ff0*/  STS.128 [R25+0x10], R12 ;  /* 0x0000100c19007388 */ /* 0x0003e80000000c00 */
[----:B------:R1:W-:Y:S01]  /*21000*/  STS.128 [R25+0x20], R8 ;  /* 0x0000200819007388 */ /* 0x0003e20000000c00 */
[----:B0-----:R-:W-:-:S03]  /*21010*/  UISETP.GE.U32.AND UP0, UPT, UR6, 0x2, UPT ;  /* 0x000000020600788c */ /* 0x001fc6000bf06070 */
[----:B------:R1:W-:Y:S06]  /*21020*/  STS.128 [R25+0x30], R4 ;  /* 0x0000300419007388 */ /* 0x0003ec0000000c00 */
[----:B------:R-:W-:Y:S05]  /*21030*/  BRA.U !UP0, `(.L_x_1961) ;  /* 0x0000000508687547 */ /* 0x000fea000b800000 */
[----:B------:R-:W-:-:S05]  /*21040*/  UMOV UR4, UR6 ;  /* 0x0000000600047c82 */ /* 0x000fca0008000000 */
.L_x_1972:
[----:B------:R-:W-:Y:S01]  /*21050*/  USHF.R.U32.HI UR7, URZ, 0x1, UR4 ;  /* 0x00000001ff077899 */ /* 0x000fe20008011604 */
[----:B------:R-:W-:Y:S05]  /*21060*/  BAR.SYNC.DEFER_BLOCKING 0x0 ;  /* 0x0000000000007b1d */ /* 0x000fea0000010000 */
[----:B------:R-:W-:Y:S01]  /*21070*/  VIADD R0, R120, UR7 ;  /* 0x0000000778007c36 */ /* 0x000fe20008000000 */
[----:B------:R-:W-:Y:S04]  /*21080*/  BSSY.RECONVERGENT B0, `(.L_x_1962) ;  /* 0x0000052000007945 */ /* 0x000fe80003800200 */
[----:B------:R-:W-:-:S04]  /*21090*/  ISETP.GE.U32.AND P2, PT, R0, UR6, PT ;  /* 0x0000000600007c0c */ /* 0x000fc8000bf46070 */
[----:B------:R-:W-:-:S13]  /*210a0*/  ISETP.GE.U32.OR P2, PT, R120, UR7, P2 ;  /* 0x0000000778007c0c */ /* 0x000fda0009746470 */
[----:B0-2---:R-:W-:Y:S05]  /*210b0*/  @P2 BRA `(.L_x_1963) ;  /* 0x0000000400382947 */ /* 0x005fea0003800000 */
[----:B------:R-:W-:Y:S01]  /*210c0*/  IMAD R0, R0, UR5, R113 ;  /* 0x0000000500007c24 */ /* 0x000fe2000f8e0271 */
[----:B------:R-:W-:Y:S01]  /*210d0*/  DSETP.NAN.AND P6, PT, R20, R20, PT ;  /* 0x000000141400722a */ /* 0x000fe20003fc8000 */
[----:B------:R-:W-:Y:S01]  /*210e0*/  BSSY.RECONVERGENT B1, `(.L_x_1964) ;  /* 0x0000013000017945 */ /* 0x000fe20003800200 */
[----:B------:R-:W-:Y:S02]  /*210f0*/  DSETP.NAN.AND P5, PT, R12, R12, PT ;  /* 0x0000000c0c00722a */ /* 0x000fe40003fa8000 */
[----:B------:R-:W-:Y:S01]  /*21100*/  LEA R0, R0, UR8, 0x6 ;  /* 0x0000000800007c11 */ /* 0x000fe2000f8e30ff */
[----:B------:R-:W-:-:S04]  /*21110*/  DSETP.NAN.AND P4, PT, R8, R8, PT ;  /* 0x000000080800722a */ /* 0x000fc80003f88000 */
[----:B-----5:R-:W0:Y:S04]  /*21120*/  LDS.128 R40, [R0] ;  /* 0x0000000000287984 */ /* 0x020e280000000c00 */
[----:B------:R-:W2:Y:S04]  /*21130*/  LDS.128 R44, [R0+0x10] ;  /* 0x00001000002c7984 */ /* 0x000ea80000000c00 */
[----:B------:R3:W4:Y:S04]  /*21140*/  LDS.128 R32, [R0+0x20] ;  /* 0x0000200000207984 */ /* 0x0007280000000c00 */
[----:B------:R3:W1:Y:S01]  /*21150*/  LDS.128 R36, [R0+0x30] ;  /* 0x0000300000247984 */ /* 0x0006620000000c00 */
[----:B0-----:R-:W-:-:S04]  /*21160*/  @P6 ISETP.GE.U32.AND P3, PT, R16, R42, PT ;  /* 0x0000002a1000620c */ /* 0x001fc80003f66070 */
[----:B------:R-:W-:Y:S02]  /*21170*/  @P6 ISETP.GE.AND.EX P3, PT, R17, R43, PT, P3 ;  /* 0x0000002b1100620c */ /* 0x000fe40003f66330 */
[----:B--2---:R-:W-:-:S04]  /*21180*/  @P5 ISETP.GE.U32.AND P2, PT, R14, R46, PT ;  /* 0x0000002e0e00520c */ /* 0x004fc80003f46070 */
[----:B------:R-:W-:-:S07]  /*21190*/  @P5 ISETP.GE.AND.EX P2, PT, R15, R47, PT, P2 ;  /* 0x0000002f0f00520c */ /* 0x000fce0003f46320 */
[----:B------:R-:W-:Y:S01]  /*211a0*/  @P6 DSETP.NUM.OR P3, PT, R40, R40, !P3 ;  /* 0x000000282800622a */ /* 0x000fe20005f67400 */
[----:B-1-34-:R-:W-:-:S13]  /*211b0*/  @P6 BRA `(.L_x_1965) ;  /* 0x0000000000146947 */ /* 0x01afda0003800000 */
[----:B------:R-:W-:-:S14]  /*211c0*/  DSETP.NEU.AND P6, PT, R20, R40, PT ;  /* 0x000000281400722a */ /* 0x000fdc0003fcd000 */
[----:B------:R-:W-:-:S04]  /*211d0*/  @!P6 ISETP.GE.U32.AND P3, PT, R16, R42, PT ;  /* 0x0000002a1000e20c */ /* 0x000fc80003f66070 */
[----:B------:R-:W-:-:S04]  /*211e0*/  @!P6 ISETP.GE.AND.EX P3, PT, R17, R43, PT, P3 ;  /* 0x0000002b1100e20c */ /* 0x000fc80003f66330 */
[----:B------:R-:W-:-:S07]  /*211f0*/  @!P6 PLOP3.LUT P3, PT, P3, PT, PT, 0x8, 0x80 ;  /* 0x000000000080e81c */ /* 0x000fce0001f6e170 */
[----:B------:R-:W-:-:S14]  /*21200*/  @P6 DSETP.GT.AND P3, PT, R20, R40, PT ;  /* 0x000000281400622a */ /* 0x000fdc0003f64000 */
.L_x_1965:
[----:B------:R-:W-:Y:S05]  /*21210*/  BSYNC.RECONVERGENT B1 ;  /* 0x0000000000017941 */ /* 0x000fea0003800200 */
.L_x_1964:
        /* <DEDUP_REMOVED lines=12> */
.L_x_1967:
[----:B------:R-:W-:Y:S05]  /*212e0*/  BSYNC.RECONVERGENT B1 ;  /* 0x0000000000017941 */ /* 0x000fea0003800200 */
.L_x_1966:
[----:B------:R-:W-:Y:S01]  /*212f0*/  FSEL R12, R12, R44, P2 ;  /* 0x0000002c0c0c7208 */ /* 0x000fe20001000000 */
[----:B------:R-:W-:Y:S01]  /*21300*/  IMAD.MOV.U32 R22, RZ, RZ, R16 ;  /* 0x000000ffff167224 */ /* 0x000fe200078e0010 */
[----:B------:R-:W-:Y:S01]  /*21310*/  FSEL R13, R13, R45, P2 ;  /* 0x0000002d0d0d7208 */ /* 0x000fe20001000000 */
[----:B------:R-:W-:Y:S01]  /*21320*/  IMAD.MOV.U32 R23, RZ, RZ, R17 ;  /* 0x000000ffff177224 */ /* 0x000fe200078e0011 */
[----:B------:R-:W-:Y:S01]  /*21330*/  SEL R14, R14, R46, P2 ;  /* 0x0000002e0e0e7207 */ /* 0x000fe20001000000 */
[----:B------:R-:W-:Y:S01]  /*21340*/  DSETP.NAN.AND P5, PT, R4, R4, PT ;  /* 0x000000040400722a */ /* 0x000fe20003fa8000 */
[----:B------:R-:W-:Y:S01]  /*21350*/  SEL R15, R15, R47, P2 ;  /* 0x0000002f0f0f7207 */ /* 0x000fe20001000000 */
[----:B------:R-:W-:Y:S01]  /*21360*/  BSSY.RECONVERGENT B1, `(.L_x_1968) ;  /* 0x000000e000017945 */ /* 0x000fe20003800200 */
[----:B------:R0:W-:Y:S01]  /*21370*/  STS.128 [R25], R20 ;  /* 0x0000001419007388 */ /* 0x0001e20000000c00 */
[----:B------:R-:W-:-:S03]  /*21380*/  @P4 ISETP.GE.U32.AND P3, PT, R18, R34, PT ;  /* 0x000000221200420c */ /* 0x000fc60003f66070 */
[----:B------:R0:W-:Y:S01]  /*21390*/  STS.128 [R25+0x10], R12 ;  /* 0x0000100c19007388 */ /* 0x0001e20000000c00 */
[----:B------:R-:W-:-:S06]  /*213a0*/  @P4 ISETP.GE.AND.EX P3, PT, R19, R35, PT, P3 ;  /* 0x000000231300420c */ /* 0x000fcc0003f66330 */
[----:B------:R-:W-:-:S04]  /*213b0*/  @P5 ISETP.GE.U32.AND P2, PT, R6, R38, PT ;  /* 0x000000260600520c */ /* 0x000fc80003f46070 */
[----:B------:R-:W-:-:S03]  /*213c0*/  @P5 ISETP.GE.AND.EX P2, PT, R7, R39, PT, P2 ;  /* 0x000000270700520c */ /* 0x000fc60003f46320 */
[----:B------:R-:W-:Y:S01]  /*213d0*/  @P4 DSETP.NUM.OR P3, PT, R32, R32, !P3 ;  /* 0x000000202000422a */ /* 0x000fe20005f67400 */
[----:B------:R-:W-:-:S13]  /*213e0*/  @P4 BRA `(.L_x_1969) ;  /* 0x0000000000144947 */ /* 0x000fda0003800000 */
[----:B------:R-:W-:-:S14]  /*213f0*/  DSETP.NEU.AND P4, PT, R8, R32, PT ;  /* 0x000000200800722a */ /* 0x000fdc0003f8d000 */
[----:B------:R-:W-:-:S04]  /*21400*/  @!P4 ISETP.GE.U32.AND P3, PT, R18, R34, PT ;  /* 0x000000221200c20c */ /* 0x000fc80003f66070 */
[----:B------:R-:W-:-:S03]  /*21410*/  @!P4 ISETP.GE.AND.EX P6, PT, R19, R35, PT, P3 ;  /* 0x000000231300c20c */ /* 0x000fc60003fc6330 */
[----:B------:R-:W-:Y:S02]  /*21420*/  @P4 DSETP.GT.AND P3, PT, R8, R32, PT ;  /* 0x000000200800422a */ /* 0x000fe40003f64000 */
[----:B------:R-:W-:-:S13]  /*21430*/  @!P4 PLOP3.LUT P3, PT, P6, PT, PT, 0x8, 0x80 ;  /* 0x000000000080c81c */ /* 0x000fda000376e170 */
.L_x_1969:
[----:B------:R-:W-:Y:S05]  /*21440*/  BSYNC.RECONVERGENT B1 ;  /* 0x0000000000017941 */ /* 0x000fea0003800200 */
.L_x_1968:
        /* <DEDUP_REMOVED lines=12> */
.L_x_1971:
[----:B------:R-:W-:Y:S05]  /*21510*/  BSYNC.RECONVERGENT B1 ;  /* 0x0000000000017941 */ /* 0x000fea0003800200 */
.L_x_1970:
[----:B------:R-:W-:Y:S01]  /*21520*/  FSEL R4, R4, R36, P2 ;  /* 0x0000002404047208 */ /* 0x000fe20001000000 */
[----:B------:R-:W-:Y:S01]  /*21530*/  IMAD.MOV.U32 R10, RZ, RZ, R18 ;  /* 0x000000ffff0a7224 */ /* 0x000fe200078e0012 */
[----:B------:R-:W-:Y:S02]  /*21540*/  FSEL R5, R5, R37, P2 ;  /* 0x0000002505057208 */ /* 0x000fe40001000000 */
[----:B------:R-:W-:Y:S02]  /*21550*/  SEL R6, R6, R38, P2 ;  /* 0x0000002606067207 */ /* 0x000fe40001000000 */
[----:B------:R-:W-:Y:S02]  /*21560*/  SEL R7, R7, R39, P2 ;  /* 0x0000002707077207 */ /* 0x000fe40001000000 */
[----:B------:R-:W-:-:S03]  /*21570*/  MOV R11, R19 ;  /* 0x00000013000b7202 */ /* 0x000fc60000000f00 */
[----:B------:R2:W-:Y:S04]  /*21580*/  STS.128 [R25+0x30], R4 ;  /* 0x0000300419007388 */ /* 0x0005e80000000c00 */
[----:B------:R2:W-:Y:S02]  /*21590*/  STS.128 [R25+0x20], R8 ;  /* 0x0000200819007388 */ /* 0x0005e40000000c00 */
.L_x_1963:
[----:B------:R-:W-:Y:S05]  /*215a0*/  BSYNC.RECONVERGENT B0 ;  /* 0x0000000000007941 */ /* 0x000fea0003800200 */
.L_x_1962:
[----:B------:R-:W-:-:S03]  /*215b0*/  UISETP.GT.U32.AND UP0, UPT, UR4, 0x3, UPT ;  /* 0x000000030400788c */ /* 0x000fc6000bf04070 */
[----:B------:R-:W-:-:S06]  /*215c0*/  UMOV UR4, UR7 ;  /* 0x0000000700047c82 */ /* 0x000fcc0008000000 */
[----:B------:R-:W-:Y:S05]  /*215d0*/  BRA.U UP0, `(.L_x_1972) ;  /* 0xfffffff9009c7547 */ /* 0x000fea000b83ffff */
.L_x_1961:
[----:B------:R-:W3:Y:S02]  /*215e0*/  LDCU UR4, c[0x0][0x3b0] ;  /* 0x00007600ff0477ac */ /* 0x000ee40008000800 */
[----:B---3--:R-:W-:-:S09]  /*215f0*/  UISETP.NE.AND UP0, UPT, UR4, URZ, UPT ;  /* 0x000000ff0400728c */ /* 0x008fd2000bf05270 */
[----:B------:R-:W-:Y:S05]  /*21600*/  BRA.U !UP0, `(.L_x_1973) ;  /* 0x0000000908f87547 */ /* 0x000fea000b800000 */
[----:B------:R-:W-:Y:S02]  /*21610*/  UISETP.GE.U32.AND UP0, UPT, UR5, 0x21, UPT ;  /* 0x000000210500788c */ /* 0x000fe4000bf06070 */
[----:B------:R-:W-:-:S07]  /*21620*/  UMOV UR4, UR5 ;  /* 0x0000000500047c82 */ /* 0x000fce0008000000 */
[----:B------:R-:W-:Y:S05]  /*21630*/  BRA.U !UP0, `(.L_x_1974) ;  /* 0x0000000508907547 */ /* 0x000fea000b800000 */
[----:B01----:R-:W-:Y:S01]  /*21640*/  IMAD.MOV.U32 R22, RZ, RZ, R16 ;  /* 0x000000ffff167224 */ /* 0x003fe200078e0010 */
[----:B------:R3:W-:Y:S01]  /*21650*/  STS.128 [R25+0x10], R12 ;  /* 0x0000100c19007388 */ /* 0x0007e20000000c00 */
[----:B------:R-:W-:Y:S01]  /*21660*/  IMAD.MOV.U32 R23, RZ, RZ, R17 ;  /* 0x000000ffff177224 */ /* 0x000fe200078e0011 */
[----:B------:R-:W-:Y:S01]  /*21670*/  UISETP.GE.U32.AND UP0, UPT, UR5, 0x40, UPT ;  /* 0x000000400500788c */ /* 0x000fe2000bf06070 */
[----:B--2---:R-:W-:Y:S01]  /*21680*/  IMAD.MOV.U32 R10, RZ, RZ, R18 ;  /* 0x000000ffff0a7224 */ /* 0x004fe200078e0012 */
[----:B------:R3:W-:Y:S01]  /*21690*/  STS.128 [R25+0x30], R4 ;  /* 0x0000300419007388 */ /* 0x0007e20000000c00 */
[----:B------:R-:W-:Y:S01]  /*216a0*/  IMAD.MOV.U32 R11, RZ, RZ, R19 ;  /* 0x000000ffff0b7224 */ /* 0x000fe200078e0013 */
[----:B------:R-:W-:Y:S02]  /*216b0*/  UMOV UR4, 0x20 ;  /* 0x0000002000047882 */ /* 0x000fe40000000000 */
[----:B------:R3:W-:Y:S04]  /*216c0*/  STS.128 [R25], R20 ;  /* 0x0000001419007388 */ /* 0x0007e80000000c00 */
[----:B------:R3:W-:Y:S01]  /*216d0*/  STS.128 [R25+0x20], R8 ;  /* 0x0000200819007388 */ /* 0x0007e20000000c00 */
[----:B------:R-:W-:Y:S05]  /*216e0*/  BRA.U !UP0, `(.L_x_1974) ;  /* 0x0000000508647547 */ /* 0x000fea000b800000 */
[----:B------:R-:W-:-:S07]  /*216f0*/  IMAD.U32 R0, RZ, RZ, UR5 ;  /* 0x00000005ff007e24 */ /* 0x000fce000f8e00ff */
.L_x_1985:
[----:B------:R-:W-:Y:S01]  /*21700*/  SHF.R.U32.HI R24, RZ, 0x1, R0 ;  /* 0x00000001ff187819 */ /* 0x000fe20000011600 */
[----:B------:R-:W-:Y:S04]  /*21710*/  BAR.SYNC.DEFER_BLOCKING 0x0 ;  /* 0x0000000000007b1d */ /* 0x000fe80000010000 */
[----:B0--3--:R-:W-:Y:S02]  /*21720*/  IMAD.IADD R10, R24, 0x1, R113 ;  /* 0x00000001180a7824 */ /* 0x009fe400078e0271 */
[----:B------:R-:W-:Y:S03]  /*21730*/  BSSY.RECONVERGENT B0, `(.L_x_1975) ;  /* 0x0000051000007945 */ /* 0x000fe60003800200 */
[----:B------:R-:W-:-:S04]  /*21740*/  ISETP.GE.U32.AND P2, PT, R10, UR5, PT ;  /* 0x000000050a007c0c */ /* 0x000fc8000bf46070 */
[----:B------:R-:W-:-:S13]  /*21750*/  ISETP.GE.U32.OR P2, PT, R113, R24, P2 ;  /* 0x000000187100720c */ /* 0x000fda0001746470 */
[----:B-1----:R-:W-:Y:S05]  /*21760*/  @P2 BRA `(.L_x_1976) ;  /* 0x0000000400342947 */ /* 0x002fea0003800000 */
[----:B-----5:R-:W-:Y:S01]  /*21770*/  LEA R36, R24, R25, 0x6 ;  /* 0x0000001918247211 */ /* 0x020fe200078e30ff */
[----:B------:R-:W-:Y:S01]  /*21780*/  DSETP.NAN.AND P3, PT, R20, R20, PT ;  /* 0x000000141400722a */ /* 0x000fe20003f68000 */
[----:B------:R-:W-:Y:S01]  /*21790*/  BSSY.RECONVERGENT B1, `(.L_x_1977) ;  /* 0x000000e000017945 */ /* 0x000fe20003800200 */
[----:B------:R-:W-:Y:S02]  /*217a0*/  DSETP.NAN.AND P4, PT, R12, R12, PT ;  /* 0x0000000c0c00722a */ /* 0x000fe40003f88000 */
[----:B------:R-:W0:Y:S04]  /*217b0*/  LDS.128 R44, [R36] ;  /* 0x00000000242c7984 */ /* 0x000e280000000c00 */
[----:B------:R1:W2:Y:S04]  /*217c0*/  LDS.128 R40, [R36+0x10] ;  /* 0x0000100024287984 */ /* 0x0002a80000000c00 */
[----:B------:R1:W3:Y:S02]  /*217d0*/  LDS.128 R32, [R36+0x20] ;  /* 0x0000200024207984 */ /* 0x0002e40000000c00 */
[----:B0-----:R-:W-:-:S04]  /*217e0*/  @P3 ISETP.GE.U32.AND P2, PT, R16, R46, PT ;  /* 0x0000002e1000320c */ /* 0x001fc80003f46070 */
[----:B------:R-:W-:-:S13]  /*217f0*/  @P3 ISETP.GE.AND.EX P2, PT, R17, R47, PT, P2 ;  /* 0x0000002f1100320c */ /* 0x000fda0003f46320 */
[----:B------:R-:W-:Y:S01]  /*21800*/  @P3 DSETP.NUM.OR P2, PT, R44, R44, !P2 ;  /* 0x0000002c2c00322a */ /* 0x000fe20005747400 */
[----:B-123--:R-:W-:-:S13]  /*21810*/  @P3 BRA `(.L_x_1978) ;  /* 0x0000000000143947 */ /* 0x00efda0003800000 */
[----:B------:R-:W-:-:S14]  /*21820*/  DSETP.NEU.AND P3, PT, R20, R44, PT ;  /* 0x0000002c1400722a */ /* 0x000fdc0003f6d000 */
[----:B------:R-:W-:-:S04]  /*21830*/  @!P3 ISETP.GE.U32.AND P2, PT, R16, R46, PT ;  /* 0x0000002e1000b20c */ /* 0x000fc80003f46070 */
[----:B------:R-:W-:-:S04]  /*21840*/  @!P3 ISETP.GE.AND.EX P2, PT, R17, R47, PT, P2 ;  /* 0x0000002f1100b20c */ /* 0x000fc80003f46320 */
[----:B------:R-:W-:-:S07]  /*21850*/  @!P3 PLOP3.LUT P2, PT, P2, PT, PT, 0x8, 0x80 ;  /* 0x000000000080b81c */ /* 0x000fce000174e170 */
[----:B------:R-:W-:-:S14]  /*21860*/  @P3 DSETP.GT.AND P2, PT, R20, R44, PT ;  /* 0x0000002c1400322a */ /* 0x000fdc0003f44000 */
.L_x_1978:
[----:B------:R-:W-:Y:S05]  /*21870*/  BSYNC.RECONVERGENT B1 ;  /* 0x0000000000017941 */ /* 0x000fea0003800200 */
.L_x_1977:
[----:B------:R-:W-:Y:S01]  /*21880*/  SEL R16, R16, R46, P2 ;  /* 0x0000002e10107207 */ /* 0x000fe20001000000 */
[----:B------:R-:W0:Y:S01]  /*21890*/  LDS.128 R36, [R36+0x30] ;  /* 0x0000300024247984 */ /* 0x000e220000000c00 */
[----:B------:R-:W-:Y:S01]  /*218a0*/  SEL R17, R17, R47, P2 ;  /* 0x0000002f11117207 */ /* 0x000fe20001000000 */
[----:B------:R-:W-:Y:S01]  /*218b0*/  BSSY.RECONVERGENT B1, `(.L_x_1979) ;  /* 0x0000011000017945 */ /* 0x000fe20003800200 */
[----:B------:R-:W-:Y:S01]  /*218c0*/  FSEL R20, R20, R44, P2 ;  /* 0x0000002c14147208 */ /* 0x000fe20001000000 */
[----:B------:R-:W-:Y:S01]  /*218d0*/  IMAD.MOV.U32 R22, RZ, RZ, R16 ;  /* 0x000000ffff167224 */ /* 0x000fe200078e0010 */
[----:B------:R-:W-:Y:S01]  /*218e0*/  FSEL R21, R21, R45, P2 ;  /* 0x0000002d15157208 */ /* 0x000fe20001000000 */
[----:B------:R-:W-:Y:S01]  /*218f0*/  IMAD.MOV.U32 R23, RZ, RZ, R17 ;  /* 0x000000ffff177224 */ /* 0x000fe200078e0011 */
[----:B------:R-:W-:Y:S01]  /*21900*/  @P4 ISETP.GE.U32.AND P3, PT, R14, R42, PT ;  /* 0x0000002a0e00420c */ /* 0x000fe20003f66070 */
[----:B------:R-:W-:Y:S02]  /*21910*/  DSETP.NAN.AND P6, PT, R8, R8, PT ;  /* 0x000000080800722a */ /* 0x000fe40003fc8000 */
[----:B------:R-:W-:Y:S01]  /*21920*/  DSETP.NAN.AND P5, PT, R4, R4, PT ;  /* 0x000000040400722a */ /* 0x000fe20003fa8000 */
[----:B------:R1:W-:Y:S01]  /*21930*/  STS.128 [R25], R20 ;  /* 0x0000001419007388 */ /* 0x0003e20000000c00 */
        /* <DEDUP_REMOVED lines=8> */
.L_x_1980:
[----:B------:R-:W-:Y:S05]  /*219c0*/  BSYNC.RECONVERGENT B1 ;  /* 0x0000000000017941 */ /* 0x000fea0003800200 */
.L_x_1979:
[----:B------:R-:W-:Y:S01]  /*219d0*/  @P6 ISETP.GE.U32.AND P4, PT, R18, R34, PT ;  /* 0x000000221200620c */ /* 0x000fe20003f86070 */
[----:B------:R-:W-:Y:S01]  /*219e0*/  BSSY.RECONVERGENT B1, `(.L_x_1981) ;  /* 0x000000f000017945 */ /* 0x000fe20003800200 */
[----:B0-----:R-:W-:Y:S02]  /*219f0*/  @P5 ISETP.GE.U32.AND P2, PT, R6, R38, PT ;  /* 0x000000260600520c */ /* 0x001fe40003f46070 */
[----:B------:R-:W-:Y:S02]  /*21a00*/  @P6 ISETP.GE.AND.EX P4, PT, R19, R35, PT, P4 ;  /* 0x000000231300620c */ /* 0x000fe40003f86340 */
[----:B------:R-:W-:Y:S02]  /*21a10*/  @P5 ISETP.GE.AND.EX P2, PT, R7, R39, PT, P2 ;  /* 0x000000270700520c */ /* 0x000fe40003f46320 */
[----:B------:R-:W-:Y:S02]  /*21a20*/  FSEL R12, R12, R40, P3 ;  /* 0x000000280c0c7208 */ /* 0x000fe40001800000 */
[----:B------:R-:W-:-:S02]  /*21a30*/  FSEL R13, R13, R41, P3 ;  /* 0x000000290d0d7208 */ /* 0x000fc40001800000 */
[----:B------:R-:W-:Y:S02]  /*21a40*/  SEL R14, R14, R42, P3 ;  /* 0x0000002a0e0e7207 */ /* 0x000fe40001800000 */
[----:B------:R-:W-:-:S03]  /*21a50*/  SEL R15, R15, R43, P3 ;  /* 0x0000002b0f0f7207 */ /* 0x000fc60001800000 */
[----:B------:R-:W-:Y:S01]  /*21a60*/  @P6 DSETP.NUM.OR P4, PT, R32, R32, !P4 ;  /* 0x000000202000622a */ /* 0x000fe20006787400 */
[----:B------:R-:W-:-:S13]  /*21a70*/  @P6 BRA `(.L_x_1982) ;  /* 0x0000000000146947 */ /* 0x000fda0003800000 */
[----:B------:R-:W-:-:S14]  /*21a80*/  DSETP.NEU.AND P6, PT, R8, R32, PT ;  /* 0x000000200800722a */ /* 0x000fdc0003fcd000 */
[----:B------:R-:W-:Y:S01]  /*21a90*/  @!P6 ISETP.GE.U32.AND P3, PT, R18, R34, PT ;  /* 0x000000221200e20c */ /* 0x000fe20003f66070 */
[----:B------:R-:W-:-:S03]  /*21aa0*/  @P6 DSETP.GT.AND P4, PT, R8, R32, PT ;  /* 0x000000200800622a */ /* 0x000fc60003f84000 */
[----:B------:R-:W-:-:S04]  /*21ab0*/  @!P6 ISETP.GE.AND.EX P3, PT, R19, R35, PT, P3 ;  /* 0x000000231300e20c */ /* 0x000fc80003f66330 */
[----:B------:R-:W-:-:S13]  /*21ac0*/  @!P6 PLOP3.LUT P4, PT, P3, PT, PT, 0x8, 0x80 ;  /* 0x000000000080e81c */ /* 0x000fda0001f8e170 */
.L_x_1982:
[----:B------:R-:W-:Y:S05]  /*21ad0*/  BSYNC.RECONVERGENT B1 ;  /* 0x0000000000017941 */ /* 0x000fea0003800200 */
.L_x_1981:
        /* <DEDUP_REMOVED lines=12> */
.L_x_1984:
[----:B------:R-:W-:Y:S05]  /*21ba0*/  BSYNC.RECONVERGENT B1 ;  /* 0x0000000000017941 */ /* 0x000fea0003800200 */
.L_x_1983:
[----:B------:R-:W-:Y:S01]  /*21bb0*/  FSEL R4, R4, R36, P2 ;  /* 0x0000002404047208 */ /* 0x000fe20001000000 */
[----:B------:R-:W-:Y:S01]  /*21bc0*/  IMAD.MOV.U32 R10, RZ, RZ, R18 ;  /* 0x000000ffff0a7224 */ /* 0x000fe200078e0012 */
[----:B------:R-:W-:Y:S01]  /*21bd0*/  FSEL R5, R5, R37, P2 ;  /* 0x0000002505057208 */ /* 0x000fe20001000000 */
[----:B------:R-:W-:Y:S01]  /*21be0*/  IMAD.MOV.U32 R11, RZ, RZ, R19 ;  /* 0x000000ffff0b7224 */ /* 0x000fe200078e0013 */
[----:B------:R-:W-:Y:S01]  /*21bf0*/  SEL R6, R6, R38, P2 ;  /* 0x0000002606067207 */ /* 0x000fe20001000000 */
[----:B------:R0:W-:Y:S01]  /*21c00*/  STS.128 [R25+0x10], R12 ;  /* 0x0000100c19007388 */ /* 0x0001e20000000c00 */
[----:B------:R-:W-:-:S03]  /*21c10*/  SEL R7, R7, R39, P2 ;  /* 0x0000002707077207 */ /* 0x000fc60001000000 */
[----:B------:R0:W-:Y:S04]  /*21c20*/  STS.128 [R25+0x20], R8 ;  /* 0x0000200819007388 */ /* 0x0001e80000000c00 */
[----:B------:R0:W-:Y:S02]  /*21c30*/  STS.128 [R25+0x30], R4 ;  /* 0x0000300419007388 */ /* 0x0001e40000000c00 */
.L_x_1976:
[----:B------:R-:W-:Y:S05]  /*21c40*/  BSYNC.RECONVERGENT B0 ;  /* 0x0000000000007941 */ /* 0x000fea0003800200 */
.L_x_1975:
[----:B------:R-:W-:Y:S01]  /*21c50*/  ISETP.GT.U32.AND P2, PT, R0, 0x7f, PT ;  /* 0x0000007f0000780c */ /* 0x000fe20003f44070 */
[----:B------:R-:W-:-:S12]  /*21c60*/  IMAD.MOV.U32 R0, RZ, RZ, R24 ;  /* 0x000000ffff007224 */ /* 0x000fd800078e0018 */
[----:B------:R-:W-:Y:S05]  /*21c70*/  @P2 BRA `(.L_x_1985) ;  /* 0xfffffff800a02947 */ /* 0x000fea000383ffff */
.L_x_1974:
[----:B------:R-:W-:Y:S01]  /*21c80*/  BAR.SYNC.DEFER_BLOCKING 0x0 ;  /* 0x0000000000007b1d */ /* 0x000fe20000010000 */
[----:B------:R-:W-:-:S09]  /*21c90*/  UISETP.GE.U32.AND UP0, UPT, UR4, 0x2, UPT ;  /* 0x000000020400788c */ /* 0x000fd2000bf06070 */
[----:B------:R-:W-:Y:S05]  /*21ca0*/  BRA.U !UP0, `(.L_x_1973) ;  /* 0x0000000508507547 */ /* 0x000fea000b800000 */
[----:B------:R-:W-:-:S07]  /*21cb0*/  IMAD.MOV.U32 R33, RZ, RZ, 0x1 ;  /* 0x00000001ff217424 */ /* 0x000fce00078e00ff */
.L_x_1994:
[----:B------:R-:W4:Y:S01]  /*21cc0*/  SHFL.DOWN PT, R35, R16, R33, 0x1f ;  /* 0x08001f2110237589 */ /* 0x000f2200000e0000 */
[----:B------:R-:W-:Y:S01]  /*21cd0*/  DSETP.NAN.AND P2, PT, R20, R20, PT ;  /* 0x000000141400722a */ /* 0x000fe20003f48000 */
[----:B------:R-:W-:Y:S02]  /*21ce0*/  BSSY.RECONVERGENT B0, `(.L_x_1986) ;  /* 0x000000d000007945 */ /* 0x000fe40003800200 */
[----:B------:R-:W4:Y:S04]  /*21cf0*/  SHFL.DOWN PT, R0, R17, R33, 0x1f ;  /* 0x08001f2111007589 */ /* 0x000f2800000e0000 */
[----:B0123--:R-:W-:Y:S04]  /*21d00*/  SHFL.DOWN PT, R11, R21, R33, 0x1f ;  /* 0x08001f21150b7589 */ /* 0x00ffe800000e0000 */
[----:B------:R-:W0:Y:S03]  /*21d10*/  SHFL.DOWN PT, R10, R20, R33, 0x1f ;  /* 0x08001f21140a7589 */ /* 0x000e2600000e0000 */
[----:B----4-:R-:W-:-:S04]  /*21d20*/  @P2 ISETP.GE.U32.AND P3, PT, R16, R35, PT ;  /* 0x000000231000220c */ /* 0x010fc80003f66070 */
[----:B------:R-:W-:-:S13]  /*21d30*/  @P2 ISETP.GE.AND.EX P3, PT, R17, R0, PT, P3 ;  /* 0x000000001100220c */ /* 0x000fda0003f66330 */
[----:B0-----:R-:W-:Y:S01]  /*21d40*/  @P2 DSETP.NUM.OR P3, PT, R10, R10, !P3 ;  /* 0x0000000a0a00222a */ /* 0x001fe20005f67400 */
[----:B------:R-:W-:-:S13]  /*21d50*/  @P2 BRA `(.L_x_1987) ;  /* 0x0000000000142947 */ /* 0x000fda0003800000 */
[----:B------:R-:W-:-:S14]  /*21d60*/  DSETP.NEU.AND P4, PT, R20, R10, PT ;  /* 0x0000000a1400722a */ /* 0x000fdc0003f8d000 */
[----:B------:R-:W-:-:S04]  /*21d70*/  @!P4 ISETP.GE.U32.AND P2, PT, R16, R35, PT ;  /* 0x000000231000c20c */ /* 0x000fc80003f46070 */
[----:B------:R-:W-:-:S04]  /*21d80*/  @!P4 ISETP.GE.AND.EX P2, PT, R17, R0, PT, P2 ;  /* 0x000000001100c20c */ /* 0x000fc80003f46320 */
[----:B------:R-:W-:-:S07]  /*21d90*/  @!P4 PLOP3.LUT P3, PT, P2, PT, PT, 0x8, 0x80 ;  /* 0x000000000080c81c */ /* 0x000fce000176e170 */
[----:B------:R-:W-:-:S14]  /*21da0*/  @P4 DSETP.GT.AND P3, PT, R20, R10, PT ;  /* 0x0000000a1400422a */ /* 0x000fdc0003f64000 */
.L_x_1987:
[----:B------:R-:W-:Y:S05]  /*21db0*/  BSYNC.RECONVERGENT B0 ;  /* 0x0000000000007941 */ /* 0x000fea0003800200 */
.L_x_1986:
[----:B-----5:R-:W0:Y:S01]  /*21dc0*/  SHFL.DOWN PT, R37, R14, R33, 0x1f ;  /* 0x08001f210e257589 */ /* 0x020e2200000e0000 */
        /* <DEDUP_REMOVED lines=14> */
.L_x_1989:
[----:B------:R-:W-:Y:S05]  /*21eb0*/  BSYNC.RECONVERGENT B0 ;  /* 0x0000000000007941 */ /* 0x000fea0003800200 */
.L_x_1988:
        /* <DEDUP_REMOVED lines=15> */
.L_x_1991:
[----:B------:R-:W-:Y:S05]  /*21fb0*/  BSYNC.RECONVERGENT B0 ;  /* 0x0000000000007941 */ /* 0x000fea0003800200 */
.L_x_1990:
        /* <DEDUP_REMOVED lines=23> */
[----:B------:R-:W-:Y:S01]  /*22130*/  @!P4 ISETP.GE.U32.AND P2, PT, R6, R41, PT ;  /* 0x000000290600c20c */ /* 0x000fe20003f46070 */
[----:B------:R-:W-:-:S03]  /*22140*/  @P4 DSETP.GT.AND P3, PT, R4, R30, PT ;  /* 0x0000001e0400422a */ /* 0x000fc60003f64000 */
[----:B------:R-:W-:-:S04]  /*22150*/  @!P4 ISETP.GE.AND.EX P2, PT, R7, R36, PT, P2 ;  /* 0x000000240700c20c */ /* 0x000fc80003f46320 */
[----:B------:R-:W-:-:S13]  /*22160*/  @!P4 PLOP3.LUT P3, PT, P2, PT, PT, 0x8, 0x80 ;  /* 0x000000000080c81c */ /* 0x000fda000176e170 */
.L_x_1993:
[----:B------:R-:W-:Y:S05]  /*22170*/  BSYNC.RECONVERGENT B0 ;  /* 0x0000000000007941 */ /* 0x000fea0003800200 */
.L_x_1992:
[----:B------:R-:W-:Y:S02]  /*22180*/  SHF.L.U32 R33, R33, 0x1, RZ ;  /* 0x0000000121217819 */ /* 0x000fe400000006ff */
[----:B------:R-:W-:Y:S02]  /*22190*/  FSEL R4, R4, R30, P3 ;  /* 0x0000001e04047208 */ /* 0x000fe40001800000 */
[----:B------:R-:W-:Y:S02]  /*221a0*/  ISETP.GE.AND P2, PT, R33, UR4, PT ;  /* 0x0000000421007c0c */ /* 0x000fe4000bf46270 */
[----:B------:R-:W-:Y:S02]  /*221b0*/  FSEL R5, R5, R31, P3 ;  /* 0x0000001f05057208 */ /* 0x000fe40001800000 */
[----:B------:R-:W-:Y:S02]  /*221c0*/  SEL R6, R6, R41, P3 ;  /* 0x0000002906067207 */ /* 0x000fe40001800000 */
[----:B------:R-:W-:-:S07]  /*221d0*/  SEL R7, R7, R36, P3 ;  /* 0x0000002407077207 */ /* 0x000fce0001800000 */
[----:B------:R-:W-:Y:S05]  /*221e0*/  @!P2 BRA `(.L_x_1994) ;  /* 0xfffffff800b4a947 */ /* 0x000fea000383ffff */
.L_x_1973:
[----:B------:R-:W-:Y:S05]  /*221f0*/  @!P0 EXIT ;  /* 0x000000000000894d */ /* 0x000fea0003800000 */
[----:B------:R-:W4:Y:S02]  /*22200*/  LDCU.U8 UR4, c[0x0][0x7a0] ;  /* 0x0000f400ff0477ac */ /* 0x000f240008000000 */
[----:B----4-:R-:W-:-:S09]  /*22210*/  UISETP.NE.AND UP0, UPT, UR4, URZ, UPT ;  /* 0x000000ff0400728c */ /* 0x010fd2000bf05270 */
[----:B------:R-:W-:Y:S05]  /*22220*/  BRA.U !UP0, `(.L_x_1995) ;  /* 0x0000000108247547 */ /* 0x000fea000b800000 */
[----:B------:R-:W4:Y:S02]  /*22230*/  LDCU.64 UR4, c[0x0][0x798] ;  /* 0x0000f300ff0477ac */ /* 0x000f240008000a00 */
[----:B----4-:R-:W-:Y:S02]  /*22240*/  IADD3 R16, P0, PT, R16, UR4, RZ ;  /* 0x0000000410107c10 */ /* 0x010fe4000ff1e0ff */
[----:B01-3--:R-:W-:Y:S02]  /*22250*/  IADD3 R14, P2, PT, R14, UR4, RZ ;  /* 0x000000040e0e7c10 */ /* 0x00bfe4000ff5e0ff */
[----:B------:R-:W-:Y:S02]  /*22260*/  IADD3 R18, P3, PT, R18, UR4, RZ ;  /* 0x0000000412127c10 */ /* 0x000fe4000ff7e0ff */
[----:B--2---:R-:W-:Y:S02]  /*22270*/  IADD3 R6, P4, PT, R6, UR4, RZ ;  /* 0x0000000406067c10 */ /* 0x004fe4000ff9e0ff */
[----:B------:R-:W-:-:S02]  /*22280*/  IADD3.X R17, PT, PT, R17, UR5, RZ, P0, !PT ;  /* 0x0000000511117c10 */ /* 0x000fc400087fe4ff */
[----:B------:R-:W-:Y:S02]  /*22290*/  IADD3.X R15, PT, PT, R15, UR5, RZ, P2, !PT ;  /* 0x000000050f0f7c10 */ /* 0x000fe400097fe4ff */
[----:B------:R-:W-:Y:S02]  /*222a0*/  IADD3.X R19, PT, PT, R19, UR5, RZ, P3, !PT ;  /* 0x0000000513137c10 */ /* 0x000fe40009ffe4ff */
[----:B------:R-:W-:-:S07]  /*222b0*/  IADD3.X R7, PT, PT, R7, UR5, RZ, P4, !PT ;  /* 0x0000000507077c10 */ /* 0x000fce000a7fe4ff */
.L_x_1995:
[----:B------:R-:W-:Y:S05]  /*222c0*/  @!P1 BRA `(.L_x_1996) ;  /* 0x0000000800e09947 */ /* 0x000fea0003800000 */
[----:B------:R-:W-:Y:S05]  /*222d0*/  BRA.U !UP0, `(.L_x_1997) ;  /* 0x0000000108507547 */ /* 0x000fea000b800000 */
[----:B------:R-:W-:Y:S01]  /*222e0*/  MOV R0, 0x0 ;  /* 0x0000000000007802 */ /* 0x000fe20000000f00 */
[----:B------:R-:W4:Y:S01]  /*222f0*/  LDCU.64 UR4, c[0x4][0x3c8] ;  /* 0x01007900ff0477ac */ /* 0x000f220008000a00 */
[----:B0123--:R-:W-:Y:S02]  /*22300*/  HFMA2 R8, -RZ, RZ, 0, 4.3690204620361328125e-05 ;  /* 0x000002ddff087431 */ /* 0x00ffe400000001ff */
[----:B------:R-:W-:Y:S01]  /*22310*/  IMAD.MOV.U32 R12, RZ, RZ, 0x1 ;  /* 0x00000001ff0c7424 */ /* 0x000fe200078e00ff */
[----:B------:R0:W1:Y:S01]  /*22320*/  LDC.64 R2, c[0x4][R0] ;  /* 0x0100000000027b82 */ /* 0x0000620000000a00 */
[----:B------:R-:W2:Y:S01]  /*22330*/  LDCU.64 UR8, c[0x4][0x3c0] ;  /* 0x01007800ff0877ac */ /* 0x000ea20008000a00 */
[----:B------:R-:W-:Y:S01]  /*22340*/  IMAD.MOV.U32 R13, RZ, RZ, RZ ;  /* 0x000000ffff0d7224 */ /* 0x000fe200078e00ff */
[----:B------:R-:W3:Y:S01]  /*22350*/  LDCU.64 UR6, c[0x4][0x240] ;  /* 0x01004800ff0677ac */ /* 0x000ee20008000a00 */
[----:B----4-:R-:W-:Y:S02]  /*22360*/  IMAD.U32 R4, RZ, RZ, UR4 ;  /* 0x00000004ff047e24 */ /* 0x010fe4000f8e00ff */
[----:B------:R-:W-:-:S02]  /*22370*/  IMAD.U32 R5, RZ, RZ, UR5 ;  /* 0x00000005ff057e24 */ /* 0x000fc4000f8e00ff */
[----:B--2---:R-:W-:Y:S02]  /*22380*/  IMAD.U32 R6, RZ, RZ, UR8 ;  /* 0x00000008ff067e24 */ /* 0x004fe4000f8e00ff */
[----:B------:R-:W-:Y:S02]  /*22390*/  IMAD.U32 R7, RZ, RZ, UR9 ;  /* 0x00000009ff077e24 */ /* 0x000fe4000f8e00ff */
[----:B---3--:R-:W-:Y:S02]  /*223a0*/  IMAD.U32 R10, RZ, RZ, UR6 ;  /* 0x00000006ff0a7e24 */ /* 0x008fe4000f8e00ff */
[----:B0-----:R-:W-:-:S07]  /*223b0*/  IMAD.U32 R11, RZ, RZ, UR7 ;  /* 0x00000007ff0b7e24 */ /* 0x001fce000f8e00ff */
[----:B------:R-:W-:-:S07]  /*223c0*/  LEPC R20, `(.L_x_1998) ;  /* 0x000000001014794e */ /* 0x000fce0000000000 */
[----:B-1---5:R-:W-:Y:S05]  /*223d0*/  CALL.ABS.NOINC R2 ;  /* 0x0000000002007343 */ /* 0x022fea0003c00000 */
.L_x_1998:
[----:B------:R-:W-:Y:S02]  /*223e0*/  CS2R R16, SRZ ;  /* 0x0000000000107805 */ /* 0x000fe4000001ff00 */
[----:B------:R-:W-:Y:S02]  /*223f0*/  CS2R R14, SRZ ;  /* 0x00000000000e7805 */ /* 0x000fe4000001ff00 */
[----:B------:R-:W-:Y:S02]  /*22400*/  CS2R R18, SRZ ;  /* 0x0000000000127805 */ /* 0x000fe4000001ff00 */
[----:B------:R-:W-:-:S07]  /*22410*/  CS2R R6, SRZ ;  /* 0x0000000000067805 */ /* 0x000fce000001ff00 */
.L_x_1997:
[----:B------:R-:W4:Y:S01]  /*22420*/  LDCU.U8 UR4, c[0x0][0x7a1] ;  /* 0x0000f420ff0477ac */ /* 0x000f220008000000 */
[----:B------:R-:W-:Y:S02]  /*22430*/  IMAD.MOV.U32 R24, RZ, RZ, R14 ;  /* 0x000000ffff187224 */ /* 0x000fe400078e000e */
[----:B0123--:R-:W-:Y:S02]  /*22440*/  IMAD.MOV.U32 R25, RZ, RZ, R15 ;  /* 0x000000ffff197224 */ /* 0x00ffe400078e000f */
[----:B------:R-:W-:Y:S02]  /*22450*/  IMAD.MOV.U32 R30, RZ, RZ, R6 ;  /* 0x000000ffff1e7224 */ /* 0x000fe400078e0006 */
[----:B------:R-:W-:Y:S01]  /*22460*/  IMAD.MOV.U32 R31, RZ, RZ, R7 ;  /* 0x000000ffff1f7224 */ /* 0x000fe200078e0007 */
[----:B----4-:R-:W-:-:S09]  /*22470*/  UISETP.NE.AND UP0, UPT, UR4, URZ, UPT ;  /* 0x000000ff0400728c */ /* 0x010fd2000bf05270 */
        /* <DEDUP_REMOVED lines=19> */
[----:B--2--5:R-:W-:Y:S05]  /*225b0*/  CALL.ABS.NOINC R2 ;  /* 0x0000000002007343 */ /* 0x024fea0003c00000 */
.L_x_2001:
        /* <DEDUP_REMOVED lines=19> */
.L_x_2002:
[----:B------:R-:W-:Y:S05]  /*226f0*/  BRA `(.L_x_2003) ;  /* 0x0000000000107947 */ /* 0x000fea0003800000 */
.L_x_2000:
[----:B------:R-:W0:Y:S02]  /*22700*/  LDCU.64 UR4, c[0x0][0x770] ;  /* 0x0000ee00ff0477ac */ /* 0x000e240008000a00 */
[----:B0-----:R-:W-:-:S05]  /*22710*/  IADD3 R2, P0, PT, R29, UR4, RZ ;  /* 0x000000041d027c10 */ /* 0x001fca000ff1e0ff */
[----:B------:R-:W-:-:S05]  /*22720*/  IMAD.X R3, RZ, RZ, UR5, P0 ;  /* 0x00000005ff037e24 */ /* 0x000fca00080e06ff */
[----:B------:R0:W-:Y:S03]  /*22730*/  STG.E.64 desc[UR36][R2.64], R16 ;  /* 0x0000001002007986 */ /* 0x0001e6000c101b24 */
.L_x_2003:
[----:B------:R-:W1:Y:S01]  /*22740*/  LDCU.64 UR6, c[0x0][0x770] ;  /* 0x0000ee00ff0677ac */ /* 0x000e620008000a00 */
[----:B------:R-:W2:Y:S01]  /*22750*/  LDCU UR4, c[0x0][0x7a4] ;  /* 0x0000f480ff0477ac */ /* 0x000ea20008000800 */
[----:B-1----:R-:W-:Y:S01]  /*22760*/  IADD3 R28, P0, PT, R28, UR6, RZ ;  /* 0x000000061c1c7c10 */ /* 0x002fe2000ff1e0ff */
[----:B--2---:R-:W-:-:S04]  /*22770*/  UISETP.NE.AND UP0, UPT, UR4, 0x1, UPT ;  /* 0x000000010400788c */ /* 0x004fc8000bf05270 */
[----:B------:R-:W-:-:S05]  /*22780*/  IMAD.X R29, RZ, RZ, UR7, P0 ;  /* 0x00000007ff1d7e24 */ /* 0x000fca00080e06ff */
[----:B------:R1:W-:Y:S01]  /*22790*/  STG.E.64 desc[UR36][R28.64], R24 ;  /* 0x000000181c007986 */ /* 0x0003e2000c101b24 */
[----:B------:R-:W-:Y:S05]  /*227a0*/  BRA.U !UP0, `(.L_x_2004) ;  /* 0x0000000108907547 */ /* 0x000fea000b800000 */
[----:B0-----:R-:W-:Y:S01]  /*227b0*/  MOV R16, 0x0 ;  /* 0x0000000000107802 */ /* 0x001fe20000000f00 */
[----:B------:R-:W0:Y:S01]  /*227c0*/  LDCU.64 UR4, c[0x4][0x3d8] ;  /* 0x01007b00ff0477ac */ /* 0x000e220008000a00 */
[----:B------:R-:W-:Y:S02]  /*227d0*/  HFMA2 R12, -RZ, RZ, 0, 5.9604644775390625e-08 ;  /* 0x00000001ff0c7431 */ /* 0x000fe400000001ff */
[----:B------:R-:W-:Y:S01]  /*227e0*/  IMAD.MOV.U32 R8, RZ, RZ, 0x2ef ;  /* 0x000002efff087424 */ /* 0x000fe200078e00ff */
[----:B------:R2:W3:Y:S01]  /*227f0*/  LDC.64 R2, c[0x4][R16] ;  /* 0x0100000010027b82 */ /* 0x0004e20000000a00 */
[----:B------:R-:W4:Y:S01]  /*22800*/  LDCU.64 UR6, c[0x4][0x3c0] ;  /* 0x01007800ff0677ac */ /* 0x000f220008000a00 */
[----:B------:R-:W-:Y:S01]  /*22810*/  IMAD.MOV.U32 R13, RZ, RZ, RZ ;  /* 0x000000ffff0d7224 */ /* 0x000fe200078e00ff */
[----:B------:R-:W1:Y:S01]  /*22820*/  LDCU.64 UR8, c[0x4][0x250] ;  /* 0x01004a00ff0877ac */ /* 0x000e620008000a00 */
[----:B0-----:R-:W-:Y:S01]  /*22830*/  MOV R4, UR4 ;  /* 0x0000000400047c02 */ /* 0x001fe20008000f00 */
[----:B------:R-:W-:-:S02]  /*22840*/  IMAD.U32 R5, RZ, RZ, UR5 ;  /* 0x00000005ff057e24 */ /* 0x000fc4000f8e00ff */
[----:B----4-:R-:W-:Y:S02]  /*22850*/  IMAD.U32 R6, RZ, RZ, UR6 ;  /* 0x00000006ff067e24 */ /* 0x010fe4000f8e00ff */
[----:B------:R-:W-:Y:S02]  /*22860*/  IMAD.U32 R7, RZ, RZ, UR7 ;  /* 0x00000007ff077e24 */ /* 0x000fe4000f8e00ff */
[----:B-1----:R-:W-:Y:S02]  /*22870*/  IMAD.U32 R10, RZ, RZ, UR8 ;  /* 0x00000008ff0a7e24 */ /* 0x002fe4000f8e00ff */
[----:B--2---:R-:W-:-:S07]  /*22880*/  IMAD.U32 R11, RZ, RZ, UR9 ;  /* 0x00000009ff0b7e24 */ /* 0x004fce000f8e00ff */
[----:B------:R-:W-:-:S07]  /*22890*/  LEPC R20, `(.L_x_2005) ;  /* 0x000000001014794e */ /* 0x000fce0000000000 */
[----:B---3-5:R-:W-:Y:S05]  /*228a0*/  CALL.ABS.NOINC R2 ;  /* 0x0000000002007343 */ /* 0x028fea0003c00000 */
.L_x_2005:
        /* <DEDUP_REMOVED lines=19> */
.L_x_2006:
[----:B------:R-:W-:Y:S05]  /*229e0*/  BRA `(.L_x_2007) ;  /* 0x00000000000c7947 */ /* 0x000fea0003800000 */
.L_x_2004:
[----:B0-----:R-:W-:-:S05]  /*229f0*/  IADD3 R2, P0, PT, R27, UR6, RZ ;  /* 0x000000061b027c10 */ /* 0x001fca000ff1e0ff */
[----:B------:R-:W-:-:S05]  /*22a00*/  IMAD.X R3, RZ, RZ, UR7, P0 ;  /* 0x00000007ff037e24 */ /* 0x000fca00080e06ff */
[----:B------:R0:W-:Y:S03]  /*22a10*/  STG.E.64 desc[UR36][R2.64], R18 ;  /* 0x0000001202007986 */ /* 0x0001e6000c101b24 */
.L_x_2007:
[----:B------:R-:W2:Y:S02]  /*22a20*/  LDCU.64 UR4, c[0x0][0x770] ;  /* 0x0000ee00ff0477ac */ /* 0x000ea40008000a00 */
[----:B--2---:R-:W-:-:S05]  /*22a30*/  IADD3 R26, P0, PT, R26, UR4, RZ ;  /* 0x000000041a1a7c10 */ /* 0x004fca000ff1e0ff */
[----:B------:R-:W-:-:S05]  /*22a40*/  IMAD.X R27, RZ, RZ, UR5, P0 ;  /* 0x00000005ff1b7e24 */ /* 0x000fca00080e06ff */
[----:B------:R-:W-:Y:S01]  /*22a50*/  STG.E.64 desc[UR36][R26.64], R30 ;  /* 0x0000001e1a007986 */ /* 0x000fe2000c101b24 */
[----:B------:R-:W-:Y:S05]  /*22a60*/  EXIT ;  /* 0x000000000000794d */ /* 0x000fea0003800000 */
.L_x_1999:
        /* <DEDUP_REMOVED lines=16> */
.L_x_2008:
        /* <DEDUP_REMOVED lines=11> */
[----:B----4-:R-:W-:Y:S01]  /*22c20*/  IMAD.U32 R10, RZ, RZ, UR8 ;  /* 0x00000008ff0a7e24 */ /* 0x010fe2000f8e00ff */
[----:B0-----:R-:W-:-:S07]  /*22c30*/  MOV R11, UR9 ;  /* 0x00000009000b7c02 */ /* 0x001fce0008000f00 */
[----:B------:R-:W-:-:S07]  /*22c40*/  LEPC R20, `(.L_x_2009) ;  /* 0x000000001014794e */ /* 0x000fce0000000000 */
[----:B-1----:R-:W-:Y:S05]  /*22c50*/  CALL.ABS.NOINC R14 ;  /* 0x000000000e007343 */ /* 0x002fea0003c00000 */
.L_x_2009:
        /* <DEDUP_REMOVED lines=9> */
[----:B---3--:R-:W-:Y:S01]  /*22cf0*/  IMAD.U32 R6, RZ, RZ, UR6 ;  /* 0x00000006ff067e24 */ /* 0x008fe2000f8e00ff */
[----:B------:R-:W-:Y:S01]  /*22d00*/  MOV R7, UR7 ;  /* 0x0000000700077c02 */ /* 0x000fe20008000f00 */
[----:B----4-:R-:W-:Y:S02]  /*22d10*/  IMAD.U32 R10, RZ, RZ, UR8 ;  /* 0x00000008ff0a7e24 */ /* 0x010fe4000f8e00ff */
[----:B0-----:R-:W-:-:S07]  /*22d20*/  IMAD.U32 R11, RZ, RZ, UR9 ;  /* 0x00000009ff0b7e24 */ /* 0x001fce000f8e00ff */
[----:B------:R-:W-:-:S07]  /*22d30*/  LEPC R20, `(.L_x_2010) ;  /* 0x000000001014794e */ /* 0x000fce0000000000 */
[----:B-1----:R-:W-:Y:S05]  /*22d40*/  CALL.ABS.NOINC R14 ;  /* 0x000000000e007343 */ /* 0x002fea0003c00000 */
.L_x_2010:
[----:B------:R-:W0:Y:S01]  /*22d50*/  LDC.64 R2, c[0x4][R2] ;  /* 0x0100000002027b82 */ /* 0x000e220000000a00 */
[----:B------:R-:W1:Y:S01]  /*22d60*/  LDCU.64 UR4, c[0x4][0x3c8] ;  /* 0x01007900ff0477ac */ /* 0x000e620008000a00 */
[----:B------:R-:W-:Y:S02]  /*22d70*/  HFMA2 R13, -RZ, RZ, 0, 0 ;  /* 0x00000000ff0d7431 */ /* 0x000fe400000001ff */
[----:B------:R-:W-:Y:S01]  /*22d80*/  IMAD.MOV.U32 R8, RZ, RZ, 0x2e9 ;  /* 0x000002e9ff087424 */ /* 0x000fe200078e00ff */
[----:B------:R-:W2:Y:S01]  /*22d90*/  LDCU.64 UR6, c[0x4][0x3c0] ;  /* 0x01007800ff0677ac */ /* 0x000ea20008000a00 */
[----:B------:R-:W-:Y:S01]  /*22da0*/  IMAD.MOV.U32 R12, RZ, RZ, 0x1 ;  /* 0x00000001ff0c7424 */ /* 0x000fe200078e00ff */
[----:B------:R-:W3:Y:S01]  /*22db0*/  LDCU.64 UR8, c[0x4][0x258] ;  /* 0x01004b00ff0877ac */ /* 0x000ee20008000a00 */
[----:B-1----:R-:W-:Y:S01]  /*22dc0*/  IMAD.U32 R4, RZ, RZ, UR4 ;  /* 0x00000004ff047e24 */ /* 0x002fe2000f8e00ff */
[----:B------:R-:W-:Y:S01]  /*22dd0*/  MOV R5, UR5 ;  /* 0x0000000500057c02 */ /* 0x000fe20008000f00 */
[----:B--2---:R-:W-:-:S02]  /*22de0*/  IMAD.U32 R6, RZ, RZ, UR6 ;  /* 0x00000006ff067e24 */ /* 0x004fc4000f8e00ff */
[----:B------:R-:W-:Y:S02]  /*22df0*/  IMAD.U32 R7, RZ, RZ, UR7 ;  /* 0x00000007ff077e24 */ /* 0x000fe4000f8e00ff */
[----:B---3--:R-:W-:Y:S02]  /*22e00*/  IMAD.U32 R10, RZ, RZ, UR8 ;  /* 0x00000008ff0a7e24 */ /* 0x008fe4000f8e00ff */
[----:B------:R-:W-:-:S07]  /*22e10*/  IMAD.U32 R11, RZ, RZ, UR9 ;  /* 0x00000009ff0b7e24 */ /* 0x000fce000f8e00ff */
[----:B------:R-:W-:-:S07]  /*22e20*/  LEPC R20, `(.L_x_2011) ;  /* 0x000000001014794e */ /* 0x000fce0000000000 */
[----:B0-----:R-:W-:Y:S05]  /*22e30*/  CALL.ABS.NOINC R2 ;  /* 0x0000000002007343 */ /* 0x001fea0003c00000 */
.L_x_2011:
[----:B------:R-:W-:Y:S05]  /*22e40*/  EXIT ;  /* 0x000000000000794d */ /* 0x000fea0003800000 */
.L_x_1996:
[----:B------:R-:W-:Y:S05]  /*22e50*/  BRA.U !UP0, `(.L_x_2012) ;  /* 0x0000000508207547 */ /* 0x000fea000b800000 */
[----:B0123--:R-:W2:Y:S04]  /*22e60*/  LDG.E.64 R10, desc[UR36][R2.64] ;  /* 0x00000024020a7981 */ /* 0x00fea8000c1e1b00 */
[----:B------:R-:W3:Y:S04]  /*22e70*/  LDG.E.64 R22, desc[UR36][R2.64+0x8] ;  /* 0x0000082402167981 */ /* 0x000ee8000c1e1b00 */
[----:B------:R-:W4:Y:S04]  /*22e80*/  LDG.E.64 R24, desc[UR36][R2.64+0x10] ;  /* 0x0000102402187981 */ /* 0x000f28000c1e1b00 */
[----:B------:R-:W3:Y:S04]  /*22e90*/  LDG.E.64 R32, desc[UR36][R2.64+0x20] ;  /* 0x0000202402207981 */ /* 0x000ee8000c1e1b00 */
[----:B------:R-:W3:Y:S04]  /*22ea0*/  LDG.E.64 R30, desc[UR36][R2.64+0x18] ;  /* 0x00001824021e7981 */ /* 0x000ee8000c1e1b00 */
[----:B-----5:R-:W3:Y:S04]  /*22eb0*/  LDG.E.64 R36, desc[UR36][R2.64+0x30] ;  /* 0x0000302402247981 */ /* 0x020ee8000c1e1b00 */
[----:B------:R-:W3:Y:S04]  /*22ec0*/  LDG.E.64 R34, desc[UR36][R2.64+0x28] ;  /* 0x0000282402227981 */ /* 0x000ee8000c1e1b00 */
[----:B------:R0:W5:Y:S01]  /*22ed0*/  LDG.E.64 R38, desc[UR36][R2.64+0x38] ;  /* 0x0000382402267981 */ /* 0x000162000c1e1b00 */
[----:B------:R-:W-:Y:S01]  /*22ee0*/  BSSY.RECONVERGENT B0, `(.L_x_2013) ;  /* 0x0000011000007945 */ /* 0x000fe20003800200 */
[----:B--2---:R-:W-:-:S02]  /*22ef0*/  DSETP.NAN.AND P2, PT, R10, R10, PT ;  /* 0x0000000a0a00722a */ /* 0x004fc40003f48000 */
[----:B----4-:R-:W-:-:S12]  /*22f00*/  DSETP.NAN.AND P6, PT, R24, R24, PT ;  /* 0x000000181800722a */ /* 0x010fd80003fc8000 */
[----:B---3--:R-:W-:Y:S01]  /*22f10*/  @P2 ISETP.GE.U32.AND P1, PT, R22, R16, PT ;  /* 0x000000101600220c */ /* 0x008fe20003f26070 */
[----:B------:R-:W-:-:S03]  /*22f20*/  DSETP.NAN.AND P5, PT, R32, R32, PT ;  /* 0x000000202000722a */ /* 0x000fc60003fa8000 */
[----:B------:R-:W-:Y:S01]  /*22f30*/  @P2 ISETP.GE.AND.EX P1, PT, R23, R17, PT, P1 ;  /* 0x000000111700220c */ /* 0x000fe20003f26310 */
[----:B------:R-:W-:Y:S01]  /*22f40*/  DSETP.NAN.AND P4, PT, R36, R36, PT ;  /* 0x000000242400722a */ /* 0x000fe20003f88000 */
[----:B------:R-:W-:-:S04]  /*22f50*/  @P6 ISETP.GE.U32.AND P0, PT, R30, R14, PT ;  /* 0x0000000e1e00620c */ /* 0x000fc80003f06070 */
[----:B------:R-:W-:-:S05]  /*22f60*/  @P6 ISETP.GE.AND.EX P0, PT, R31, R15, PT, P0 ;  /* 0x0000000f1f00620c */ /* 0x000fca0003f06300 */
[----:B------:R-:W-:Y:S02]  /*22f70*/  @P5 ISETP.GE.U32.AND P3, PT, R34, R18, PT ;  /* 0x000000122200520c */ /* 0x000fe40003f66070 */
[----:B------:R-:W-:Y:S01]  /*22f80*/  @P2 DSETP.NUM.OR P1, PT, R20, R20, !P1 ;  /* 0x000000141400222a */ /* 0x000fe20004f27400 */
[----:B0-----:R-:W-:-:S13]  /*22f90*/  @P2 BRA `(.L_x_2014) ;  /* 0x0000000000142947 */ /* 0x001fda0003800000 */
[----:B------:R-:W-:-:S14]  /*22fa0*/  DSETP.NEU.AND P2, PT, R10, R20, PT ;  /* 0x000000140a00722a */ /* 0x000fdc0003f4d000 */
[----:B------:R-:W-:-:S04]  /*22fb0*/  @!P2 ISETP.GE.U32.AND P1, PT, R22, R16, PT ;  /* 0x000000101600a20c */ /* 0x000fc80003f26070 */
[----:B------:R-:W-:-:S04]  /*22fc0*/  @!P2 ISETP.GE.AND.EX P1, PT, R23, R17, PT, P1 ;  /* 0x000000111700a20c */ /* 0x000fc80003f26310 */
[----:B------:R-:W-:-:S07]  /*22fd0*/  @!P2 PLOP3.LUT P1, PT, P1, PT, PT, 0x8, 0x80 ;  /* 0x000000000080a81c */ /* 0x000fce0000f2e170 */
[----:B------:R-:W-:-:S14]  /*22fe0*/  @P2 DSETP.GT.AND P1, PT, R10, R20, PT ;  /* 0x000000140a00222a */ /* 0x000fdc0003f24000 */
.L_x_2014:
[----:B------:R-:W-:Y:S05]  /*22ff0*/  BSYNC.RECONVERGENT B0 ;  /* 0x0000000000007941 */ /* 0x000fea0003800200 */
.L_x_2013:
[----:B-----5:R-:W-:Y:S01]  /*23000*/  @P4 ISETP.GE.U32.AND P2, PT, R38, R6, PT ;  /* 0x000000062600420c */ /* 0x020fe20003f46070 */
[----:B------:R-:W-:Y:S01]  /*23010*/  BSSY.RECONVERGENT B0, `(.L_x_2015) ;  /* 0x000000e000007945 */ /* 0x000fe20003800200 */
[----:B------:R-:W-:Y:S01]  /*23020*/  @P6 DSETP.NUM.OR P0, PT, R12, R12, !P0 ;  /* 0x0000000c0c00622a */ /* 0x000fe20004707400 */
[----:B------:R-:W-:Y:S02]  /*23030*/  @P5 ISETP.GE.AND.EX P3, PT, R35, R19, PT, P3 ;  /* 0x000000132300520c */ /* 0x000fe40003f66330 */
[----:B------:R-:W-:Y:S02]  /*23040*/  @P4 ISETP.GE.AND.EX P2, PT, R39, R7, PT, P2 ;  /* 0x000000072700420c */ /* 0x000fe40003f46320 */
[----:B------:R-:W-:Y:S02]  /*23050*/  FSEL R20, R10, R20, P1 ;  /* 0x000000140a147208 */ /* 0x000fe40000800000 */
[----:B------:R-:W-:Y:S02]  /*23060*/  FSEL R21, R11, R21, P1 ;  /* 0x000000150b157208 */ /* 0x000fe40000800000 */
[----:B------:R-:W-:-:S02]  /*23070*/  SEL R16, R22, R16, P1 ;  /* 0x0000001016107207 */ /* 0x000fc40000800000 */
[----:B------:R-:W-:Y:S01]  /*23080*/  SEL R17, R23, R17, P1 ;  /* 0x0000001117117207 */ /* 0x000fe20000800000 */
[----:B------:R-:W-:Y:S06]  /*23090*/  @P6 BRA `(.L_x_2016) ;  /* 0x0000000000146947 */ /* 0x000fec0003800000 */
[----:B------:R-:W-:-:S14]  /*230a0*/  DSETP.NEU.AND P1, PT, R24, R12, PT ;  /* 0x0000000c1800722a */ /* 0x000fdc0003f2d000 */
[----:B------:R-:W-:-:S04]  /*230b0*/  @!P1 ISETP.GE.U32.AND P0, PT, R30, R14, PT ;  /* 0x0000000e1e00920c */ /* 0x000fc80003f06070 */
[----:B------:R-:W-:-:S03]  /*230c0*/  @!P1 ISETP.GE.AND.EX P6, PT, R31, R15, PT, P0 ;  /* 0x0000000f1f00920c */ /* 0x000fc60003fc6300 */
[----:B------:R-:W-:Y:S02]  /*230d0*/  @P1 DSETP.GT.AND P0, PT, R24, R12, PT ;  /* 0x0000000c1800122a */ /* 0x000fe40003f04000 */
[----:B------:R-:W-:-:S13]  /*230e0*/  @!P1 PLOP3.LUT P0, PT, P6, PT, PT, 0x8, 0x80 ;  /* 0x000000000080981c */ /* 0x000fda000370e170 */
.L_x_2016:
[----:B------:R-:W-:Y:S05]  /*230f0*/  BSYNC.RECONVERGENT B0 ;  /* 0x0000000000007941 */ /* 0x000fea0003800200 */
.L_x_2015:
        /* <DEDUP_REMOVED lines=12> */
.L_x_2018:
[----:B------:R-:W-:Y:S05]  /*231c0*/  BSYNC.RECONVERGENT B0 ;  /* 0x0000000000007941 */ /* 0x000fea0003800200 */
.L_x_2017:
        /* <DEDUP_REMOVED lines=12> */
.L_x_2020:
[----:B------:R-:W-:Y:S05]  /*23290*/  BSYNC.RECONVERGENT B0 ;  /* 0x0000000000007941 */ /* 0x000fea0003800200 */
.L_x_2019:
[----:B------:R-:W-:Y:S02]  /*232a0*/  FSEL R4, R36, R4, P2 ;  /* 0x0000000424047208 */ /* 0x000fe40001000000 */
[----:B------:R-:W-:Y:S02]  /*232b0*/  FSEL R5, R37, R5, P2 ;  /* 0x0000000525057208 */ /* 0x000fe40001000000 */
[----:B------:R-:W-:Y:S02]  /*232c0*/  SEL R6, R38, R6, P2 ;  /* 0x0000000626067207 */ /* 0x000fe40001000000 */
[----:B------:R-:W-:-:S07]  /*232d0*/  SEL R7, R39, R7, P2 ;  /* 0x0000000727077207 */ /* 0x000fce0001000000 */
.L_x_2012:
[----:B------:R-:W4:Y:S01]  /*232e0*/  LDCU.U8 UR4, c[0x0][0x7a1] ;  /* 0x0000f420ff0477ac */ /* 0x000f220008000000 */
[----:B01-3--:R-:W-:Y:S02]  /*232f0*/  IMAD.MOV.U32 R22, RZ, RZ, R14 ;  /* 0x000000ffff167224 */ /* 0x00bfe400078e000e */
[----:B------:R-:W-:Y:S02]  /*23300*/  IMAD.MOV.U32 R23, RZ, RZ, R15 ;  /* 0x000000ffff177224 */ /* 0x000fe400078e000f */
[----:B------:R-:W-:Y:S02]  /*23310*/  IMAD.MOV.U32 R24, RZ, RZ, R6 ;  /* 0x000000ffff187224 */ /* 0x000fe400078e0006 */
[----:B--2---:R-:W-:Y:S01]  /*23320*/  IMAD.MOV.U32 R25, RZ, RZ, R7 ;  /* 0x000000ffff197224 */ /* 0x004fe200078e0007 */
[----:B----4-:R-:W-:-:S09]  /*23330*/  UISETP.NE.AND UP0, UPT, UR4, URZ, UPT ;  /* 0x000000ff0400728c */ /* 0x010fd2000bf05270 */
[----:B------:R-:W-:Y:S05]  /*23340*/  BRA.U !UP0, `(.L_x_2021) ;  /* 0x0000000508787547 */ /* 0x000fea000b800000 */
[----:B------:R-:W0:Y:S02]  /*23350*/  LDCU UR4, c[0x0][0x7a4] ;  /* 0x0000f480ff0477ac */ /* 0x000e240008000800 */
[----:B0-----:R-:W-:-:S09]  /*23360*/  UISETP.NE.AND UP0, UPT, UR4, 0x1, UPT ;  /* 0x000000010400788c */ /* 0x001fd2000bf05270 */
[----:B------:R-:W-:Y:S05]  /*23370*/  BRA.U !UP0, `(.L_x_2022) ;  /* 0x0000000108907547 */ /* 0x000fea000b800000 */
        /* <DEDUP_REMOVED lines=9> */
[----:B------:R-:W-:Y:S01]  /*23410*/  IMAD.U32 R5, RZ, RZ, UR5 ;  /* 0x00000005ff057e24 */ /* 0x000fe2000f8e00ff */
[----:B---3--:R-:W-:Y:S01]  /*23420*/  MOV R6, UR6 ;  /* 0x0000000600067c02 */ /* 0x008fe20008000f00 */
[----:B------:R-:W-:Y:S02]  /*23430*/  IMAD.U32 R7, RZ, RZ, UR7 ;  /* 0x00000007ff077e24 */ /* 0x000fe4000f8e00ff */
[----:B----4-:R-:W-:Y:S02]  /*23440*/  IMAD.U32 R10, RZ, RZ, UR8 ;  /* 0x00000008ff0a7e24 */ /* 0x010fe4000f8e00ff */
[----:B-1----:R-:W-:-:S07]  /*23450*/  IMAD.U32 R11, RZ, RZ, UR9 ;  /* 0x00000009ff0b7e24 */ /* 0x002fce000f8e00ff */
[----:B------:R-:W-:-:S07]  /*23460*/  LEPC R20, `(.L_x_2023) ;  /* 0x000000001014794e */ /* 0x000fce0000000000 */
[----:B--2--5:R-:W-:Y:S05]  /*23470*/  CALL.ABS.NOINC R14 ;  /* 0x000000000e007343 */ /* 0x024fea0003c00000 */
.L_x_2023:
        /* <DEDUP_REMOVED lines=19> */
.L_x_2024:
[----:B------:R-:W-:Y:S05]  /*235b0*/  BRA `(.L_x_2025) ;  /* 0x0000000000107947 */ /* 0x000fea0003800000 */
.L_x_2022:
[----:B------:R-:W0:Y:S02]  /*235c0*/  LDCU.64 UR4, c[0x0][0x770] ;  /* 0x0000ee00ff0477ac */ /* 0x000e240008000a00 */
[----:B0-----:R-:W-:-:S05]  /*235d0*/  IADD3 R2, P0, PT, R29, UR4, RZ ;  /* 0x000000041d027c10 */ /* 0x001fca000ff1e0ff */
[----:B------:R-:W-:-:S05]  /*235e0*/  IMAD.X R3, RZ, RZ, UR5, P0 ;  /* 0x00000005ff037e24 */ /* 0x000fca00080e06ff */
[----:B------:R0:W-:Y:S03]  /*235f0*/  STG.E.64 desc[UR36][R2.64], R16 ;  /* 0x0000001002007986 */ /* 0x0001e6000c101b24 */
.L_x_2025:
        /* <DEDUP_REMOVED lines=9> */
[----:B------:R-:W-:Y:S02]  /*23690*/  IMAD.MOV.U32 R8, RZ, RZ, 0x2ef ;  /* 0x000002efff087424 */ /* 0x000fe400078e00ff */
[----:B------:R2:W3:Y:S01]  /*236a0*/  LDC.64 R14, c[0x4][R2] ;  /* 0x01000000020e7b82 */ /* 0x0004e20000000a00 */
[----:B------:R-:W4:Y:S01]  /*236b0*/  LDCU.64 UR6, c[0x4][0x3c0] ;  /* 0x01007800ff0677ac */ /* 0x000f220008000a00 */
[----:B------:R-:W-:Y:S02]  /*236c0*/  IMAD.MOV.U32 R12, RZ, RZ, 0x1 ;  /* 0x00000001ff0c7424 */ /* 0x000fe400078e00ff */
[----:B------:R-:W-:Y:S01]  /*236d0*/  IMAD.MOV.U32 R13, RZ, RZ, RZ ;  /* 0x000000ffff0d7224 */ /* 0x000fe200078e00ff */
[----:B------:R-:W1:Y:S01]  /*236e0*/  LDCU.64 UR8, c[0x4][0x250] ;  /* 0x01004a00ff0877ac */ /* 0x000e620008000a00 */
[----:B0-----:R-:W-:-:S02]  /*236f0*/  IMAD.U32 R4, RZ, RZ, UR4 ;  /* 0x00000004ff047e24 */ /* 0x001fc4000f8e00ff */
[----:B------:R-:W-:Y:S01]  /*23700*/  IMAD.U32 R5, RZ, RZ, UR5 ;  /* 0x00000005ff057e24 */ /* 0x000fe2000f8e00ff */
[----:B----4-:R-:W-:Y:S01]  /*23710*/  MOV R6, UR6 ;  /* 0x0000000600067c02 */ /* 0x010fe20008000f00 */
[----:B------:R-:W-:Y:S02]  /*23720*/  IMAD.U32 R7, RZ, RZ, UR7 ;  /* 0x00000007ff077e24 */ /* 0x000fe4000f8e00ff */
[----:B-1----:R-:W-:Y:S02]  /*23730*/  IMAD.U32 R10, RZ, RZ, UR8 ;  /* 0x00000008ff0a7e24 */ /* 0x002fe4000f8e00ff */
[----:B--2---:R-:W-:-:S07]  /*23740*/  IMAD.U32 R11, RZ, RZ, UR9 ;  /* 0x00000009ff0b7e24 */ /* 0x004fce000f8e00ff */
[----:B------:R-:W-:-:S07]  /*23750*/  LEPC R20, `(.L_x_2027) ;  /* 0x000000001014794e */ /* 0x000fce0000000000 */
[----:B---3-5:R-:W-:Y:S05]  /*23760*/  CALL.ABS.NOINC R14 ;  /* 0x000000000e007343 */ /* 0x028fea0003c00000 */
.L_x_2027:
        /* <DEDUP_REMOVED lines=19> */
.L_x_2028:
[----:B------:R-:W-:Y:S05]  /*238a0*/  BRA `(.L_x_2029) ;  /* 0x00000000000c7947 */ /* 0x000fea0003800000 */
.L_x_2026:
[----:B0-----:R-:W-:-:S05]  /*238b0*/  IADD3 R2, P0, PT, R27, UR6, RZ ;  /* 0x000000061b027c10 */ /* 0x001fca000ff1e0ff */
[----:B------:R-:W-:-:S05]  /*238c0*/  IMAD.X R3, RZ, RZ, UR7, P0 ;  /* 0x00000007ff037e24 */ /* 0x000fca00080e06ff */
[----:B------:R0:W-:Y:S03]  /*238d0*/  STG.E.64 desc[UR36][R2.64], R18 ;  /* 0x0000001202007986 */ /* 0x0001e6000c101b24 */
.L_x_2029:
[----:B------:R-:W2:Y:S02]  /*238e0*/  LDCU.64 UR4, c[0x0][0x770] ;  /* 0x0000ee00ff0477ac */ /* 0x000ea40008000a00 */
[----:B--2---:R-:W-:-:S05]  /*238f0*/  IADD3 R26, P0, PT, R26, UR4, RZ ;  /* 0x000000041a1a7c10 */ /* 0x004fca000ff1e0ff */
[----:B------:R-:W-:-:S05]  /*23900*/  IMAD.X R27, RZ, RZ, UR5, P0 ;  /* 0x00000005ff1b7e24 */ /* 0x000fca00080e06ff */
[----:B------:R-:W-:Y:S01]  /*23910*/  STG.E.64 desc[UR36][R26.64], R24 ;  /* 0x000000181a007986 */ /* 0x000fe2000c101b24 */
[----:B------:R-:W-:Y:S05]  /*23920*/  EXIT ;  /* 0x000000000000794d */ /* 0x000fea0003800000 */
.L_x_2021:
[----:B------:R-:W-:Y:S04]  /*23930*/  STG.E.64 desc[UR36][R2.64], R20 ;  /* 0x0000001402007986 */ /* 0x000fe8000c101b24 */
[----:B------:R-:W-:Y:S04]  /*23940*/  STG.E.64 desc[UR36][R2.64+0x8], R16 ;  /* 0x0000081002007986 */ /* 0x000fe8000c101b24 */
[----:B------:R-:W-:Y:S04]  /*23950*/  STG.E.64 desc[UR36][R2.64+0x10], R12 ;  /* 0x0000100c02007986 */ /* 0x000fe8000c101b24 */
[----:B------:R-:W-:Y:S04]  /*23960*/  STG.E.64 desc[UR36][R2.64+0x18], R22 ;  /* 0x0000181602007986 */ /* 0x000fe8000c101b24 */
[----:B------:R-:W-:Y:S04]  /*23970*/  STG.E.64 desc[UR36][R2.64+0x20], R8 ;  /* 0x0000200802007986 */ /* 0x000fe8000c101b24 */
[----:B------:R-:W-:Y:S04]  /*23980*/  STG.E.64 desc[UR36][R2.64+0x28], R18 ;  /* 0x0000281202007986 */ /* 0x000fe8000c101b24 */
[----:B------:R-:W-:Y:S04]  /*23990*/  STG.E.64 desc[UR36][R2.64+0x30], R4 ;  /* 0x0000300402007986 */ /* 0x000fe8000c101b24 */
[----:B------:R-:W-:Y:S01]  /*239a0*/  STG.E.64 desc[UR36][R2.64+0x38], R24 ;  /* 0x0000381802007986 */ /* 0x000fe2000c101b24 */
[----:B------:R-:W-:Y:S05]  /*239b0*/  EXIT ;  /* 0x000000000000794d */ /* 0x000fea0003800000 */
.L_x_1930:
[----:B------:R-:W0:Y:S02]  /*239c0*/  LDCU UR4, c[0x0][0x3a0] ;  /* 0x00007400ff0477ac */ /* 0x000e240008000800 */
[----:B0-----:R-:W-:-:S13]  /*239d0*/  ISETP.GE.AND P0, PT, R115, UR4, PT ;  /* 0x0000000473007c0c */ /* 0x001fda000bf06270 */
[----:B------:R-:W-:Y:S05]  /*239e0*/  @P0 EXIT ;  /* 0x000000000000094d */ /* 0x000fea0003800000 */
[----:B------:R-:W0:Y:S01]  /*239f0*/  LDCU UR4, c[0x0][0x3b0] ;  /* 0x00007600ff0477ac */ /* 0x000e220008000800 */
[----:B------:R-:W-:Y:S02]  /*23a00*/  ISETP.NE.AND P2, PT, R113, RZ, PT ;  /* 0x000000ff7100720c */ /* 0x000fe40003f45270 */
[----:B0-----:R-:W-:-:S13]  /*23a10*/  ISETP.NE.AND P0, PT, RZ, UR4, PT ;  /* 0x00000004ff007c0c */ /* 0x001fda000bf05270 */
[----:B------:R-:W-:Y:S05]  /*23a20*/  @P0 EXIT P2 ;  /* 0x000000000000094d */ /* 0x000fea0001000000 */
[----:B------:R-:W0:Y:S01]  /*23a30*/  LDCU UR4, c[0x0][0x3b4] ;  /* 0x00007680ff0477ac */ /* 0x000e220008000800 */
[----:B------:R-:W-:Y:S02]  /*23a40*/  ISETP.NE.AND P2, PT, R120, RZ, PT ;  /* 0x000000ff7800720c */ /* 0x000fe40003f45270 */
[----:B0-----:R-:W-:-:S13]  /*23a50*/  ISETP.NE.AND P0, PT, RZ, UR4, PT ;  /* 0x00000004ff007c0c */ /* 0x001fda000bf05270 */
[----:B------:R-:W-:Y:S05]  /*23a60*/  @P0 EXIT P2 ;  /* 0x000000000000094d */ /* 0x000fea0001000000 */
[----:B------:R-:W0:Y:S02]  /*23a70*/  LDCU.U8 UR4, c[0x0][0x7a0] ;  /* 0x0000f400ff0477ac */ /* 0x000e240008000000 */
[----:B0-----:R-:W-:-:S09]  /*23a80*/  UISETP.NE.AND UP0, UPT, UR4, URZ, UPT ;  /* 0x000000ff0400728c */ /* 0x001fd2000bf05270 */
[----:B------:R-:W-:Y:S05]  /*23a90*/  BRA.U !UP0, `(.L_x_2030) ;  /* 0x0000000108247547 */ /* 0x000fea000b800000 */
[----:B------:R-:W0:Y:S02]  /*23aa0*/  LDCU.64 UR4, c[0x0][0x798] ;  /* 0x0000f300ff0477ac */ /* 0x000e240008000a00 */
[----:B0-----:R-:W-:Y:S02]  /*23ab0*/  IADD3 R6, P0, PT, R6, UR4, RZ ;  /* 0x0000000406067c10 */ /* 0x001fe4000ff1e0ff */
[----:B------:R-:W-:Y:S02]  /*23ac0*/  IADD3 R10, P2, PT, R10, UR4, RZ ;  /* 0x000000040a0a7c10 */ /* 0x000fe4000ff5e0ff */
[----:B------:R-:W-:Y:S02]  /*23ad0*/  IADD3 R16, P3, PT, R16, UR4, RZ ;  /* 0x0000000410107c10 */ /* 0x000fe4000ff7e0ff */
[----:B------:R-:W-:Y:S02]  /*23ae0*/  IADD3 R22, P4, PT, R22, UR4, RZ ;  /* 0x0000000416167c10 */ /* 0x000fe4000ff9e0ff */
[----:B------:R-:W-:-:S02]  /*23af0*/  IADD3.X R7, PT, PT, R7, UR5, RZ, P0, !PT ;  /* 0x0000000507077c10 */ /* 0x000fc400087fe4ff */
[----:B------:R-:W-:Y:S02]  /*23b00*/  IADD3.X R11, PT, PT, R11, UR5, RZ, P2, !PT ;  /* 0x000000050b0b7c10 */ /* 0x000fe400097fe4ff */
[----:B------:R-:W-:Y:S02]  /*23b10*/  IADD3.X R17, PT, PT, R17, UR5, RZ, P3, !PT ;  /* 0x0000000511117c10 */ /* 0x000fe40009ffe4ff */
[----:B------:R-:W-:-:S07]  /*23b20*/  IADD3.X R23, PT, PT, R23, UR5, RZ, P4, !PT ;  /* 0x0000000517177c10 */ /* 0x000fce000a7fe4ff */
.L_x_2030:
[----:B------:R-:W-:Y:S05]  /*23b30*/  @!P1 BRA `(.L_x_2031) ;  /* 0x0000000800e89947 */ /* 0x000fea0003800000 */
        /* <DEDUP_REMOVED lines=17> */
.L_x_2033:
[----:B------:R-:W-:Y:S02]  /*23c50*/  CS2R R22, SRZ ;  /* 0x0000000000167805 */ /* 0x000fe4000001ff00 */
[----:B------:R-:W-:Y:S02]  /*23c60*/  CS2R R16, SRZ ;  /* 0x0000000000107805 */ /* 0x000fe4000001ff00 */
[----:B------:R-:W-:Y:S02]  /*23c70*/  CS2R R10, SRZ ;  /* 0x00000000000a7805 */ /* 0x000fe4000001ff00 */
[----:B------:R-:W-:-:S07]  /*23c80*/  CS2R R6, SRZ ;  /* 0x0000000000067805 */ /* 0x000fce000001ff00 */
.L_x_2032:
[----:B------:R-:W0:Y:S01]  /*23c90*/  LDCU.U8 UR4, c[0x0][0x7a1] ;  /* 0x0000f420ff0477ac */ /* 0x000e220008000000 */
[----:B------:R-:W-:Y:S01]  /*23ca0*/  MOV R24, R22 ;  /* 0x0000001600187202 */ /* 0x000fe20000000f00 */
[----:B------:R-:W-:Y:S02]  /*23cb0*/  IMAD.MOV.U32 R25, RZ, RZ, R23 ;  /* 0x000000ffff197224 */ /* 0x000fe400078e0017 */
        /* <DEDUP_REMOVED lines=11> */
[----:B------:R-:W-:Y:S02]  /*23d70*/  HFMA2 R13, -RZ, RZ, 0, 0 ;  /* 0x00000000ff0d7431 */ /* 0x000fe400000001ff */
[----:B------:R-:W-:Y:S01]  /*23d80*/  IMAD.MOV.U32 R8, RZ, RZ, 0x2ef ;  /* 0x000002efff087424 */ /* 0x000fe200078e00ff */
[----:B------:R1:W2:Y:S01]  /*23d90*/  LDC.64 R2, c[0x4][R22] ;  /* 0x0100000016027b82 */ /* 0x0002a20000000a00 */
[----:B------:R-:W3:Y:S01]  /*23da0*/  LDCU.64 UR6, c[0x4][0x3c0] ;  /* 0x01007800ff0677ac */ /* 0x000ee20008000a00 */
[----:B------:R-:W-:Y:S01]  /*23db0*/  IMAD.MOV.U32 R12, RZ, RZ, 0x1 ;  /* 0x00000001ff0c7424 */ /* 0x000fe200078e00ff */
[----:B------:R-:W4:Y:S01]  /*23dc0*/  LDCU.64 UR8, c[0x4][0x250] ;  /* 0x01004a00ff0877ac */ /* 0x000f220008000a00 */
[----:B0-----:R-:W-:Y:S01]  /*23dd0*/  IMAD.U32 R4, RZ, RZ, UR4 ;  /* 0x00000004ff047e24 */ /* 0x001fe2000f8e00ff */
[----:B------:R-:W-:Y:S01]  /*23de0*/  MOV R5, UR5 ;  /* 0x0000000500057c02 */ /* 0x000fe20008000f00 */
[----:B---3--:R-:W-:-:S02]  /*23df0*/  IMAD.U32 R6, RZ, RZ, UR6 ;  /* 0x00000006ff067e24 */ /* 0x008fc4000f8e00ff */
[----:B------:R-:W-:Y:S02]  /*23e00*/  IMAD.U32 R7, RZ, RZ, UR7 ;  /* 0x00000007ff077e24 */ /* 0x000fe4000f8e00ff */
[----:B----4-:R-:W-:Y:S02]  /*23e10*/  IMAD.U32 R10, RZ, RZ, UR8 ;  /* 0x00000008ff0a7e24 */ /* 0x010fe4000f8e00ff */
[----:B-1----:R-:W-:-:S07]  /*23e20*/  IMAD.U32 R11, RZ, RZ, UR9 ;  /* 0x00000009ff0b7e24 */ /* 0x002fce000f8e00ff */
[----:B------:R-:W-:-:S07]  /*23e30*/  LEPC R20, `(.L_x_2036) ;  /* 0x000000001014794e */ /* 0x000fce0000000000 */
[----:B--2--5:R-:W-:Y:S05]  /*23e40*/  CALL.ABS.NOINC R2 ;  /* 0x0000000002007343 */ /* 0x024fea0003c00000 */
.L_x_2036:
        /* <DEDUP_REMOVED lines=15> */
[----:B0-----:R-:W-:Y:S01]  /*23f40*/  IMAD.U32 R10, RZ, RZ, UR4 ;  /* 0x00000004ff0a7e24 */ /* 0x001fe2000f8e00ff */
[----:B--2---:R-:W-:-:S07]  /*23f50*/  MOV R11, UR5 ;  /* 0x00000005000b7c02 */ /* 0x004fce0008000f00 */
[----:B------:R-:W-:-:S07]  /*23f60*/  LEPC R20, `(.L_x_2037) ;  /* 0x000000001014794e */ /* 0x000fce0000000000 */
[----:B-1----:R-:W-:Y:S05]  /*23f70*/  CALL.ABS.NOINC R22 ;  /* 0x0000000016007343 */ /* 0x002fea0003c00000 */
.L_x_2037:
[----:B------:R-:W-:Y:S05]  /*23f80*/  BRA `(.L_x_2038) ;  /* 0x0000000000107947 */ /* 0x000fea0003800000 */
.L_x_2035:
[----:B------:R-:W0:Y:S02]  /*23f90*/  LDCU.64 UR4, c[0x0][0x770] ;  /* 0x0000ee00ff0477ac */ /* 0x000e240008000a00 */
[----:B0-----:R-:W-:-:S05]  /*23fa0*/  IADD3 R2, P0, PT, R29, UR4, RZ ;  /* 0x000000041d027c10 */ /* 0x001fca000ff1e0ff */
[----:B------:R-:W-:-:S05]  /*23fb0*/  IMAD.X R3, RZ, RZ, UR5, P0 ;  /* 0x00000005ff037e24 */ /* 0x000fca00080e06ff */
[----:B------:R0:W-:Y:S03]  /*23fc0*/  STG.E.64 desc[UR36][R2.64], R18 ;  /* 0x0000001202007986 */ /* 0x0001e6000c101b24 */
.L_x_2038:
        /* <DEDUP_REMOVED lines=9> */
[----:B------:R-:W-:Y:S02]  /*24060*/  HFMA2 R13, -RZ, RZ, 0, 0 ;  /* 0x00000000ff0d7431 */ /* 0x000fe400000001ff */
[----:B------:R-:W-:Y:S01]  /*24070*/  IMAD.MOV.U32 R8, RZ, RZ, 0x2ef ;  /* 0x000002efff087424 */ /* 0x000fe200078e00ff */
[----:B------:R2:W3:Y:S01]  /*24080*/  LDC.64 R2, c[0x4][R18] ;  /* 0x0100000012027b82 */ /* 0x0004e20000000a00 */
[----:B------:R-:W4:Y:S01]  /*24090*/  LDCU.64 UR6, c[0x4][0x3c0] ;  /* 0x01007800ff0677ac */ /* 0x000f220008000a00 */
[----:B------:R-:W-:Y:S01]  /*240a0*/  IMAD.MOV.U32 R12, RZ, RZ, 0x1 ;  /* 0x00000001ff0c7424 */ /* 0x000fe200078e00ff */
[----:B------:R-:W1:Y:S01]  /*240b0*/  LDCU.64 UR8, c[0x4][0x250] ;  /* 0x01004a00ff0877ac */ /* 0x000e620008000a00 */
[----:B0-----:R-:W-:Y:S01]  /*240c0*/  IMAD.U32 R4, RZ, RZ, UR4 ;  /* 0x00000004ff047e24 */ /* 0x001fe2000f8e00ff */
[----:B------:R-:W-:Y:S01]  /*240d0*/  MOV R5, UR5 ;  /* 0x0000000500057c02 */ /* 0x000fe20008000f00 */
[----:B----4-:R-:W-:-:S02]  /*240e0*/  IMAD.U32 R6, RZ, RZ, UR6 ;  /* 0x00000006ff067e24 */ /* 0x010fc4000f8e00ff */
[----:B------:R-:W-:Y:S02]  /*240f0*/  IMAD.U32 R7, RZ, RZ, UR7 ;  /* 0x00000007ff077e24 */ /* 0x000fe4000f8e00ff */
[----:B-1----:R-:W-:Y:S02]  /*24100*/  IMAD.U32 R10, RZ, RZ, UR8 ;  /* 0x00000008ff0a7e24 */ /* 0x002fe4000f8e00ff */
[----:B--2---:R-:W-:-:S07]  /*24110*/  IMAD.U32 R11, RZ, RZ, UR9 ;  /* 0x00000009ff0b7e24 */ /* 0x004fce000f8e00ff */
[----:B------:R-:W-:-:S07]  /*24120*/  LEPC R20, `(.L_x_2040) ;  /* 0x000000001014794e */ /* 0x000fce0000000000 */
[----:B---3-5:R-:W-:Y:S05]  /*24130*/  CALL.ABS.NOINC R2 ;  /* 0x0000000002007343 */ /* 0x028fea0003c00000 */
.L_x_2040:
        /* <DEDUP_REMOVED lines=19> */
.L_x_2041:
[----:B------:R-:W-:Y:S05]  /*24270*/  BRA `(.L_x_2042) ;  /* 0x00000000000c7947 */ /* 0x000fea0003800000 */
.L_x_2039:
[----:B0-----:R-:W-:-:S05]  /*24280*/  IADD3 R2, P0, PT, R27, UR6, RZ ;  /* 0x000000061b027c10 */ /* 0x001fca000ff1e0ff */
[----:B------:R-:W-:-:S05]  /*24290*/  IMAD.X R3, RZ, RZ, UR7, P0 ;  /* 0x00000007ff037e24 */ /* 0x000fca00080e06ff */
[----:B------:R0:W-:Y:S03]  /*242a0*/  STG.E.64 desc[UR36][R2.64], R16 ;  /* 0x0000001002007986 */ /* 0x0001e6000c101b24 */
.L_x_2042:
[----:B------:R-:W2:Y:S02]  /*242b0*/  LDCU.64 UR4, c[0x0][0x770] ;  /* 0x0000ee00ff0477ac */ /* 0x000ea40008000a00 */
[----:B--2---:R-:W-:-:S05]  /*242c0*/  IADD3 R26, P0, PT, R26, UR4, RZ ;  /* 0x000000041a1a7c10 */ /* 0x004fca000ff1e0ff */
[----:B------:R-:W-:-:S05]  /*242d0*/  IMAD.X R27, RZ, RZ, UR5, P0 ;  /* 0x00000005ff1b7e24 */ /* 0x000fca00080e06ff */
[----:B------:R-:W-:Y:S01]  /*242e0*/  STG.E.64 desc[UR36][R26.64], R24 ;  /* 0x000000181a007986 */ /* 0x000fe2000c101b24 */
[----:B------:R-:W-:Y:S05]  /*242f0*/  EXIT ;  /* 0x000000000000794d */ /* 0x000fea0003800000 */
.L_x_2034:
        /* <DEDUP_REMOVED lines=16> */
.L_x_2043:
[----:B------:R0:W1:Y:S01]  /*24400*/  LDC.64 R14, c[0x4][R2] ;  /* 0x01000000020e7b82 */ /* 0x0000620000000a00 */
[----:B------:R-:W2:Y:S01]  /*24410*/  LDCU.64 UR4, c[0x4][0x3c8] ;  /* 0x01007900ff0477ac */ /* 0x000ea20008000a00 */
[----:B------:R-:W-:Y:S02]  /*24420*/  HFMA2 R8, -RZ, RZ, 0, 4.4405460357666015625e-05 ;  /* 0x000002e9ff087431 */ /* 0x000fe400000001ff */
        /* <DEDUP_REMOVED lines=12> */
.L_x_2044:
        /* <DEDUP_REMOVED lines=10> */
[----:B------:R-:W-:Y:S01]  /*24590*/  IMAD.U32 R7, RZ, RZ, UR7 ;  /* 0x00000007ff077e24 */ /* 0x000fe2000f8e00ff */
[----:B----4-:R-:W-:Y:S01]  /*245a0*/  MOV R10, UR8 ;  /* 0x00000008000a7c02 */ /* 0x010fe20008000f00 */
[----:B0-----:R-:W-:-:S07]  /*245b0*/  IMAD.U32 R11, RZ, RZ, UR9 ;  /* 0x00000009ff0b7e24 */ /* 0x001fce000f8e00ff */
[----:B------:R-:W-:-:S07]  /*245c0*/  LEPC R20, `(.L_x_2045) ;  /* 0x000000001014794e */ /* 0x000fce0000000000 */
[----:B-1----:R-:W-:Y:S05]  /*245d0*/  CALL.ABS.NOINC R14 ;  /* 0x000000000e007343 */ /* 0x002fea0003c00000 */
.L_x_2045:
        /* <DEDUP_REMOVED lines=15> */
.L_x_2046:
[----:B------:R-:W-:Y:S05]  /*246d0*/  EXIT ;  /* 0x000000000000794d */ /* 0x000fea0003800000 */
.L_x_2031:
[----:B------:R-:W-:Y:S05]  /*246e0*/  BRA.U !UP0, `(.L_x_2047) ;  /* 0x0000000508207547 */ /* 0x000fea000b800000 */
[----:B------:R-:W2:Y:S04]  /*246f0*/  LDG.E.64 R14, desc[UR36][R2.64] ;  /* 0x00000024020e7981 */ /* 0x000ea8000c1e1b00 */
        /* <DEDUP_REMOVED lines=24> */
.L_x_2049:
[----:B------:R-:W-:Y:S05]  /*24880*/  BSYNC.RECONVERGENT B0 ;  /* 0x0000000000007941 */ /* 0x000fea0003800200 */
.L_x_2048:
        /* <DEDUP_REMOVED lines=15> */
.L_x_2051:
[----:B------:R-:W-:Y:S05]  /*24980*/  BSYNC.RECONVERGENT B0 ;  /* 0x0000000000007941 */ /* 0x000fea0003800200 */
.L_x_2050:
        /* <DEDUP_REMOVED lines=12> */
.L_x_2053:
[----:B------:R-:W-:Y:S05]  /*24a50*/  BSYNC.RECONVERGENT B0 ;  /* 0x0000000000007941 */ /* 0x000fea0003800200 */
.L_x_2052:
        /* <DEDUP_REMOVED lines=12> */
.L_x_2055:
[----:B------:R-:W-:Y:S05]  /*24b20*/  BSYNC.RECONVERGENT B0 ;  /* 0x0000000000007941 */ /* 0x000fea0003800200 */
.L_x_2054:
[----:B------:R-:W-:Y:S02]  /*24b30*/  FSEL R24, R36, R24, P2 ;  /* 0x0000001824187208 */ /* 0x000fe40001000000 */
[----:B------:R-:W-:Y:S02]  /*24b40*/  FSEL R25, R37, R25, P2 ;  /* 0x0000001925197208 */ /* 0x000fe40001000000 */
[----:B------:R-:W-:Y:S02]  /*24b50*/  SEL R22, R38, R22, P2 ;  /* 0x0000001626167207 */ /* 0x000fe40001000000 */
[----:B------:R-:W-:-:S07]  /*24b60*/  SEL R23, R39, R23, P2 ;  /* 0x0000001727177207 */ /* 0x000fce0001000000 */
.L_x_2047:
[----:B------:R-:W0:Y:S01]  /*24b70*/  LDCU.U8 UR4, c[0x0][0x7a1] ;  /* 0x0000f420ff0477ac */ /* 0x000e220008000000 */
[----:B------:R-:W-:Y:S01]  /*24b80*/  MOV R30, R10 ;  /* 0x0000000a001e7202 */ /* 0x000fe20000000f00 */
        /* <DEDUP_REMOVED lines=23> */
[----:B--2--5:R-:W-:Y:S05]  /*24d00*/  CALL.ABS.NOINC R14 ;  /* 0x000000000e007343 */ /* 0x024fea0003c00000 */
.L_x_2058:
[----:B------:R-:W0:Y:S01]  /*24d10*/  LDCU.64 UR4, c[0x0][0x770] ;  /* 0x0000ee00ff0477ac */ /* 0x000e220008000a00 */
[----:B------:R-:W1:Y:S01]  /*24d20*/  LDC.64 R2, c[0x4][R2] ;  /* 0x0100000002027b82 */ /* 0x000e620000000a00 */
[----:B------:R-:W-:Y:S02]  /*24d30*/  HFMA2 R12, -RZ, RZ, 0, 5.9604644775390625e-08 ;  /* 0x00000001ff0c7431 */ /* 0x000fe400000001ff */
[----:B------:R-:W-:Y:S01]  /*24d40*/  IMAD.MOV.U32 R8, RZ, RZ, 0x2ef ;  /* 0x000002efff087424 */ /* 0x000fe200078e00ff */
[----:B------:R-:W2:Y:S01]  /*24d50*/  LDCU.64 UR6, c[0x4][0x3d8] ;  /* 0x01007b00ff0677ac */ /* 0x000ea20008000a00 */
[----:B------:R-:W-:Y:S01]  /*24d60*/  IMAD.MOV.U32 R13, RZ, RZ, RZ ;  /* 0x000000ffff0d7224 */ /* 0x000fe200078e00ff */
[----:B------:R-:W3:Y:S01]  /*24d70*/  LDCU.64 UR8, c[0x4][0x3c0] ;  /* 0x01007800ff0877ac */ /* 0x000ee20008000a00 */
[----:B0-----:R-:W-:Y:S02]  /*24d80*/  IADD3 R14, P0, PT, R29, UR4, RZ ;  /* 0x000000041d0e7c10 */ /* 0x001fe4000ff1e0ff */
[----:B--2---:R-:W-:-:S03]  /*24d90*/  MOV R4, UR6 ;  /* 0x0000000600047c02 */ /* 0x004fc60008000f00 */
        /* <DEDUP_REMOVED lines=10> */
.L_x_2059:
[----:B------:R-:W-:Y:S05]  /*24e40*/  BRA `(.L_x_2060) ;  /* 0x0000000000107947 */ /* 0x000fea0003800000 */
.L_x_2057:
[----:B------:R-:W0:Y:S02]  /*24e50*/  LDCU.64 UR4, c[0x0][0x770] ;  /* 0x0000ee00ff0477ac */ /* 0x000e240008000a00 */
[----:B0-----:R-:W-:-:S05]  /*24e60*/  IADD3 R2, P0, PT, R29, UR4, RZ ;  /* 0x000000041d027c10 */ /* 0x001fca000ff1e0ff */
[----:B------:R-:W-:-:S05]  /*24e70*/  IMAD.X R3, RZ, RZ, UR5, P0 ;  /* 0x00000005ff037e24 */ /* 0x000fca00080e06ff */
[----:B------:R0:W-:Y:S03]  /*24e80*/  STG.E.64 desc[UR36][R2.64], R18 ;  /* 0x0000001202007986 */ /* 0x0001e6000c101b24 */
.L_x_2060:
        /* <DEDUP_REMOVED lines=16> */
[----:B------:R-:W-:Y:S02]  /*24f90*/  IMAD.U32 R5, RZ, RZ, UR5 ;  /* 0x00000005ff057e24 */ /* 0x000fe4000f8e00ff */
[----:B----4-:R-:W-:Y:S01]  /*24fa0*/  IMAD.U32 R6, RZ, RZ, UR6 ;  /* 0x00000006ff067e24 */ /* 0x010fe2000f8e00ff */
[----:B------:R-:W-:Y:S01]  /*24fb0*/  MOV R7, UR7 ;  /* 0x0000000700077c02 */ /* 0x000fe20008000f00 */
[----:B-1----:R-:W-:Y:S02]  /*24fc0*/  IMAD.U32 R10, RZ, RZ, UR8 ;  /* 0x00000008ff0a7e24 */ /* 0x002fe4000f8e00ff */
[----:B--2---:R-:W-:-:S07]  /*24fd0*/  IMAD.U32 R11, RZ, RZ, UR9 ;  /* 0x00000009ff0b7e24 */ /* 0x004fce000f8e00ff */
[----:B------:R-:W-:-:S07]  /*24fe0*/  LEPC R20, `(.L_x_2062) ;  /* 0x000000001014794e */ /* 0x000fce0000000000 */
[----:B---3-5:R-:W-:Y:S05]  /*24ff0*/  CALL.ABS.NOINC R14 ;  /* 0x000000000e007343 */ /* 0x028fea0003c00000 */
.L_x_2062:
        /* <DEDUP_REMOVED lines=19> */
.L_x_2063:
[----:B------:R-:W-:Y:S05]  /*25130*/  BRA `(.L_x_2064) ;  /* 0x00000000000c7947 */ /* 0x000fea0003800000 */
.L_x_2061:
[----:B0-----:R-:W-:-:S05]  /*25140*/  IADD3 R2, P0, PT, R27, UR6, RZ ;  /* 0x000000061b027c10 */ /* 0x001fca000ff1e0ff */
[----:B------:R-:W-:-:S05]  /*25150*/  IMAD.X R3, RZ, RZ, UR7, P0 ;  /* 0x00000007ff037e24 */ /* 0x000fca00080e06ff */
[----:B------:R0:W-:Y:S03]  /*25160*/  STG.E.64 desc[UR36][R2.64], R16 ;  /* 0x0000001002007986 */ /* 0x0001e6000c101b24 */
.L_x_2064:
[----:B------:R-:W2:Y:S02]  /*25170*/  LDCU.64 UR4, c[0x0][0x770] ;  /* 0x0000ee00ff0477ac */ /* 0x000ea40008000a00 */
[----:B--2---:R-:W-:-:S05]  /*25180*/  IADD3 R26, P0, PT, R26, UR4, RZ ;  /* 0x000000041a1a7c10 */ /* 0x004fca000ff1e0ff */
[----:B------:R-:W-:-:S05]  /*25190*/  IMAD.X R27, RZ, RZ, UR5, P0 ;  /* 0x00000005ff1b7e24 */ /* 0x000fca00080e06ff */
[----:B------:R-:W-:Y:S01]  /*251a0*/  STG.E.64 desc[UR36][R26.64], R22 ;  /* 0x000000161a007986 */ /* 0x000fe2000c101b24 */
[----:B------:R-:W-:Y:S05]  /*251b0*/  EXIT ;  /* 0x000000000000794d */ /* 0x000fea0003800000 */
.L_x_2056:
        /* <DEDUP_REMOVED lines=9> */
        .weak           $__internal_5_$__cuda_sm20_div_u64
        .type           $__internal_5_$__cuda_sm20_div_u64,@function
        .size           $__internal_5_$__cuda_sm20_div_u64,(.L_x_6057 - $__internal_5_$__cuda_sm20_div_u64)
$__internal_5_$__cuda_sm20_div_u64:
        /* <DEDUP_REMOVED lines=38> */
[----:B------:R-:W-:-:S05]  /*254b0*/  IMAD.X R14, RZ, RZ, R21, P0 ;  /* 0x000000ffff0e7224 */ /* 0x000fca00000e0615 */
[----:B------:R-:W-:Y:S01]  /*254c0*/  IADD3.X R19, PT, PT, RZ, R14, RZ, P1, !PT ;  /* 0x0000000eff137210 */ /* 0x000fe20000ffe4ff */
[----:B------:R-:W-:-:S04]  /*254d0*/  IMAD.WIDE.U32 R14, R18, R37, RZ ;  /* 0x00000025120e7225 */ /* 0x000fc800078e00ff */
[----:B------:R-:W-:Y:S01]  /*254e0*/  IMAD R15, R19, R37, R15 ;  /* 0x00000025130f7224 */ /* 0x000fe200078e020f */
[----:B------:R-:W-:-:S04]  /*254f0*/  IADD3 R21, P0, PT, -R14, R2, RZ ;  /* 0x000000020e157210 */ /* 0x000fc80007f1e1ff */
[----:B------:R-:W-:Y:S01]  /*25500*/  IADD3 R14, P1, PT, -R37, R21, RZ ;  /* 0x00000015250e7210 */ /* 0x000fe20007f3e1ff */
        /* <DEDUP_REMOVED lines=16> */
[----:B------:R-:W-:Y:S01]  /*25610*/  IMAD.MOV.U32 R3, RZ, RZ, 0x0 ;  /* 0x00000000ff037424 */ /* 0x000fe200078e00ff */
[----:B------:R-:W-:Y:S02]  /*25620*/  ISETP.NE.AND.EX P1, PT, RZ, RZ, PT, P1 ;  /* 0x000000ffff00720c */ /* 0x000fe40003f25310 */
[----:B------:R-:W-:Y:S01]  /*25630*/  SEL R15, R15, R2, P0 ;  /* 0x000000020f0f7207 */ /* 0x000fe20000000000 */
[----:B------:R-:W-:Y:S01]  /*25640*/  IMAD.MOV.U32 R2, RZ, RZ, R31 ;  /* 0x000000ffff027224 */ /* 0x000fe200078e001f */
[----:B------:R-:W-:Y:S02]  /*25650*/  SEL R14, R14, 0xffffffff, P1 ;  /* 0xffffffff0e0e7807 */ /* 0x000fe40000800000 */
[----:B------:R-:W-:Y:S01]  /*25660*/  SEL R15, R15, 0xffffffff, P1 ;  /* 0xffffffff0f0f7807 */ /* 0x000fe20000800000 */
[----:B------:R-:W-:Y:S06]  /*25670*/  RET.REL.NODEC R2 `(_ZN2at6native13reduce_kernelILi128ELi4ENS0_8ReduceOpIdNS0_9ArgMaxOpsIdEEjlLi4ELi4EEEEEvT1_) ;  /* 0xfffffda802607950 */ /* 0x000fec0003c3ffff */
.L_x_2065:
        /* <DEDUP_REMOVED lines=16> */
.L_x_6057:


//--------------------- .text._ZN2at6native13reduce_kernelILi512ELi1ENS0_8ReduceOpIsNS0_9ArgMaxOpsIsEEjlLi4ELi4EEEEEvT1_ --------------------------
	.section	.text._ZN2at6native13reduce_kernelILi512ELi1ENS0_8ReduceOpIsNS0_9ArgMaxOpsIsEEjlLi4ELi4EEEEEvT1_,"ax",@progbits
	.align	128
        .global         _ZN2at6native13reduce_kernelILi512ELi1ENS0_8ReduceOpIsNS0_9ArgMaxOpsIsEEjlLi4ELi4EEEEEvT1_
        .type           _ZN2at6native13reduce_kernelILi512ELi1ENS0_8ReduceOpIsNS0_9ArgMaxOpsIsEEjlLi4ELi4EEEEEvT1_,@function
        .size           _ZN2at6native13reduce_kernelILi512ELi1ENS0_8ReduceOpIsNS0_9ArgMaxOpsIsEEjlLi4ELi4EEEEEvT1_,(.L_x_6058 - _ZN2at6native13reduce_kernelILi512ELi1ENS0_8ReduceOpIsNS0_9ArgMaxOpsIsEEjlLi4ELi4EEEEEvT1_)
        .other          _ZN2at6native13reduce_kernelILi512ELi1ENS0_8ReduceOpIsNS0_9ArgMaxOpsIsEEjlLi4ELi4EEEEEvT1_,@"STO_CUDA_ENTRY STV_DEFAULT"
_ZN2at6native13reduce_kernelILi512ELi1ENS0_8ReduceOpIsNS0_9ArgMaxOpsIsEEjlLi4ELi4EEEEEvT1_:
.text._ZN2at6native13reduce_kernelILi512ELi1ENS0_8ReduceOpIsNS0_9ArgMaxOpsIsEEjlLi4ELi4EEEEEvT1_:
[----:B------:R-:W0:Y:S01]  /*0000*/  LDC R1, c[0x0][0x37c] ;  /* 0x0000df00ff017b82 */ /* 0x000e220000000800 */
[----:B------:R-:W1:Y:S01]  /*0010*/  S2R R5, SR_TID.X ;  /* 0x0000000000057919 */ /* 0x000e620000002100 */
[----:B------:R-:W2:Y:S06]  /*0020*/  LDCU UR4, c[0x0][0x56c] ;  /* 0x0000ad80ff0477ac */ /* 0x000eac0008000800 */
[----:B------:R-:W3:Y:S01]  /*0030*/  S2UR UR5, SR_CTAID.X ;  /* 0x00000000000579c3 */ /* 0x000ee20000002500 */
[----:B0-----:R-:W-:Y:S01]  /*0040*/  VIADD R1, R1, 0xfffffff0 ;  /* 0xfffffff001017836 */ /* 0x001fe20000000000 */
[----:B------:R-:W0:Y:S01]  /*0050*/  S2R R12, SR_TID.Y ;  /* 0x00000000000c7919 */ /* 0x000e220000002200 */
[----:B------:R-:W1:Y:S01]  /*0060*/  LDCU.128 UR20, c[0x0][0x3b0] ;  /* 0x00007600ff1477ac */ /* 0x000e620008000c00 */
[----:B------:R-:W-:Y:S01]  /*0070*/  IMAD.MOV.U32 R0, RZ, RZ, RZ ;  /* 0x000000ffff007224 */ /* 0x000fe200078e00ff */
[----:B------:R-:W4:Y:S01]  /*0080*/  S2R R16, SR_CTAID.Y ;  /* 0x0000000000107919 */ /* 0x000f220000002600 */
[----:B------:R-:W0:Y:S02]  /*0090*/  LDCU UR6, c[0x0][0x3c0] ;  /* 0x00007800ff0677ac */ /* 0x000e240008000800 */
[----:B------:R-:W3:Y:S01]  /*00a0*/  LDC R28, c[0x0][0x3a8] ;  /* 0x0000ea00ff1c7b82 */ /* 0x000ee20000000800 */
[----:B--2---:R-:W-:Y:S01]  /*00b0*/  UISETP.NE.AND UP0, UPT, UR4, URZ, UPT ;  /* 0x000000ff0400728c */ /* 0x004fe2000bf05270 */
[----:B-1----:R-:W-:-:S02]  /*00c0*/  IMAD R3, R5, UR23, RZ ;  /* 0x0000001705037c24 */ /* 0x002fc4000f8e02ff */
[----:B------:R-:W-:Y:S02]  /*00d0*/  IMAD R7, R5, UR20, RZ ;  /* 0x0000001405077c24 */ /* 0x000fe4000f8e02ff */
[C---:B0-----:R-:W-:Y:S02]  /*00e0*/  IMAD R3, R12.reuse, UR6, R3 ;  /* 0x000000060c037c24 */ /* 0x041fe4000f8e0203 */
[----:B------:R-:W-:Y:S02]  /*00f0*/  IMAD R7, R12, UR21, R7 ;  /* 0x000000150c077c24 */ /* 0x000fe4000f8e0207 */
[----:B---3--:R-:W-:Y:S02]  /*0100*/  IMAD R29, R28, UR5, R3 ;  /* 0x000000051c1d7c24 */ /* 0x008fe4000f8e0203 */
[----:B----4-:R-:W-:Y:S01]  /*0110*/  IMAD R4, R16, UR22, R7 ;  /* 0x0000001610047c24 */ /* 0x010fe2000f8e0207 */
        /* <DEDUP_REMOVED lines=22> */
[----:B------:R-:W-:-:S04]  /*0280*/  UISETP.NE.AND UP0, UPT, UR4, 0x2, UPT ;  /* 0x000000020400788c */ /* 0x000fc8000bf05270 */
[----:B------:R-:W-:-:S04]  /*0290*/  IMAD.MOV R2, RZ, RZ, -R7 ;  /* 0x000000ffff027224 */ /* 0x000fc800078e0a07 */
        /* <DEDUP_REMOVED lines=254> */
.L_x_2066:
[----:B------:R-:W0:Y:S01]  /*1280*/  LDCU UR5, c[0x0][0x39c] ;  /* 0x00007380ff0577ac */ /* 0x000e220008000800 */
[----:B------:R-:W-:Y:S01]  /*1290*/  BSSY.RECONVERGENT B0, `(.L_x_2067) ;  /* 0x0000be1000007945 */ /* 0x000fe20003800200 */
[----:B------:R-:W-:Y:S02]  /*12a0*/  PRMT R7, RZ, 0x7610, R7 ;  /* 0x00007610ff077816 */ /* 0x000fe40000000007 */
[----:B------:R-:W-:Y:S01]  /*12b0*/  CS2R R8, SRZ ;  /* 0x0000000000087805 */ /* 0x000fe2000001ff00 */
[----:B------:R-:W1:Y:S01]  /*12c0*/  LDCU UR4, c[0x0][0x3a0] ;  /* 0x00007400ff0477ac */ /* 0x000e620008000800 */
[----:B------:R-:W2:Y:S01]  /*12d0*/  LDCU.64 UR36, c[0x0][0x358] ;  /* 0x00006b00ff2477ac */ /* 0x000ea20008000a00 */
[----:B0-----:R-:W-:-:S05]  /*12e0*/  IMAD.U32 R13, RZ, RZ, UR5 ;  /* 0x00000005ff0d7e24 */ /* 0x001fca000f8e00ff */
[----:B------:R-:W-:-:S04]  /*12f0*/  ISETP.GE.U32.AND P0, PT, R4, R13, PT ;  /* 0x0000000d0400720c */ /* 0x000fc80003f06070 */
[----:B-1----:R-:W-:-:S13]  /*1300*/  ISETP.GE.U32.OR P0, PT, R29, UR4, P0 ;  /* 0x000000041d007c0c */ /* 0x002fda0008706470 */
[----:B--2---:R-:W-:Y:S05]  /*1310*/  @P0 BRA `(.L_x_2068) ;  /* 0x000000bc00600947 */ /* 0x004fea0003800000 */
[----:B------:R-:W0:Y:S01]  /*1320*/  LDC.64 R14, c[0x0][0x768] ;  /* 0x0001da00ff0e7b82 */ /* 0x000e220000000a00 */
[----:B------:R-:W1:Y:S02]  /*1330*/  LDCU.U8 UR4, c[0x0][0x3d0] ;  /* 0x00007a00ff0477ac */ /* 0x000e640008000000 */
[----:B-1----:R-:W-:Y:S01]  /*1340*/  UISETP.NE.AND UP0, UPT, UR4, URZ, UPT ;  /* 0x000000ff0400728c */ /* 0x002fe2000bf05270 */
[----:B0-----:R-:W-:-:S05]  /*1350*/  IADD3 R2, P0, PT, R0, R14, RZ ;  /* 0x0000000e00027210 */ /* 0x001fca0007f1e0ff */
[----:B------:R-:W-:-:S03]  /*1360*/  IMAD.X R3, RZ, RZ, R15, P0 ;  /* 0x000000ffff037224 */ /* 0x000fc600000e060f */
[----:B------:R-:W-:Y:S05]  /*1370*/  BRA.U !UP0, `(.L_x_2069) ;  /* 0x0000000d08587547 */ /* 0x000fea000b800000 */
[----:B------:R-:W0:Y:S01]  /*1380*/  LDC.U16 R9, c[0x0][0x388] ;  /* 0x0000e200ff097b82 */ /* 0x000e220000000400 */
[----:B------:R-:W1:Y:S01]  /*1390*/  LDCU UR4, c[0x0][0x39c] ;  /* 0x00007380ff0477ac */ /* 0x000e620008000800 */
[----:B------:R-:W-:Y:S01]  /*13a0*/  SHF.R.U32.HI R18, RZ, 0x1, R2 ;  /* 0x00000001ff127819 */ /* 0x000fe20000011602 */
[----:B------:R-:W-:Y:S01]  /*13b0*/  BSSY.RECONVERGENT B1, `(.L_x_2070) ;  /* 0x0000039000017945 */ /* 0x000fe20003800200 */
[----:B------:R-:W-:Y:S02]  /*13c0*/  HFMA2 R10, -RZ, RZ, 0, 0 ;  /* 0x00000000ff0a7431 */ /* 0x000fe400000001ff */
[----:B------:R-:W-:Y:S01]  /*13d0*/  IMAD.MOV.U32 R15, RZ, RZ, R3 ;  /* 0x000000ffff0f7224 */ /* 0x000fe200078e0003 */
[----:B------:R-:W-:Y:S01]  /*13e0*/  LOP3.LUT P0, R18, R18, 0x3, RZ, 0xc0, !PT ;  /* 0x0000000312127812 */ /* 0x000fe2000780c0ff */
[----:B------:R-:W2:Y:S08]  /*13f0*/  LDC R8, c[0x0][0x390] ;  /* 0x0000e400ff087b82 */ /* 0x000eb00000000800 */
[----:B------:R-:W3:Y:S01]  /*1400*/  LDC R0, c[0x0][0x394] ;  /* 0x0000e500ff007b82 */ /* 0x000ee20000000800 */
[----:B-1----:R-:W-:-:S02]  /*1410*/  IMAD.U32 R14, RZ, RZ, UR4 ;  /* 0x00000004ff0e7e24 */ /* 0x002fc4000f8e00ff */
[----:B0-----:R-:W-:Y:S02]  /*1420*/  IMAD.MOV.U32 R11, RZ, RZ, R9 ;  /* 0x000000ffff0b7224 */ /* 0x001fe400078e0009 */
[----:B--2---:R-:W-:Y:S01]  /*1430*/  IMAD.MOV.U32 R6, RZ, RZ, R8 ;  /* 0x000000ffff067224 */ /* 0x004fe200078e0008 */
[----:B---3--:R-:W-:Y:S01]  /*1440*/  MOV R7, R0 ;  /* 0x0000000000077202 */ /* 0x008fe20000000f00 */
[----:B------:R-:W-:Y:S06]  /*1450*/  @!P0 BRA `(.L_x_2071) ;  /* 0x0000000000b88947 */ /* 0x000fec0003800000 */
[C---:B------:R-:W-:Y:S01]  /*1460*/  ISETP.GT.U32.AND P0, PT, R5.reuse, 0x3, PT ;  /* 0x000000030500780c */ /* 0x040fe20003f04070 */
[----:B------:R-:W-:Y:S01]  /*1470*/  IMAD.MOV R7, RZ, RZ, -R18 ;  /* 0x000000ffff077224 */ /* 0x000fe200078e0a12 */
[----:B------:R-:W-:Y:S01]  /*1480*/  BSSY.RECONVERGENT B2, `(.L_x_2072) ;  /* 0x0000027000027945 */ /* 0x000fe20003800200 */
[----:B------:R-:W-:Y:S01]  /*1490*/  IMAD.MOV.U32 R3, RZ, RZ, R15 ;  /* 0x000000ffff037224 */ /* 0x000fe200078e000f */
[----:B------:R-:W-:Y:S01]  /*14a0*/  ISETP.LT.U32.OR P0, PT, R5, R18, P0 ;  /* 0x000000120500720c */ /* 0x000fe20000701470 */
[----:B------:R-:W-:Y:S01]  /*14b0*/  IMAD.MOV.U32 R11, RZ, RZ, R9 ;  /* 0x000000ffff0b7224 */ /* 0x000fe200078e0009 */
[----:B------:R-:W-:Y:S01]  /*14c0*/  MOV R6, R8 ;  /* 0x0000000800067202 */ /* 0x000fe20000000f00 */
[----:B------:R-:W-:-:S04]  /*14d0*/  IMAD.WIDE R2, R7, 0x2, R2 ;  /* 0x0000000207027825 */ /* 0x000fc800078e0202 */
[----:B------:R-:W-:-:S06]  /*14e0*/  IMAD.MOV.U32 R7, RZ, RZ, R0 ;  /* 0x000000ffff077224 */ /* 0x000fcc00078e0000 */
[----:B------:R-:W-:Y:S05]  /*14f0*/  @P0 BRA `(.L_x_2073) ;  /* 0x00000000007c0947 */ /* 0x000fea0003800000 */
[----:B------:R-:W-:Y:S01]  /*1500*/  ISETP.NE.AND P0, PT, RZ, UR21, PT ;  /* 0x00000015ff007c0c */ /* 0x000fe2000bf05270 */
[----:B------:R-:W-:Y:S01]  /*1510*/  IMAD.MOV.U32 R11, RZ, RZ, R9 ;  /* 0x000000ffff0b7224 */ /* 0x000fe200078e0009 */
[----:B------:R-:W-:Y:S01]  /*1520*/  ISETP.NE.AND P1, PT, R12, RZ, PT ;  /* 0x000000ff0c00720c */ /* 0x000fe20003f25270 */
[----:B------:R-:W-:Y:S01]  /*1530*/  IMAD.MOV.U32 R6, RZ, RZ, R8 ;  /* 0x000000ffff067224 */ /* 0x000fe200078e0008 */
[----:B------:R-:W-:-:S11]  /*1540*/  MOV R7, R0 ;  /* 0x0000000000077202 */ /* 0x000fd60000000f00 */
[----:B------:R-:W-:Y:S05]  /*1550*/  @P0 BRA P1, `(.L_x_2073) ;  /* 0x0000000000640947 */ /* 0x000fea0000800000 */
[----:B------:R-:W-:Y:S01]  /*1560*/  ISETP.NE.AND P0, PT, RZ, UR22, PT ;  /* 0x00000016ff007c0c */ /* 0x000fe2000bf05270 */
[----:B------:R-:W-:Y:S01]  /*1570*/  IMAD.MOV.U32 R11, RZ, RZ, R9 ;  /* 0x000000ffff0b7224 */ /* 0x000fe200078e0009 */
[----:B------:R-:W-:Y:S01]  /*1580*/  ISETP.NE.AND P1, PT, R16, RZ, PT ;  /* 0x000000ff1000720c */ /* 0x000fe20003f25270 */
[----:B------:R-:W-:Y:S02]  /*1590*/  IMAD.MOV.U32 R6, RZ, RZ, R8 ;  /* 0x000000ffff067224 */ /* 0x000fe400078e0008 */
[----:B------:R-:W-:-:S10]  /*15a0*/  IMAD.MOV.U32 R7, RZ, RZ, R0 ;  /* 0x000000ffff077224 */ /* 0x000fd400078e0000 */
[----:B------:R-:W-:Y:S05]  /*15b0*/  @P0 BRA P1, `(.L_x_2073) ;  /* 0x00000000004c0947 */ /* 0x000fea0000800000 */
[----:B------:R-:W-:Y:S01]  /*15c0*/  IMAD.WIDE.U32 R10, R5, 0x2, R2 ;  /* 0x00000002050a7825 */ /* 0x000fe200078e0002 */
[----:B------:R-:W0:Y:S01]  /*15d0*/  LDCU.U16 UR4, c[0x0][0x388] ;  /* 0x00007100ff0477ac */ /* 0x000e220008000400 */
[----:B------:R-:W1:Y:S04]  /*15e0*/  LDC.64 R6, c[0x0][0x390] ;  /* 0x0000e400ff067b82 */ /* 0x000e680000000a00 */
[----:B------:R2:W3:Y:S01]  /*15f0*/  LDG.E.U16 R10, desc[UR36][R10.64] ;  /* 0x000000240a0a7981 */ /* 0x0004e2000c1e1500 */
[----:B------:R-:W-:Y:S01]  /*1600*/  IADD3 R15, PT, PT, -R18, R5, RZ ;  /* 0x00000005120f7210 */ /* 0x000fe20007ffe1ff */
[----:B0-----:R-:W-:-:S03]  /*1610*/  UPRMT UR4, UR4, 0x9910, URZ ;  /* 0x0000991004047896 */ /* 0x001fc600080000ff */
[----:B-1----:R-:W-:-:S04]  /*1620*/  ISETP.GT.U32.AND P0, PT, R15, R6, PT ;  /* 0x000000060f00720c */ /* 0x002fc80003f04070 */
[----:B------:R-:W-:-:S04]  /*1630*/  ISETP.GT.AND.EX P0, PT, RZ, R7, PT, P0 ;  /* 0x00000007ff00720c */ /* 0x000fc80003f04300 */
[----:B--2---:R-:W-:Y:S02]  /*1640*/  SEL R11, RZ, 0xffffffff, P0 ;  /* 0xffffffffff0b7807 */ /* 0x004fe40000000000 */
[----:B---3--:R-:W-:-:S04]  /*1650*/  PRMT R14, R10, 0x9910, RZ ;  /* 0x000099100a0e7816 */ /* 0x008fc800000000ff */
[C---:B------:R-:W-:Y:S02]  /*1660*/  ISETP.NE.AND P1, PT, R14.reuse, UR4, PT ;  /* 0x000000040e007c0c */ /* 0x040fe4000bf25270 */
[----:B------:R-:W-:-:S11]  /*1670*/  ISETP.LT.AND P0, PT, R14, UR4, PT ;  /* 0x000000040e007c0c */ /* 0x000fd6000bf01270 */
[----:B------:R-:W-:-:S04]  /*1680*/  @P1 SEL R11, RZ, 0xffffffff, P0 ;  /* 0xffffffffff0b1807 */ /* 0x000fc80000000000 */
[----:B------:R-:W-:-:S04]  /*1690*/  LOP3.LUT R11, R11, 0x1, RZ, 0xc0, !PT ;  /* 0x000000010b0b7812 */ /* 0x000fc800078ec0ff */
[----:B------:R-:W-:-:S04]  /*16a0*/  ISETP.NE.U32.AND P0, PT, R11, 0x1, PT ;  /* 0x000000010b00780c */ /* 0x000fc80003f05070 */
[----:B------:R-:W-:Y:S02]  /*16b0*/  SEL R10, R10, R9, !P0 ;  /* 0x000000090a0a7207 */ /* 0x000fe40004000000 */
[----:B------:R-:W-:Y:S02]  /*16c0*/  SEL R6, R15, R6, !P0 ;  /* 0x000000060f067207 */ /* 0x000fe40004000000 */
[----:B------:R-:W-:Y:S02]  /*16d0*/  SEL R7, R7, RZ, P0 ;  /* 0x000000ff07077207 */ /* 0x000fe40000000000 */
[----:B------:R-:W-:-:S07]  /*16e0*/  PRMT R11, R10, 0x7610, R11 ;  /* 0x000076100a0b7816 */ /* 0x000fce000000000b */
.L_x_2073:
[----:B------:R-:W-:Y:S05]  /*16f0*/  BSYNC.RECONVERGENT B2 ;  /* 0x0000000000027941 */ /* 0x000fea0003800200 */
.L_x_2072:
[----:B------:R-:W-:Y:S02]  /*1700*/  IADD3 R2, P0, PT, R2, 0x8, RZ ;  /* 0x0000000802027810 */ /* 0x000fe40007f1e0ff */
[C---:B------:R-:W-:Y:S02]  /*1710*/  IADD3 R14, PT, PT, R18.reuse, -0x4, R13 ;  /* 0xfffffffc120e7810 */ /* 0x040fe40007ffe00d */
[----:B------:R-:W-:Y:S01]  /*1720*/  IADD3 R10, PT, PT, -R18, 0x4, RZ ;  /* 0x00000004120a7810 */ /* 0x000fe20007ffe1ff */
[----:B------:R-:W-:-:S08]  /*1730*/  IMAD.X R15, RZ, RZ, R3, P0 ;  /* 0x000000ffff0f7224 */ /* 0x000fd000000e0603 */
.L_x_2071:
[----:B------:R-:W-:Y:S05]  /*1740*/  BSYNC.RECONVERGENT B1 ;  /* 0x0000000000017941 */ /* 0x000fea0003800200 */
.L_x_2070:
[----:B------:R-:W-:Y:S01]  /*1750*/  IMAD.SHL.U32 R21, R4, 0x4, RZ ;  /* 0x0000000404157824 */ /* 0x000fe200078e00ff */
[----:B------:R-:W-:Y:S01]  /*1760*/  ISETP.NE.AND P0, PT, RZ, UR21, PT ;  /* 0x00000015ff007c0c */ /* 0x000fe2000bf05270 */
[----:B------:R-:W-:Y:S01]  /*1770*/  BSSY.RECONVERGENT B1, `(.L_x_2074) ;  /* 0x0000055000017945 */ /* 0x000fe20003800200 */
[----:B------:R-:W-:Y:S01]  /*1780*/  ISETP.NE.AND P1, PT, RZ, UR22, PT ;  /* 0x00000016ff007c0c */ /* 0x000fe2000bf25270 */
[----:B------:R-:W-:Y:S01]  /*1790*/  VIADD R3, R21, 0x3 ;  /* 0x0000000315037836 */ /* 0x000fe20000000000 */
[----:B------:R-:W-:Y:S01]  /*17a0*/  ISETP.NE.AND P0, PT, R12, RZ, P0 ;  /* 0x000000ff0c00720c */ /* 0x000fe20000705270 */
[----:B------:R-:W-:Y:S01]  /*17b0*/  IMAD.MOV.U32 R19, RZ, RZ, R8 ;  /* 0x000000ffff137224 */ /* 0x000fe200078e0008 */
[----:B------:R-:W-:Y:S01]  /*17c0*/  ISETP.NE.AND P1, PT, R16, RZ, P1 ;  /* 0x000000ff1000720c */ /* 0x000fe20000f25270 */
[--C-:B------:R-:W-:Y:S01]  /*17d0*/  IMAD.MOV.U32 R17, RZ, RZ, R0.reuse ;  /* 0x000000ffff117224 */ /* 0x100fe200078e0000 */
[----:B------:R-:W-:Y:S01]  /*17e0*/  ISETP.GE.U32.AND P2, PT, R3, R14, PT ;  /* 0x0000000e0300720c */ /* 0x000fe20003f46070 */
[--C-:B------:R-:W-:Y:S01]  /*17f0*/  IMAD.MOV.U32 R20, RZ, RZ, R9.reuse ;  /* 0x000000ffff147224 */ /* 0x100fe200078e0009 */
[----:B------:R-:W-:Y:S01]  /*1800*/  MOV R3, R15 ;  /* 0x0000000f00037202 */ /* 0x000fe20000000f00 */
[----:B------:R-:W-:Y:S01]  /*1810*/  IMAD.MOV.U32 R18, RZ, RZ, R0 ;  /* 0x000000ffff127224 */ /* 0x000fe200078e0000 */
[----:B------:R-:W-:Y:S01]  /*1820*/  PLOP3.LUT P0, PT, P0, P1, PT, 0xf8, 0x8f ;  /* 0x00000000008f781c */ /* 0x000fe20000703f70 */
[----:B------:R-:W-:Y:S01]  /*1830*/  IMAD.MOV.U32 R16, RZ, RZ, R9 ;  /* 0x000000ffff107224 */ /* 0x000fe200078e0009 */
[----:B------:R-:W-:-:S07]  /*1840*/  MOV R15, R8 ;  /* 0x00000008000f7202 */ /* 0x000fce0000000f00 */
[----:B------:R-:W-:Y:S05]  /*1850*/  @P2 BRA `(.L_x_2075) ;  /* 0x0000000400182947 */ /* 0x000fea0003800000 */
[----:B------:R-:W-:Y:S01]  /*1860*/  IMAD.MOV.U32 R19, RZ, RZ, R8 ;  /* 0x000000ffff137224 */ /* 0x000fe200078e0008 */
[----:B------:R-:W-:Y:S01]  /*1870*/  MOV R15, R8 ;  /* 0x00000008000f7202 */ /* 0x000fe20000000f00 */
[--C-:B------:R-:W-:Y:S01]  /*1880*/  IMAD.MOV.U32 R17, RZ, RZ, R0.reuse ;  /* 0x000000ffff117224 */ /* 0x100fe200078e0000 */
[----:B------:R-:W-:Y:S01]  /*1890*/  MOV R16, R9 ;  /* 0x0000000900107202 */ /* 0x000fe20000000f00 */
[----:B------:R-:W-:Y:S02]  /*18a0*/  IMAD.MOV.U32 R18, RZ, RZ, R0 ;  /* 0x000000ffff127224 */ /* 0x000fe400078e0000 */
[----:B------:R-:W-:-:S07]  /*18b0*/  IMAD.MOV.U32 R20, RZ, RZ, R9 ;  /* 0x000000ffff147224 */ /* 0x000fce00078e0009 */
.L_x_2076:
[----:B------:R-:W-:Y:S01]  /*18c0*/  IMAD.WIDE.U32 R12, R4, 0x8, R2 ;  /* 0x00000008040c7825 */ /* 0x000fe200078e0002 */
[----:B------:R-:W-:Y:S01]  /*18d0*/  PRMT R23, R11, 0x9910, RZ ;  /* 0x000099100b177816 */ /* 0x000fe200000000ff */
[----:B------:R-:W0:Y:S04]  /*18e0*/  LDCU UR4, c[0x0][0x3a4] ;  /* 0x00007480ff0477ac */ /* 0x000e280008000800 */
[----:B------:R-:W2:Y:S01]  /*18f0*/  LDG.E.64 R12, desc[UR36][R12.64] ;  /* 0x000000240c0c7981 */ /* 0x000ea2000c1e1b00 */
[----:B------:R-:W-:Y:S01]  /*1900*/  IMAD.IADD R21, R21, 0x1, R10 ;  /* 0x0000000115157824 */ /* 0x000fe200078e020a */
[----:B------:R-:W-:Y:S02]  /*1910*/  PRMT R24, R20, 0x9910, RZ ;  /* 0x0000991014187816 */ /* 0x000fe400000000ff */
[----:B------:R-:W-:-:S02]  /*1920*/  PRMT R26, R9, 0x9910, RZ ;  /* 0x00009910091a7816 */ /* 0x000fc400000000ff */
[----:B------:R-:W-:-:S04]  /*1930*/  ISETP.GE.U32.AND P2, PT, R6, R21, PT ;  /* 0x000000150600720c */ /* 0x000fc80003f46070 */
[----:B------:R-:W-:Y:S01]  /*1940*/  ISETP.GE.AND.EX P2, PT, R7, RZ, PT, P2 ;  /* 0x000000ff0700720c */ /* 0x000fe20003f46320 */
[----:B0-----:R-:W-:Y:S01]  /*1950*/  VIADD R4, R4, UR4 ;  /* 0x0000000404047c36 */ /* 0x001fe20008000000 */
[----:B--2---:R-:W-:-:S04]  /*1960*/  PRMT R22, R12, 0x9910, RZ ;  /* 0x000099100c167816 */ /* 0x004fc800000000ff */
[CC--:B------:R-:W-:Y:S02]  /*1970*/  ISETP.NE.AND P3, PT, R23.reuse, R22.reuse, PT ;  /* 0x000000161700720c */ /* 0x0c0fe40003f65270 */
[----:B------:R-:W-:Y:S02]  /*1980*/  ISETP.GT.AND P5, PT, R23, R22, PT ;  /* 0x000000161700720c */ /* 0x000fe40003fa4270 */
[----:B------:R-:W-:Y:S02]  /*1990*/  PRMT R23, R16, 0x9910, RZ ;  /* 0x0000991010177816 */ /* 0x000fe400000000ff */
[----:B------:R-:W-:-:S04]  /*19a0*/  PRMT R22, R12, 0xbb32, RZ ;  /* 0x0000bb320c167816 */ /* 0x000fc800000000ff */
[CC--:B------:R-:W-:Y:S02]  /*19b0*/  ISETP.NE.AND P4, PT, R23.reuse, R22.reuse, PT ;  /* 0x000000161700720c */ /* 0x0c0fe40003f85270 */
[----:B------:R-:W-:Y:S02]  /*19c0*/  ISETP.GT.AND P1, PT, R23, R22, PT ;  /* 0x000000161700720c */ /* 0x000fe40003f24270 */
[----:B------:R-:W-:Y:S02]  /*19d0*/  PRMT R23, R13, 0x9910, RZ ;  /* 0x000099100d177816 */ /* 0x000fe400000000ff */
[----:B------:R-:W-:Y:S02]  /*19e0*/  SEL R22, RZ, 0xffffffff, !P2 ;  /* 0xffffffffff167807 */ /* 0x000fe40005000000 */
[----:B------:R-:W-:Y:S02]  /*19f0*/  @P3 SEL R22, RZ, 0xffffffff, P5 ;  /* 0xffffffffff163807 */ /* 0x000fe40002800000 */
[----:B------:R-:W-:-:S02]  /*1a00*/  ISETP.NE.AND P5, PT, R24, R23, PT ;  /* 0x000000171800720c */ /* 0x000fc40003fa5270 */
[----:B------:R-:W-:Y:S01]  /*1a10*/  ISETP.GT.AND P6, PT, R24, R23, PT ;  /* 0x000000171800720c */ /* 0x000fe20003fc4270 */
[C---:B------:R-:W-:Y:S01]  /*1a20*/  VIADD R24, R21.reuse, 0x2 ;  /* 0x0000000215187836 */ /* 0x040fe20000000000 */
[----:B------:R-:W-:Y:S01]  /*1a30*/  LOP3.LUT R23, R22, 0x1, RZ, 0xc0, !PT ;  /* 0x0000000116177812 */ /* 0x000fe200078ec0ff */
[----:B------:R-:W-:Y:S01]  /*1a40*/  VIADD R22, R21, 0x1 ;  /* 0x0000000115167836 */ /* 0x000fe20000000000 */
[----:B------:R-:W-:Y:S02]  /*1a50*/  SEL R25, RZ, 0xffffffff, P6 ;  /* 0xffffffffff197807 */ /* 0x000fe40003000000 */
[----:B------:R-:W-:Y:S02]  /*1a60*/  ISETP.NE.U32.AND P3, PT, R23, 0x1, PT ;  /* 0x000000011700780c */ /* 0x000fe40003f65070 */
[----:B------:R-:W-:Y:S02]  /*1a70*/  ISETP.GE.U32.AND P2, PT, R15, R22, PT ;  /* 0x000000160f00720c */ /* 0x000fe40003f46070 */
[----:B------:R-:W-:-:S02]  /*1a80*/  SEL R23, RZ, 0xffffffff, P1 ;  /* 0xffffffffff177807 */ /* 0x000fc40000800000 */
[----:B------:R-:W-:Y:S02]  /*1a90*/  ISETP.GE.AND.EX P2, PT, R18, RZ, PT, P2 ;  /* 0x000000ff1200720c */ /* 0x000fe40003f46320 */
[----:B------:R-:W-:Y:S02]  /*1aa0*/  ISETP.GE.U32.AND P1, PT, R19, R24, PT ;  /* 0x000000181300720c */ /* 0x000fe40003f26070 */
[----:B------:R-:W-:Y:S02]  /*1ab0*/  @!P4 SEL R23, RZ, 0xffffffff, !P2 ;  /* 0xffffffffff17c807 */ /* 0x000fe40005000000 */
[----:B------:R-:W-:Y:S02]  /*1ac0*/  ISETP.GE.AND.EX P1, PT, R17, RZ, PT, P1 ;  /* 0x000000ff1100720c */ /* 0x000fe40003f26310 */
[----:B------:R-:W-:Y:S02]  /*1ad0*/  LOP3.LUT R23, R23, 0x1, RZ, 0xc0, !PT ;  /* 0x0000000117177812 */ /* 0x000fe400078ec0ff */
[----:B------:R-:W-:-:S02]  /*1ae0*/  @!P5 SEL R25, RZ, 0xffffffff, !P1 ;  /* 0xffffffffff19d807 */ /* 0x000fc40004800000 */
[----:B------:R-:W-:Y:S02]  /*1af0*/  ISETP.NE.U32.AND P2, PT, R23, 0x1, PT ;  /* 0x000000011700780c */ /* 0x000fe40003f45070 */
[----:B------:R-:W-:Y:S02]  /*1b00*/  PRMT R23, R13, 0xbb32, RZ ;  /* 0x0000bb320d177816 */ /* 0x000fe400000000ff */
[C---:B------:R-:W-:Y:S02]  /*1b10*/  SEL R6, R21.reuse, R6, !P3 ;  /* 0x0000000615067207 */ /* 0x040fe40005800000 */
[CC--:B------:R-:W-:Y:S02]  /*1b20*/  ISETP.NE.AND P6, PT, R26.reuse, R23.reuse, PT ;  /* 0x000000171a00720c */ /* 0x0c0fe40003fc5270 */
[----:B------:R-:W-:Y:S02]  /*1b30*/  ISETP.GT.AND P5, PT, R26, R23, PT ;  /* 0x000000171a00720c */ /* 0x000fe40003fa4270 */
[----:B------:R-:W-:-:S02]  /*1b40*/  IADD3 R23, PT, PT, R21, 0x3, RZ ;  /* 0x0000000315177810 */ /* 0x000fc40007ffe0ff */
[----:B------:R-:W-:Y:S02]  /*1b50*/  SEL R21, RZ, 0xffffffff, P5 ;  /* 0xffffffffff157807 */ /* 0x000fe40002800000 */
[----:B------:R-:W-:Y:S02]  /*1b60*/  ISETP.GE.U32.AND P1, PT, R8, R23, PT ;  /* 0x000000170800720c */ /* 0x000fe40003f26070 */
[----:B------:R-:W-:Y:S02]  /*1b70*/  LOP3.LUT R25, R25, 0x1, RZ, 0xc0, !PT ;  /* 0x0000000119197812 */ /* 0x000fe400078ec0ff */
[----:B------:R-:W-:Y:S02]  /*1b80*/  ISETP.GE.AND.EX P1, PT, R0, RZ, PT, P1 ;  /* 0x000000ff0000720c */ /* 0x000fe40003f26310 */
[----:B------:R-:W-:Y:S02]  /*1b90*/  ISETP.NE.U32.AND P4, PT, R25, 0x1, PT ;  /* 0x000000011900780c */ /* 0x000fe40003f85070 */
[----:B------:R-:W-:-:S02]  /*1ba0*/  @!P6 SEL R21, RZ, 0xffffffff, !P1 ;  /* 0xffffffffff15e807 */ /* 0x000fc40004800000 */
[C---:B------:R-:W-:Y:S02]  /*1bb0*/  SEL R11, R12.reuse, R11, !P3 ;  /* 0x0000000b0c0b7207 */ /* 0x040fe40005800000 */
[----:B------:R-:W-:Y:S02]  /*1bc0*/  LOP3.LUT R21, R21, 0x1, RZ, 0xc0, !PT ;  /* 0x0000000115157812 */ /* 0x000fe400078ec0ff */
[----:B------:R-:W-:Y:S02]  /*1bd0*/  @!P2 PRMT R16, R12, 0x7632, R16 ;  /* 0x000076320c10a816 */ /* 0x000fe40000000010 */
[----:B------:R-:W-:Y:S01]  /*1be0*/  ISETP.NE.U32.AND P1, PT, R21, 0x1, PT ;  /* 0x000000011500780c */ /* 0x000fe20003f25070 */
[----:B------:R-:W-:Y:S01]  /*1bf0*/  IMAD.SHL.U32 R21, R4, 0x4, RZ ;  /* 0x0000000404157824 */ /* 0x000fe200078e00ff */
[----:B------:R-:W-:Y:S02]  /*1c00*/  SEL R15, R22, R15, !P2 ;  /* 0x0000000f160f7207 */ /* 0x000fe40005000000 */
[----:B------:R-:W-:Y:S01]  /*1c10*/  SEL R19, R24, R19, !P4 ;  /* 0x0000001318137207 */ /* 0x000fe20006000000 */
[----:B------:R-:W-:Y:S01]  /*1c20*/  VIADD R25, R21, 0x3 ;  /* 0x0000000315197836 */ /* 0x000fe20000000000 */
[----:B------:R-:W-:-:S02]  /*1c30*/  SEL R20, R13, R20, !P4 ;  /* 0x000000140d147207 */ /* 0x000fc40006000000 */
[----:B------:R-:W-:Y:S02]  /*1c40*/  SEL R8, R23, R8, !P1 ;  /* 0x0000000817087207 */ /* 0x000fe40004800000 */
[----:B------:R-:W-:Y:S02]  /*1c50*/  ISETP.GE.U32.AND P5, PT, R25, R14, PT ;  /* 0x0000000e1900720c */ /* 0x000fe40003fa6070 */
[----:B------:R-:W-:Y:S02]  /*1c60*/  SEL R7, R7, RZ, P3 ;  /* 0x000000ff07077207 */ /* 0x000fe40001800000 */
[----:B------:R-:W-:Y:S02]  /*1c70*/  @!P1 PRMT R9, R13, 0x7632, R9 ;  /* 0x000076320d099816 */ /* 0x000fe40000000009 */
[----:B------:R-:W-:Y:S02]  /*1c80*/  SEL R18, R18, RZ, P2 ;  /* 0x000000ff12127207 */ /* 0x000fe40001000000 */
[----:B------:R-:W-:-:S02]  /*1c90*/  SEL R17, R17, RZ, P4 ;  /* 0x000000ff11117207 */ /* 0x000fc40002000000 */
[----:B------:R-:W-:-:S03]  /*1ca0*/  SEL R0, R0, RZ, P1 ;  /* 0x000000ff00007207 */ /* 0x000fc60000800000 */
[----:B------:R-:W-:Y:S05]  /*1cb0*/  @!P5 BRA `(.L_x_2076) ;  /* 0xfffffffc0000d947 */ /* 0x000fea000383ffff */
.L_x_2075:
[----:B------:R-:W-:Y:S05]  /*1cc0*/  BSYNC.RECONVERGENT B1 ;  /* 0x0000000000017941 */ /* 0x000fea0003800200 */
.L_x_2074:
[----:B------:R-:W-:Y:S04]  /*1cd0*/  BSSY.RECONVERGENT B1, `(.L_x_2077) ;  /* 0x0000018000017945 */ /* 0x000fe80003800200 */
[----:B------:R-:W-:Y:S05]  /*1ce0*/  @P0 BRA `(.L_x_2078) ;  /* 0x0000000000580947 */ /* 0x000fea0003800000 */
[----:B------:R-:W-:-:S04]  /*1cf0*/  LOP3.LUT R4, R14, 0xfffffffc, RZ, 0xc0, !PT ;  /* 0xfffffffc0e047812 */ /* 0x000fc800078ec0ff */
[----:B------:R-:W-:-:S04]  /*1d00*/  IADD3 R5, PT, PT, R4, R5, RZ ;  /* 0x0000000504057210 */ /* 0x000fc80007ffe0ff */
[----:B------:R-:W-:-:S13]  /*1d10*/  ISETP.GE.U32.AND P0, PT, R5, R14, PT ;  /* 0x0000000e0500720c */ /* 0x000fda0003f06070 */
[----:B------:R-:W-:Y:S05]  /*1d20*/  @P0 BRA `(.L_x_2078) ;  /* 0x0000000000480947 */ /* 0x000fea0003800000 */
[----:B------:R-:W-:-:S06]  /*1d30*/  IMAD.WIDE R2, R5, 0x2, R2 ;  /* 0x0000000205027825 */ /* 0x000fcc00078e0202 */
[----:B------:R-:W2:Y:S01]  /*1d40*/  LDG.E.U16 R2, desc[UR36][R2.64] ;  /* 0x0000002402027981 */ /* 0x000ea2000c1e1500 */
[----:B------:R-:W-:Y:S01]  /*1d50*/  IMAD.IADD R5, R5, 0x1, R10 ;  /* 0x0000000105057824 */ /* 0x000fe200078e020a */
[----:B------:R-:W-:-:S04]  /*1d60*/  PRMT R13, R11, 0x9910, RZ ;  /* 0x000099100b0d7816 */ /* 0x000fc800000000ff */
[----:B------:R-:W-:Y:S02]  /*1d70*/  ISETP.GE.U32.AND P0, PT, R6, R5, PT ;  /* 0x000000050600720c */ /* 0x000fe40003f06070 */
[----:B------:R-:W-:-:S04]  /*1d80*/  SHF.R.S32.HI R12, RZ, 0x1f, R5 ;  /* 0x0000001fff0c7819 */ /* 0x000fc80000011405 */
[----:B------:R-:W-:Y:S02]  /*1d90*/  ISETP.GE.AND.EX P0, PT, R7, R12, PT, P0 ;  /* 0x0000000c0700720c */ /* 0x000fe40003f06300 */
[----:B--2---:R-:W-:-:S05]  /*1da0*/  PRMT R4, R2, 0x9910, RZ ;  /* 0x0000991002047816 */ /* 0x004fca00000000ff */
[----:B------:R-:W-:Y:S01]  /*1db0*/  IMAD.MOV.U32 R10, RZ, RZ, R4 ;  /* 0x000000ffff0a7224 */ /* 0x000fe200078e0004 */
[----:B------:R-:W-:-:S04]  /*1dc0*/  SEL R4, RZ, 0xffffffff, !P0 ;  /* 0xffffffffff047807 */ /* 0x000fc80004000000 */
[CC--:B------:R-:W-:Y:S02]  /*1dd0*/  ISETP.NE.AND P1, PT, R13.reuse, R10.reuse, PT ;  /* 0x0000000a0d00720c */ /* 0x0c0fe40003f25270 */
[----:B------:R-:W-:-:S11]  /*1de0*/  ISETP.GT.AND P0, PT, R13, R10, PT ;  /* 0x0000000a0d00720c */ /* 0x000fd60003f04270 */
[----:B------:R-:W-:-:S04]  /*1df0*/  @P1 SEL R4, RZ, 0xffffffff, P0 ;  /* 0xffffffffff041807 */ /* 0x000fc80000000000 */
[----:B------:R-:W-:-:S04]  /*1e00*/  LOP3.LUT R4, R4, 0x1, RZ, 0xc0, !PT ;  /* 0x0000000104047812 */ /* 0x000fc800078ec0ff */
[----:B------:R-:W-:-:S04]  /*1e10*/  ISETP.NE.U32.AND P0, PT, R4, 0x1, PT ;  /* 0x000000010400780c */ /* 0x000fc80003f05070 */
[----:B------:R-:W-:Y:S02]  /*1e20*/  SEL R11, R2, R11, !P0 ;  /* 0x0000000b020b7207 */ /* 0x000fe40004000000 */
[----:B------:R-:W-:Y:S02]  /*1e30*/  SEL R6, R5, R6, !P0 ;  /* 0x0000000605067207 */ /* 0x000fe40004000000 */
[----:B------:R-:W-:-:S07]  /*1e40*/  SEL R7, R12, R7, !P0 ;  /* 0x000000070c077207 */ /* 0x000fce0004000000 */
.L_x_2078:
[----:B------:R-:W-:Y:S05]  /*1e50*/  BSYNC.RECONVERGENT B1 ;  /* 0x0000000000017941 */ /* 0x000fea0003800200 */
.L_x_2077:
[----:B------:R-:W-:Y:S02]  /*1e60*/  PRMT R2, R16, 0x9910, RZ ;  /* 0x0000991010027816 */ /* 0x000fe400000000ff */
[----:B------:R-:W-:Y:S02]  /*1e70*/  PRMT R3, R11, 0x9910, RZ ;  /* 0x000099100b037816 */ /* 0x000fe400000000ff */
[----:B------:R-:W-:Y:S02]  /*1e80*/  ISETP.GE.U32.AND P0, PT, R6, R15, PT ;  /* 0x0000000f0600720c */ /* 0x000fe40003f06070 */
[CC--:B------:R-:W-:Y:S02]  /*1e90*/  ISETP.NE.AND P1, PT, R3.reuse, R2.reuse, PT ;  /* 0x000000020300720c */ /* 0x0c0fe40003f25270 */
[----:B------:R-:W-:Y:S02]  /*1ea0*/  ISETP.GT.AND P2, PT, R3, R2, PT ;  /* 0x000000020300720c */ /* 0x000fe40003f44270 */
[----:B------:R-:W-:-:S02]  /*1eb0*/  ISETP.GE.AND.EX P0, PT, R7, R18, PT, P0 ;  /* 0x000000120700720c */ /* 0x000fc40003f06300 */
[----:B------:R-:W-:-:S07]  /*1ec0*/  SEL R2, RZ, 0xffffffff, P2 ;  /* 0xffffffffff027807 */ /* 0x000fce0001000000 */
[----:B------:R-:W-:-:S04]  /*1ed0*/  @!P1 SEL R2, RZ, 0xffffffff, !P0 ;  /* 0xffffffffff029807 */ /* 0x000fc80004000000 */
[----:B------:R-:W-:-:S04]  /*1ee0*/  LOP3.LUT R2, R2, 0x1, RZ, 0xc0, !PT ;  /* 0x0000000102027812 */ /* 0x000fc800078ec0ff */
[----:B------:R-:W-:Y:S02]  /*1ef0*/  ISETP.NE.U32.AND P0, PT, R2, 0x1, PT ;  /* 0x000000010200780c */ /* 0x000fe40003f05070 */
[----:B------:R-:W-:Y:S02]  /*1f00*/  PRMT R2, R20, 0x9910, RZ ;  /* 0x0000991014027816 */ /* 0x000fe400000000ff */
[----:B------:R-:W-:Y:S02]  /*1f10*/  SEL R11, R16, R11, !P0 ;  /* 0x0000000b100b7207 */ /* 0x000fe40004000000 */
[----:B------:R-:W-:Y:S02]  /*1f20*/  SEL R6, R15, R6, !P0 ;  /* 0x000000060f067207 */ /* 0x000fe40004000000 */
[----:B------:R-:W-:Y:S02]  /*1f30*/  PRMT R3, R11, 0x9910, RZ ;  /* 0x000099100b037816 */ /* 0x000fe400000000ff */
[----:B------:R-:W-:-:S02]  /*1f40*/  SEL R18, R18, R7, !P0 ;  /* 0x0000000712127207 */ /* 0x000fc40004000000 */
[CC--:B------:R-:W-:Y:S02]  /*1f50*/  ISETP.NE.AND P1, PT, R3.reuse, R2.reuse, PT ;  /* 0x000000020300720c */ /* 0x0c0fe40003f25270 */
[----:B------:R-:W-:Y:S02]  /*1f60*/  ISETP.GE.U32.AND P0, PT, R6, R19, PT ;  /* 0x000000130600720c */ /* 0x000fe40003f06070 */
[----:B------:R-:W-:Y:S02]  /*1f70*/  ISETP.GT.AND P2, PT, R3, R2, PT ;  /* 0x000000020300720c */ /* 0x000fe40003f44270 */
[----:B------:R-:W-:Y:S02]  /*1f80*/  ISETP.GE.AND.EX P0, PT, R18, R17, PT, P0 ;  /* 0x000000111200720c */ /* 0x000fe40003f06300 */
[----:B------:R-:W-:-:S05]  /*1f90*/  SEL R2, RZ, 0xffffffff, P2 ;  /* 0xffffffffff027807 */ /* 0x000fca0001000000 */
        /* <DEDUP_REMOVED lines=8> */
[----:B------:R-:W-:Y:S02]  /*2020*/  ISETP.NE.AND P1, PT, R3, R2, PT ;  /* 0x000000020300720c */ /* 0x000fe40003f25270 */
[----:B------:R-:W-:Y:S02]  /*2030*/  ISETP.GE.U32.AND P0, PT, R19, R8, PT ;  /* 0x000000081300720c */ /* 0x000fe40003f06070 */
[----:B------:R-:W-:Y:S02]  /*2040*/  ISETP.GT.AND P2, PT, R3, R2, PT ;  /* 0x000000020300720c */ /* 0x000fe40003f44270 */
[----:B------:R-:W-:Y:S02]  /*2050*/  ISETP.GE.AND.EX P0, PT, R17, R0, PT, P0 ;  /* 0x000000001100720c */ /* 0x000fe40003f06300 */
[----:B------:R-:W-:-:S05]  /*2060*/  SEL R2, RZ, 0xffffffff, P2 ;  /* 0xffffffffff027807 */ /* 0x000fca0001000000 */
[----:B------:R-:W-:-:S04]  /*2070*/  @!P1 SEL R2, RZ, 0xffffffff, !P0 ;  /* 0xffffffffff029807 */ /* 0x000fc80004000000 */
[----:B------:R-:W-:-:S04]  /*2080*/  LOP3.LUT R2, R2, 0x1, RZ, 0xc0, !PT ;  /* 0x0000000102027812 */ /* 0x000fc800078ec0ff */
[----:B------:R-:W-:-:S04]  /*2090*/  ISETP.NE.U32.AND P0, PT, R2, 0x1, PT ;  /* 0x000000010200780c */ /* 0x000fc80003f05070 */
[----:B------:R-:W-:Y:S02]  /*20a0*/  SEL R7, R9, R20, !P0 ;  /* 0x0000001409077207 */ /* 0x000fe40004000000 */
[----:B------:R-:W-:Y:S02]  /*20b0*/  SEL R8, R8, R19, !P0 ;  /* 0x0000001308087207 */ /* 0x000fe40004000000 */
[----:B------:R-:W-:Y:S01]  /*20c0*/  SEL R9, R0, R17, !P0 ;  /* 0x0000001100097207 */ /* 0x000fe20004000000 */
[----:B------:R-:W-:Y:S06]  /*20d0*/  BRA `(.L_x_2068) ;  /* 0x000000ac00f07947 */ /* 0x000fec0003800000 */
.L_x_2069:
[----:B------:R-:W0:Y:S08]  /*20e0*/  LDC R21, c[0x0][0x508] ;  /* 0x00014200ff157b82 */ /* 0x000e300000000800 */
[----:B------:R-:W1:Y:S01]  /*20f0*/  LDC R9, c[0x0][0x3d8] ;  /* 0x0000f600ff097b82 */ /* 0x000e620000000800 */
[----:B0-----:R-:W-:-:S04]  /*2100*/  SHF.R.U32.HI R21, RZ, 0x1, R21 ;  /* 0x00000001ff157819 */ /* 0x001fc80000011615 */
[----:B------:R-:W-:-:S04]  /*2110*/  ISETP.NE.AND P0, PT, R21, 0x1, PT ;  /* 0x000000011500780c */ /* 0x000fc80003f05270 */
[----:B-1----:R-:W-:-:S13]  /*2120*/  ISETP.NE.OR P0, PT, R9, 0x1, P0 ;  /* 0x000000010900780c */ /* 0x002fda0000705670 */
[----:B------:R-:W-:Y:S05]  /*2130*/  @P0 BRA `(.L_x_2079) ;  /* 0x0000000c00840947 */ /* 0x000fea0003800000 */
[----:B------:R-:W0:Y:S01]  /*2140*/  LDC R24, c[0x0][0x3a4] ;  /* 0x0000e900ff187b82 */ /* 0x000e220000000800 */
[----:B------:R-:W-:Y:S01]  /*2150*/  BSSY.RECONVERGENT B1, `(.L_x_2080) ;  /* 0x0000060000017945 */ /* 0x000fe20003800200 */
[----:B------:R-:W-:-:S06]  /*2160*/  IMAD.MOV.U32 R21, RZ, RZ, R4 ;  /* 0x000000ffff157224 */ /* 0x000fcc00078e0004 */
[----:B------:R-:W1:Y:S08]  /*2170*/  LDC.U16 R12, c[0x0][0x388] ;  /* 0x0000e200ff0c7b82 */ /* 0x000e700000000400 */
[----:B------:R-:W2:Y:S08]  /*2180*/  LDC R8, c[0x0][0x390] ;  /* 0x0000e400ff087b82 */ /* 0x000eb00000000800 */
[----:B------:R-:W3:Y:S01]  /*2190*/  LDC R5, c[0x0][0x394] ;  /* 0x0000e500ff057b82 */ /* 0x000ee20000000800 */
[----:B0-----:R-:W-:-:S05]  /*21a0*/  IMAD R6, R24, 0x3, R4 ;  /* 0x0000000318067824 */ /* 0x001fca00078e0204 */
[----:B------:R-:W-:Y:S02]  /*21b0*/  ISETP.GE.U32.AND P0, PT, R6, R13, PT ;  /* 0x0000000d0600720c */ /* 0x000fe40003f06070 */
[----:B-1----:R-:W-:Y:S01]  /*21c0*/  MOV R20, R12 ;  /* 0x0000000c00147202 */ /* 0x002fe20000000f00 */
[--C-:B------:R-:W-:Y:S02]  /*21d0*/  IMAD.MOV.U32 R19, RZ, RZ, R12.reuse ;  /* 0x000000ffff137224 */ /* 0x100fe400078e000c */
[----:B------:R-:W-:Y:S02]  /*21e0*/  IMAD.MOV.U32 R18, RZ, RZ, R12 ;  /* 0x000000ffff127224 */ /* 0x000fe400078e000c */
[--C-:B--2---:R-:W-:Y:S01]  /*21f0*/  IMAD.MOV.U32 R11, RZ, RZ, R8.reuse ;  /* 0x000000ffff0b7224 */ /* 0x104fe200078e0008 */
[----:B------:R-:W-:Y:S01]  /*2200*/  MOV R10, R8 ;  /* 0x00000008000a7202 */ /* 0x000fe20000000f00 */
[----:B------:R-:W-:Y:S02]  /*2210*/  IMAD.MOV.U32 R9, RZ, RZ, R8 ;  /* 0x000000ffff097224 */ /* 0x000fe400078e0008 */
[--C-:B---3--:R-:W-:Y:S01]  /*2220*/  IMAD.MOV.U32 R7, RZ, RZ, R5.reuse ;  /* 0x000000ffff077224 */ /* 0x108fe200078e0005 */
[----:B------:R-:W-:Y:S01]  /*2230*/  MOV R4, R5 ;  /* 0x0000000500047202 */ /* 0x000fe20000000f00 */
[----:B------:R-:W-:Y:S01]  /*2240*/  IMAD.MOV.U32 R6, RZ, RZ, R5 ;  /* 0x000000ffff067224 */ /* 0x000fe200078e0005 */
[----:B------:R-:W-:Y:S06]  /*2250*/  @P0 BRA `(.L_x_2081) ;  /* 0x00000004003c0947 */ /* 0x000fec0003800000 */
[----:B------:R-:W-:Y:S01]  /*2260*/  BSSY.RECONVERGENT B2, `(.L_x_2082) ;  /* 0x000004a000027945 */ /* 0x000fe20003800200 */
[--C-:B------:R-:W-:Y:S01]  /*2270*/  IMAD.MOV.U32 R10, RZ, RZ, R8.reuse ;  /* 0x000000ffff0a7224 */ /* 0x100fe200078e0008 */
[----:B------:R-:W-:Y:S01]  /*2280*/  MOV R4, R5 ;  /* 0x0000000500047202 */ /* 0x000fe20000000f00 */
[----:B------:R-:W-:Y:S02]  /*2290*/  IMAD.MOV.U32 R9, RZ, RZ, R8 ;  /* 0x000000ffff097224 */ /* 0x000fe400078e0008 */
[----:B------:R-:W-:Y:S02]  /*22a0*/  IMAD.MOV.U32 R6, RZ, RZ, R5 ;  /* 0x000000ffff067224 */ /* 0x000fe400078e0005 */
[--C-:B------:R-:W-:Y:S02]  /*22b0*/  IMAD.MOV.U32 R19, RZ, RZ, R12.reuse ;  /* 0x000000ffff137224 */ /* 0x100fe400078e000c */
[----:B------:R-:W-:-:S07]  /*22c0*/  IMAD.MOV.U32 R18, RZ, RZ, R12 ;  /* 0x000000ffff127224 */ /* 0x000fce00078e000c */
.L_x_2083:
[----:B------:R-:W-:-:S05]  /*22d0*/  IMAD.WIDE.U32 R16, R21, 0x2, R2 ;  /* 0x0000000215107825 */ /* 0x000fca00078e0002 */
[----:B------:R0:W2:Y:S01]  /*22e0*/  LDG.E.U16 R22, desc[UR36][R16.64] ;  /* 0x0000002410167981 */ /* 0x0000a2000c1e1500 */
[----:B------:R-:W-:Y:S01]  /*22f0*/  IMAD.IADD R26, R21, 0x1, R24 ;  /* 0x00000001151a7824 */ /* 0x000fe200078e0218 */
[----:B------:R-:W-:-:S03]  /*2300*/  PRMT R25, R12, 0x9910, RZ ;  /* 0x000099100c197816 */ /* 0x000fc600000000ff */
[----:B0-----:R-:W-:Y:S01]  /*2310*/  IMAD.WIDE.U32 R16, R26, 0x2, R2 ;  /* 0x000000021a107825 */ /* 0x001fe200078e0002 */
[----:B------:R-:W-:Y:S02]  /*2320*/  ISETP.GE.U32.AND P0, PT, R8, R21, PT ;  /* 0x000000150800720c */ /* 0x000fe40003f06070 */
[----:B--2---:R-:W-:-:S04]  /*2330*/  PRMT R23, R22, 0x9910, RZ ;  /* 0x0000991016177816 */ /* 0x004fc800000000ff */
[CC--:B------:R-:W-:Y:S02]  /*2340*/  ISETP.NE.AND P1, PT, R25.reuse, R23.reuse, PT ;  /* 0x000000171900720c */ /* 0x0c0fe40003f25270 */
[----:B------:R-:W-:Y:S02]  /*2350*/  ISETP.GT.AND P2, PT, R25, R23, PT ;  /* 0x000000171900720c */ /* 0x000fe40003f44270 */
[----:B------:R-:W2:Y:S01]  /*2360*/  LDG.E.U16 R23, desc[UR36][R16.64] ;  /* 0x0000002410177981 */ /* 0x000ea2000c1e1500 */
[----:B------:R-:W-:Y:S02]  /*2370*/  ISETP.GE.AND.EX P0, PT, R4, RZ, PT, P0 ;  /* 0x000000ff0400720c */ /* 0x000fe40003f06300 */
[----:B------:R-:W-:Y:S02]  /*2380*/  PRMT R27, R18, 0x9910, RZ ;  /* 0x00009910121b7816 */ /* 0x000fe400000000ff */
[----:B------:R-:W-:Y:S02]  /*2390*/  SEL R25, RZ, 0xffffffff, !P0 ;  /* 0xffffffffff197807 */ /* 0x000fe40004000000 */
[----:B------:R-:W-:-:S02]  /*23a0*/  ISETP.GE.U32.AND P0, PT, R9, R26, PT ;  /* 0x0000001a0900720c */ /* 0x000fc40003f06070 */
[----:B------:R-:W-:Y:S02]  /*23b0*/  @P1 SEL R25, RZ, 0xffffffff, P2 ;  /* 0xffffffffff191807 */ /* 0x000fe40001000000 */
[----:B------:R-:W-:Y:S02]  /*23c0*/  ISETP.GE.AND.EX P0, PT, R5, RZ, PT, P0 ;  /* 0x000000ff0500720c */ /* 0x000fe40003f06300 */
[----:B------:R-:W-:-:S04]  /*23d0*/  LOP3.LUT R25, R25, 0x1, RZ, 0xc0, !PT ;  /* 0x0000000119197812 */ /* 0x000fc800078ec0ff */
[----:B------:R-:W-:-:S04]  /*23e0*/  ISETP.NE.U32.AND P1, PT, R25, 0x1, PT ;  /* 0x000000011900780c */ /* 0x000fc80003f25070 */
[----:B------:R-:W-:Y:S02]  /*23f0*/  SEL R8, R21, R8, !P1 ;  /* 0x0000000815087207 */ /* 0x000fe40004800000 */
[----:B------:R-:W-:Y:S02]  /*2400*/  IADD3 R21, PT, PT, R26, R24, RZ ;  /* 0x000000181a157210 */ /* 0x000fe40007ffe0ff */
[----:B--2---:R-:W-:-:S04]  /*2410*/  PRMT R25, R23, 0x9910, RZ ;  /* 0x0000991017197816 */ /* 0x004fc800000000ff */
[CC--:B------:R-:W-:Y:S02]  /*2420*/  ISETP.NE.AND P2, PT, R27.reuse, R25.reuse, PT ;  /* 0x000000191b00720c */ /* 0x0c0fe40003f45270 */
[----:B------:R-:W-:-:S04]  /*2430*/  ISETP.GT.AND P3, PT, R27, R25, PT ;  /* 0x000000191b00720c */ /* 0x000fc80003f64270 */
[----:B------:R-:W-:-:S07]  /*2440*/  SEL R16, RZ, 0xffffffff, P3 ;  /* 0xffffffffff107807 */ /* 0x000fce0001800000 */
[----:B------:R-:W-:-:S04]  /*2450*/  @!P2 SEL R16, RZ, 0xffffffff, !P0 ;  /* 0xffffffffff10a807 */ /* 0x000fc80004000000 */
[----:B------:R-:W-:-:S04]  /*2460*/  LOP3.LUT R16, R16, 0x1, RZ, 0xc0, !PT ;  /* 0x0000000110107812 */ /* 0x000fc800078ec0ff */
[----:B------:R-:W-:Y:S01]  /*2470*/  ISETP.NE.U32.AND P2, PT, R16, 0x1, PT ;  /* 0x000000011000780c */ /* 0x000fe20003f45070 */
[----:B------:R-:W-:-:S05]  /*2480*/  IMAD.WIDE.U32 R16, R21, 0x2, R2 ;  /* 0x0000000215107825 */ /* 0x000fca00078e0002 */
[----:B------:R-:W2:Y:S01]  /*2490*/  LDG.E.U16 R25, desc[UR36][R16.64] ;  /* 0x0000002410197981 */ /* 0x000ea2000c1e1500 */
[----:B------:R-:W-:Y:S02]  /*24a0*/  SEL R9, R26, R9, !P2 ;  /* 0x000000091a097207 */ /* 0x000fe40005000000 */
[----:B------:R-:W-:Y:S02]  /*24b0*/  PRMT R27, R19, 0x9910, RZ ;  /* 0x00009910131b7816 */ /* 0x000fe400000000ff */
[----:B------:R-:W-:-:S04]  /*24c0*/  ISETP.GE.U32.AND P0, PT, R10, R21, PT ;  /* 0x000000150a00720c */ /* 0x000fc80003f06070 */
[----:B------:R-:W-:Y:S02]  /*24d0*/  ISETP.GE.AND.EX P0, PT, R6, RZ, PT, P0 ;  /* 0x000000ff0600720c */ /* 0x000fe40003f06300 */
[----:B--2---:R-:W-:-:S04]  /*24e0*/  PRMT R26, R25, 0x9910, RZ ;  /* 0x00009910191a7816 */ /* 0x004fc800000000ff */
[CC--:B------:R-:W-:Y:S02]  /*24f0*/  ISETP.NE.AND P3, PT, R27.reuse, R26.reuse, PT ;  /* 0x0000001a1b00720c */ /* 0x0c0fe40003f65270 */
[----:B------:R-:W-:-:S04]  /*2500*/  ISETP.GT.AND P4, PT, R27, R26, PT ;  /* 0x0000001a1b00720c */ /* 0x000fc80003f84270 */
[----:B------:R-:W-:-:S07]  /*2510*/  SEL R26, RZ, 0xffffffff, P4 ;  /* 0xffffffffff1a7807 */ /* 0x000fce0002000000 */
[----:B------:R-:W-:-:S04]  /*2520*/  @!P3 SEL R26, RZ, 0xffffffff, !P0 ;  /* 0xffffffffff1ab807 */ /* 0x000fc80004000000 */
[----:B------:R-:W-:-:S04]  /*2530*/  LOP3.LUT R26, R26, 0x1, RZ, 0xc0, !PT ;  /* 0x000000011a1a7812 */ /* 0x000fc800078ec0ff */
[----:B------:R-:W-:Y:S01]  /*2540*/  ISETP.NE.U32.AND P3, PT, R26, 0x1, PT ;  /* 0x000000011a00780c */ /* 0x000fe20003f65070 */
[----:B------:R-:W-:-:S03]  /*2550*/  IMAD.IADD R26, R21, 0x1, R24 ;  /* 0x00000001151a7824 */ /* 0x000fc600078e0218 */
[----:B------:R-:W-:Y:S01]  /*2560*/  SEL R10, R21, R10, !P3 ;  /* 0x0000000a150a7207 */ /* 0x000fe20005800000 */
[----:B------:R-:W-:-:S05]  /*2570*/  IMAD.WIDE.U32 R16, R26, 0x2, R2 ;  /* 0x000000021a107825 */ /* 0x000fca00078e0002 */
[----:B------:R0:W2:Y:S01]  /*2580*/  LDG.E.U16 R27, desc[UR36][R16.64] ;  /* 0x00000024101b7981 */ /* 0x0000a2000c1e1500 */
[----:B------:R-:W-:Y:S02]  /*2590*/  ISETP.GE.U32.AND P0, PT, R11, R26, PT ;  /* 0x0000001a0b00720c */ /* 0x000fe40003f06070 */
[----:B------:R-:W-:Y:S02]  /*25a0*/  SEL R12, R22, R12, !P1 ;  /* 0x0000000c160c7207 */ /* 0x000fe40004800000 */
[----:B------:R-:W-:Y:S02]  /*25b0*/  ISETP.GE.AND.EX P0, PT, R7, RZ, PT, P0 ;  /* 0x000000ff0700720c */ /* 0x000fe40003f06300 */
[----:B------:R-:W-:Y:S02]  /*25c0*/  SEL R4, R4, RZ, P1 ;  /* 0x000000ff04047207 */ /* 0x000fe40000800000 */
[----:B------:R-:W-:Y:S02]  /*25d0*/  SEL R18, R23, R18, !P2 ;  /* 0x0000001217127207 */ /* 0x000fe40005000000 */
[----:B0-----:R-:W-:-:S02]  /*25e0*/  PRMT R16, R20, 0x9910, RZ ;  /* 0x0000991014107816 */ /* 0x001fc400000000ff */
[----:B------:R-:W-:Y:S02]  /*25f0*/  SEL R5, R5, RZ, P2 ;  /* 0x000000ff05057207 */ /* 0x000fe40001000000 */
[----:B------:R-:W-:Y:S02]  /*2600*/  SEL R19, R25, R19, !P3 ;  /* 0x0000001319137207 */ /* 0x000fe40005800000 */
[----:B------:R-:W-:Y:S02]  /*2610*/  SEL R6, R6, RZ, P3 ;  /* 0x000000ff06067207 */ /* 0x000fe40001800000 */
        /* <DEDUP_REMOVED lines=9> */
[----:B------:R-:W-:Y:S01]  /*26b0*/  IMAD R16, R24, 0x3, R21 ;  /* 0x0000000318107824 */ /* 0x000fe200078e0215 */
[----:B------:R-:W-:Y:S02]  /*26c0*/  SEL R20, R27, R20, !P0 ;  /* 0x000000141b147207 */ /* 0x000fe40004000000 */
[----:B------:R-:W-:Y:S02]  /*26d0*/  SEL R7, R7, RZ, P0 ;  /* 0x000000ff07077207 */ /* 0x000fe40000000000 */
[----:B------:R-:W-:-:S13]  /*26e0*/  ISETP.GE.U32.AND P4, PT, R16, R13, PT ;  /* 0x0000000d1000720c */ /* 0x000fda0003f86070 */
[----:B------:R-:W-:Y:S05]  /*26f0*/  @!P4 BRA `(.L_x_2083) ;  /* 0xfffffff800f4c947 */ /* 0x000fea000383ffff */
[----:B------:R-:W-:Y:S05]  /*2700*/  BSYNC.RECONVERGENT B2 ;  /* 0x0000000000027941 */ /* 0x000fea0003800200 */
.L_x_2082:
[----:B------:R-:W-:Y:S02]  /*2710*/  PRMT R17, R22, 0x7610, R17 ;  /* 0x0000761016117816 */ /* 0x000fe40000000011 */
[----:B------:R-:W-:Y:S02]  /*2720*/  PRMT R22, R23, 0x7610, R22 ;  /* 0x0000761017167816 */ /* 0x000fe40000000016 */
[----:B------:R-:W-:Y:S02]  /*2730*/  PRMT R23, R25, 0x7610, R23 ;  /* 0x0000761019177816 */ /* 0x000fe40000000017 */
[----:B------:R-:W-:-:S07]  /*2740*/  PRMT R16, R27, 0x7610, R16 ;  /* 0x000076101b107816 */ /* 0x000fce0000000010 */
.L_x_2081:
[----:B------:R-:W-:Y:S05]  /*2750*/  BSYNC.RECONVERGENT B1 ;  /* 0x0000000000017941 */ /* 0x000fea0003800200 */
.L_x_2080:
[----:B------:R-:W-:Y:S01]  /*2760*/  ISETP.GE.U32.AND P0, PT, R21, R13, PT ;  /* 0x0000000d1500720c */ /* 0x000fe20003f06070 */
[----:B------:R-:W-:-:S12]  /*2770*/  BSSY.RECONVERGENT B1, `(.L_x_2084) ;  /* 0x0000014000017945 */ /* 0x000fd80003800200 */
[----:B------:R-:W-:Y:S05]  /*2780*/  @P0 BRA `(.L_x_2085) ;  /* 0x0000000000480947 */ /* 0x000fea0003800000 */
[----:B------:R-:W-:-:S05]  /*2790*/  IADD3 R14, P1, PT, R0, R14, RZ ;  /* 0x0000000e000e7210 */ /* 0x000fca0007f3e0ff */
[----:B------:R-:W-:Y:S02]  /*27a0*/  IMAD.X R15, RZ, RZ, R15, P1 ;  /* 0x000000ffff0f7224 */ /* 0x000fe400008e060f */
[----:B------:R-:W-:-:S05]  /*27b0*/  IMAD.WIDE.U32 R2, R21, 0x2, R14 ;  /* 0x0000000215027825 */ /* 0x000fca00078e000e */
[----:B------:R0:W5:Y:S01]  /*27c0*/  LDG.E.U16 R17, desc[UR36][R2.64] ;  /* 0x0000002402117981 */ /* 0x000162000c1e1500 */
[----:B------:R-:W-:-:S04]  /*27d0*/  IADD3 R25, PT, PT, R21, R24, RZ ;  /* 0x0000001815197210 */ /* 0x000fc80007ffe0ff */
[----:B------:R-:W-:-:S13]  /*27e0*/  ISETP.GE.U32.AND P1, PT, R25, R13, PT ;  /* 0x0000000d1900720c */ /* 0x000fda0003f26070 */
[----:B0-----:R-:W-:Y:S05]  /*27f0*/  @P1 BRA `(.L_x_2085) ;  /* 0x00000000002c1947 */ /* 0x001fea0003800000 */
[----:B------:R-:W-:-:S05]  /*2800*/  IMAD.WIDE.U32 R2, R25, 0x2, R14 ;  /* 0x0000000219027825 */ /* 0x000fca00078e000e */
[----:B------:R0:W5:Y:S01]  /*2810*/  LDG.E.U16 R22, desc[UR36][R2.64] ;  /* 0x0000002402167981 */ /* 0x000162000c1e1500 */
[----:B------:R-:W-:-:S05]  /*2820*/  IMAD.IADD R25, R25, 0x1, R24 ;  /* 0x0000000119197824 */ /* 0x000fca00078e0218 */
[----:B------:R-:W-:-:S13]  /*2830*/  ISETP.GE.U32.AND P1, PT, R25, R13, PT ;  /* 0x0000000d1900720c */ /* 0x000fda0003f26070 */
[----:B0-----:R-:W-:Y:S05]  /*2840*/  @P1 BRA `(.L_x_2085) ;  /* 0x0000000000181947 */ /* 0x001fea0003800000 */
[C---:B------:R-:W-:Y:S02]  /*2850*/  IMAD.IADD R0, R25.reuse, 0x1, R24 ;  /* 0x0000000119007824 */ /* 0x040fe400078e0218 */
[----:B------:R-:W-:-:S03]  /*2860*/  IMAD.WIDE.U32 R2, R25, 0x2, R14 ;  /* 0x0000000219027825 */ /* 0x000fc600078e000e */
[C---:B------:R-:W-:Y:S02]  /*2870*/  ISETP.GE.U32.AND P1, PT, R0.reuse, R13, PT ;  /* 0x0000000d0000720c */ /* 0x040fe40003f26070 */
[----:B------:R0:W5:Y:S11]  /*2880*/  LDG.E.U16 R23, desc[UR36][R2.64] ;  /* 0x0000002402177981 */ /* 0x000176000c1e1500 */
[----:B------:R-:W-:-:S05]  /*2890*/  @!P1 IMAD.WIDE.U32 R14, R0, 0x2, R14 ;  /* 0x00000002000e9825 */ /* 0x000fca00078e000e */
[----:B------:R0:W5:Y:S02]  /*28a0*/  @!P1 LDG.E.U16 R16, desc[UR36][R14.64] ;  /* 0x000000240e109981 */ /* 0x000164000c1e1500 */
.L_x_2085:
[----:B------:R-:W-:Y:S05]  /*28b0*/  BSYNC.RECONVERGENT B1 ;  /* 0x0000000000017941 */ /* 0x000fea0003800200 */
.L_x_2084:
[----:B------:R-:W-:Y:S04]  /*28c0*/  BSSY.RECONVERGENT B1, `(.L_x_2086) ;  /* 0x000003f000017945 */ /* 0x000fe80003800200 */
[----:B------:R-:W-:Y:S05]  /*28d0*/  @P0 BRA `(.L_x_2087) ;  /* 0x0000000000f40947 */ /* 0x000fea0003800000 */
[----:B-----5:R-:W-:Y:S02]  /*28e0*/  PRMT R0, R17, 0x9910, RZ ;  /* 0x0000991011007816 */ /* 0x020fe400000000ff */
[----:B0-----:R-:W-:Y:S02]  /*28f0*/  PRMT R3, R12, 0x9910, RZ ;  /* 0x000099100c037816 */ /* 0x001fe400000000ff */
[----:B------:R-:W-:Y:S02]  /*2900*/  ISETP.GE.U32.AND P0, PT, R8, R21, PT ;  /* 0x000000150800720c */ /* 0x000fe40003f06070 */
[CC--:B------:R-:W-:Y:S02]  /*2910*/  ISETP.NE.AND P1, PT, R3.reuse, R0.reuse, PT ;  /* 0x000000000300720c */ /* 0x0c0fe40003f25270 */
[----:B------:R-:W-:Y:S02]  /*2920*/  ISETP.GT.AND P2, PT, R3, R0, PT ;  /* 0x000000000300720c */ /* 0x000fe40003f44270 */
[----:B------:R-:W-:-:S02]  /*2930*/  ISETP.GE.AND.EX P0, PT, R4, RZ, PT, P0 ;  /* 0x000000ff0400720c */ /* 0x000fc40003f06300 */
[----:B------:R-:W-:-:S07]  /*2940*/  SEL R0, RZ, 0xffffffff, P2 ;  /* 0xffffffffff007807 */ /* 0x000fce0001000000 */
[----:B------:R-:W-:-:S04]  /*2950*/  @!P1 SEL R0, RZ, 0xffffffff, !P0 ;  /* 0xffffffffff009807 */ /* 0x000fc80004000000 */
[----:B------:R-:W-:Y:S01]  /*2960*/  LOP3.LUT R2, R0, 0x1, RZ, 0xc0, !PT ;  /* 0x0000000100027812 */ /* 0x000fe200078ec0ff */
[----:B------:R-:W-:-:S03]  /*2970*/  IMAD.IADD R0, R21, 0x1, R24 ;  /* 0x0000000115007824 */ /* 0x000fc600078e0218 */
[----:B------:R-:W-:Y:S02]  /*2980*/  ISETP.NE.U32.AND P0, PT, R2, 0x1, PT ;  /* 0x000000010200780c */ /* 0x000fe40003f05070 */
[----:B------:R-:W-:Y:S02]  /*2990*/  ISETP.GE.U32.AND P1, PT, R0, R13, PT ;  /* 0x0000000d0000720c */ /* 0x000fe40003f26070 */
[----:B------:R-:W-:Y:S02]  /*29a0*/  SEL R12, R17, R12, !P0 ;  /* 0x0000000c110c7207 */ /* 0x000fe40004000000 */
[----:B------:R-:W-:Y:S02]  /*29b0*/  SEL R8, R21, R8, !P0 ;  /* 0x0000000815087207 */ /* 0x000fe40004000000 */
[----:B------:R-:W-:-:S07]  /*29c0*/  SEL R4, R4, RZ, P0 ;  /* 0x000000ff04047207 */ /* 0x000fce0000000000 */
[----:B------:R-:W-:Y:S05]  /*29d0*/  @P1 BRA `(.L_x_2087) ;  /* 0x0000000000b41947 */ /* 0x000fea0003800000 */
[----:B------:R-:W-:Y:S02]  /*29e0*/  PRMT R2, R22, 0x9910, RZ ;  /* 0x0000991016027816 */ /* 0x000fe400000000ff */
[----:B------:R-:W-:Y:S02]  /*29f0*/  PRMT R3, R18, 0x9910, RZ ;  /* 0x0000991012037816 */ /* 0x000fe400000000ff */
[----:B------:R-:W-:Y:S02]  /*2a00*/  ISETP.GE.U32.AND P0, PT, R9, R0, PT ;  /* 0x000000000900720c */ /* 0x000fe40003f06070 */
[CC--:B------:R-:W-:Y:S02]  /*2a10*/  ISETP.NE.AND P1, PT, R3.reuse, R2.reuse, PT ;  /* 0x000000020300720c */ /* 0x0c0fe40003f25270 */
[----:B------:R-:W-:Y:S02]  /*2a20*/  ISETP.GT.AND P2, PT, R3, R2, PT ;  /* 0x000000020300720c */ /* 0x000fe40003f44270 */
[----:B------:R-:W-:-:S02]  /*2a30*/  ISETP.GE.AND.EX P0, PT, R5, RZ, PT, P0 ;  /* 0x000000ff0500720c */ /* 0x000fc40003f06300 */
[----:B------:R-:W-:Y:S02]  /*2a40*/  IADD3 R3, PT, PT, R0, R24, RZ ;  /* 0x0000001800037210 */ /* 0x000fe40007ffe0ff */
[----:B------:R-:W-:-:S05]  /*2a50*/  SEL R2, RZ, 0xffffffff, P2 ;  /* 0xffffffffff027807 */ /* 0x000fca0001000000 */
[----:B------:R-:W-:Y:S02]  /*2a60*/  @!P1 SEL R2, RZ, 0xffffffff, !P0 ;  /* 0xffffffffff029807 */ /* 0x000fe40004000000 */
[----:B------:R-:W-:Y:S02]  /*2a70*/  ISETP.GE.U32.AND P1, PT, R3, R13, PT ;  /* 0x0000000d0300720c */ /* 0x000fe40003f26070 */
[----:B------:R-:W-:-:S04]  /*2a80*/  LOP3.LUT R2, R2, 0x1, RZ, 0xc0, !PT ;  /* 0x0000000102027812 */ /* 0x000fc800078ec0ff */
[----:B------:R-:W-:-:S04]  /*2a90*/  ISETP.NE.U32.AND P0, PT, R2, 0x1, PT ;  /* 0x000000010200780c */ /* 0x000fc80003f05070 */
[----:B------:R-:W-:Y:S02]  /*2aa0*/  SEL R18, R22, R18, !P0 ;  /* 0x0000001216127207 */ /* 0x000fe40004000000 */
[----:B------:R-:W-:Y:S02]  /*2ab0*/  SEL R9, R0, R9, !P0 ;  /* 0x0000000900097207 */ /* 0x000fe40004000000 */
[----:B------:R-:W-:Y:S01]  /*2ac0*/  SEL R5, R5, RZ, P0 ;  /* 0x000000ff05057207 */ /* 0x000fe20000000000 */
[----:B------:R-:W-:Y:S06]  /*2ad0*/  @P1 BRA `(.L_x_2087) ;  /* 0x0000000000741947 */ /* 0x000fec0003800000 */
[----:B------:R-:W-:Y:S01]  /*2ae0*/  PRMT R0, R23, 0x9910, RZ ;  /* 0x0000991017007816 */ /* 0x000fe200000000ff */
[----:B------:R-:W-:Y:S01]  /*2af0*/  IMAD.IADD R24, R3, 0x1, R24 ;  /* 0x0000000103187824 */ /* 0x000fe200078e0218 */
[----:B------:R-:W-:Y:S02]  /*2b00*/  PRMT R15, R19, 0x9910, RZ ;  /* 0x00009910130f7816 */ /* 0x000fe400000000ff */
[----:B------:R-:W-:Y:S02]  /*2b10*/  ISETP.GE.U32.AND P0, PT, R10, R3, PT ;  /* 0x000000030a00720c */ /* 0x000fe40003f06070 */
[CC--:B------:R-:W-:Y:S02]  /*2b20*/  ISETP.NE.AND P1, PT, R15.reuse, R0.reuse, PT ;  /* 0x000000000f00720c */ /* 0x0c0fe40003f25270 */
[----:B------:R-:W-:Y:S02]  /*2b30*/  ISETP.GT.AND P2, PT, R15, R0, PT ;  /* 0x000000000f00720c */ /* 0x000fe40003f44270 */
[----:B------:R-:W-:-:S02]  /*2b40*/  ISETP.GE.AND.EX P0, PT, R6, RZ, PT, P0 ;  /* 0x000000ff0600720c */ /* 0x000fc40003f06300 */
[----:B------:R-:W-:-:S07]  /*2b50*/  SEL R0, RZ, 0xffffffff, P2 ;  /* 0xffffffffff007807 */ /* 0x000fce0001000000 */
        /* <DEDUP_REMOVED lines=8> */
[----:B------:R-:W-:Y:S02]  /*2be0*/  PRMT R0, R16, 0x9910, RZ ;  /* 0x0000991010007816 */ /* 0x000fe400000000ff */
[----:B------:R-:W-:Y:S02]  /*2bf0*/  PRMT R3, R20, 0x9910, RZ ;  /* 0x0000991014037816 */ /* 0x000fe400000000ff */
[----:B------:R-:W-:Y:S02]  /*2c00*/  ISETP.GE.U32.AND P0, PT, R11, R24, PT ;  /* 0x000000180b00720c */ /* 0x000fe40003f06070 */
[CC--:B------:R-:W-:Y:S02]  /*2c10*/  ISETP.NE.AND P1, PT, R3.reuse, R0.reuse, PT ;  /* 0x000000000300720c */ /* 0x0c0fe40003f25270 */
[----:B------:R-:W-:Y:S02]  /*2c20*/  ISETP.GT.AND P2, PT, R3, R0, PT ;  /* 0x000000000300720c */ /* 0x000fe40003f44270 */
[----:B------:R-:W-:-:S02]  /*2c30*/  ISETP.GE.AND.EX P0, PT, R7, RZ, PT, P0 ;  /* 0x000000ff0700720c */ /* 0x000fc40003f06300 */
[----:B------:R-:W-:-:S07]  /*2c40*/  SEL R0, RZ, 0xffffffff, P2 ;  /* 0xffffffffff007807 */ /* 0x000fce0001000000 */
[----:B------:R-:W-:-:S04]  /*2c50*/  @!P1 SEL R0, RZ, 0xffffffff, !P0 ;  /* 0xffffffffff009807 */ /* 0x000fc80004000000 */
[----:B------:R-:W-:-:S04]  /*2c60*/  LOP3.LUT R0, R0, 0x1, RZ, 0xc0, !PT ;  /* 0x0000000100007812 */ /* 0x000fc800078ec0ff */
[----:B------:R-:W-:-:S04]  /*2c70*/  ISETP.NE.U32.AND P0, PT, R0, 0x1, PT ;  /* 0x000000010000780c */ /* 0x000fc80003f05070 */
[----:B------:R-:W-:Y:S02]  /*2c80*/  SEL R20, R16, R20, !P0 ;  /* 0x0000001410147207 */ /* 0x000fe40004000000 */
[----:B------:R-:W-:Y:S02]  /*2c90*/  SEL R11, R24, R11, !P0 ;  /* 0x0000000b180b7207 */ /* 0x000fe40004000000 */
[----:B------:R-:W-:-:S07]  /*2ca0*/  SEL R7, R7, RZ, P0 ;  /* 0x000000ff07077207 */ /* 0x000fce0000000000 */
.L_x_2087:
[----:B------:R-:W-:Y:S05]  /*2cb0*/  BSYNC.RECONVERGENT B1 ;  /* 0x0000000000017941 */ /* 0x000fea0003800200 */
.L_x_2086:
[----:B------:R-:W-:Y:S02]  /*2cc0*/  PRMT R0, R18, 0x9910, RZ ;  /* 0x0000991012007816 */ /* 0x000fe400000000ff */
[----:B0-----:R-:W-:Y:S02]  /*2cd0*/  PRMT R3, R12, 0x9910, RZ ;  /* 0x000099100c037816 */ /* 0x001fe400000000ff */
[----:B------:R-:W-:Y:S02]  /*2ce0*/  ISETP.GE.U32.AND P0, PT, R8, R9, PT ;  /* 0x000000090800720c */ /* 0x000fe40003f06070 */
[CC--:B------:R-:W-:Y:S02]  /*2cf0*/  ISETP.NE.AND P1, PT, R3.reuse, R0.reuse, PT ;  /* 0x000000000300720c */ /* 0x0c0fe40003f25270 */
[----:B------:R-:W-:Y:S02]  /*2d00*/  ISETP.GT.AND P2, PT, R3, R0, PT ;  /* 0x000000000300720c */ /* 0x000fe40003f44270 */
[----:B------:R-:W-:-:S02]  /*2d10*/  ISETP.GE.AND.EX P0, PT, R4, R5, PT, P0 ;  /* 0x000000050400720c */ /* 0x000fc40003f06300 */
[----:B------:R-:W-:Y:S02]  /*2d20*/  SEL R0, RZ, 0xffffffff, P2 ;  /* 0xffffffffff007807 */ /* 0x000fe40001000000 */
[----:B------:R-:W-:-:S05]  /*2d30*/  PRMT R3, R19, 0x9910, RZ ;  /* 0x0000991013037816 */ /* 0x000fca00000000ff */
[----:B------:R-:W-:-:S04]  /*2d40*/  @!P1 SEL R0, RZ, 0xffffffff, !P0 ;  /* 0xffffffffff009807 */ /* 0x000fc80004000000 */
[----:B------:R-:W-:-:S04]  /*2d50*/  LOP3.LUT R0, R0, 0x1, RZ, 0xc0, !PT ;  /* 0x0000000100007812 */ /* 0x000fc800078ec0ff */
[----:B------:R-:W-:-:S04]  /*2d60*/  ISETP.NE.U32.AND P0, PT, R0, 0x1, PT ;  /* 0x000000010000780c */ /* 0x000fc80003f05070 */
[----:B------:R-:W-:Y:S02]  /*2d70*/  SEL R12, R18, R12, !P0 ;  /* 0x0000000c120c7207 */ /* 0x000fe40004000000 */
[----:B------:R-:W-:Y:S02]  /*2d80*/  SEL R9, R9, R8, !P0 ;  /* 0x0000000809097207 */ /* 0x000fe40004000000 */
[----:B------:R-:W-:Y:S02]  /*2d90*/  PRMT R0, R12, 0x9910, RZ ;  /* 0x000099100c007816 */ /* 0x000fe400000000ff */
[----:B------:R-:W-:Y:S02]  /*2da0*/  SEL R5, R5, R4, !P0 ;  /* 0x0000000405057207 */ /* 0x000fe40004000000 */
[----:B------:R-:W-:Y:S02]  /*2db0*/  ISETP.NE.AND P1, PT, R0, R3, PT ;  /* 0x000000030000720c */ /* 0x000fe40003f25270 */
[----:B------:R-:W-:-:S02]  /*2dc0*/  ISETP.GE.U32.AND P0, PT, R9, R10, PT ;  /* 0x0000000a0900720c */ /* 0x000fc40003f06070 */
[----:B------:R-:W-:Y:S02]  /*2dd0*/  ISETP.GT.AND P2, PT, R0, R3, PT ;  /* 0x000000030000720c */ /* 0x000fe40003f44270 */
[----:B------:R-:W-:Y:S02]  /*2de0*/  ISETP.GE.AND.EX P0, PT, R5, R6, PT, P0 ;  /* 0x000000060500720c */ /* 0x000fe40003f06300 */
[----:B------:R-:W-:Y:S02]  /*2df0*/  SEL R0, RZ, 0xffffffff, P2 ;  /* 0xffffffffff007807 */ /* 0x000fe40001000000 */
[----:B------:R-:W-:-:S03]  /*2e00*/  PRMT R3, R20, 0x9910, RZ ;  /* 0x0000991014037816 */ /* 0x000fc600000000ff */
        /* <DEDUP_REMOVED lines=17> */
[----:B------:R-:W-:Y:S02]  /*2f20*/  SEL R8, R11, R8, !P0 ;  /* 0x000000080b087207 */ /* 0x000fe40004000000 */
[----:B------:R-:W-:Y:S01]  /*2f30*/  PRMT R7, R19, 0x7610, R7 ;  /* 0x0000761013077816 */ /* 0x000fe20000000007 */
[----:B------:R-:W-:Y:S06]  /*2f40*/  BRA `(.L_x_2068) ;  /* 0x000000a000547947 */ /* 0x000fec0003800000 */
.L_x_2079:
[----:B------:R-:W-:-:S13]  /*2f50*/  ISETP.NE.AND P0, PT, R9, 0x1, PT ;  /* 0x000000010900780c */ /* 0x000fda0003f05270 */
        /* <DEDUP_REMOVED lines=8> */
[----:B------:R-:W-:Y:S01]  /*2fe0*/  ISETP.GE.U32.AND P0, PT, R6, R13, PT ;  /* 0x0000000d0600720c */ /* 0x000fe20003f06070 */
[--C-:B-1----:R-:W-:Y:S01]  /*2ff0*/  IMAD.MOV.U32 R20, RZ, RZ, R12.reuse ;  /* 0x000000ffff147224 */ /* 0x102fe200078e000c */
[----:B------:R-:W-:Y:S01]  /*3000*/  MOV R19, R12 ;  /* 0x0000000c00137202 */ /* 0x000fe20000000f00 */
[----:B------:R-:W-:Y:S02]  /*3010*/  IMAD.MOV.U32 R18, RZ, RZ, R12 ;  /* 0x000000ffff127224 */ /* 0x000fe400078e000c */
[--C-:B--2---:R-:W-:Y:S01]  /*3020*/  IMAD.MOV.U32 R11, RZ, RZ, R8.reuse ;  /* 0x000000ffff0b7224 */ /* 0x104fe200078e0008 */
[----:B------:R-:W-:Y:S01]  /*3030*/  MOV R9, R8 ;  /* 0x0000000800097202 */ /* 0x000fe20000000f00 */
[----:B------:R-:W-:Y:S02]  /*3040*/  IMAD.MOV.U32 R10, RZ, RZ, R8 ;  /* 0x000000ffff0a7224 */ /* 0x000fe400078e0008 */
[--C-:B---3--:R-:W-:Y:S02]  /*3050*/  IMAD.MOV.U32 R7, RZ, RZ, R5.reuse ;  /* 0x000000ffff077224 */ /* 0x108fe400078e0005 */
[----:B------:R-:W-:-:S02]  /*3060*/  IMAD.MOV.U32 R6, RZ, RZ, R5 ;  /* 0x000000ffff067224 */ /* 0x000fc400078e0005 */
[----:B------:R-:W-:Y:S01]  /*3070*/  IMAD.MOV.U32 R4, RZ, RZ, R5 ;  /* 0x000000ffff047224 */ /* 0x000fe200078e0005 */
[----:B------:R-:W-:Y:S06]  /*3080*/  @P0 BRA `(.L_x_2090) ;  /* 0x0000000400480947 */ /* 0x000fec0003800000 */
[----:B------:R-:W-:Y:S01]  /*3090*/  BSSY.RECONVERGENT B2, `(.L_x_2091) ;  /* 0x0000050000027945 */ /* 0x000fe20003800200 */
[----:B------:R-:W-:Y:S01]  /*30a0*/  MOV R10, R8 ;  /* 0x00000008000a7202 */ /* 0x000fe20000000f00 */
[----:B------:R-:W-:Y:S01]  /*30b0*/  IMAD.MOV.U32 R9, RZ, RZ, R8 ;  /* 0x000000ffff097224 */ /* 0x000fe200078e0008 */
[----:B------:R-:W-:Y:S01]  /*30c0*/  MOV R19, R12 ;  /* 0x0000000c00137202 */ /* 0x000fe20000000f00 */
[--C-:B------:R-:W-:Y:S02]  /*30d0*/  IMAD.MOV.U32 R6, RZ, RZ, R5.reuse ;  /* 0x000000ffff067224 */ /* 0x100fe400078e0005 */
[----:B------:R-:W-:Y:S02]  /*30e0*/  IMAD.MOV.U32 R4, RZ, RZ, R5 ;  /* 0x000000ffff047224 */ /* 0x000fe400078e0005 */
[----:B------:R-:W-:-:S07]  /*30f0*/  IMAD.MOV.U32 R18, RZ, RZ, R12 ;  /* 0x000000ffff127224 */ /* 0x000fce00078e000c */
.L_x_2092:
[----:B------:R-:W-:Y:S01]  /*3100*/  IADD3 R2, P0, PT, R0, R14, RZ ;  /* 0x0000000e00027210 */ /* 0x000fe20007f1e0ff */
[----:B------:R-:W-:-:S04]  /*3110*/  IMAD R17, R21, R22, RZ ;  /* 0x0000001615117224 */ /* 0x000fc800078e02ff */
[----:B------:R-:W-:Y:S02]  /*3120*/  IMAD.X R3, RZ, RZ, R15, P0 ;  /* 0x000000ffff037224 */ /* 0x000fe400000e060f */
[----:B------:R-:W-:-:S05]  /*3130*/  IMAD.WIDE.U32 R16, R17, 0x2, R2 ;  /* 0x0000000211107825 */ /* 0x000fca00078e0002 */
[----:B------:R-:W2:Y:S01]  /*3140*/  LDG.E.U16 R23, desc[UR36][R16.64] ;  /* 0x0000002410177981 */ /* 0x000ea2000c1e1500 */
[----:B------:R-:W-:Y:S02]  /*3150*/  PRMT R25, R12, 0x9910, RZ ;  /* 0x000099100c197816 */ /* 0x000fe400000000ff */
[----:B------:R-:W-:-:S04]  /*3160*/  ISETP.GE.U32.AND P0, PT, R8, R22, PT ;  /* 0x000000160800720c */ /* 0x000fc80003f06070 */
[----:B------:R-:W-:Y:S02]  /*3170*/  ISETP.GE.AND.EX P0, PT, R4, RZ, PT, P0 ;  /* 0x000000ff0400720c */ /* 0x000fe40003f06300 */
[----:B--2---:R-:W-:-:S04]  /*3180*/  PRMT R24, R23, 0x9910, RZ ;  /* 0x0000991017187816 */ /* 0x004fc800000000ff */
[CC--:B------:R-:W-:Y:S02]  /*3190*/  ISETP.NE.AND P1, PT, R25.reuse, R24.reuse, PT ;  /* 0x000000181900720c */ /* 0x0c0fe40003f25270 */
[----:B------:R-:W-:Y:S01]  /*31a0*/  ISETP.GT.AND P2, PT, R25, R24, PT ;  /* 0x000000181900720c */ /* 0x000fe20003f44270 */
[----:B------:R-:W-:-:S03]  /*31b0*/  IMAD.IADD R25, R22, 0x1, R26 ;  /* 0x0000000116197824 */ /* 0x000fc600078e021a */
[----:B------:R-:W-:Y:S01]  /*31c0*/  SEL R24, RZ, 0xffffffff, P2 ;  /* 0xffffffffff187807 */ /* 0x000fe20001000000 */
[----:B------:R-:W-:-:S04]  /*31d0*/  IMAD R17, R21, R25, RZ ;  /* 0x0000001915117224 */ /* 0x000fc800078e02ff */
[----:B------:R-:W-:Y:S02]  /*31e0*/  IMAD.WIDE.U32 R16, R17, 0x2, R2 ;  /* 0x0000000211107825 */ /* 0x000fe400078e0002 */
[----:B------:R-:W-:-:S04]  /*31f0*/  @!P1 SEL R24, RZ, 0xffffffff, !P0 ;  /* 0xffffffffff189807 */ /* 0x000fc80004000000 */
[----:B------:R-:W-:-:S04]  /*3200*/  LOP3.LUT R24, R24, 0x1, RZ, 0xc0, !PT ;  /* 0x0000000118187812 */ /* 0x000fc800078ec0ff */
[----:B------:R-:W-:Y:S02]  /*3210*/  ISETP.NE.U32.AND P1, PT, R24, 0x1, PT ;  /* 0x000000011800780c */ /* 0x000fe40003f25070 */
[----:B------:R-:W2:Y:S02]  /*3220*/  LDG.E.U16 R24, desc[UR36][R16.64] ;  /* 0x0000002410187981 */ /* 0x000ea4000c1e1500 */
[----:B------:R-:W-:Y:S02]  /*3230*/  SEL R8, R22, R8, !P1 ;  /* 0x0000000816087207 */ /* 0x000fe40004800000 */
[----:B------:R-:W-:Y:S02]  /*3240*/  PRMT R22, R18, 0x9910, RZ ;  /* 0x0000991012167816 */ /* 0x000fe400000000ff */
[----:B------:R-:W-:-:S04]  /*3250*/  ISETP.GE.U32.AND P0, PT, R9, R25, PT ;  /* 0x000000190900720c */ /* 0x000fc80003f06070 */
[----:B------:R-:W-:Y:S02]  /*3260*/  ISETP.GE.AND.EX P0, PT, R5, RZ, PT, P0 ;  /* 0x000000ff0500720c */ /* 0x000fe40003f06300 */
[----:B--2---:R-:W-:-:S04]  /*3270*/  PRMT R27, R24, 0x9910, RZ ;  /* 0x00009910181b7816 */ /* 0x004fc800000000ff */
[CC--:B------:R-:W-:Y:S02]  /*3280*/  ISETP.NE.AND P2, PT, R22.reuse, R27.reuse, PT ;  /* 0x0000001b1600720c */ /* 0x0c0fe40003f45270 */
[----:B------:R-:W-:Y:S02]  /*3290*/  ISETP.GT.AND P3, PT, R22, R27, PT ;  /* 0x0000001b1600720c */ /* 0x000fe40003f64270 */
[----:B------:R-:W-:Y:S02]  /*32a0*/  IADD3 R27, PT, PT, R25, R26, RZ ;  /* 0x0000001a191b7210 */ /* 0x000fe40007ffe0ff */
[----:B------:R-:W-:-:S03]  /*32b0*/  SEL R22, RZ, 0xffffffff, P3 ;  /* 0xffffffffff167807 */ /* 0x000fc60001800000 */
[----:B------:R-:W-:-:S04]  /*32c0*/  IMAD R17, R21, R27, RZ ;  /* 0x0000001b15117224 */ /* 0x000fc800078e02ff */
[----:B------:R-:W-:-:S04]  /*32d0*/  @!P2 SEL R22, RZ, 0xffffffff, !P0 ;  /* 0xffffffffff16a807 */ /* 0x000fc80004000000 */
[----:B------:R-:W-:Y:S01]  /*32e0*/  LOP3.LUT R22, R22, 0x1, RZ, 0xc0, !PT ;  /* 0x0000000116167812 */ /* 0x000fe200078ec0ff */
[----:B------:R-:W-:-:S03]  /*32f0*/  IMAD.WIDE.U32 R16, R17, 0x2, R2 ;  /* 0x0000000211107825 */ /* 0x000fc600078e0002 */
[----:B------:R-:W-:-:S04]  /*3300*/  ISETP.NE.U32.AND P2, PT, R22, 0x1, PT ;  /* 0x000000011600780c */ /* 0x000fc80003f45070 */
[----:B------:R-:W-:Y:S02]  /*3310*/  SEL R9, R25, R9, !P2 ;  /* 0x0000000919097207 */ /* 0x000fe40005000000 */
[----:B------:R0:W2:Y:S01]  /*3320*/  LDG.E.U16 R25, desc[UR36][R16.64] ;  /* 0x0000002410197981 */ /* 0x0000a2000c1e1500 */
[----:B------:R-:W-:Y:S02]  /*3330*/  ISETP.GE.U32.AND P0, PT, R10, R27, PT ;  /* 0x0000001b0a00720c */ /* 0x000fe40003f06070 */
[----:B0-----:R-:W-:Y:S02]  /*3340*/  PRMT R16, R19, 0x9910, RZ ;  /* 0x0000991013107816 */ /* 0x001fe400000000ff */
        /* <DEDUP_REMOVED lines=8> */
[----:B------:R-:W-:-:S04]  /*33d0*/  IMAD.IADD R22, R27, 0x1, R26 ;  /* 0x000000011b167824 */ /* 0x000fc800078e021a */
[----:B------:R-:W-:-:S04]  /*33e0*/  IMAD R17, R21, R22, RZ ;  /* 0x0000001615117224 */ /* 0x000fc800078e02ff */
[----:B------:R-:W-:-:S06]  /*33f0*/  IMAD.WIDE.U32 R16, R17, 0x2, R2 ;  /* 0x0000000211107825 */ /* 0x000fcc00078e0002 */
[----:B------:R-:W2:Y:S01]  /*3400*/  LDG.E.U16 R16, desc[UR36][R16.64] ;  /* 0x0000002410107981 */ /* 0x000ea2000c1e1500 */
[----:B------:R-:W-:Y:S02]  /*3410*/  SEL R10, R27, R10, !P3 ;  /* 0x0000000a1b0a7207 */ /* 0x000fe40005800000 */
[----:B------:R-:W-:Y:S02]  /*3420*/  PRMT R27, R20, 0x9910, RZ ;  /* 0x00009910141b7816 */ /* 0x000fe400000000ff */
[----:B------:R-:W-:-:S04]  /*3430*/  ISETP.GE.U32.AND P0, PT, R11, R22, PT ;  /* 0x000000160b00720c */ /* 0x000fc80003f06070 */
[----:B------:R-:W-:Y:S02]  /*3440*/  ISETP.GE.AND.EX P0, PT, R7, RZ, PT, P0 ;  /* 0x000000ff0700720c */ /* 0x000fe40003f06300 */
[----:B------:R-:W-:Y:S02]  /*3450*/  SEL R12, R23, R12, !P1 ;  /* 0x0000000c170c7207 */ /* 0x000fe40004800000 */
[----:B------:R-:W-:Y:S02]  /*3460*/  SEL R4, R4, RZ, P1 ;  /* 0x000000ff04047207 */ /* 0x000fe40000800000 */
[----:B------:R-:W-:Y:S02]  /*3470*/  SEL R18, R24, R18, !P2 ;  /* 0x0000001218127207 */ /* 0x000fe40005000000 */
[----:B------:R-:W-:Y:S02]  /*3480*/  SEL R5, R5, RZ, P2 ;  /* 0x000000ff05057207 */ /* 0x000fe40001000000 */
[----:B------:R-:W-:-:S02]  /*3490*/  SEL R19, R25, R19, !P3 ;  /* 0x0000001319137207 */ /* 0x000fc40005800000 */
[----:B------:R-:W-:Y:S02]  /*34a0*/  SEL R6, R6, RZ, P3 ;  /* 0x000000ff06067207 */ /* 0x000fe40001800000 */
[----:B--2---:R-:W-:-:S04]  /*34b0*/  PRMT R17, R16, 0x9910, RZ ;  /* 0x0000991010117816 */ /* 0x004fc800000000ff */
[CC--:B------:R-:W-:Y:S02]  /*34c0*/  ISETP.NE.AND P4, PT, R27.reuse, R17.reuse, PT ;  /* 0x000000111b00720c */ /* 0x0c0fe40003f85270 */
[----:B------:R-:W-:-:S04]  /*34d0*/  ISETP.GT.AND P5, PT, R27, R17, PT ;  /* 0x000000111b00720c */ /* 0x000fc80003fa4270 */
[----:B------:R-:W-:-:S07]  /*34e0*/  SEL R27, RZ, 0xffffffff, P5 ;  /* 0xffffffffff1b7807 */ /* 0x000fce0002800000 */
[----:B------:R-:W-:-:S04]  /*34f0*/  @!P4 SEL R27, RZ, 0xffffffff, !P0 ;  /* 0xffffffffff1bc807 */ /* 0x000fc80004000000 */
[----:B------:R-:W-:-:S04]  /*3500*/  LOP3.LUT R27, R27, 0x1, RZ, 0xc0, !PT ;  /* 0x000000011b1b7812 */ /* 0x000fc800078ec0ff */
[----:B------:R-:W-:-:S04]  /*3510*/  ISETP.NE.U32.AND P0, PT, R27, 0x1, PT ;  /* 0x000000011b00780c */ /* 0x000fc80003f05070 */
[C---:B------:R-:W-:Y:S01]  /*3520*/  SEL R11, R22.reuse, R11, !P0 ;  /* 0x0000000b160b7207 */ /* 0x040fe20004000000 */
[----:B------:R-:W-:-:S04]  /*3530*/  IMAD.IADD R22, R22, 0x1, R26 ;  /* 0x0000000116167824 */ /* 0x000fc800078e021a */
[----:B------:R-:W-:-:S05]  /*3540*/  IMAD R17, R26, 0x3, R22 ;  /* 0x000000031a117824 */ /* 0x000fca00078e0216 */
[----:B------:R-:W-:Y:S02]  /*3550*/  ISETP.GE.U32.AND P4, PT, R17, R13, PT ;  /* 0x0000000d1100720c */ /* 0x000fe40003f86070 */
[----:B------:R-:W-:Y:S02]  /*3560*/  SEL R20, R16, R20, !P0 ;  /* 0x0000001410147207 */ /* 0x000fe40004000000 */
[----:B------:R-:W-:-:S09]  /*3570*/  SEL R7, R7, RZ, P0 ;  /* 0x000000ff07077207 */ /* 0x000fd20000000000 */
[----:B------:R-:W-:Y:S05]  /*3580*/  @!P4 BRA `(.L_x_2092) ;  /* 0xfffffff800dcc947 */ /* 0x000fea000383ffff */
[----:B------:R-:W-:Y:S05]  /*3590*/  BSYNC.RECONVERGENT B2 ;  /* 0x0000000000027941 */ /* 0x000fea0003800200 */
.L_x_2091:
[----:B------:R-:W-:-:S07]  /*35a0*/  PRMT R0, R16, 0x7610, R0 ;  /* 0x0000761010007816 */ /* 0x000fce0000000000 */
.L_x_2090:
[----:B------:R-:W-:Y:S05]  /*35b0*/  BSYNC.RECONVERGENT B1 ;  /* 0x0000000000017941 */ /* 0x000fea0003800200 */
.L_x_2089:
[----:B------:R-:W-:Y:S01]  /*35c0*/  ISETP.GE.U32.AND P0, PT, R22, R13, PT ;  /* 0x0000000d1600720c */ /* 0x000fe20003f06070 */
[----:B------:R-:W-:-:S12]  /*35d0*/  BSSY.RECONVERGENT B1, `(.L_x_2093) ;  /* 0x0000016000017945 */ /* 0x000fd80003800200 */
[----:B------:R-:W-:Y:S05]  /*35e0*/  @P0 BRA `(.L_x_2094) ;  /* 0x0000000000500947 */ /* 0x000fea0003800000 */
[----:B------:R-:W-:-:S04]  /*35f0*/  IMAD R15, R21, R22, RZ ;  /* 0x00000016150f7224 */ /* 0x000fc800078e02ff */
[----:B------:R-:W-:-:S05]  /*3600*/  IMAD.WIDE.U32 R14, R15, 0x2, R2 ;  /* 0x000000020f0e7825 */ /* 0x000fca00078e0002 */
[----:B------:R0:W5:Y:S01]  /*3610*/  LDG.E.U16 R23, desc[UR36][R14.64] ;  /* 0x000000240e177981 */ /* 0x000162000c1e1500 */
[----:B------:R-:W-:-:S05]  /*3620*/  IMAD.IADD R16, R22, 0x1, R26 ;  /* 0x0000000116107824 */ /* 0x000fca00078e021a */
[----:B------:R-:W-:-:S13]  /*3630*/  ISETP.GE.U32.AND P1, PT, R16, R13, PT ;  /* 0x0000000d1000720c */ /* 0x000fda0003f26070 */
[----:B0-----:R-:W-:Y:S05]  /*3640*/  @P1 BRA `(.L_x_2094) ;  /* 0x0000000000381947 */ /* 0x001fea0003800000 */
[----:B------:R-:W-:-:S04]  /*3650*/  IMAD R15, R21, R16, RZ ;  /* 0x00000010150f7224 */ /* 0x000fc800078e02ff */
[----:B------:R-:W-:-:S05]  /*3660*/  IMAD.WIDE.U32 R14, R15, 0x2, R2 ;  /* 0x000000020f0e7825 */ /* 0x000fca00078e0002 */
[----:B------:R0:W5:Y:S01]  /*3670*/  LDG.E.U16 R24, desc[UR36][R14.64] ;  /* 0x000000240e187981 */ /* 0x000162000c1e1500 */
[----:B------:R-:W-:-:S04]  /*3680*/  IADD3 R16, PT, PT, R16, R26, RZ ;  /* 0x0000001a10107210 */ /* 0x000fc80007ffe0ff */
[----:B------:R-:W-:-:S13]  /*3690*/  ISETP.GE.U32.AND P1, PT, R16, R13, PT ;  /* 0x0000000d1000720c */ /* 0x000fda0003f26070 */
[----:B0-----:R-:W-:Y:S05]  /*36a0*/  @P1 BRA `(.L_x_2094) ;  /* 0x0000000000201947 */ /* 0x001fea0003800000 */
[----:B------:R-:W-:Y:S02]  /*36b0*/  IMAD.IADD R14, R16, 0x1, R26 ;  /* 0x00000001100e7824 */ /* 0x000fe400078e021a */
[----:B------:R-:W-:-:S03]  /*36c0*/  IMAD R15, R21, R16, RZ ;  /* 0x00000010150f7224 */ /* 0x000fc600078e02ff */
[----:B------:R-:W-:-:S13]  /*36d0*/  ISETP.GE.U32.AND P1, PT, R14, R13, PT ;  /* 0x0000000d0e00720c */ /* 0x000fda0003f26070 */
[----:B------:R-:W-:Y:S02]  /*36e0*/  @!P1 IMAD R21, R21, R14, RZ ;  /* 0x0000000e15159224 */ /* 0x000fe400078e02ff */
[----:B------:R-:W-:-:S04]  /*36f0*/  IMAD.WIDE.U32 R14, R15, 0x2, R2 ;  /* 0x000000020f0e7825 */ /* 0x000fc800078e0002 */
[----:B------:R-:W-:Y:S01]  /*3700*/  @!P1 IMAD.WIDE.U32 R2, R21, 0x2, R2 ;  /* 0x0000000215029825 */ /* 0x000fe200078e0002 */
[----:B------:R0:W5:Y:S04]  /*3710*/  LDG.E.U16 R25, desc[UR36][R14.64] ;  /* 0x000000240e197981 */ /* 0x000168000c1e1500 */
[----:B------:R0:W5:Y:S02]  /*3720*/  @!P1 LDG.E.U16 R0, desc[UR36][R2.64] ;  /* 0x0000002402009981 */ /* 0x000164000c1e1500 */
.L_x_2094:
[----:B------:R-:W-:Y:S05]  /*3730*/  BSYNC.RECONVERGENT B1 ;  /* 0x0000000000017941 */ /* 0x000fea0003800200 */
.L_x_2093:
[----:B------:R-:W-:Y:S04]  /*3740*/  BSSY.RECONVERGENT B1, `(.L_x_2095) ;  /* 0x000003f000017945 */ /* 0x000fe80003800200 */
[----:B------:R-:W-:Y:S05]  /*3750*/  @P0 BRA `(.L_x_2096) ;  /* 0x0000000000f40947 */ /* 0x000fea0003800000 */
[----:B0----5:R-:W-:Y:S02]  /*3760*/  PRMT R2, R23, 0x9910, RZ ;  /* 0x0000991017027816 */ /* 0x021fe400000000ff */
[----:B------:R-:W-:Y:S02]  /*3770*/  PRMT R3, R12, 0x9910, RZ ;  /* 0x000099100c037816 */ /* 0x000fe400000000ff */
        /* <DEDUP_REMOVED lines=59> */
.L_x_2096:
[----:B------:R-:W-:Y:S05]  /*3b30*/  BSYNC.RECONVERGENT B1 ;  /* 0x0000000000017941 */ /* 0x000fea0003800200 */
.L_x_2095:
[----:B-----5:R-:W-:Y:S02]  /*3b40*/  PRMT R0, R18, 0x9910, RZ ;  /* 0x0000991012007816 */ /* 0x020fe400000000ff */
        /* <DEDUP_REMOVED lines=40> */
.L_x_2088:
[----:B------:R-:W0:Y:S01]  /*3dd0*/  LDCU UR4, c[0x0][0x3a4] ;  /* 0x00007480ff0477ac */ /* 0x000e220008000800 */
[----:B------:R-:W1:Y:S01]  /*3de0*/  LDC.U16 R5, c[0x0][0x388] ;  /* 0x0000e200ff057b82 */ /* 0x000e620000000400 */
[----:B------:R-:W-:Y:S07]  /*3df0*/  BSSY.RECONVERGENT B1, `(.L_x_2097) ;  /* 0x000043c000017945 */ /* 0x000fee0003800200 */
[----:B------:R-:W2:Y:S08]  /*3e00*/  LDC R20, c[0x0][0x390] ;  /* 0x0000e400ff147b82 */ /* 0x000eb00000000800 */
[----:B------:R-:W3:Y:S01]  /*3e10*/  LDC R24, c[0x0][0x394] ;  /* 0x0000e500ff187b82 */ /* 0x000ee20000000800 */
[----:B0-----:R-:W-:-:S04]  /*3e20*/  IMAD.U32 R14, RZ, RZ, UR4 ;  /* 0x00000004ff0e7e24 */ /* 0x001fc8000f8e00ff */
[----:B------:R-:W-:Y:S02]  /*3e30*/  IMAD R6, R14, 0x3, R4 ;  /* 0x000000030e067824 */ /* 0x000fe400078e0204 */
[--C-:B-1----:R-:W-:Y:S01]  /*3e40*/  IMAD.MOV.U32 R19, RZ, RZ, R5.reuse ;  /* 0x000000ffff137224 */ /* 0x102fe200078e0005 */
[----:B------:R-:W-:Y:S02]  /*3e50*/  MOV R7, R5 ;  /* 0x0000000500077202 */ /* 0x000fe40000000f00 */
[----:B------:R-:W-:Y:S01]  /*3e60*/  ISETP.GE.U32.AND P0, PT, R6, R13, PT ;  /* 0x0000000d0600720c */ /* 0x000fe20003f06070 */
[----:B------:R-:W-:Y:S02]  /*3e70*/  IMAD.MOV.U32 R6, RZ, RZ, R5 ;  /* 0x000000ffff067224 */ /* 0x000fe400078e0005 */
[--C-:B--2---:R-:W-:Y:S02]  /*3e80*/  IMAD.MOV.U32 R21, RZ, RZ, R20.reuse ;  /* 0x000000ffff157224 */ /* 0x104fe400078e0014 */
[----:B------:R-:W-:-:S02]  /*3e90*/  IMAD.MOV.U32 R22, RZ, RZ, R20 ;  /* 0x000000ffff167224 */ /* 0x000fc400078e0014 */
[----:B------:R-:W-:Y:S01]  /*3ea0*/  IMAD.MOV.U32 R23, RZ, RZ, R20 ;  /* 0x000000ffff177224 */ /* 0x000fe200078e0014 */
[----:B---3--:R-:W-:Y:S01]  /*3eb0*/  MOV R25, R24 ;  /* 0x0000001800197202 */ /* 0x008fe20000000f00 */
[--C-:B------:R-:W-:Y:S02]  /*3ec0*/  IMAD.MOV.U32 R26, RZ, RZ, R24.reuse ;  /* 0x000000ffff1a7224 */ /* 0x100fe400078e0018 */
[----:B------:R-:W-:Y:S02]  /*3ed0*/  IMAD.MOV.U32 R27, RZ, RZ, R24 ;  /* 0x000000ffff1b7224 */ /* 0x000fe400078e0018 */
[----:B------:R-:W-:Y:S05]  /*3ee0*/  @P0 BRA `(.L_x_2098) ;  /* 0x0000004000b00947 */ /* 0x000fea0003800000 */
[----:B------:R-:W-:-:S13]  /*3ef0*/  ISETP.NE.AND P1, PT, R9, RZ, PT ;  /* 0x000000ff0900720c */ /* 0x000fda0003f25270 */
[----:B------:R0:W5:Y:S01]  /*3f00*/  @!P1 LDG.E.U16 R8, desc[UR36][R2.64] ;  /* 0x0000002402089981 */ /* 0x000162000c1e1500 */
[----:B------:R-:W-:Y:S01]  /*3f10*/  VIADD R9, R9, 0xffffffff ;  /* 0xffffffff09097836 */ /* 0x000fe20000000000 */
[----:B------:R-:W-:Y:S01]  /*3f20*/  MOV R19, R5 ;  /* 0x0000000500137202 */ /* 0x000fe20000000f00 */
[--C-:B------:R-:W-:Y:S01]  /*3f30*/  IMAD.MOV.U32 R6, RZ, RZ, R5.reuse ;  /* 0x000000ffff067224 */ /* 0x100fe200078e0005 */
[----:B------:R-:W-:Y:S01]  /*3f40*/  MOV R22, R20 ;  /* 0x0000001400167202 */ /* 0x000fe20000000f00 */
[----:B------:R-:W-:Y:S01]  /*3f50*/  IMAD.MOV.U32 R7, RZ, RZ, R5 ;  /* 0x000000ffff077224 */ /* 0x000fe200078e0005 */
[----:B------:R-:W-:Y:S01]  /*3f60*/  VIMNMX.U32 R9, PT, PT, R9, 0x18, PT ;  /* 0x0000001809097848 */ /* 0x000fe20003fe0000 */
[--C-:B------:R-:W-:Y:S01]  /*3f70*/  IMAD.MOV.U32 R21, RZ, RZ, R20.reuse ;  /* 0x000000ffff157224 */ /* 0x100fe200078e0014 */
[----:B------:R-:W-:Y:S01]  /*3f80*/  MOV R27, R24 ;  /* 0x00000018001b7202 */ /* 0x000fe20000000f00 */
[----:B------:R-:W-:Y:S02]  /*3f90*/  IMAD.MOV.U32 R23, RZ, RZ, R20 ;  /* 0x000000ffff177224 */ /* 0x000fe400078e0014 */
[----:B------:R-:W-:-:S02]  /*3fa0*/  IMAD.MOV.U32 R25, RZ, RZ, R24 ;  /* 0x000000ffff197224 */ /* 0x000fc400078e0018 */
[----:B------:R-:W-:Y:S02]  /*3fb0*/  IMAD.MOV.U32 R26, RZ, RZ, R24 ;  /* 0x000000ffff1a7224 */ /* 0x000fe400078e0018 */
[----:B0-----:R-:W-:-:S07]  /*3fc0*/  VIADD R9, R9, 0x1 ;  /* 0x0000000109097836 */ /* 0x001fce0000000000 */
.L_x_2104:
[----:B------:R-:W0:Y:S01]  /*3fd0*/  LDCU UR4, c[0x0][0x3a4] ;  /* 0x00007480ff0477ac */ /* 0x000e220008000800 */
[C---:B-----5:R-:W-:Y:S02]  /*3fe0*/  @!P1 PRMT R10, R8.reuse, 0x7610, R10 ;  /* 0x00007610080a9816 */ /* 0x060fe4000000000a */
[C---:B------:R-:W-:Y:S02]  /*3ff0*/  @!P1 PRMT R11, R8.reuse, 0x7610, R11 ;  /* 0x00007610080b9816 */ /* 0x040fe4000000000b */
[C---:B------:R-:W-:Y:S02]  /*4000*/  @!P1 PRMT R12, R8.reuse, 0x7610, R12 ;  /* 0x00007610080c9816 */ /* 0x040fe4000000000c */
[----:B------:R-:W-:Y:S01]  /*4010*/  @!P1 PRMT R16, R8, 0x7610, R16 ;  /* 0x0000761008109816 */ /* 0x000fe20000000010 */
        /* <DEDUP_REMOVED lines=12> */
[----:B------:R-:W2:Y:S02]  /*40e0*/  LDCU UR74, c[0x0][0x514] ;  /* 0x0000a280ff4a77ac */ /* 0x000ea40008000800 */
[----:B------:R-:W-:Y:S01]  /*40f0*/  IADD3 R11, PT, PT, -R12, RZ, RZ ;  /* 0x000000ff0c0b7210 */ /* 0x000fe20007ffe1ff */
[----:B------:R-:W0:Y:S04]  /*4100*/  LDCU UR73, c[0x0][0x40c] ;  /* 0x00008180ff4977ac */ /* 0x000e280008000800 */
        /* <DEDUP_REMOVED lines=56> */
[----:B-1----:R-:W-:Y:S01]  /*4490*/  SHF.R.U32.HI R13, RZ, UR28, R13 ;  /* 0x0000001cff0d7c19 */ /* 0x002fe2000801160d */
[----:B------:R-:W0:Y:S04]  /*44a0*/  LDCU UR28, c[0x0][0x50c] ;  /* 0x0000a180ff1c77ac */ /* 0x000e280008000800 */
[----:B------:R-:W-:-:S04]  /*44b0*/  IMAD.MOV R11, RZ, RZ, -R13 ;  /* 0x000000ffff0b7224 */ /* 0x000fc800078e0a0d */
[----:B------:R-:W-:-:S04]  /*44c0*/  IMAD R11, R11, UR32, R12 ;  /* 0x000000200b0b7c24 */ /* 0x000fc8000f8e020c */
[----:B0-----:R-:W-:Y:S01]  /*44d0*/  IMAD R14, R11, UR28, R14 ;  /* 0x0000001c0b0e7c24 */ /* 0x001fe2000f8e020e */
        /* <DEDUP_REMOVED lines=198> */
[----:B0-----:R-:W-:-:S07]  /*5140*/  IMAD.HI.U32 R10, R15, UR53, R10 ;  /* 0x000000350f0a7c27 */ /* 0x001fce000f8e000a */
[----:B------:R-:W0:Y:S01]  /*5150*/  @P0 LDC R17, c[0x0][0x568] ;  /* 0x00015a00ff110b82 */ /* 0x000e220000000800 */
[----:B------:R-:W-:-:S05]  /*5160*/  SHF.R.U32.HI R11, RZ, UR26, R10 ;  /* 0x0000001aff0b7c19 */ /* 0x000fca000801160a */
[----:B------:R-:W-:-:S04]  /*5170*/  IMAD.MOV R10, RZ, RZ, -R11 ;  /* 0x000000ffff0a7224 */ /* 0x000fc800078e0a0b */
[----:B------:R-:W-:Y:S01]  /*5180*/  IMAD R15, R10, UR52, R15 ;  /* 0x000000340a0f7c24 */ /* 0x000fe2000f8e020f */
[----:B------:R-:W-:-:S03]  /*5190*/  @P0 MOV R10, RZ ;  /* 0x000000ff000a0202 */ /* 0x000fc60000000f00 */
[----:B------:R-:W-:Y:S02]  /*51a0*/  IMAD R14, R15, UR27, R14 ;  /* 0x0000001b0f0e7c24 */ /* 0x000fe4000f8e020e */
[----:B-1----:R-:W-:Y:S02]  /*51b0*/  @P0 IMAD.HI.U32 R12, R11, R12, R10 ;  /* 0x0000000c0b0c0227 */ /* 0x002fe400078e000a */
[----:B------:R-:W1:Y:S03]  /*51c0*/  @P0 LDC R10, c[0x0][0x4fc] ;  /* 0x00013f00ff0a0b82 */ /* 0x000e660000000800 */
[----:B------:R-:W-:-:S05]  /*51d0*/  @P0 SHF.R.U32.HI R12, RZ, R13, R12 ;  /* 0x0000000dff0c0219 */ /* 0x000fca000001160c */
[----:B------:R-:W-:-:S04]  /*51e0*/  @P0 IMAD.MOV R13, RZ, RZ, -R12 ;  /* 0x000000ffff0d0224 */ /* 0x000fc800078e0a0c */
[----:B-1----:R-:W-:-:S04]  /*51f0*/  @P0 IMAD R10, R13, R10, R11 ;  /* 0x0000000a0d0a0224 */ /* 0x002fc800078e020b */
[----:B0-----:R-:W-:-:S07]  /*5200*/  @P0 IMAD R14, R10, R17, R14 ;  /* 0x000000110a0e0224 */ /* 0x001fce00078e020e */
.L_x_2100:
[----:B------:R-:W-:Y:S01]  /*5210*/  MOV R12, RZ ;  /* 0x000000ff000c7202 */ /* 0x000fe20000000f00 */
[----:B0-----:R-:W-:Y:S01]  /*5220*/  VIADD R13, R4, UR4 ;  /* 0x00000004040d7c36 */ /* 0x001fe20008000000 */
[----:B------:R-:W-:-:S03]  /*5230*/  LOP3.LUT R11, R14, 0xfffffffe, RZ, 0xc0, !PT ;  /* 0xfffffffe0e0b7812 */ /* 0x000fc600078ec0ff */
[----:B------:R-:W-:Y:S01]  /*5240*/  IMAD.HI.U32 R15, R13, UR30, R12 ;  /* 0x0000001e0d0f7c27 */ /* 0x000fe2000f8e000c */
[----:B------:R-:W-:-:S04]  /*5250*/  IADD3 R10, P0, PT, R11, R2, RZ ;  /* 0x000000020b0a7210 */ /* 0x000fc80007f1e0ff */
[----:B------:R-:W-:Y:S01]  /*5260*/  SHF.R.U32.HI R15, RZ, UR31, R15 ;  /* 0x0000001fff0f7c19 */ /* 0x000fe2000801160f */
[----:B------:R-:W-:-:S04]  /*5270*/  IMAD.X R11, RZ, RZ, R3, P0 ;  /* 0x000000ffff0b7224 */ /* 0x000fc800000e0603 */
[----:B------:R-:W-:Y:S02]  /*5280*/  IMAD.MOV R17, RZ, RZ, -R15 ;  /* 0x000000ffff117224 */ /* 0x000fe400078e0a0f */
[----:B------:R0:W5:Y:S02]  /*5290*/  LDG.E.U16 R11, desc[UR36][R10.64] ;  /* 0x000000240a0b7981 */ /* 0x000164000c1e1500 */
[----:B------:R-:W-:-:S04]  /*52a0*/  IMAD R14, R17, UR29, R13 ;  /* 0x0000001d110e7c24 */ /* 0x000fc8000f8e020d */
[----:B0-----:R-:W-:Y:S01]  /*52b0*/  IMAD R10, R14, UR5, RZ ;  /* 0x000000050e0a7c24 */ /* 0x001fe2000f8e02ff */
[----:B------:R-:W-:Y:S06]  /*52c0*/  BRA.U !UP0, `(.L_x_2101) ;  /* 0x0000000d08707547 */ /* 0x000fec000b800000 */
[----:B------:R-:W0:Y:S01]  /*52d0*/  LDCU UR28, c[0x0][0x3f0] ;  /* 0x00007e00ff1c77ac */ /* 0x000e220008000800 */
[----:B------:R-:W-:Y:S01]  /*52e0*/  IMAD.MOV.U32 R14, RZ, RZ, RZ ;  /* 0x000000ffff0e7224 */ /* 0x000fe200078e00ff */
[----:B------:R-:W-:-:S03]  /*52f0*/  ISETP.NE.AND P0, PT, R9, 0x2, PT ;  /* 0x000000020900780c */ /* 0x000fc60003f05270 */
[----:B------:R-:W-:-:S05]  /*5300*/  IMAD.HI.U32 R17, R15, UR33, R14 ;  /* 0x000000210f117c27 */ /* 0x000fca000f8e000e */
[----:B0-----:R-:W-:Y:S01]  /*5310*/  SHF.R.U32.HI R17, RZ, UR28, R17 ;  /* 0x0000001cff117c19 */ /* 0x001fe20008011611 */
        /* <DEDUP_REMOVED lines=204> */
[----:B------:R-:W-:Y:S02]  /*5fe0*/  IMAD R14, R14, UR52, R17 ;  /* 0x000000340e0e7c24 */ /* 0x000fe4000f8e0211 */
[----:B------:R-:W0:Y:S02]  /*5ff0*/  @P0 LDC.64 R16, c[0x0][0x500] ;  /* 0x00014000ff100b82 */ /* 0x000e240000000a00 */
[----:B------:R-:W-:Y:S01]  /*6000*/  IMAD R10, R14, UR27, R10 ;  /* 0x0000001b0e0a7c24 */ /* 0x000fe2000f8e020a */
[----:B------:R-:W-:-:S05]  /*6010*/  @P0 MOV R14, RZ ;  /* 0x000000ff000e0202 */ /* 0x000fca0000000f00 */
[----:B0-----:R-:W-:Y:S02]  /*6020*/  @P0 IMAD.HI.U32 R16, R15, R16, R14 ;  /* 0x000000100f100227 */ /* 0x001fe400078e000e */
[----:B------:R-:W0:Y:S03]  /*6030*/  @P0 LDC R14, c[0x0][0x4fc] ;  /* 0x00013f00ff0e0b82 */ /* 0x000e260000000800 */
[----:B------:R-:W-:-:S05]  /*6040*/  @P0 SHF.R.U32.HI R16, RZ, R17, R16 ;  /* 0x00000011ff100219 */ /* 0x000fca0000011610 */
[----:B------:R-:W1:Y:S01]  /*6050*/  @P0 LDC R17, c[0x0][0x568] ;  /* 0x00015a00ff110b82 */ /* 0x000e620000000800 */
[----:B------:R-:W-:-:S04]  /*6060*/  @P0 IMAD.MOV R16, RZ, RZ, -R16 ;  /* 0x000000ffff100224 */ /* 0x000fc800078e0a10 */
[----:B0-----:R-:W-:-:S04]  /*6070*/  @P0 IMAD R14, R14, R16, R15 ;  /* 0x000000100e0e0224 */ /* 0x001fc800078e020f */
[----:B-1----:R-:W-:-:S07]  /*6080*/  @P0 IMAD R10, R14, R17, R10 ;  /* 0x000000110e0a0224 */ /* 0x002fce00078e020a */
.L_x_2101:
[----:B------:R-:W-:-:S04]  /*6090*/  LOP3.LUT R15, R10, 0xfffffffe, RZ, 0xc0, !PT ;  /* 0xfffffffe0a0f7812 */ /* 0x000fc800078ec0ff */
[----:B------:R-:W-:-:S05]  /*60a0*/  IADD3 R14, P0, PT, R15, R2, RZ ;  /* 0x000000020f0e7210 */ /* 0x000fca0007f1e0ff */
[----:B------:R-:W-:-:S05]  /*60b0*/  IMAD.X R15, RZ, RZ, R3, P0 ;  /* 0x000000ffff0f7224 */ /* 0x000fca00000e0603 */
[----:B------:R0:W5:Y:S01]  /*60c0*/  LDG.E.U16 R10, desc[UR36][R14.64] ;  /* 0x000000240e0a7981 */ /* 0x000162000c1e1500 */
[----:B------:R-:W-:Y:S01]  /*60d0*/  MOV R12, RZ ;  /* 0x000000ff000c7202 */ /* 0x000fe20000000f00 */
[----:B------:R-:W-:-:S04]  /*60e0*/  VIADD R13, R13, UR4 ;  /* 0x000000040d0d7c36 */ /* 0x000fc80008000000 */
[----:B------:R-:W-:-:S05]  /*60f0*/  IMAD.HI.U32 R17, R13, UR30, R12 ;  /* 0x0000001e0d117c27 */ /* 0x000fca000f8e000c */
[----:B------:R-:W-:-:S05]  /*6100*/  SHF.R.U32.HI R17, RZ, UR31, R17 ;  /* 0x0000001fff117c19 */ /* 0x000fca0008011611 */
[----:B------:R-:W-:-:S04]  /*6110*/  IMAD.MOV R18, RZ, RZ, -R17 ;  /* 0x000000ffff127224 */ /* 0x000fc800078e0a11 */
[----:B------:R-:W-:-:S04]  /*6120*/  IMAD R18, R18, UR29, R13 ;  /* 0x0000001d12127c24 */ /* 0x000fc8000f8e020d */
[----:B------:R-:W-:Y:S01]  /*6130*/  IMAD R18, R18, UR5, RZ ;  /* 0x0000000512127c24 */ /* 0x000fe2000f8e02ff */
[----:B0-----:R-:W-:Y:S06]  /*6140*/  BRA.U !UP0, `(.L_x_2102) ;  /* 0x0000000d08707547 */ /* 0x001fec000b800000 */
[----:B------:R-:W0:Y:S01]  /*6150*/  LDCU UR28, c[0x0][0x3f0] ;  /* 0x00007e00ff1c77ac */ /* 0x000e220008000800 */
[----:B------:R-:W-:Y:S01]  /*6160*/  IMAD.MOV.U32 R14, RZ, RZ, RZ ;  /* 0x000000ffff0e7224 */ /* 0x000fe200078e00ff */
[----:B------:R-:W-:Y:S01]  /*6170*/  ISETP.NE.AND P0, PT, R9, 0x2, PT ;  /* 0x000000020900780c */ /* 0x000fe20003f05270 */
[----:B------:R-:W-:Y:S02]  /*6180*/  IMAD.MOV.U32 R15, RZ, RZ, R17 ;  /* 0x000000ffff0f7224 */ /* 0x000fe400078e0011 */
[----:B------:R-:W-:-:S05]  /*6190*/  IMAD.HI.U32 R15, R17, UR33, R14 ;  /* 0x00000021110f7c27 */ /* 0x000fca000f8e000e */
[----:B0-----:R-:W-:Y:S01]  /*61a0*/  SHF.R.U32.HI R15, RZ, UR28, R15 ;  /* 0x0000001cff0f7c19 */ /* 0x001fe2000801160f */
[----:B------:R-:W0:Y:S03]  /*61b0*/  LDCU UR28, c[0x0][0x50c] ;  /* 0x0000a180ff1c77ac */ /* 0x000e260008000800 */
[----:B------:R-:W-:-:S05]  /*61c0*/  IADD3 R14, PT, PT, -R15, RZ, RZ ;  /* 0x000000ff0f0e7210 */ /* 0x000fca0007ffe1ff */
[----:B------:R-:W-:-:S04]  /*61d0*/  IMAD R17, R14, UR32, R17 ;  /* 0x000000200e117c24 */ /* 0x000fc8000f8e0211 */
[----:B0-----:R-:W-:Y:S01]  /*61e0*/  IMAD R18, R17, UR28, R18 ;  /* 0x0000001c11127c24 */ /* 0x001fe2000f8e0212 */
        /* <DEDUP_REMOVED lines=210> */
.L_x_2102:
[----:B------:R-:W-:-:S04]  /*6f10*/  LOP3.LUT R15, R18, 0xfffffffe, RZ, 0xc0, !PT ;  /* 0xfffffffe120f7812 */ /* 0x000fc800078ec0ff */
[----:B------:R-:W-:-:S05]  /*6f20*/  IADD3 R14, P0, PT, R15, R2, RZ ;  /* 0x000000020f0e7210 */ /* 0x000fca0007f1e0ff */
[----:B------:R-:W-:-:S05]  /*6f30*/  IMAD.X R15, RZ, RZ, R3, P0 ;  /* 0x000000ffff0f7224 */ /* 0x000fca00000e0603 */
[----:B------:R0:W5:Y:S02]  /*6f40*/  LDG.E.U16 R12, desc[UR36][R14.64] ;  /* 0x000000240e0c7981 */ /* 0x000164000c1e1500 */
[----:B0-----:R-:W-:Y:S01]  /*6f50*/  MOV R14, RZ ;  /* 0x000000ff000e7202 */ /* 0x001fe20000000f00 */
[----:B------:R-:W-:-:S04]  /*6f60*/  VIADD R15, R13, UR4 ;  /* 0x000000040d0f7c36 */ /* 0x000fc80008000000 */
[----:B------:R-:W-:-:S05]  /*6f70*/  IMAD.HI.U32 R17, R15, UR30, R14 ;  /* 0x0000001e0f117c27 */ /* 0x000fca000f8e000e */
[----:B------:R-:W-:-:S05]  /*6f80*/  SHF.R.U32.HI R17, RZ, UR31, R17 ;  /* 0x0000001fff117c19 */ /* 0x000fca0008011611 */
[----:B------:R-:W-:-:S04]  /*6f90*/  IMAD.MOV R13, RZ, RZ, -R17 ;  /* 0x000000ffff0d7224 */ /* 0x000fc800078e0a11 */
[----:B------:R-:W-:-:S04]  /*6fa0*/  IMAD R13, R13, UR29, R15 ;  /* 0x0000001d0d0d7c24 */ /* 0x000fc8000f8e020f */
[----:B------:R-:W-:Y:S01]  /*6fb0*/  IMAD R13, R13, UR5, RZ ;  /* 0x000000050d0d7c24 */ /* 0x000fe2000f8e02ff */
[----:B------:R-:W-:Y:S06]  /*6fc0*/  BRA.U !UP0, `(.L_x_2103) ;  /* 0x0000000d08707547 */ /* 0x000fec000b800000 */
        /* <DEDUP_REMOVED lines=213> */
[----:B0-----:R-:W-:-:S05]  /*7d20*/  @P0 IMAD.HI.U32 R16, R15, R16, R14 ;  /* 0x000000100f100227 */ /* 0x001fca00078e000e */
[----:B------:R-:W-:Y:S02]  /*7d30*/  @P0 SHF.R.U32.HI R16, RZ, R17, R16 ;  /* 0x00000011ff100219 */ /* 0x000fe40000011610 */
[----:B------:R-:W0:Y:S03]  /*7d40*/  @P0 LDC R17, c[0x0][0x4fc] ;  /* 0x00013f00ff110b82 */ /* 0x000e260000000800 */
[----:B------:R-:W-:-:S04]  /*7d50*/  @P0 IMAD.MOV R14, RZ, RZ, -R16 ;  /* 0x000000ffff0e0224 */ /* 0x000fc800078e0a10 */
[----:B0-----:R-:W-:Y:S02]  /*7d60*/  @P0 IMAD R14, R17, R14, R15 ;  /* 0x0000000e110e0224 */ /* 0x001fe400078e020f */
[----:B------:R-:W0:Y:S02]  /*7d70*/  @P0 LDC R15, c[0x0][0x568] ;  /* 0x00015a00ff0f0b82 */ /* 0x000e240000000800 */
[----:B0-----:R-:W-:-:S07]  /*7d80*/  @P0 IMAD R13, R14, R15, R13 ;  /* 0x0000000f0e0d0224 */ /* 0x001fce00078e020d */
.L_x_2103:
[----:B------:R-:W-:-:S04]  /*7d90*/  LOP3.LUT R13, R13, 0xfffffffe, RZ, 0xc0, !PT ;  /* 0xfffffffe0d0d7812 */ /* 0x000fc800078ec0ff */
[----:B------:R-:W-:-:S05]  /*7da0*/  IADD3 R14, P0, PT, R13, R2, RZ ;  /* 0x000000020d0e7210 */ /* 0x000fca0007f1e0ff */
[----:B------:R-:W-:-:S05]  /*7db0*/  IMAD.X R15, RZ, RZ, R3, P0 ;  /* 0x000000ffff0f7224 */ /* 0x000fca00000e0603 */
[----:B------:R1:W5:Y:S03]  /*7dc0*/  LDG.E.U16 R16, desc[UR36][R14.64] ;  /* 0x000000240e107981 */ /* 0x000366000c1e1500 */
.L_x_2099:
[----:B-----5:R-:W-:Y:S02]  /*7dd0*/  PRMT R13, R11, 0x9910, RZ ;  /* 0x000099100b0d7816 */ /* 0x020fe400000000ff */
[----:B-1----:R-:W-:Y:S02]  /*7de0*/  PRMT R14, R19, 0x9910, RZ ;  /* 0x00009910130e7816 */ /* 0x002fe400000000ff */
[----:B------:R-:W-:Y:S02]  /*7df0*/  ISETP.GE.U32.AND P0, PT, R20, R4, PT ;  /* 0x000000041400720c */ /* 0x000fe40003f06070 */
[CC--:B------:R-:W-:Y:S02]  /*7e00*/  ISETP.NE.AND P4, PT, R14.reuse, R13.reuse, PT ;  /* 0x0000000d0e00720c */ /* 0x0c0fe40003f85270 */
[----:B------:R-:W-:Y:S02]  /*7e10*/  ISETP.GT.AND P5, PT, R14, R13, PT ;  /* 0x0000000d0e00720c */ /* 0x000fe40003fa4270 */
[----:B------:R-:W-:-:S02]  /*7e20*/  PRMT R13, R10, 0x9910, RZ ;  /* 0x000099100a0d7816 */ /* 0x000fc400000000ff */
[----:B------:R-:W-:Y:S02]  /*7e30*/  PRMT R14, R5, 0x9910, RZ ;  /* 0x00009910050e7816 */ /* 0x000fe400000000ff */
[----:B------:R-:W-:Y:S02]  /*7e40*/  ISETP.GE.AND.EX P0, PT, R24, RZ, PT, P0 ;  /* 0x000000ff1800720c */ /* 0x000fe40003f06300 */
[CC--:B------:R-:W-:Y:S02]  /*7e50*/  ISETP.NE.AND P3, PT, R14.reuse, R13.reuse, PT ;  /* 0x0000000d0e00720c */ /* 0x0c0fe40003f65270 */
[----:B------:R-:W-:Y:S01]  /*7e60*/  ISETP.GT.AND P2, PT, R14, R13, PT ;  /* 0x0000000d0e00720c */ /* 0x000fe20003f44270 */
[----:B0-----:R-:W-:Y:S01]  /*7e70*/  IMAD.U32 R14, RZ, RZ, UR4 ;  /* 0x00000004ff0e7e24 */ /* 0x001fe2000f8e00ff */
[----:B------:R-:W-:Y:S01]  /*7e80*/  SEL R13, RZ, 0xffffffff, P5 ;  /* 0xffffffffff0d7807 */ /* 0x000fe20002800000 */
[----:B------:R-:W0:Y:S01]  /*7e90*/  LDCU UR4, c[0x0][0x39c] ;  /* 0x00007380ff0477ac */ /* 0x000e220008000800 */
[----:B------:R-:W-:-:S02]  /*7ea0*/  @!P4 SEL R13, RZ, 0xffffffff, !P0 ;  /* 0xffffffffff0dc807 */ /* 0x000fc40004000000 */
[----:B------:R-:W-:Y:S02]  /*7eb0*/  IADD3 R18, PT, PT, R4, R14, RZ ;  /* 0x0000000e04127210 */ /* 0x000fe40007ffe0ff */
[----:B------:R-:W-:Y:S02]  /*7ec0*/  LOP3.LUT R13, R13, 0x1, RZ, 0xc0, !PT ;  /* 0x000000010d0d7812 */ /* 0x000fe400078ec0ff */
[----:B------:R-:W-:Y:S02]  /*7ed0*/  ISETP.GE.U32.AND P0, PT, R21, R18, PT ;  /* 0x000000121500720c */ /* 0x000fe40003f06070 */
[----:B------:R-:W-:Y:S02]  /*7ee0*/  ISETP.NE.U32.AND P4, PT, R13, 0x1, PT ;  /* 0x000000010d00780c */ /* 0x000fe40003f85070 */
[----:B------:R-:W-:Y:S02]  /*7ef0*/  ISETP.GE.AND.EX P0, PT, R25, RZ, PT, P0 ;  /* 0x000000ff1900720c */ /* 0x000fe40003f06300 */
[----:B------:R-:W-:-:S02]  /*7f00*/  SEL R13, RZ, 0xffffffff, P2 ;  /* 0xffffffffff0d7807 */ /* 0x000fc40001000000 */
[----:B------:R-:W-:Y:S02]  /*7f10*/  @!P3 SEL R13, RZ, 0xffffffff, !P0 ;  /* 0xffffffffff0db807 */ /* 0x000fe40004000000 */
[----:B------:R-:W-:Y:S02]  /*7f20*/  SEL R20, R4, R20, !P4 ;  /* 0x0000001404147207 */ /* 0x000fe40006000000 */
[----:B------:R-:W-:Y:S02]  /*7f30*/  LOP3.LUT R13, R13, 0x1, RZ, 0xc0, !PT ;  /* 0x000000010d0d7812 */ /* 0x000fe400078ec0ff */
[----:B------:R-:W-:Y:S02]  /*7f40*/  PRMT R4, R12, 0x9910, RZ ;  /* 0x000099100c047816 */ /* 0x000fe400000000ff */
[----:B------:R-:W-:Y:S02]  /*7f50*/  ISETP.NE.U32.AND P2, PT, R13, 0x1, PT ;  /* 0x000000010d00780c */ /* 0x000fe40003f45070 */
[----:B------:R-:W-:-:S02]  /*7f60*/  PRMT R13, R6, 0x9910, RZ ;  /* 0x00009910060d7816 */ /* 0x000fc400000000ff */
[----:B------:R-:W-:Y:S02]  /*7f70*/  PRMT R15, R7, 0x9910, RZ ;  /* 0x00009910070f7816 */ /* 0x000fe400000000ff */
[CC--:B------:R-:W-:Y:S02]  /*7f80*/  ISETP.NE.AND P3, PT, R13.reuse, R4.reuse, PT ;  /* 0x000000040d00720c */ /* 0x0c0fe40003f65270 */
[----:B------:R-:W-:Y:S01]  /*7f90*/  ISETP.GT.AND P5, PT, R13, R4, PT ;  /* 0x000000040d00720c */ /* 0x000fe20003fa4270 */
[C-C-:B------:R-:W-:Y:S01]  /*7fa0*/  IMAD.IADD R13, R18.reuse, 0x1, R14.reuse ;  /* 0x00000001120d7824 */ /* 0x140fe200078e020e */
[----:B------:R-:W-:Y:S02]  /*7fb0*/  SEL R21, R18, R21, !P2 ;  /* 0x0000001512157207 */ /* 0x000fe40005000000 */
[----:B------:R-:W-:Y:S01]  /*7fc0*/  SEL R4, RZ, 0xffffffff, P5 ;  /* 0xffffffffff047807 */ /* 0x000fe20002800000 */
[----:B------:R-:W-:Y:S01]  /*7fd0*/  IMAD.IADD R18, R13, 0x1, R14 ;  /* 0x000000010d127824 */ /* 0x000fe200078e020e */
[----:B------:R-:W-:-:S02]  /*7fe0*/  ISETP.GE.U32.AND P0, PT, R22, R13, PT ;  /* 0x0000000d1600720c */ /* 0x000fc40003f06070 */
[----:B------:R-:W-:Y:S02]  /*7ff0*/  SEL R19, R11, R19, !P4 ;  /* 0x000000130b137207 */ /* 0x000fe40006000000 */
[----:B------:R-:W-:Y:S02]  /*8000*/  ISETP.GE.AND.EX P0, PT, R26, RZ, PT, P0 ;  /* 0x000000ff1a00720c */ /* 0x000fe40003f06300 */
[----:B------:R-:W-:Y:S02]  /*8010*/  SEL R24, R24, RZ, P4 ;  /* 0x000000ff18187207 */ /* 0x000fe40002000000 */
[----:B------:R-:W-:Y:S02]  /*8020*/  @!P3 SEL R4, RZ, 0xffffffff, !P0 ;  /* 0xffffffffff04b807 */ /* 0x000fe40004000000 */
[----:B------:R-:W-:Y:S02]  /*8030*/  ISETP.GE.U32.AND P0, PT, R23, R18, PT ;  /* 0x000000121700720c */ /* 0x000fe40003f06070 */
[----:B------:R-:W-:-:S02]  /*8040*/  LOP3.LUT R4, R4, 0x1, RZ, 0xc0, !PT ;  /* 0x0000000104047812 */ /* 0x000fc400078ec0ff */
[----:B------:R-:W-:Y:S02]  /*8050*/  ISETP.GE.AND.EX P0, PT, R27, RZ, PT, P0 ;  /* 0x000000ff1b00720c */ /* 0x000fe40003f06300 */
[----:B------:R-:W-:Y:S02]  /*8060*/  ISETP.NE.U32.AND P3, PT, R4, 0x1, PT ;  /* 0x000000010400780c */ /* 0x000fe40003f65070 */
[----:B------:R-:W-:Y:S02]  /*8070*/  PRMT R4, R16, 0x9910, RZ ;  /* 0x0000991010047816 */ /* 0x000fe400000000ff */
[----:B------:R-:W-:Y:S02]  /*8080*/  SEL R22, R13, R22, !P3 ;  /* 0x000000160d167207 */ /* 0x000fe40005800000 */
[CC--:B------:R-:W-:Y:S02]  /*8090*/  ISETP.NE.AND P6, PT, R15.reuse, R4.reuse, PT ;  /* 0x000000040f00720c */ /* 0x0c0fe40003fc5270 */
[----:B------:R-:W-:-:S02]  /*80a0*/  ISETP.GT.AND P5, PT, R15, R4, PT ;  /* 0x000000040f00720c */ /* 0x000fc40003fa4270 */
[----:B0-----:R-:W-:Y:S02]  /*80b0*/  MOV R13, UR4 ;  /* 0x00000004000d7c02 */ /* 0x001fe40008000f00 */
[----:B------:R-:W-:Y:S02]  /*80c0*/  SEL R4, RZ, 0xffffffff, P5 ;  /* 0xffffffffff047807 */ /* 0x000fe40002800000 */
[----:B------:R-:W-:Y:S02]  /*80d0*/  SEL R5, R10, R5, !P2 ;  /* 0x000000050a057207 */ /* 0x000fe40005000000 */
[----:B------:R-:W-:Y:S02]  /*80e0*/  SEL R25, R25, RZ, P2 ;  /* 0x000000ff19197207 */ /* 0x000fe40001000000 */
[----:B------:R-:W-:Y:S02]  /*80f0*/  SEL R6, R12, R6, !P3 ;  /* 0x000000060c067207 */ /* 0x000fe40005800000 */
[----:B------:R-:W-:-:S02]  /*8100*/  @!P6 SEL R4, RZ, 0xffffffff, !P0 ;  /* 0xffffffffff04e807 */ /* 0x000fc40004000000 */
[----:B------:R-:W-:Y:S02]  /*8110*/  SEL R26, R26, RZ, P3 ;  /* 0x000000ff1a1a7207 */ /* 0x000fe40001800000 */
        /* <DEDUP_REMOVED lines=9> */
.L_x_2098:
[----:B------:R-:W-:Y:S05]  /*81b0*/  BSYNC.RECONVERGENT B1 ;  /* 0x0000000000017941 */ /* 0x000fea0003800200 */
.L_x_2097:
[----:B------:R-:W-:Y:S01]  /*81c0*/  PRMT R8, R10, 0x7610, R8 ;  /* 0x000076100a087816 */ /* 0x000fe20000000008 */
[----:B------:R-:W-:Y:S01]  /*81d0*/  BSSY.RECONVERGENT B1, `(.L_x_2105) ;  /* 0x0000481000017945 */ /* 0x000fe20003800200 */
[----:B------:R-:W-:Y:S02]  /*81e0*/  PRMT R3, R11, 0x7610, R3 ;  /* 0x000076100b037816 */ /* 0x000fe40000000003 */
[----:B------:R-:W-:Y:S01]  /*81f0*/  PRMT R2, R16, 0x7610, R2 ;  /* 0x0000761010027816 */ /* 0x000fe20000000002 */
[----:B------:R0:W-:Y:S01]  /*8200*/  STL.S16 [R1], R8 ;  /* 0x0000000801007387 */ /* 0x0001e20000100600 */
[----:B------:R-:W-:Y:S02]  /*8210*/  ISETP.GE.U32.AND P0, PT, R4, R13, PT ;  /* 0x0000000d0400720c */ /* 0x000fe40003f06070 */
[----:B------:R-:W-:Y:S01]  /*8220*/  PRMT R18, R12, 0x7610, R18 ;  /* 0x000076100c127816 */ /* 0x000fe20000000012 */
[----:B------:R0:W-:Y:S04]  /*8230*/  STL.S16 [R1+0x4], R3 ;  /* 0x0000040301007387 */ /* 0x0001e80000100600 */
[----:B------:R0:W-:Y:S06]  /*8240*/  STL.S16 [R1+0x8], R2 ;  /* 0x0000080201007387 */ /* 0x0001ec0000100600 */
[----:B------:R-:W-:Y:S05]  /*8250*/  @P0 BRA `(.L_x_2106) ;  /* 0x0000004400e00947 */ /* 0x000fea0003800000 */
[----:B------:R-:W1:Y:S01]  /*8260*/  LDC R12, c[0x0][0x3d8] ;  /* 0x0000f600ff0c7b82 */ /* 0x000e620000000800 */
[----:B0-----:R-:W-:Y:S01]  /*8270*/  IMAD.MOV.U32 R2, RZ, RZ, -0x1 ;  /* 0xffffffffff027424 */ /* 0x001fe200078e00ff */
        /* <DEDUP_REMOVED lines=279> */
.L_x_2108:
[----:B------:R-:W-:Y:S01]  /*93f0*/  SHF.R.U32.HI R8, RZ, 0x1, R3 ;  /* 0x00000001ff087819 */ /* 0x000fe20000011603 */
[----:B------:R-:W-:-:S07]  /*9400*/  IMAD.MOV.U32 R9, RZ, RZ, RZ ;  /* 0x000000ffff097224 */ /* 0x000fce00078e00ff */
.L_x_2107:
[----:B------:R-:W0:Y:S02]  /*9410*/  LDCU.64 UR4, c[0x0][0x768] ;  /* 0x0000ed00ff0477ac */ /* 0x000e240008000a00 */
[----:B0-----:R-:W-:-:S05]  /*9420*/  IADD3 R12, P1, PT, R0, UR4, RZ ;  /* 0x00000004000c7c10 */ /* 0x001fca000ff3e0ff */
[----:B------:R-:W-:Y:S01]  /*9430*/  IMAD.X R15, RZ, RZ, UR5, P1 ;  /* 0x00000005ff0f7e24 */ /* 0x000fe200088e06ff */
[----:B------:R-:W-:-:S04]  /*9440*/  LEA R10, P1, R8, R12, 0x1 ;  /* 0x0000000c080a7211 */ /* 0x000fc800078208ff */
[----:B------:R-:W-:-:S05]  /*9450*/  LEA.HI.X R11, R8, R15, R9, 0x1, P1 ;  /* 0x0000000f080b7211 */ /* 0x000fca00008f0c09 */
[----:B------:R-:W2:Y:S01]  /*9460*/  LDG.E.U16 R0, desc[UR36][R10.64] ;  /* 0x000000240a007981 */ /* 0x000ea2000c1e1500 */
[----:B------:R-:W-:-:S04]  /*9470*/  IADD3 R9, PT, PT, R4, R14, RZ ;  /* 0x0000000e04097210 */ /* 0x000fc80007ffe0ff */
[----:B------:R-:W-:Y:S01]  /*9480*/  ISETP.GE.U32.AND P1, PT, R9, R13, PT ;  /* 0x0000000d0900720c */ /* 0x000fe20003f26070 */
[----:B--2---:R1:W-:-:S12]  /*9490*/  STL [R1+0x4], R0 ;  /* 0x0000040001007387 */ /* 0x0043d80000100800 */
[----:B------:R-:W-:Y:S05]  /*94a0*/  @P1 BRA `(.L_x_2106) ;  /* 0x00000034004c1947 */ /* 0x000fea0003800000 */
[----:B------:R-:W-:Y:S01]  /*94b0*/  CS2R R10, SRZ ;  /* 0x00000000000a7805 */ /* 0x000fe2000001ff00 */
[----:B------:R-:W-:Y:S06]  /*94c0*/  @!P0 BRA `(.L_x_2109) ;  /* 0x0000001000508947 */ /* 0x000fec0003800000 */
[----:B------:R-:W0:Y:S01]  /*94d0*/  LDCU.64 UR4, c[0x0][0x3e0] ;  /* 0x00007c00ff0477ac */ /* 0x000e220008000a00 */
[----:B-1----:R-:W1:Y:S01]  /*94e0*/  LDC R0, c[0x0][0x3d8] ;  /* 0x0000f600ff007b82 */ /* 0x002e620000000800 */
        /* <DEDUP_REMOVED lines=272> */
.L_x_2110:
[----:B------:R-:W-:Y:S01]  /*a5f0*/  SHF.R.U32.HI R10, RZ, 0x1, R0 ;  /* 0x00000001ff0a7819 */ /* 0x000fe20000011600 */
[----:B------:R-:W-:-:S07]  /*a600*/  IMAD.MOV.U32 R11, RZ, RZ, RZ ;  /* 0x000000ffff0b7224 */ /* 0x000fce00078e00ff */
.L_x_2109:
[----:B------:R-:W-:-:S04]  /*a610*/  LEA R16, P1, R10, R12, 0x1 ;  /* 0x0000000c0a107211 */ /* 0x000fc800078208ff */
[----:B------:R-:W-:-:S05]  /*a620*/  LEA.HI.X R17, R10, R15, R11, 0x1, P1 ;  /* 0x0000000f0a117211 */ /* 0x000fca00008f0c0b */
[----:B-1----:R-:W2:Y:S01]  /*a630*/  LDG.E.U16 R0, desc[UR36][R16.64] ;  /* 0x0000002410007981 */ /* 0x002ea2000c1e1500 */
[----:B------:R-:W-:-:S04]  /*a640*/  IADD3 R9, PT, PT, R14, R9, RZ ;  /* 0x000000090e097210 */ /* 0x000fc80007ffe0ff */
[----:B------:R-:W-:Y:S01]  /*a650*/  ISETP.GE.U32.AND P1, PT, R9, R13, PT ;  /* 0x0000000d0900720c */ /* 0x000fe20003f26070 */
[----:B--2---:R2:W-:-:S12]  /*a660*/  STL [R1], R0 ;  /* 0x0000000001007387 */ /* 0x0045d80000100800 */
[----:B------:R-:W-:Y:S05]  /*a670*/  @P1 BRA `(.L_x_2106) ;  /* 0x0000002000d81947 */ /* 0x000fea0003800000 */
[----:B------:R-:W-:Y:S01]  /*a680*/  CS2R R10, SRZ ;  /* 0x00000000000a7805 */ /* 0x000fe2000001ff00 */
[----:B------:R-:W-:Y:S06]  /*a690*/  @!P0 BRA `(.L_x_2111) ;  /* 0x0000001000508947 */ /* 0x000fec0003800000 */
[----:B------:R-:W0:Y:S01]  /*a6a0*/  LDCU.64 UR4, c[0x0][0x3e0] ;  /* 0x00007c00ff0477ac */ /* 0x000e220008000a00 */
[----:B--2---:R-:W1:Y:S01]  /*a6b0*/  LDC R0, c[0x0][0x3d8] ;  /* 0x0000f600ff007b82 */ /* 0x004e620000000800 */
        /* <DEDUP_REMOVED lines=272> */
.L_x_2112:
[----:B------:R-:W-:Y:S01]  /*b7c0*/  SHF.R.U32.HI R10, RZ, 0x1, R0 ;  /* 0x00000001ff0a7819 */ /* 0x000fe20000011600 */
[----:B------:R-:W-:-:S07]  /*b7d0*/  IMAD.MOV.U32 R11, RZ, RZ, RZ ;  /* 0x000000ffff0b7224 */ /* 0x000fce00078e00ff */
.L_x_2111:
[----:B------:R-:W-:-:S04]  /*b7e0*/  LEA R16, P1, R10, R12, 0x1 ;  /* 0x0000000c0a107211 */ /* 0x000fc800078208ff */
[----:B------:R-:W-:-:S05]  /*b7f0*/  LEA.HI.X R17, R10, R15, R11, 0x1, P1 ;  /* 0x0000000f0a117211 */ /* 0x000fca00008f0c0b */
[----:B------:R3:W5:Y:S01]  /*b800*/  LDG.E.U16 R18, desc[UR36][R16.64] ;  /* 0x0000002410127981 */ /* 0x000762000c1e1500 */
[----:B------:R-:W-:-:S04]  /*b810*/  IADD3 R9, PT, PT, R14, R9, RZ ;  /* 0x000000090e097210 */ /* 0x000fc80007ffe0ff */
[----:B------:R-:W-:-:S13]  /*b820*/  ISETP.GE.U32.AND P1, PT, R9, R13, PT ;  /* 0x0000000d0900720c */ /* 0x000fda0003f26070 */
[----:B---3--:R-:W-:Y:S05]  /*b830*/  @P1 BRA `(.L_x_2106) ;  /* 0x0000001000681947 */ /* 0x008fea0003800000 */
        /* <DEDUP_REMOVED lines=276> */
.L_x_2114:
[----:B------:R-:W-:Y:S01]  /*c980*/  SHF.R.U32.HI R10, RZ, 0x1, R0 ;  /* 0x00000001ff0a7819 */ /* 0x000fe20000011600 */
[----:B------:R-:W-:-:S07]  /*c990*/  IMAD.MOV.U32 R11, RZ, RZ, RZ ;  /* 0x000000ffff0b7224 */ /* 0x000fce00078e00ff */
.L_x_2113:
[----:B------:R-:W-:-:S04]  /*c9a0*/  LEA R2, P0, R10, R12, 0x1 ;  /* 0x0000000c0a027211 */ /* 0x000fc800078008ff */
[----:B------:R-:W-:-:S05]  /*c9b0*/  LEA.HI.X R3, R10, R15, R11, 0x1, P0 ;  /* 0x0000000f0a037211 */ /* 0x000fca00000f0c0b */
[----:B--2---:R-:W2:Y:S04]  /*c9c0*/  LDG.E.U16 R0, desc[UR36][R2.64] ;  /* 0x0000002402007981 */ /* 0x004ea8000c1e1500 */
[----:B--2---:R3:W-:Y:S02]  /*c9d0*/  STL [R1+0x8], R0 ;  /* 0x0000080001007387 */ /* 0x0047e40000100800 */
.L_x_2106:
[----:B------:R-:W-:Y:S05]  /*c9e0*/  BSYNC.RECONVERGENT B1 ;  /* 0x0000000000017941 */ /* 0x000fea0003800200 */
.L_x_2105:
[----:B------:R-:W-:Y:S01]  /*c9f0*/  ISETP.GE.U32.AND P0, PT, R4, R13, PT ;  /* 0x0000000d0400720c */ /* 0x000fe20003f06070 */
[----:B------:R-:W-:-:S12]  /*ca00*/  BSSY.RECONVERGENT B1, `(.L_x_2115) ;  /* 0x0000042000017945 */ /* 0x000fd80003800200 */
[----:B------:R-:W-:Y:S05]  /*ca10*/  @P0 BRA `(.L_x_2116) ;  /* 0x0000000400000947 */ /* 0x000fea0003800000 */
[----:B0-----:R-:W1:Y:S01]  /*ca20*/  LDL.LU R8, [R1+0x4] ;  /* 0x0000040001087983 */ /* 0x001e620000300800 */
[----:B------:R-:W-:Y:S02]  /*ca30*/  PRMT R3, R19, 0x9910, RZ ;  /* 0x0000991013037816 */ /* 0x000fe400000000ff */
[----:B------:R-:W-:-:S04]  /*ca40*/  ISETP.GE.U32.AND P0, PT, R20, R4, PT ;  /* 0x000000041400720c */ /* 0x000fc80003f06070 */
[----:B------:R-:W-:Y:S02]  /*ca50*/  ISETP.GE.AND.EX P0, PT, R24, RZ, PT, P0 ;  /* 0x000000ff1800720c */ /* 0x000fe40003f06300 */
[----:B-123--:R-:W-:-:S04]  /*ca60*/  PRMT R0, R8, 0x9910, RZ ;  /* 0x0000991008007816 */ /* 0x00efc800000000ff */
[CC--:B------:R-:W-:Y:S02]  /*ca70*/  ISETP.NE.AND P1, PT, R3.reuse, R0.reuse, PT ;  /* 0x000000000300720c */ /* 0x0c0fe40003f25270 */
[----:B------:R-:W-:-:S04]  /*ca80*/  ISETP.GT.AND P2, PT, R3, R0, PT ;  /* 0x000000000300720c */ /* 0x000fc80003f44270 */
[----:B------:R-:W-:-:S07]  /*ca90*/  SEL R0, RZ, 0xffffffff, P2 ;  /* 0xffffffffff007807 */ /* 0x000fce0001000000 */
[----:B------:R-:W-:-:S04]  /*caa0*/  @!P1 SEL R0, RZ, 0xffffffff, !P0 ;  /* 0xffffffffff009807 */ /* 0x000fc80004000000 */
[----:B------:R-:W-:Y:S02]  /*cab0*/  LOP3.LUT R2, R0, 0x1, RZ, 0xc0, !PT ;  /* 0x0000000100027812 */ /* 0x000fe400078ec0ff */
[----:B------:R-:W-:Y:S02]  /*cac0*/  IADD3 R0, PT, PT, R4, R14, RZ ;  /* 0x0000000e04007210 */ /* 0x000fe40007ffe0ff */
[----:B------:R-:W-:Y:S02]  /*cad0*/  ISETP.NE.U32.AND P0, PT, R2, 0x1, PT ;  /* 0x000000010200780c */ /* 0x000fe40003f05070 */
[----:B------:R-:W-:Y:S02]  /*cae0*/  ISETP.GE.U32.AND P1, PT, R0, R13, PT ;  /* 0x0000000d0000720c */ /* 0x000fe40003f26070 */
[----:B------:R-:W-:Y:S02]  /*caf0*/  SEL R19, R8, R19, !P0 ;  /* 0x0000001308137207 */ /* 0x000fe40004000000 */
[----:B------:R-:W-:-:S02]  /*cb00*/  SEL R20, R4, R20, !P0 ;  /* 0x0000001404147207 */ /* 0x000fc40004000000 */
[----:B------:R-:W-:-:S07]  /*cb10*/  SEL R24, R24, RZ, P0 ;  /* 0x000000ff18187207 */ /* 0x000fce0000000000 */
[----:B------:R-:W-:Y:S05]  /*cb20*/  @P1 BRA `(.L_x_2116) ;  /* 0x0000000000bc1947 */ /* 0x000fea0003800000 */
[----:B------:R-:W2:Y:S01]  /*cb30*/  LDL.LU R8, [R1] ;  /* 0x0000000001087983 */ /* 0x000ea20000300800 */
[----:B------:R-:W-:Y:S02]  /*cb40*/  PRMT R3, R5, 0x9910, RZ ;  /* 0x0000991005037816 */ /* 0x000fe400000000ff */
[----:B------:R-:W-:-:S04]  /*cb50*/  ISETP.GE.U32.AND P0, PT, R21, R0, PT ;  /* 0x000000001500720c */ /* 0x000fc80003f06070 */
[----:B------:R-:W-:Y:S02]  /*cb60*/  ISETP.GE.AND.EX P0, PT, R25, RZ, PT, P0 ;  /* 0x000000ff1900720c */ /* 0x000fe40003f06300 */
[----:B--2---:R-:W-:-:S04]  /*cb70*/  PRMT R2, R8, 0x9910, RZ ;  /* 0x0000991008027816 */ /* 0x004fc800000000ff */
[CC--:B------:R-:W-:Y:S02]  /*cb80*/  ISETP.NE.AND P1, PT, R3.reuse, R2.reuse, PT ;  /* 0x000000020300720c */ /* 0x0c0fe40003f25270 */
[----:B------:R-:W-:Y:S01]  /*cb90*/  ISETP.GT.AND P2, PT, R3, R2, PT ;  /* 0x000000020300720c */ /* 0x000fe20003f44270 */
[----:B------:R-:W-:-:S03]  /*cba0*/  IMAD.IADD R3, R0, 0x1, R14 ;  /* 0x0000000100037824 */ /* 0x000fc600078e020e */
        /* <DEDUP_REMOVED lines=9> */
[----:B-----5:R-:W-:Y:S01]  /*cc40*/  PRMT R0, R18, 0x9910, RZ ;  /* 0x0000991012007816 */ /* 0x020fe200000000ff */
        /* <DEDUP_REMOVED lines=15> */
[----:B------:R-:W2:Y:S01]  /*cd40*/  LDL.LU R8, [R1+0x8] ;  /* 0x0000080001087983 */ /* 0x000ea20000300800 */
        /* <DEDUP_REMOVED lines=9> */
[----:B------:R-:W-:-:S04]  /*cde0*/  ISETP.NE.U32.AND P0, PT, R0, 0x1, PT ;  /* 0x000000010000780c */ /* 0x000fc80003f05070 */
[----:B------:R-:W-:Y:S02]  /*cdf0*/  SEL R7, R8, R7, !P0 ;  /* 0x0000000708077207 */ /* 0x000fe40004000000 */
[----:B------:R-:W-:Y:S02]  /*ce00*/  SEL R23, R14, R23, !P0 ;  /* 0x000000170e177207 */ /* 0x000fe40004000000 */
[----:B------:R-:W-:-:S07]  /*ce10*/  SEL R27, R27, RZ, P0 ;  /* 0x000000ff1b1b7207 */ /* 0x000fce0000000000 */
.L_x_2116:
[----:B------:R-:W-:Y:S05]  /*ce20*/  BSYNC.RECONVERGENT B1 ;  /* 0x0000000000017941 */ /* 0x000fea0003800200 */
.L_x_2115:
[----:B-123--:R-:W-:Y:S02]  /*ce30*/  PRMT R0, R5, 0x9910, RZ ;  /* 0x0000991005007816 */ /* 0x00efe400000000ff */
[----:B0-----:R-:W-:Y:S02]  /*ce40*/  PRMT R3, R19, 0x9910, RZ ;  /* 0x0000991013037816 */ /* 0x001fe400000000ff */
        /* <DEDUP_REMOVED lines=36> */
[----:B------:R-:W-:-:S07]  /*d090*/  SEL R9, R27, R26, !P0 ;  /* 0x0000001a1b097207 */ /* 0x000fce0004000000 */
.L_x_2068:
[----:B------:R-:W-:Y:S05]  /*d0a0*/  BSYNC.RECONVERGENT B0 ;  /* 0x0000000000007941 */ /* 0x000fea0003800200 */
.L_x_2067:
[----:B------:R-:W0:Y:S01]  /*d0b0*/  LDCU UR4, c[0x0][0x3b4] ;  /* 0x00007680ff0477ac */ /* 0x000e220008000800 */
[----:B------:R-:W1:Y:S01]  /*d0c0*/  S2R R0, SR_TID.X ;  /* 0x0000000000007919 */ /* 0x000e620000002100 */
[----:B------:R-:W2:Y:S01]  /*d0d0*/  S2R R5, SR_TID.Y ;  /* 0x0000000000057919 */ /* 0x000ea20000002200 */
[----:B0-----:R-:W-:-:S09]  /*d0e0*/  UISETP.NE.AND UP0, UPT, UR4, URZ, UPT ;  /* 0x000000ff0400728c */ /* 0x001fd2000bf05270 */
[----:B------:R-:W-:Y:S05]  /*d0f0*/  BRA.U !UP0, `(.L_x_2117) ;  /* 0x0000000108b07547 */ /* 0x000fea000b800000 */
[----:B------:R-:W0:Y:S01]  /*d100*/  S2UR UR5, SR_CgaCtaId ;  /* 0x00000000000579c3 */ /* 0x000e220000008800 */
[----:B------:R-:W1:Y:S01]  /*d110*/  LDCU UR8, c[0x0][0x360] ;  /* 0x00006c00ff0877ac */ /* 0x000e620008000800 */
[----:B------:R-:W-:Y:S01]  /*d120*/  UMOV UR4, 0x400 ;  /* 0x0000040000047882 */ /* 0x000fe20000000000 */
[----:B------:R-:W3:Y:S01]  /*d130*/  LDCU UR6, c[0x0][0x364] ;  /* 0x00006c80ff0677ac */ /* 0x000ee20008000800 */
[----:B------:R-:W-:Y:S01]  /*d140*/  UIADD3 UR4, UPT, UPT, UR4, 0x10, URZ ;  /* 0x0000001004047890 */ /* 0x000fe2000fffe0ff */
[----:B-12---:R-:W-:-:S03]  /*d150*/  IMAD R2, R5, UR8, R0 ;  /* 0x0000000805027c24 */ /* 0x006fc6000f8e0200 */
[----:B0-----:R-:W-:Y:S02]  /*d160*/  ULEA UR4, UR5, UR4, 0x18 ;  /* 0x0000000405047291 */ /* 0x001fe4000f8ec0ff */
[----:B---3--:R-:W-:-:S04]  /*d170*/  UISETP.GE.U32.AND UP0, UPT, UR6, 0x2, UPT ;  /* 0x000000020600788c */ /* 0x008fc8000bf06070 */
[----:B------:R-:W-:-:S05]  /*d180*/  LEA R11, R2, UR4, 0x4 ;  /* 0x00000004020b7c11 */ /* 0x000fca000f8e20ff */
[----:B------:R0:W-:Y:S04]  /*d190*/  STS.64 [R11+0x8], R8 ;  /* 0x000008080b007388 */ /* 0x0001e80000000a00 */
[----:B------:R0:W-:Y:S01]  /*d1a0*/  STS.U16 [R11], R7 ;  /* 0x000000070b007388 */ /* 0x0001e20000000400 */
[----:B------:R-:W-:Y:S05]  /*d1b0*/  BRA.U !UP0, `(.L_x_2117) ;  /* 0x0000000108807547 */ /* 0x000fea000b800000 */
[----:B------:R-:W-:-:S05]  /*d1c0*/  UMOV UR5, UR6 ;  /* 0x0000000600057c82 */ /* 0x000fca0008000000 */
.L_x_2120:
[----:B------:R-:W-:Y:S01]  /*d1d0*/  USHF.R.U32.HI UR7, URZ, 0x1, UR5 ;  /* 0x00000001ff077899 */ /* 0x000fe20008011605 */
[----:B------:R-:W-:Y:S05]  /*d1e0*/  BAR.SYNC.DEFER_BLOCKING 0x0 ;  /* 0x0000000000007b1d */ /* 0x000fea0000010000 */
[----:B------:R-:W-:Y:S01]  /*d1f0*/  VIADD R3, R5, UR7 ;  /* 0x0000000705037c36 */ /* 0x000fe20008000000 */
[----:B------:R-:W-:Y:S04]  /*d200*/  BSSY.RECONVERGENT B0, `(.L_x_2118) ;  /* 0x0000018000007945 */ /* 0x000fe80003800200 */
[----:B------:R-:W-:-:S04]  /*d210*/  ISETP.GE.U32.AND P0, PT, R3, UR6, PT ;  /* 0x0000000603007c0c */ /* 0x000fc8000bf06070 */
[----:B------:R-:W-:-:S13]  /*d220*/  ISETP.GE.U32.OR P0, PT, R5, UR7, P0 ;  /* 0x0000000705007c0c */ /* 0x000fda0008706470 */
[----:B-1----:R-:W-:Y:S05]  /*d230*/  @P0 BRA `(.L_x_2119) ;  /* 0x0000000000500947 */ /* 0x002fea0003800000 */
[----:B------:R-:W-:Y:S01]  /*d240*/  IMAD R2, R3, UR8, R0 ;  /* 0x0000000803027c24 */ /* 0x000fe2000f8e0200 */
[----:B------:R-:W-:-:S04]  /*d250*/  PRMT R13, R7, 0x9910, RZ ;  /* 0x00009910070d7816 */ /* 0x000fc800000000ff */
[----:B------:R-:W-:-:S05]  /*d260*/  LEA R4, R2, UR4, 0x4 ;  /* 0x0000000402047c11 */ /* 0x000fca000f8e20ff */
[----:B------:R-:W1:Y:S04]  /*d270*/  LDS.U16 R6, [R4] ;  /* 0x0000000004067984 */ /* 0x000e680000000400 */
[----:B------:R-:W2:Y:S01]  /*d280*/  LDS.64 R2, [R4+0x8] ;  /* 0x0000080004027984 */ /* 0x000ea20000000a00 */
[----:B-1----:R-:W-:-:S04]  /*d290*/  PRMT R10, R6, 0x9910, RZ ;  /* 0x00009910060a7816 */ /* 0x002fc800000000ff */
[C---:B------:R-:W-:Y:S02]  /*d2a0*/  ISETP.NE.AND P1, PT, R13.reuse, R10, PT ;  /* 0x0000000a0d00720c */ /* 0x040fe40003f25270 */
[----:B--2---:R-:W-:Y:S02]  /*d2b0*/  ISETP.GE.U32.AND P0, PT, R8, R2, PT ;  /* 0x000000020800720c */ /* 0x004fe40003f06070 */
[----:B------:R-:W-:Y:S02]  /*d2c0*/  ISETP.GT.AND P2, PT, R13, R10, PT ;  /* 0x0000000a0d00720c */ /* 0x000fe40003f44270 */
[----:B------:R-:W-:Y:S02]  /*d2d0*/  ISETP.GE.AND.EX P0, PT, R9, R3, PT, P0 ;  /* 0x000000030900720c */ /* 0x000fe40003f06300 */
[----:B------:R-:W-:-:S05]  /*d2e0*/  SEL R10, RZ, 0xffffffff, P2 ;  /* 0xffffffffff0a7807 */ /* 0x000fca0001000000 */
[----:B------:R-:W-:-:S04]  /*d2f0*/  @!P1 SEL R10, RZ, 0xffffffff, !P0 ;  /* 0xffffffffff0a9807 */ /* 0x000fc80004000000 */
[----:B------:R-:W-:-:S04]  /*d300*/  LOP3.LUT R10, R10, 0x1, RZ, 0xc0, !PT ;  /* 0x000000010a0a7812 */ /* 0x000fc800078ec0ff */
[----:B------:R-:W-:-:S04]  /*d310*/  ISETP.NE.U32.AND P0, PT, R10, 0x1, PT ;  /* 0x000000010a00780c */ /* 0x000fc80003f05070 */
[----:B------:R-:W-:Y:S02]  /*d320*/  SEL R6, R6, R7, !P0 ;  /* 0x0000000706067207 */ /* 0x000fe40004000000 */
[----:B0-----:R-:W-:Y:S02]  /*d330*/  SEL R8, R2, R8, !P0 ;  /* 0x0000000802087207 */ /* 0x001fe40004000000 */
[----:B------:R-:W-:Y:S01]  /*d340*/  SEL R9, R3, R9, !P0 ;  /* 0x0000000903097207 */ /* 0x000fe20004000000 */
[----:B------:R1:W-:Y:S01]  /*d350*/  STS.U16 [R11], R6 ;  /* 0x000000060b007388 */ /* 0x0003e20000000400 */
[----:B------:R-:W-:-:S03]  /*d360*/  PRMT R7, R6, 0x7610, R7 ;  /* 0x0000761006077816 */ /* 0x000fc60000000007 */
[----:B------:R1:W-:Y:S04]  /*d370*/  STS.64 [R11+0x8], R8 ;  /* 0x000008080b007388 */ /* 0x0003e80000000a00 */
.L_x_2119:
[----:B------:R-:W-:Y:S05]  /*d380*/  BSYNC.RECONVERGENT B0 ;  /* 0x0000000000007941 */ /* 0x000fea0003800200 */
.L_x_2118:
[----:B------:R-:W-:-:S03]  /*d390*/  UISETP.GT.U32.AND UP0, UPT, UR5, 0x3, UPT ;  /* 0x000000030500788c */ /* 0x000fc6000bf04070 */
[----:B------:R-:W-:-:S06]  /*d3a0*/  UMOV UR5, UR7 ;  /* 0x0000000700057c82 */ /* 0x000fcc0008000000 */
[----:B------:R-:W-:Y:S05]  /*d3b0*/  BRA.U UP0, `(.L_x_2120) ;  /* 0xfffffffd00847547 */ /* 0x000fea000b83ffff */
.L_x_2117:
[----:B------:R-:W3:Y:S02]  /*d3c0*/  LDCU UR4, c[0x0][0x3b0] ;  /* 0x00007600ff0477ac */ /* 0x000ee40008000800 */
[----:B---3--:R-:W-:-:S09]  /*d3d0*/  UISETP.NE.AND UP0, UPT, UR4, URZ, UPT ;  /* 0x000000ff0400728c */ /* 0x008fd2000bf05270 */
[----:B------:R-:W-:Y:S05]  /*d3e0*/  BRA.U !UP0, `(.L_x_2121) ;  /* 0x0000000508147547 */ /* 0x000fea000b800000 */
[----:B------:R-:W3:Y:S02]  /*d3f0*/  LDCU UR5, c[0x0][0x360] ;  /* 0x00006c00ff0577ac */ /* 0x000ee40008000800 */
[----:B---3--:R-:W-:Y:S02]  /*d400*/  UISETP.GE.U32.AND UP0, UPT, UR5, 0x21, UPT ;  /* 0x000000210500788c */ /* 0x008fe4000bf06070 */
[----:B------:R-:W-:-:S07]  /*d410*/  UMOV UR4, UR5 ;  /* 0x0000000500047c82 */ /* 0x000fce0008000000 */
[----:B------:R-:W-:Y:S05]  /*d420*/  BRA.U !UP0, `(.L_x_2122) ;  /* 0x0000000108a87547 */ /* 0x000fea000b800000 */
[----:B------:R-:W3:Y:S01]  /*d430*/  S2UR UR6, SR_CgaCtaId ;  /* 0x00000000000679c3 */ /* 0x000ee20000008800 */
[----:B------:R-:W-:Y:S01]  /*d440*/  UMOV UR4, 0x400 ;  /* 0x0000040000047882 */ /* 0x000fe20000000000 */
[----:B-12---:R-:W-:Y:S01]  /*d450*/  IMAD R2, R5, UR5, R0 ;  /* 0x0000000505027c24 */ /* 0x006fe2000f8e0200 */
[----:B------:R-:W-:Y:S02]  /*d460*/  UIADD3 UR4, UPT, UPT, UR4, 0x10, URZ ;  /* 0x0000001004047890 */ /* 0x000fe4000fffe0ff */
[----:B------:R-:W-:Y:S02]  /*d470*/  UISETP.GE.U32.AND UP0, UPT, UR5, 0x40, UPT ;  /* 0x000000400500788c */ /* 0x000fe4000bf06070 */
[----:B---3--:R-:W-:-:S06]  /*d480*/  ULEA UR4, UR6, UR4, 0x18 ;  /* 0x0000000406047291 */ /* 0x008fcc000f8ec0ff */
[----:B0-----:R-:W-:Y:S01]  /*d490*/  LEA R11, R2, UR4, 0x4 ;  /* 0x00000004020b7c11 */ /* 0x001fe2000f8e20ff */
[----:B------:R-:W-:-:S04]  /*d4a0*/  UMOV UR4, 0x20 ;  /* 0x0000002000047882 */ /* 0x000fc80000000000 */
[----:B------:R3:W-:Y:S04]  /*d4b0*/  STS.64 [R11+0x8], R8 ;  /* 0x000008080b007388 */ /* 0x0007e80000000a00 */
[----:B------:R3:W-:Y:S01]  /*d4c0*/  STS.U16 [R11], R7 ;  /* 0x000000070b007388 */ /* 0x0007e20000000400 */
[----:B------:R-:W-:Y:S05]  /*d4d0*/  BRA.U !UP0, `(.L_x_2122) ;  /* 0x00000001087c7547 */ /* 0x000fea000b800000 */
[----:B------:R-:W-:-:S07]  /*d4e0*/  MOV R2, UR5 ;  /* 0x0000000500027c02 */ /* 0x000fce0008000f00 */
.L_x_2125:
[----:B------:R-:W-:Y:S01]  /*d4f0*/  SHF.R.U32.HI R13, RZ, 0x1, R2 ;  /* 0x00000001ff0d7819 */ /* 0x000fe20000011602 */
[----:B------:R-:W-:Y:S01]  /*d500*/  BAR.SYNC.DEFER_BLOCKING 0x0 ;  /* 0x0000000000007b1d */ /* 0x000fe20000010000 */
[----:B------:R-:W-:-:S03]  /*d510*/  ISETP.GT.U32.AND P3, PT, R2, 0x7f, PT ;  /* 0x0000007f0200780c */ /* 0x000fc60003f64070 */
[----:B------:R-:W-:Y:S02]  /*d520*/  IMAD.IADD R3, R13, 0x1, R0 ;  /* 0x000000010d037824 */ /* 0x000fe400078e0200 */
[----:B------:R-:W-:Y:S03]  /*d530*/  BSSY.RECONVERGENT B0, `(.L_x_2123) ;  /* 0x0000017000007945 */ /* 0x000fe60003800200 */
[----:B------:R-:W-:-:S04]  /*d540*/  ISETP.GE.U32.AND P0, PT, R3, UR5, PT ;  /* 0x0000000503007c0c */ /* 0x000fc8000bf06070 */
[----:B------:R-:W-:-:S13]  /*d550*/  ISETP.GE.U32.OR P0, PT, R0, R13, P0 ;  /* 0x0000000d0000720c */ /* 0x000fda0000706470 */
[----:B0-----:R-:W-:Y:S05]  /*d560*/  @P0 BRA `(.L_x_2124) ;  /* 0x00000000004c0947 */ /* 0x001fea0003800000 */
[----:B------:R-:W-:Y:S01]  /*d570*/  IMAD R4, R13, 0x10, R11 ;  /* 0x000000100d047824 */ /* 0x000fe200078e020b */
[----:B------:R-:W-:-:S04]  /*d580*/  PRMT R15, R7, 0x9910, RZ ;  /* 0x00009910070f7816 */ /* 0x000fc800000000ff */
[----:B------:R-:W0:Y:S04]  /*d590*/  LDS.U16 R6, [R4] ;  /* 0x0000000004067984 */ /* 0x000e280000000400 */
[----:B------:R-:W1:Y:S01]  /*d5a0*/  LDS.64 R2, [R4+0x8] ;  /* 0x0000080004027984 */ /* 0x000e620000000a00 */
[----:B0-----:R-:W-:-:S04]  /*d5b0*/  PRMT R10, R6, 0x9910, RZ ;  /* 0x00009910060a7816 */ /* 0x001fc800000000ff */
[C---:B------:R-:W-:Y:S02]  /*d5c0*/  ISETP.NE.AND P1, PT, R15.reuse, R10, PT ;  /* 0x0000000a0f00720c */ /* 0x040fe40003f25270 */
[----:B-1----:R-:W-:Y:S02]  /*d5d0*/  ISETP.GE.U32.AND P0, PT, R8, R2, PT ;  /* 0x000000020800720c */ /* 0x002fe40003f06070 */
[----:B------:R-:W-:Y:S02]  /*d5e0*/  ISETP.GT.AND P2, PT, R15, R10, PT ;  /* 0x0000000a0f00720c */ /* 0x000fe40003f44270 */
[----:B------:R-:W-:Y:S02]  /*d5f0*/  ISETP.GE.AND.EX P0, PT, R9, R3, PT, P0 ;  /* 0x000000030900720c */ /* 0x000fe40003f06300 */
[----:B------:R-:W-:-:S05]  /*d600*/  SEL R10, RZ, 0xffffffff, P2 ;  /* 0xffffffffff0a7807 */ /* 0x000fca0001000000 */
[----:B------:R-:W-:-:S04]  /*d610*/  @!P1 SEL R10, RZ, 0xffffffff, !P0 ;  /* 0xffffffffff0a9807 */ /* 0x000fc80004000000 */
[----:B------:R-:W-:-:S04]  /*d620*/  LOP3.LUT R10, R10, 0x1, RZ, 0xc0, !PT ;  /* 0x000000010a0a7812 */ /* 0x000fc800078ec0ff */
[----:B------:R-:W-:-:S04]  /*d630*/  ISETP.NE.U32.AND P0, PT, R10, 0x1, PT ;  /* 0x000000010a00780c */ /* 0x000fc80003f05070 */
[----:B------:R-:W-:Y:S02]  /*d640*/  SEL R6, R6, R7, !P0 ;  /* 0x0000000706067207 */ /* 0x000fe40004000000 */
[----:B---3--:R-:W-:Y:S02]  /*d650*/  SEL R8, R2, R8, !P0 ;  /* 0x0000000802087207 */ /* 0x008fe40004000000 */
[----:B------:R-:W-:Y:S01]  /*d660*/  SEL R9, R3, R9, !P0 ;  /* 0x0000000903097207 */ /* 0x000fe20004000000 */
[----:B------:R0:W-:Y:S01]  /*d670*/  STS.U16 [R11], R6 ;  /* 0x000000060b007388 */ /* 0x0001e20000000400 */
[----:B------:R-:W-:-:S03]  /*d680*/  PRMT R7, R6, 0x7610, R7 ;  /* 0x0000761006077816 */ /* 0x000fc60000000007 */
[----:B------:R0:W-:Y:S04]  /*d690*/  STS.64 [R11+0x8], R8 ;  /* 0x000008080b007388 */ /* 0x0001e80000000a00 */
.L_x_2124:
[----:B------:R-:W-:Y:S05]  /*d6a0*/  BSYNC.RECONVERGENT B0 ;  /* 0x0000000000007941 */ /* 0x000fea0003800200 */
.L_x_2123:
[----:B------:R-:W-:Y:S01]  /*d6b0*/  IMAD.MOV.U32 R2, RZ, RZ, R13 ;  /* 0x000000ffff027224 */ /* 0x000fe200078e000d */
[----:B------:R-:W-:Y:S06]  /*d6c0*/  @P3 BRA `(.L_x_2125) ;  /* 0xfffffffc00883947 */ /* 0x000fec000383ffff */
.L_x_2122:
[----:B------:R-:W-:Y:S01]  /*d6d0*/  BAR.SYNC.DEFER_BLOCKING 0x0 ;  /* 0x0000000000007b1d */ /* 0x000fe20000010000 */
[----:B------:R-:W-:-:S09]  /*d6e0*/  UISETP.GE.U32.AND UP0, UPT, UR4, 0x2, UPT ;  /* 0x000000020400788c */ /* 0x000fd2000bf06070 */
[----:B------:R-:W-:Y:S05]  /*d6f0*/  BRA.U !UP0, `(.L_x_2121) ;  /* 0x0000000108507547 */ /* 0x000fea000b800000 */
[----:B------:R-:W-:-:S07]  /*d700*/  HFMA2 R2, -RZ, RZ, 0, 5.9604644775390625e-08 ;  /* 0x00000001ff027431 */ /* 0x000fce00000001ff */
.L_x_2126:
[----:B------:R-:W-:Y:S01]  /*d710*/  PRMT R3, R7, 0x9910, RZ ;  /* 0x0000991007037816 */ /* 0x000fe200000000ff */
[----:B01-3--:R-:W0:Y:S04]  /*d720*/  SHFL.DOWN PT, R11, R8, R2, 0x1f ;  /* 0x08001f02080b7589 */ /* 0x00be2800000e0000 */
[----:B------:R-:W1:Y:S04]  /*d730*/  SHFL.DOWN PT, R4, R3, R2, 0x1f ;  /* 0x08001f0203047589 */ /* 0x000e6800000e0000 */
[----:B------:R3:W4:Y:S02]  /*d740*/  SHFL.DOWN PT, R6, R9, R2, 0x1f ;  /* 0x08001f0209067589 */ /* 0x00072400000e0000 */
[----:B---3--:R-:W-:Y:S01]  /*d750*/  IMAD.SHL.U32 R2, R2, 0x2, RZ ;  /* 0x0000000202027824 */ /* 0x008fe200078e00ff */
[----:B0-----:R-:W-:-:S02]  /*d760*/  ISETP.GE.U32.AND P0, PT, R8, R11, PT ;  /* 0x0000000b0800720c */ /* 0x001fc40003f06070 */
[----:B-1----:R-:W-:-:S04]  /*d770*/  PRMT R12, R4, 0x9910, RZ ;  /* 0x00009910040c7816 */ /* 0x002fc800000000ff */
[----:B------:R-:W-:Y:S02]  /*d780*/  ISETP.NE.AND P1, PT, R3, R12, PT ;  /* 0x0000000c0300720c */ /* 0x000fe40003f25270 */
[----:B----4-:R-:W-:-:S04]  /*d790*/  ISETP.GE.AND.EX P0, PT, R9, R6, PT, P0 ;  /* 0x000000060900720c */ /* 0x010fc80003f06300 */
[----:B------:R-:W-:Y:S02]  /*d7a0*/  SEL R10, RZ, 0xffffffff, !P0 ;  /* 0xffffffffff0a7807 */ /* 0x000fe40004000000 */
[----:B------:R-:W-:-:S05]  /*d7b0*/  ISETP.GT.AND P0, PT, R3, R12, PT ;  /* 0x0000000c0300720c */ /* 0x000fca0003f04270 */
[----:B------:R-:W-:Y:S02]  /*d7c0*/  @P1 SEL R10, RZ, 0xffffffff, P0 ;  /* 0xffffffffff0a1807 */ /* 0x000fe40000000000 */
[----:B------:R-:W-:Y:S02]  /*d7d0*/  ISETP.GE.AND P1, PT, R2, UR4, PT ;  /* 0x0000000402007c0c */ /* 0x000fe4000bf26270 */
[----:B------:R-:W-:-:S04]  /*d7e0*/  LOP3.LUT R10, R10, 0x1, RZ, 0xc0, !PT ;  /* 0x000000010a0a7812 */ /* 0x000fc800078ec0ff */
[----:B------:R-:W-:-:S04]  /*d7f0*/  ISETP.NE.U32.AND P0, PT, R10, 0x1, PT ;  /* 0x000000010a00780c */ /* 0x000fc80003f05070 */
[----:B------:R-:W-:Y:S02]  /*d800*/  SEL R7, R4, R7, !P0 ;  /* 0x0000000704077207 */ /* 0x000fe40004000000 */
[----:B------:R-:W-:Y:S02]  /*d810*/  SEL R8, R11, R8, !P0 ;  /* 0x000000080b087207 */ /* 0x000fe40004000000 */
[----:B------:R-:W-:Y:S01]  /*d820*/  SEL R9, R6, R9, !P0 ;  /* 0x0000000906097207 */ /* 0x000fe20004000000 */
[----:B------:R-:W-:Y:S06]  /*d830*/  @!P1 BRA `(.L_x_2126) ;  /* 0xfffffffc00b49947 */ /* 0x000fec000383ffff */
.L_x_2121:
[----:B------:R-:W4:Y:S01]  /*d840*/  LDCU UR4, c[0x0][0x56c] ;  /* 0x0000ad80ff0477ac */ /* 0x000f220008000800 */
[----:B-----5:R-:W-:Y:S01]  /*d850*/  IMAD.MOV.U32 R18, RZ, RZ, RZ ;  /* 0x000000ffff127224 */ /* 0x020fe200078e00ff */
[----:B----4-:R-:W-:-:S09]  /*d860*/  UISETP.NE.AND UP0, UPT, UR4, URZ, UPT ;  /* 0x000000ff0400728c */ /* 0x010fd2000bf05270 */
[----:B------:R-:W-:Y:S05]  /*d870*/  BRA.U !UP0, `(.L_x_2127) ;  /* 0x0000001108587547 */ /* 0x000fea000b800000 */
[----:B------:R-:W4:Y:S01]  /*d880*/  LDCU.64 UR8, c[0x0][0x570] ;  /* 0x0000ae00ff0877ac */ /* 0x000f220008000a00 */
[----:B------:R-:W-:Y:S01]  /*d890*/  MOV R3, R29 ;  /* 0x0000001d00037202 */ /* 0x000fe20000000f00 */
[----:B------:R-:W-:Y:S01]  /*d8a0*/  IMAD.MOV.U32 R2, RZ, RZ, RZ ;  /* 0x000000ffff027224 */ /* 0x000fe200078e00ff */
[----:B------:R-:W5:Y:S01]  /*d8b0*/  LDCU UR6, c[0x0][0x578] ;  /* 0x0000af00ff0677ac */ /* 0x000f620008000800 */
[----:B------:R-:W2:Y:S01]  /*d8c0*/  LDCU UR5, c[0x0][0x69c] ;  /* 0x0000d380ff0577ac */ /* 0x000ea20008000800 */
[----:B------:R-:W-:-:S04]  /*d8d0*/  UIADD3 UR4, UPT, UPT, UR4, -0x1, URZ ;  /* 0xffffffff04047890 */ /* 0x000fc8000fffe0ff */
[----:B------:R-:W-:Y:S01]  /*d8e0*/  UISETP.NE.AND UP0, UPT, UR4, URZ, UPT ;  /* 0x000000ff0400728c */ /* 0x000fe2000bf05270 */
[----:B----4-:R-:W-:-:S05]  /*d8f0*/  IMAD.HI.U32 R2, R29, UR9, R2 ;  /* 0x000000091d027c27 */ /* 0x010fca000f8e0002 */
[----:B-----5:R-:W-:-:S05]  /*d900*/  SHF.R.U32.HI R3, RZ, UR6, R2 ;  /* 0x00000006ff037c19 */ /* 0x020fca0008011602 */
[----:B01-3--:R-:W-:-:S04]  /*d910*/  IMAD.MOV R11, RZ, RZ, -R3 ;  /* 0x000000ffff0b7224 */ /* 0x00bfc800078e0a03 */
        /* <DEDUP_REMOVED lines=268> */
.L_x_2127:
[----:B------:R-:W4:Y:S01]  /*e9e0*/  LDCU.64 UR4, c[0x0][0x780] ;  /* 0x0000f000ff0477ac */ /* 0x000f220008000a00 */
[----:B------:R-:W-:Y:S01]  /*e9f0*/  CS2R R2, SRZ ;  /* 0x0000000000027805 */ /* 0x000fe2000001ff00 */
[----:B------:R-:W-:Y:S02]  /*ea00*/  UPLOP3.LUT UP0, UPT, UPT, UPT, UPT, 0x80, 0x8 ;  /* 0x000000000008789c */ /* 0x000fe40003f0f070 */
[----:B----4-:R-:W-:-:S04]  /*ea10*/  UISETP.NE.U32.AND UP1, UPT, UR4, URZ, UPT ;  /* 0x000000ff0400728c */ /* 0x010fc8000bf25070 */
[----:B------:R-:W-:-:S09]  /*ea20*/  UISETP.NE.AND.EX UP1, UPT, UR5, URZ, UPT, UP1 ;  /* 0x000000ff0500728c */ /* 0x000fd2000bf25310 */
[----:B------:R-:W-:Y:S05]  /*ea30*/  BRA.U !UP1, `(.L_x_2128) ;  /* 0x0000000509387547 */ /* 0x000fea000b800000 */
[----:B01-3--:R-:W-:Y:S02]  /*ea40*/  IMAD.MOV.U32 R11, RZ, RZ, 0x8 ;  /* 0x00000008ff0b7424 */ /* 0x00bfe400078e00ff */
[----:B------:R-:W-:-:S07]  /*ea50*/  IMAD.MOV.U32 R4, RZ, RZ, 0x10 ;  /* 0x00000010ff047424 */ /* 0x000fce00078e00ff */
.L_x_2129:
[----:B------:R-:W0:Y:S08]  /*ea60*/  I2F.U32.RP R6, R4 ;  /* 0x0000000400067306 */ /* 0x000e300000209000 */
[----:B0-----:R-:W0:Y:S02]  /*ea70*/  MUFU.RCP R6, R6 ;  /* 0x0000000600067308 */ /* 0x001e240000001000 */
[----:B0-----:R-:W-:-:S02]  /*ea80*/  IADD3 R2, PT, PT, R6, 0xffffffe, RZ ;  /* 0x0ffffffe06027810 */ /* 0x001fc40007ffe0ff */
[----:B------:R-:W-:-:S04]  /*ea90*/  LOP3.LUT R6, RZ, R4, RZ, 0x33, !PT ;  /* 0x00000004ff067212 */ /* 0x000fc800078e33ff */
[----:B------:R0:W1:Y:S02]  /*eaa0*/  F2I.FTZ.U32.TRUNC.NTZ R3, R2 ;  /* 0x0000000200037305 */ /* 0x000064000021f000 */
[----:B0-----:R-:W-:Y:S02]  /*eab0*/  IMAD.MOV.U32 R2, RZ, RZ, RZ ;  /* 0x000000ffff027224 */ /* 0x001fe400078e00ff */
[----:B-1----:R-:W-:-:S04]  /*eac0*/  IMAD.MOV R13, RZ, RZ, -R3 ;  /* 0x000000ffff0d7224 */ /* 0x002fc800078e0a03 */
[----:B------:R-:W-:-:S04]  /*ead0*/  IMAD R13, R13, R4, RZ ;  /* 0x000000040d0d7224 */ /* 0x000fc800078e02ff */
[----:B------:R-:W-:-:S06]  /*eae0*/  IMAD.HI.U32 R3, R3, R13, R2 ;  /* 0x0000000d03037227 */ /* 0x000fcc00078e0002 */
[----:B------:R-:W-:-:S04]  /*eaf0*/  IMAD.HI.U32 R10, R3, R11, RZ ;  /* 0x0000000b030a7227 */ /* 0x000fc800078e00ff */
[----:B------:R-:W-:-:S04]  /*eb00*/  IMAD.MOV R10, RZ, RZ, -R10 ;  /* 0x000000ffff0a7224 */ /* 0x000fc800078e0a0a */
[----:B------:R-:W-:Y:S02]  /*eb10*/  IMAD R11, R4, R10, R11 ;  /* 0x0000000a040b7224 */ /* 0x000fe400078e020b */
[----:B------:R-:W-:-:S03]  /*eb20*/  IMAD.MOV.U32 R10, RZ, RZ, R4 ;  /* 0x000000ffff0a7224 */ /* 0x000fc600078e0004 */
[----:B------:R-:W-:-:S13]  /*eb30*/  ISETP.GE.U32.AND P0, PT, R11, R4, PT ;  /* 0x000000040b00720c */ /* 0x000fda0003f06070 */
[-C--:B------:R-:W-:Y:S02]  /*eb40*/  @P0 IADD3 R11, PT, PT, R11, -R4.reuse, RZ ;  /* 0x800000040b0b0210 */ /* 0x080fe40007ffe0ff */
[----:B------:R-:W-:Y:S02]  /*eb50*/  ISETP.NE.U32.AND P0, PT, R4, RZ, PT ;  /* 0x000000ff0400720c */ /* 0x000fe40003f05070 */
[----:B------:R-:W-:-:S13]  /*eb60*/  ISETP.GE.U32.AND P1, PT, R11, R4, PT ;  /* 0x000000040b00720c */ /* 0x000fda0003f26070 */
[----:B------:R-:W-:-:S05]  /*eb70*/  @P1 IMAD.IADD R11, R11, 0x1, -R4 ;  /* 0x000000010b0b1824 */ /* 0x000fca00078e0a04 */
[----:B------:R-:W-:Y:S01]  /*eb80*/  SEL R4, R6, R11, !P0 ;  /* 0x0000000b06047207 */ /* 0x000fe20004000000 */
[----:B------:R-:W-:-:S03]  /*eb90*/  IMAD.MOV.U32 R11, RZ, RZ, R10 ;  /* 0x000000ffff0b7224 */ /* 0x000fc600078e000a */
[----:B------:R-:W-:-:S13]  /*eba0*/  ISETP.NE.AND P1, PT, R4, RZ, PT ;  /* 0x000000ff0400720c */ /* 0x000fda0003f25270 */
[----:B------:R-:W-:Y:S05]  /*ebb0*/  @P1 BRA `(.L_x_2129) ;  /* 0xfffffffc00a81947 */ /* 0x000fea000383ffff */
[C---:B------:R-:W-:Y:S01]  /*ebc0*/  IMAD.HI.U32 R11, R3.reuse, 0x10, RZ ;  /* 0x00000010030b7827 */ /* 0x040fe200078e00ff */
[----:B------:R-:W-:Y:S03]  /*ebd0*/  BSSY.RECONVERGENT B0, `(.L_x_2130) ;  /* 0x000002e000007945 */ /* 0x000fe60003800200 */
[----:B------:R-:W-:Y:S01]  /*ebe0*/  IMAD.HI.U32 R13, R3, 0x8, RZ ;  /* 0x00000008030d7827 */ /* 0x000fe200078e00ff */
[----:B------:R-:W-:-:S03]  /*ebf0*/  IADD3 R2, PT, PT, -R11, RZ, RZ ;  /* 0x000000ff0b027210 */ /* 0x000fc60007ffe1ff */
[----:B------:R-:W-:Y:S02]  /*ec00*/  IMAD.MOV R3, RZ, RZ, -R13 ;  /* 0x000000ffff037224 */ /* 0x000fe400078e0a0d */
[C---:B------:R-:W-:Y:S02]  /*ec10*/  IMAD R2, R10.reuse, R2, 0x10 ;  /* 0x000000100a027424 */ /* 0x040fe400078e0202 */
[----:B------:R-:W-:-:S03]  /*ec20*/  IMAD R3, R10, R3, 0x8 ;  /* 0x000000080a037424 */ /* 0x000fc600078e0203 */
[-C--:B------:R-:W-:Y:S02]  /*ec30*/  ISETP.GE.U32.AND P1, PT, R2, R10.reuse, PT ;  /* 0x0000000a0200720c */ /* 0x080fe40003f26070 */
[----:B------:R-:W-:-:S11]  /*ec40*/  ISETP.GE.U32.AND P3, PT, R3, R10, PT ;  /* 0x0000000a0300720c */ /* 0x000fd60003f66070 */
[----:B------:R-:W-:Y:S02]  /*ec50*/  @P1 IMAD.IADD R2, R2, 0x1, -R10 ;  /* 0x0000000102021824 */ /* 0x000fe400078e0a0a */
[----:B------:R-:W-:Y:S01]  /*ec60*/  @P1 VIADD R11, R11, 0x1 ;  /* 0x000000010b0b1836 */ /* 0x000fe20000000000 */
[-C--:B------:R-:W-:Y:S01]  /*ec70*/  @P3 IADD3 R3, PT, PT, R3, -R10.reuse, RZ ;  /* 0x8000000a03033210 */ /* 0x080fe20007ffe0ff */
[----:B------:R-:W-:Y:S01]  /*ec80*/  @P3 VIADD R13, R13, 0x1 ;  /* 0x000000010d0d3836 */ /* 0x000fe20000000000 */
[-C--:B------:R-:W-:Y:S02]  /*ec90*/  ISETP.GE.U32.AND P2, PT, R2, R10.reuse, PT ;  /* 0x0000000a0200720c */ /* 0x080fe40003f46070 */
[----:B------:R-:W-:-:S11]  /*eca0*/  ISETP.GE.U32.AND P1, PT, R3, R10, PT ;  /* 0x0000000a0300720c */ /* 0x000fd60003f26070 */
[----:B------:R-:W-:Y:S02]  /*ecb0*/  @P2 VIADD R11, R11, 0x1 ;  /* 0x000000010b0b2836 */ /* 0x000fe40000000000 */
[----:B------:R-:W-:-:S03]  /*ecc0*/  @P1 VIADD R13, R13, 0x1 ;  /* 0x000000010d0d1836 */ /* 0x000fc60000000000 */
[C---:B------:R-:W-:Y:S02]  /*ecd0*/  SEL R3, R6.reuse, R11, !P0 ;  /* 0x0000000b06037207 */ /* 0x040fe40004000000 */
[----:B------:R-:W-:-:S03]  /*ece0*/  SEL R13, R6, R13, !P0 ;  /* 0x0000000d060d7207 */ /* 0x000fc60004000000 */
[----:B------:R-:W-:-:S05]  /*ecf0*/  IMAD.WIDE.U32 R2, R3, R18, RZ ;  /* 0x0000001203027225 */ /* 0x000fca00078e00ff */
[----:B------:R-:W-:-:S13]  /*ed00*/  LOP3.LUT P2, RZ, R3, 0x1f, RZ, 0xc0, !PT ;  /* 0x0000001f03ff7812 */ /* 0x000fda000784c0ff */
[----:B------:R-:W-:Y:S05]  /*ed10*/  @P2 BRA `(.L_x_2131) ;  /* 0x0000000000542947 */ /* 0x000fea0003800000 */
[----:B------:R-:W0:Y:S01]  /*ed20*/  I2F.U32.RP R3, R13 ;  /* 0x0000000d00037306 */ /* 0x000e220000209000 */
[----:B------:R-:W-:Y:S01]  /*ed30*/  IMAD.MOV R15, RZ, RZ, -R13 ;  /* 0x000000ffff0f7224 */ /* 0x000fe200078e0a0d */
[----:B------:R-:W-:-:S06]  /*ed40*/  ISETP.NE.U32.AND P2, PT, R13, RZ, PT ;  /* 0x000000ff0d00720c */ /* 0x000fcc0003f45070 */
[----:B0-----:R-:W0:Y:S02]  /*ed50*/  MUFU.RCP R3, R3 ;  /* 0x0000000300037308 */ /* 0x001e240000001000 */
[----:B0-----:R-:W-:Y:S01]  /*ed60*/  IADD3 R10, PT, PT, R3, 0xffffffe, RZ ;  /* 0x0ffffffe030a7810 */ /* 0x001fe20007ffe0ff */
[----:B------:R-:W-:-:S05]  /*ed70*/  HFMA2 R3, -RZ, RZ, 0, 0 ;  /* 0x00000000ff037431 */ /* 0x000fca00000001ff */
        /* <DEDUP_REMOVED lines=8> */
[----:B------:R-:W-:Y:S01]  /*ee00*/  @P0 IADD3 R2, PT, PT, -R13, R2, RZ ;  /* 0x000000020d020210 */ /* 0x000fe20007ffe1ff */
[----:B------:R-:W-:-:S03]  /*ee10*/  @P0 VIADD R11, R11, 0x1 ;  /* 0x000000010b0b0836 */ /* 0x000fc60000000000 */
[----:B------:R-:W-:-:S13]  /*ee20*/  ISETP.GE.U32.AND P1, PT, R2, R13, PT ;  /* 0x0000000d0200720c */ /* 0x000fda0003f26070 */
[----:B------:R-:W-:Y:S01]  /*ee30*/  @P1 VIADD R11, R11, 0x1 ;  /* 0x000000010b0b1836 */ /* 0x000fe20000000000 */
[----:B------:R-:W-:-:S05]  /*ee40*/  @!P2 LOP3.LUT R11, RZ, R13, RZ, 0x33, !PT ;  /* 0x0000000dff0ba212 */ /* 0x000fca00078e33ff */
[----:B------:R-:W-:Y:S01]  /*ee50*/  IMAD.MOV.U32 R2, RZ, RZ, R11 ;  /* 0x000000ffff027224 */ /* 0x000fe200078e000b */
[----:B------:R-:W-:Y:S06]  /*ee60*/  BRA `(.L_x_2132) ;  /* 0x0000000000107947 */ /* 0x000fec0003800000 */
.L_x_2131:
[----:B------:R-:W-:-:S07]  /*ee70*/  MOV R4, 0xee90 ;  /* 0x0000ee9000047802 */ /* 0x000fce0000000f00 */
[----:B--2---:R-:W-:Y:S05]  /*ee80*/  CALL.REL.NOINC `($__internal_6_$__cuda_sm20_div_u64) ;  /* 0x0000003000907944 */ /* 0x004fea0003c00000 */
[----:B------:R-:W-:Y:S02]  /*ee90*/  IMAD.MOV.U32 R2, RZ, RZ, R6 ;  /* 0x000000ffff027224 */ /* 0x000fe400078e0006 */
[----:B------:R-:W-:-:S07]  /*eea0*/  IMAD.MOV.U32 R3, RZ, RZ, R11 ;  /* 0x000000ffff037224 */ /* 0x000fce00078e000b */
.L_x_2132:
[----:B------:R-:W-:Y:S05]  /*eeb0*/  BSYNC.RECONVERGENT B0 ;  /* 0x0000000000007941 */ /* 0x000fea0003800200 */
.L_x_2130:
[----:B------:R-:W0:Y:S02]  /*eec0*/  LDCU.64 UR4, c[0x0][0x780] ;  /* 0x0000f000ff0477ac */ /* 0x000e240008000a00 */
[----:B0-----:R-:W-:Y:S02]  /*eed0*/  UISETP.NE.U32.AND UP0, UPT, UR4, URZ, UPT ;  /* 0x000000ff0400728c */ /* 0x001fe4000bf05070 */
[----:B------:R-:W-:Y:S02]  /*eee0*/  IADD3 R2, P0, PT, R2, UR4, RZ ;  /* 0x0000000402027c10 */ /* 0x000fe4000ff1e0ff */
[----:B------:R-:W-:Y:S02]  /*eef0*/  UISETP.NE.AND.EX UP0, UPT, UR5, URZ, UPT, UP0 ;  /* 0x000000ff0500728c */ /* 0x000fe4000bf05300 */
[----:B------:R-:W-:Y:S02]  /*ef00*/  IADD3.X R3, PT, PT, R3, UR5, RZ, P0, !PT ;  /* 0x0000000503037c10 */ /* 0x000fe400087fe4ff */
[----:B------:R-:W-:-:S11]  /*ef10*/  UPLOP3.LUT UP0, UPT, UPT, UPT, UP0, 0x40, 0x4 ;  /* 0x000000000004789c */ /* 0x000fd60003f0e800 */
.L_x_2128:
[----:B------:R-:W4:Y:S02]  /*ef20*/  LDCU UR4, c[0x0][0x3b8] ;  /* 0x00007700ff0477ac */ /* 0x000f240008000800 */
[----:B----4-:R-:W-:-:S09]  /*ef30*/  UISETP.NE.AND UP1, UPT, UR4, URZ, UPT ;  /* 0x000000ff0400728c */ /* 0x010fd2000bf25270 */
[----:B------:R-:W-:Y:S05]  /*ef40*/  BRA.U !UP1, `(.L_x_2133) ;  /* 0x0000002909647547 */ /* 0x000fea000b800000 */
[----:B------:R-:W4:Y:S01]  /*ef50*/  S2R R4, SR_CTAID.X ;  /* 0x0000000000047919 */ /* 0x000f220000002500 */
[----:B------:R-:W5:Y:S01]  /*ef60*/  LDCU UR4, c[0x0][0x56c] ;  /* 0x0000ad80ff0477ac */ /* 0x000f620008000800 */
[----:B------:R-:W-:Y:S01]  /*ef70*/  IMAD.MOV.U32 R18, RZ, RZ, RZ ;  /* 0x000000ffff127224 */ /* 0x000fe200078e00ff */
[----:B------:R-:W0:Y:S01]  /*ef80*/  LDCU UR5, c[0x0][0x3bc] ;  /* 0x00007780ff0577ac */ /* 0x000e220008000800 */
[----:B------:R-:W2:Y:S01]  /*ef90*/  LDCU UR6, c[0x0][0x3c0] ;  /* 0x00007800ff0677ac */ /* 0x000ea20008000800 */
[----:B------:R-:W4:Y:S01]  /*efa0*/  LDCU UR7, c[0x0][0x3a8] ;  /* 0x00007500ff0777ac */ /* 0x000f220008000800 */
[----:B-----5:R-:W-:Y:S01]  /*efb0*/  UISETP.NE.AND UP1, UPT, UR4, URZ, UPT ;  /* 0x000000ff0400728c */ /* 0x020fe2000bf25270 */
[----:B01----:R-:W-:-:S04]  /*efc0*/  IMAD R6, R0, UR5, RZ ;  /* 0x0000000500067c24 */ /* 0x003fc8000f8e02ff */
[----:B--23--:R-:W-:-:S04]  /*efd0*/  IMAD R11, R5, UR6, R6 ;  /* 0x00000006050b7c24 */ /* 0x00cfc8000f8e0206 */
[----:B----4-:R-:W-:Y:S01]  /*efe0*/  IMAD R11, R4, UR7, R11 ;  /* 0x00000007040b7c24 */ /* 0x010fe2000f8e020b */
        /* <DEDUP_REMOVED lines=9> */
[----:B------:R-:W-:-:S04]  /*f080*/  IMAD.MOV R15, RZ, RZ, -R13 ;  /* 0x000000ffff0f7224 */ /* 0x000fc800078e0a0d */
        /* <DEDUP_REMOVED lines=268> */
.L_x_2134:
[----:B------:R-:W0:Y:S01]  /*10150*/  LDCU UR4, c[0x0][0x3a0] ;  /* 0x00007400ff0477ac */ /* 0x000e220008000800 */
[----:B------:R-:W1:Y:S01]  /*10160*/  S2UR UR8, SR_CgaCtaId ;  /* 0x00000000000879c3 */ /* 0x000e620000008800 */
[----:B------:R-:W-:Y:S01]  /*10170*/  BSSY.RECONVERGENT B0, `(.L_x_2135) ;  /* 0x0000017000007945 */ /* 0x000fe20003800200 */
[----:B------:R-:W-:Y:S02]  /*10180*/  LOP3.LUT P3, RZ, R0, R5, RZ, 0xfc, !PT ;  /* 0x0000000500ff7212 */ /* 0x000fe4000786fcff */
[----:B------:R-:W-:Y:S02]  /*10190*/  PLOP3.LUT P0, PT, PT, PT, PT, 0x8, 0x80 ;  /* 0x000000000080781c */ /* 0x000fe40003f0e170 */
[----:B0-----:R-:W-:-:S13]  /*101a0*/  ISETP.GE.AND P1, PT, R11, UR4, PT ;  /* 0x000000040b007c0c */ /* 0x001fda000bf26270 */
[----:B-1----:R-:W-:Y:S05]  /*101b0*/  @P1 BRA `(.L_x_2136) ;  /* 0x0000000000481947 */ /* 0x002fea0003800000 */
        /* <DEDUP_REMOVED lines=17> */
[----:B------:R0:W-:Y:S02]  /*102d0*/  STG.E.U16 desc[UR36][R10.64], R7 ;  /* 0x000000070a007986 */ /* 0x0001e4000c101524 */
.L_x_2136:
[----:B------:R-:W-:Y:S05]  /*102e0*/  BSYNC.RECONVERGENT B0 ;  /* 0x0000000000007941 */ /* 0x000fea0003800200 */
.L_x_2135:
[----:B------:R-:W-:Y:S01]  /*102f0*/  UMOV UR7, 0x400 ;  /* 0x0000040000077882 */ /* 0x000fe20000000000 */
        /* <DEDUP_REMOVED lines=34> */
.L_x_2138:
[----:B------:R-:W-:Y:S05]  /*10520*/  BSYNC.RECONVERGENT B0 ;  /* 0x0000000000007941 */ /* 0x000fea0003800200 */
.L_x_2137:
[----:B------:R-:W-:Y:S01]  /*10530*/  BAR.SYNC.DEFER_BLOCKING 0x0 ;  /* 0x0000000000007b1d */ /* 0x000fe20000010000 */
[----:B------:R-:W-:-:S09]  /*10540*/  ULEA UR4, UR8, UR7, 0x18 ;  /* 0x0000000708047291 */ /* 0x000fd2000f8ec0ff */
        /* <DEDUP_REMOVED lines=15> */
[----:B------:R-:W3:Y:S01]  /*10640*/  LDCU.U16 UR5, c[0x0][0x388] ;  /* 0x00007100ff0577ac */ /* 0x000ee20008000400 */
[----:B-1----:R-:W-:Y:S01]  /*10650*/  UISETP.NE.AND UP1, UPT, UR4, URZ, UPT ;  /* 0x000000ff0400728c */ /* 0x002fe2000bf25270 */
[----:B--2---:R-:W-:Y:S01]  /*10660*/  IMAD.U32 R6, RZ, RZ, UR10 ;  /* 0x0000000aff067e24 */ /* 0x004fe2000f8e00ff */
[----:B0-----:R-:W-:Y:S01]  /*10670*/  MOV R9, UR11 ;  /* 0x0000000b00097c02 */ /* 0x001fe20008000f00 */
[----:B---3--:R-:W-:-:S06]  /*10680*/  IMAD.U32 R7, RZ, RZ, UR5 ;  /* 0x00000005ff077e24 */ /* 0x008fcc000f8e00ff */
[----:B------:R-:W-:Y:S05]  /*10690*/  BRA.U !UP1, `(.L_x_2140) ;  /* 0x0000000109847547 */ /* 0x000fea000b800000 */
[----:B------:R-:W0:Y:S01]  /*106a0*/  LDCU UR4, c[0x0][0x360] ;  /* 0x00006c00ff0477ac */ /* 0x000e220008000800 */
[----:B------:R-:W1:Y:S01]  /*106b0*/  LDCU UR6, c[0x0][0x3ac] ;  /* 0x00007580ff0677ac */ /* 0x000e620008000800 */
[----:B0-----:R-:W-:-:S05]  /*106c0*/  IMAD R8, R5, UR4, R0 ;  /* 0x0000000405087c24 */ /* 0x001fca000f8e0200 */
[----:B-1----:R-:W-:-:S13]  /*106d0*/  ISETP.GE.U32.AND P1, PT, R8, UR6, PT ;  /* 0x0000000608007c0c */ /* 0x002fda000bf26070 */
[----:B------:R-:W-:Y:S05]  /*106e0*/  @P1 BRA `(.L_x_2141) ;  /* 0x0000000000e81947 */ /* 0x000fea0003800000 */
[----:B------:R-:W0:Y:S01]  /*106f0*/  LDCU UR5, c[0x0][0x374] ;  /* 0x00006e80ff0577ac */ /* 0x000e220008000800 */
[----:B------:R-:W1:Y:S01]  /*10700*/  LDC R19, c[0x0][0x364] ;  /* 0x0000d900ff137b82 */ /* 0x000e620000000800 */
[----:B------:R-:W-:Y:S07]  /*10710*/  BSSY.RECONVERGENT B1, `(.L_x_2142) ;  /* 0x0000018000017945 */ /* 0x000fee0003800200 */
[----:B------:R-:W2:Y:S01]  /*10720*/  LDC.64 R10, c[0x0][0x788] ;  /* 0x0001e200ff0a7b82 */ /* 0x000ea20000000a00 */
[----:B0-----:R-:W-:-:S02]  /*10730*/  IMAD R17, R4, UR5, RZ ;  /* 0x0000000504117c24 */ /* 0x001fc4000f8e02ff */
[----:B-1----:R-:W-:-:S07]  /*10740*/  IMAD R19, R19, UR4, RZ ;  /* 0x0000000413137c24 */ /* 0x002fce000f8e02ff */
.L_x_2143:
[----:B------:R-:W-:-:S04]  /*10750*/  IMAD.IADD R15, R17, 0x1, R8 ;  /* 0x00000001110f7824 */ /* 0x000fc800078e0208 */
[----:B--2---:R-:W-:-:S05]  /*10760*/  IMAD.WIDE.U32 R14, R15, 0x10, R10 ;  /* 0x000000100f0e7825 */ /* 0x004fca00078e000a */
[----:B------:R-:W2:Y:S04]  /*10770*/  LDG.E.U16 R4, desc[UR36][R14.64] ;  /* 0x000000240e047981 */ /* 0x000ea8000c1e1500 */
[----:B------:R-:W3:Y:S01]  /*10780*/  LDG.E.64 R12, desc[UR36][R14.64+0x8] ;  /* 0x000008240e0c7981 */ /* 0x000ee2000c1e1b00 */
[----:B------:R-:W-:Y:S01]  /*10790*/  PRMT R21, R7, 0x9910, RZ ;  /* 0x0000991007157816 */ /* 0x000fe200000000ff */
[----:B------:R-:W-:Y:S01]  /*107a0*/  IMAD.IADD R8, R19, 0x1, R8 ;  /* 0x0000000113087824 */ /* 0x000fe200078e0208 */
[----:B--2---:R-:W-:-:S04]  /*107b0*/  PRMT R16, R4, 0x9910, RZ ;  /* 0x0000991004107816 */ /* 0x004fc800000000ff */
[C---:B------:R-:W-:Y:S02]  /*107c0*/  ISETP.NE.AND P2, PT, R21.reuse, R16, PT ;  /* 0x000000101500720c */ /* 0x040fe40003f45270 */
[----:B---3--:R-:W-:Y:S02]  /*107d0*/  ISETP.GE.U32.AND P1, PT, R6, R12, PT ;  /* 0x0000000c0600720c */ /* 0x008fe40003f26070 */
[----:B------:R-:W-:Y:S02]  /*107e0*/  ISETP.GT.AND P3, PT, R21, R16, PT ;  /* 0x000000101500720c */ /* 0x000fe40003f64270 */
[----:B------:R-:W-:Y:S02]  /*107f0*/  ISETP.GE.AND.EX P1, PT, R9, R13, PT, P1 ;  /* 0x0000000d0900720c */ /* 0x000fe40003f26310 */
[----:B------:R-:W-:-:S05]  /*10800*/  SEL R16, RZ, 0xffffffff, P3 ;  /* 0xffffffffff107807 */ /* 0x000fca0001800000 */
[----:B------:R-:W-:Y:S02]  /*10810*/  @!P2 SEL R16, RZ, 0xffffffff, !P1 ;  /* 0xffffffffff10a807 */ /* 0x000fe40004800000 */
[----:B------:R-:W-:Y:S02]  /*10820*/  ISETP.GE.U32.AND P2, PT, R8, UR6, PT ;  /* 0x0000000608007c0c */ /* 0x000fe4000bf46070 */
[----:B------:R-:W-:-:S04]  /*10830*/  LOP3.LUT R16, R16, 0x1, RZ, 0xc0, !PT ;  /* 0x0000000110107812 */ /* 0x000fc800078ec0ff */
[----:B------:R-:W-:-:S04]  /*10840*/  ISETP.NE.U32.AND P1, PT, R16, 0x1, PT ;  /* 0x000000011000780c */ /* 0x000fc80003f25070 */
[----:B------:R-:W-:Y:S02]  /*10850*/  SEL R7, R4, R7, !P1 ;  /* 0x0000000704077207 */ /* 0x000fe40004800000 */
[----:B------:R-:W-:Y:S02]  /*10860*/  SEL R6, R12, R6, !P1 ;  /* 0x000000060c067207 */ /* 0x000fe40004800000 */
[----:B------:R-:W-:Y:S01]  /*10870*/  SEL R9, R13, R9, !P1 ;  /* 0x000000090d097207 */ /* 0x000fe20004800000 */
[----:B------:R-:W-:Y:S06]  /*10880*/  @!P2 BRA `(.L_x_2143) ;  /* 0xfffffffc00b0a947 */ /* 0x000fec000383ffff */
[----:B------:R-:W-:Y:S05]  /*10890*/  BSYNC.RECONVERGENT B1 ;  /* 0x0000000000017941 */ /* 0x000fea0003800200 */
.L_x_2142:
[----:B------:R-:W-:Y:S05]  /*108a0*/  BRA `(.L_x_2141) ;  /* 0x0000000000787947 */ /* 0x000fea0003800000 */
.L_x_2140:
[----:B------:R-:W0:Y:S02]  /*108b0*/  LDCU UR5, c[0x0][0x3ac] ;  /* 0x00007580ff0577ac */ /* 0x000e240008000800 */
[----:B0-----:R-:W-:-:S13]  /*108c0*/  ISETP.GE.U32.AND P1, PT, R5, UR5, PT ;  /* 0x0000000505007c0c */ /* 0x001fda000bf26070 */
[----:B------:R-:W-:Y:S05]  /*108d0*/  @P1 BRA `(.L_x_2141) ;  /* 0x00000000006c1947 */ /* 0x000fea0003800000 */
[----:B------:R-:W0:Y:S01]  /*108e0*/  LDCU UR4, c[0x0][0x374] ;  /* 0x00006e80ff0477ac */ /* 0x000e220008000800 */
[----:B------:R-:W1:Y:S01]  /*108f0*/  LDC R19, c[0x0][0x360] ;  /* 0x0000d800ff137b82 */ /* 0x000e620000000800 */
[----:B------:R-:W-:-:S07]  /*10900*/  MOV R17, R5 ;  /* 0x0000000500117202 */ /* 0x000fce0000000f00 */
[----:B------:R-:W2:Y:S08]  /*10910*/  LDC.64 R10, c[0x0][0x788] ;  /* 0x0001e200ff0a7b82 */ /* 0x000eb00000000a00 */
[----:B------:R-:W3:Y:S01]  /*10920*/  LDC R20, c[0x0][0x364] ;  /* 0x0000d900ff147b82 */ /* 0x000ee20000000800 */
[----:B0-----:R-:W-:-:S07]  /*10930*/  IMAD R4, R4, UR4, RZ ;  /* 0x0000000404047c24 */ /* 0x001fce000f8e02ff */
.L_x_2144:
[----:B------:R-:W-:-:S04]  /*10940*/  IMAD.IADD R13, R4, 0x1, R17 ;  /* 0x00000001040d7824 */ /* 0x000fc800078e0211 */
[----:B-1----:R-:W-:-:S04]  /*10950*/  IMAD R13, R13, R19, R0 ;  /* 0x000000130d0d7224 */ /* 0x002fc800078e0200 */
[----:B--2---:R-:W-:-:S05]  /*10960*/  IMAD.WIDE.U32 R14, R13, 0x10, R10 ;  /* 0x000000100d0e7825 */ /* 0x004fca00078e000a */
[----:B------:R-:W2:Y:S04]  /*10970*/  LDG.E.U16 R8, desc[UR36][R14.64] ;  /* 0x000000240e087981 */ /* 0x000ea8000c1e1500 */
[----:B------:R-:W4:Y:S01]  /*10980*/  LDG.E.64 R12, desc[UR36][R14.64+0x8] ;  /* 0x000008240e0c7981 */ /* 0x000f22000c1e1b00 */
[----:B------:R-:W-:Y:S01]  /*10990*/  PRMT R21, R7, 0x9910, RZ ;  /* 0x0000991007157816 */ /* 0x000fe200000000ff */
[----:B---3--:R-:W-:Y:S01]  /*109a0*/  IMAD.IADD R17, R20, 0x1, R17 ;  /* 0x0000000114117824 */ /* 0x008fe200078e0211 */
[----:B--2---:R-:W-:-:S04]  /*109b0*/  PRMT R16, R8, 0x9910, RZ ;  /* 0x0000991008107816 */ /* 0x004fc800000000ff */
[C---:B------:R-:W-:Y:S02]  /*109c0*/  ISETP.NE.AND P2, PT, R21.reuse, R16, PT ;  /* 0x000000101500720c */ /* 0x040fe40003f45270 */
[----:B----4-:R-:W-:Y:S02]  /*109d0*/  ISETP.GE.U32.AND P1, PT, R6, R12, PT ;  /* 0x0000000c0600720c */ /* 0x010fe40003f26070 */
        /* <DEDUP_REMOVED lines=11> */
.L_x_2141:
[----:B------:R-:W-:Y:S05]  /*10a90*/  BSYNC.RECONVERGENT B0 ;  /* 0x0000000000007941 */ /* 0x000fea0003800200 */
.L_x_2139:
[----:B------:R-:W0:Y:S01]  /*10aa0*/  LDCU UR5, c[0x0][0x360] ;  /* 0x00006c00ff0577ac */ /* 0x000e220008000800 */
[----:B------:R-:W-:Y:S01]  /*10ab0*/  IMAD.MOV.U32 R8, RZ, RZ, R6 ;  /* 0x000000ffff087224 */ /* 0x000fe200078e0006 */
[----:B------:R-:W-:Y:S01]  /*10ac0*/  UIADD3 UR7, UPT, UPT, UR7, 0x10, URZ ;  /* 0x0000001007077890 */ /* 0x000fe2000fffe0ff */
[----:B------:R-:W1:Y:S03]  /*10ad0*/  LDCU UR6, c[0x0][0x364] ;  /* 0x00006c80ff0677ac */ /* 0x000e660008000800 */
[----:B------:R-:W-:Y:S01]  /*10ae0*/  ULEA UR8, UR8, UR7, 0x18 ;  /* 0x0000000708087291 */ /* 0x000fe2000f8ec0ff */
[----:B0-----:R-:W-:-:S05]  /*10af0*/  IMAD R4, R5, UR5, R0 ;  /* 0x0000000505047c24 */ /* 0x001fca000f8e0200 */
[----:B------:R-:W-:Y:S01]  /*10b00*/  LEA R4, R4, UR8, 0x4 ;  /* 0x0000000804047c11 */ /* 0x000fe2000f8e20ff */
[----:B-1----:R-:W-:-:S04]  /*10b10*/  UISETP.GE.U32.AND UP1, UPT, UR6, 0x2, UPT ;  /* 0x000000020600788c */ /* 0x002fc8000bf26070 */
[----:B------:R0:W-:Y:S04]  /*10b20*/  STS.64 [R4+0x8], R8 ;  /* 0x0000080804007388 */ /* 0x0001e80000000a00 */
[----:B------:R0:W-:Y:S01]  /*10b30*/  STS.U16 [R4], R7 ;  /* 0x0000000704007388 */ /* 0x0001e20000000400 */
[----:B------:R-:W-:Y:S05]  /*10b40*/  BRA.U !UP1, `(.L_x_2145) ;  /* 0x0000000109847547 */ /* 0x000fea000b800000 */
[----:B------:R-:W-:-:S05]  /*10b50*/  UMOV UR4, UR6 ;  /* 0x0000000600047c82 */ /* 0x000fca0008000000 */
.L_x_2148:
[----:B------:R-:W-:Y:S01]  /*10b60*/  USHF.R.U32.HI UR7, URZ, 0x1, UR4 ;  /* 0x00000001ff077899 */ /* 0x000fe20008011604 */
[----:B------:R-:W-:Y:S05]  /*10b70*/  BAR.SYNC.DEFER_BLOCKING 0x0 ;  /* 0x0000000000007b1d */ /* 0x000fea0000010000 */
[----:B------:R-:W-:Y:S01]  /*10b80*/  IADD3 R11, PT, PT, R5, UR7, RZ ;  /* 0x00000007050b7c10 */ /* 0x000fe2000fffe0ff */
[----:B------:R-:W-:Y:S03]  /*10b90*/  BSSY.RECONVERGENT B0, `(.L_x_2146) ;  /* 0x0000019000007945 */ /* 0x000fe60003800200 */
[----:B------:R-:W-:-:S04]  /*10ba0*/  ISETP.GE.U32.AND P1, PT, R11, UR6, PT ;  /* 0x000000060b007c0c */ /* 0x000fc8000bf26070 */
[----:B------:R-:W-:-:S13]  /*10bb0*/  ISETP.GE.U32.OR P1, PT, R5, UR7, P1 ;  /* 0x0000000705007c0c */ /* 0x000fda0008f26470 */
[----:B-1----:R-:W-:Y:S05]  /*10bc0*/  @P1 BRA `(.L_x_2147) ;  /* 0x0000000000541947 */ /* 0x002fea0003800000 */
[----:B0-----:R-:W-:Y:S01]  /*10bd0*/  IMAD R8, R11, UR5, R0 ;  /* 0x000000050b087c24 */ /* 0x001fe2000f8e0200 */
[----:B------:R-:W-:-:S04]  /*10be0*/  PRMT R14, R7, 0x9910, RZ ;  /* 0x00009910070e7816 */ /* 0x000fc800000000ff */
[----:B------:R-:W-:-:S05]  /*10bf0*/  LEA R8, R8, UR8, 0x4 ;  /* 0x0000000808087c11 */ /* 0x000fca000f8e20ff */
[----:B------:R-:W0:Y:S04]  /*10c00*/  LDS.U16 R12, [R8] ;  /* 0x00000000080c7984 */ /* 0x000e280000000400 */
[----:B------:R-:W1:Y:S01]  /*10c10*/  LDS.64 R10, [R8+0x8] ;  /* 0x00000800080a7984 */ /* 0x000e620000000a00 */
[----:B0-----:R-:W-:-:S04]  /*10c20*/  PRMT R13, R12, 0x9910, RZ ;  /* 0x000099100c0d7816 */ /* 0x001fc800000000ff */
[-C--:B------:R-:W-:Y:S02]  /*10c30*/  ISETP.NE.AND P2, PT, R14, R13.reuse, PT ;  /* 0x0000000d0e00720c */ /* 0x080fe40003f45270 */
        /* <DEDUP_REMOVED lines=10> */
[----:B------:R-:W-:Y:S01]  /*10ce0*/  IMAD.MOV.U32 R8, RZ, RZ, R6 ;  /* 0x000000ffff087224 */ /* 0x000fe200078e0006 */
[----:B------:R-:W-:Y:S01]  /*10cf0*/  PRMT R7, R13, 0x7610, R7 ;  /* 0x000076100d077816 */ /* 0x000fe20000000007 */
[----:B------:R1:W-:Y:S04]  /*10d00*/  STS.U16 [R4], R13 ;  /* 0x0000000d04007388 */ /* 0x0003e80000000400 */
[----:B------:R1:W-:Y:S02]  /*10d10*/  STS.64 [R4+0x8], R8 ;  /* 0x0000080804007388 */ /* 0x0003e40000000a00 */
.L_x_2147:
[----:B------:R-:W-:Y:S05]  /*10d20*/  BSYNC.RECONVERGENT B0 ;  /* 0x0000000000007941 */ /* 0x000fea0003800200 */
.L_x_2146:
[----:B------:R-:W-:-:S03]  /*10d30*/  UISETP.GT.U32.AND UP1, UPT, UR4, 0x3, UPT ;  /* 0x000000030400788c */ /* 0x000fc6000bf24070 */
[----:B------:R-:W-:-:S06]  /*10d40*/  UMOV UR4, UR7 ;  /* 0x0000000700047c82 */ /* 0x000fcc0008000000 */
[----:B------:R-:W-:Y:S05]  /*10d50*/  BRA.U UP1, `(.L_x_2148) ;  /* 0xfffffffd01807547 */ /* 0x000fea000b83ffff */
.L_x_2145:
[----:B------:R-:W2:Y:S02]  /*10d60*/  LDCU UR4, c[0x0][0x3b0] ;  /* 0x00007600ff0477ac */ /* 0x000ea40008000800 */
[----:B--2---:R-:W-:-:S09]  /*10d70*/  UISETP.NE.AND UP1, UPT, UR4, URZ, UPT ;  /* 0x000000ff0400728c */ /* 0x004fd2000bf25270 */
[----:B------:R-:W-:Y:S05]  /*10d80*/  BRA.U !UP1, `(.L_x_2149) ;  /* 0x0000000509007547 */ /* 0x000fea000b800000 */
[----:B------:R-:W-:Y:S02]  /*10d90*/  UISETP.GE.U32.AND UP1, UPT, UR5, 0x21, UPT ;  /* 0x000000210500788c */ /* 0x000fe4000bf26070 */
[----:B------:R-:W-:-:S07]  /*10da0*/  UMOV UR4, UR5 ;  /* 0x0000000500047c82 */ /* 0x000fce0008000000 */
[----:B------:R-:W-:Y:S05]  /*10db0*/  BRA.U !UP1, `(.L_x_2150) ;  /* 0x0000000109987547 */ /* 0x000fea000b800000 */
[----:B01----:R-:W-:Y:S01]  /*10dc0*/  IMAD.MOV.U32 R8, RZ, RZ, R6 ;  /* 0x000000ffff087224 */ /* 0x003fe200078e0006 */
[----:B------:R2:W-:Y:S01]  /*10dd0*/  STS.U16 [R4], R7 ;  /* 0x0000000704007388 */ /* 0x0005e20000000400 */
[----:B------:R-:W-:Y:S01]  /*10de0*/  UISETP.GE.U32.AND UP1, UPT, UR5, 0x40, UPT ;  /* 0x000000400500788c */ /* 0x000fe2000bf26070 */
[----:B------:R-:W-:Y:S02]  /*10df0*/  UMOV UR4, 0x20 ;  /* 0x0000002000047882 */ /* 0x000fe40000000000 */
[----:B------:R2:W-:Y:S06]  /*10e00*/  STS.64 [R4+0x8], R8 ;  /* 0x0000080804007388 */ /* 0x0005ec0000000a00 */
[----:B------:R-:W-:Y:S05]  /*10e10*/  BRA.U !UP1, `(.L_x_2150) ;  /* 0x0000000109807547 */ /* 0x000fea000b800000 */
[----:B------:R-:W-:-:S07]  /*10e20*/  IMAD.U32 R5, RZ, RZ, UR5 ;  /* 0x00000005ff057e24 */ /* 0x000fce000f8e00ff */
.L_x_2153:
[----:B------:R-:W-:Y:S01]  /*10e30*/  SHF.R.U32.HI R13, RZ, 0x1, R5 ;  /* 0x00000001ff0d7819 */ /* 0x000fe20000011605 */
[----:B------:R-:W-:Y:S01]  /*10e40*/  BAR.SYNC.DEFER_BLOCKING 0x0 ;  /* 0x0000000000007b1d */ /* 0x000fe20000010000 */
[----:B------:R-:W-:Y:S02]  /*10e50*/  ISETP.GT.U32.AND P2, PT, R5, 0x7f, PT ;  /* 0x0000007f0500780c */ /* 0x000fe40003f44070 */
[----:B--2---:R-:W-:-:S03]  /*10e60*/  IADD3 R8, PT, PT, R13, R0, RZ ;  /* 0x000000000d087210 */ /* 0x004fc60007ffe0ff */
[----:B------:R-:W-:Y:S01]  /*10e70*/  BSSY.RECONVERGENT B0, `(.L_x_2151) ;  /* 0x0000018000007945 */ /* 0x000fe20003800200 */
[----:B------:R-:W-:-:S04]  /*10e80*/  ISETP.GE.U32.AND P1, PT, R8, UR5, PT ;  /* 0x0000000508007c0c */ /* 0x000fc8000bf26070 */
[----:B------:R-:W-:-:S13]  /*10e90*/  ISETP.GE.U32.OR P1, PT, R0, R13, P1 ;  /* 0x0000000d0000720c */ /* 0x000fda0000f26470 */
[----:B------:R-:W-:Y:S05]  /*10ea0*/  @P1 BRA `(.L_x_2152) ;  /* 0x0000000000501947 */ /* 0x000fea0003800000 */
        /* <DEDUP_REMOVED lines=20> */
.L_x_2152:
[----:B------:R-:W-:Y:S05]  /*10ff0*/  BSYNC.RECONVERGENT B0 ;  /* 0x0000000000007941 */ /* 0x000fea0003800200 */
.L_x_2151:
[----:B0-----:R-:W-:Y:S01]  /*11000*/  IMAD.MOV.U32 R5, RZ, RZ, R13 ;  /* 0x000000ffff057224 */ /* 0x001fe200078e000d */
[----:B------:R-:W-:Y:S06]  /*11010*/  @P2 BRA `(.L_x_2153) ;  /* 0xfffffffc00842947 */ /* 0x000fec000383ffff */
.L_x_2150:
[----:B------:R-:W-:Y:S01]  /*11020*/  BAR.SYNC.DEFER_BLOCKING 0x0 ;  /* 0x0000000000007b1d */ /* 0x000fe20000010000 */
[----:B------:R-:W-:-:S09]  /*11030*/  UISETP.GE.U32.AND UP1, UPT, UR4, 0x2, UPT ;  /* 0x000000020400788c */ /* 0x000fd2000bf26070 */
[----:B------:R-:W-:Y:S05]  /*11040*/  BRA.U !UP1, `(.L_x_2149) ;  /* 0x0000000109507547 */ /* 0x000fea000b800000 */
[----:B------:R-:W-:-:S07]  /*11050*/  HFMA2 R0, -RZ, RZ, 0, 5.9604644775390625e-08 ;  /* 0x00000001ff007431 */ /* 0x000fce00000001ff */
.L_x_2154:
[----:B------:R-:W-:Y:S01]  /*11060*/  PRMT R12, R7, 0x9910, RZ ;  /* 0x00009910070c7816 */ /* 0x000fe200000000ff */
[----:B------:R-:W3:Y:S04]  /*11070*/  SHFL.DOWN PT, R5, R6, R0, 0x1f ;  /* 0x08001f0006057589 */ /* 0x000ee800000e0000 */
[----:B012---:R-:W0:Y:S04]  /*11080*/  SHFL.DOWN PT, R4, R12, R0, 0x1f ;  /* 0x08001f000c047589 */ /* 0x007e2800000e0000 */
[----:B------:R1:W2:Y:S02]  /*11090*/  SHFL.DOWN PT, R8, R9, R0, 0x1f ;  /* 0x08001f0009087589 */ /* 0x0002a400000e0000 */
[----:B-1----:R-:W-:Y:S01]  /*110a0*/  IMAD.SHL.U32 R0, R0, 0x2, RZ ;  /* 0x0000000200007824 */ /* 0x002fe200078e00ff */
[----:B---3--:R-:W-:-:S02]  /*110b0*/  ISETP.GE.U32.AND P1, PT, R6, R5, PT ;  /* 0x000000050600720c */ /* 0x008fc40003f26070 */
[----:B0-----:R-:W-:-:S04]  /*110c0*/  PRMT R11, R4, 0x9910, RZ ;  /* 0x00009910040b7816 */ /* 0x001fc800000000ff */
[----:B------:R-:W-:Y:S02]  /*110d0*/  ISETP.NE.AND P2, PT, R12, R11, PT ;  /* 0x0000000b0c00720c */ /* 0x000fe40003f45270 */
[----:B--2---:R-:W-:-:S04]  /*110e0*/  ISETP.GE.AND.EX P1, PT, R9, R8, PT, P1 ;  /* 0x000000080900720c */ /* 0x004fc80003f26310 */
        /* <DEDUP_REMOVED lines=10> */
.L_x_2149:
[----:B------:R-:W-:Y:S05]  /*11190*/  @!P0 EXIT ;  /* 0x000000000000894d */ /* 0x000fea0003800000 */
[----:B------:R-:W3:Y:S01]  /*111a0*/  LDCU.U8 UR6, c[0x0][0x7a0] ;  /* 0x0000f400ff0677ac */ /* 0x000ee20008000000 */
[----:B------:R-:W4:Y:S01]  /*111b0*/  LDCU.64 UR4, c[0x0][0x798] ;  /* 0x0000f300ff0477ac */ /* 0x000f220008000a00 */
[----:B---3--:R-:W-:-:S04]  /*111c0*/  UISETP.NE.AND UP1, UPT, UR6, URZ, UPT ;  /* 0x000000ff0600728c */ /* 0x008fc8000bf25270 */
[----:B----4-:R-:W-:Y:S02]  /*111d0*/  USEL UR4, UR4, URZ, UP1 ;  /* 0x000000ff04047287 */ /* 0x010fe40008800000 */
[----:B------:R-:W-:-:S04]  /*111e0*/  USEL UR5, UR5, URZ, UP1 ;  /* 0x000000ff05057287 */ /* 0x000fc80008800000 */
[----:B------:R-:W-:-:S04]  /*111f0*/  IADD3 R16, P0, PT, R6, UR4, RZ ;  /* 0x0000000406107c10 */ /* 0x000fc8000ff1e0ff */
        /* <DEDUP_REMOVED lines=11> */
[----:B---3--:R-:W-:Y:S02]  /*112b0*/  IMAD.U32 R4, RZ, RZ, UR4 ;  /* 0x00000004ff047e24 */ /* 0x008fe4000f8e00ff */
[----:B------:R-:W-:Y:S01]  /*112c0*/  IMAD.U32 R5, RZ, RZ, UR5 ;  /* 0x00000005ff057e24 */ /* 0x000fe2000f8e00ff */
[----:B--2---:R-:W-:Y:S01]  /*112d0*/  MOV R6, UR6 ;  /* 0x0000000600067c02 */ /* 0x004fe20008000f00 */
[----:B------:R-:W-:-:S02]  /*112e0*/  IMAD.U32 R7, RZ, RZ, UR7 ;  /* 0x00000007ff077e24 */ /* 0x000fc4000f8e00ff */
[----:B----4-:R-:W-:Y:S02]  /*112f0*/  IMAD.U32 R10, RZ, RZ, UR8 ;  /* 0x00000008ff0a7e24 */ /* 0x010fe4000f8e00ff */
[----:B0-----:R-:W-:-:S07]  /*11300*/  IMAD.U32 R11, RZ, RZ, UR9 ;  /* 0x00000009ff0b7e24 */ /* 0x001fce000f8e00ff */
[----:B------:R-:W-:-:S07]  /*11310*/  LEPC R20, `(.L_x_2157) ;  /* 0x000000001014794e */ /* 0x000fce0000000000 */
[----:B-1----:R-:W-:Y:S05]  /*11320*/  CALL.ABS.NOINC R2 ;  /* 0x0000000002007343 */ /* 0x002fea0003c00000 */
.L_x_2157:
[----:B------:R-:W-:-:S07]  /*11330*/  CS2R R16, SRZ ;  /* 0x0000000000107805 */ /* 0x000fce000001ff00 */
.L_x_2156:
[----:B------:R-:W3:Y:S02]  /*11340*/  LDCU.U8 UR4, c[0x0][0x7a1] ;  /* 0x0000f420ff0477ac */ /* 0x000ee40008000000 */
[----:B---3--:R-:W-:-:S09]  /*11350*/  UISETP.NE.AND UP0, UPT, UR4, URZ, UPT ;  /* 0x000000ff0400728c */ /* 0x008fd2000bf05270 */
[----:B------:R-:W-:Y:S05]  /*11360*/  BRA.U !UP0, `(.L_x_2158) ;  /* 0x0000000108607547 */ /* 0x000fea000b800000 */
[----:B------:R-:W3:Y:S02]  /*11370*/  LDCU UR4, c[0x0][0x7a4] ;  /* 0x0000f480ff0477ac */ /* 0x000ee40008000800 */
[----:B---3--:R-:W-:-:S09]  /*11380*/  UISETP.NE.AND UP0, UPT, UR4, 0x1, UPT ;  /* 0x000000010400788c */ /* 0x008fd2000bf05270 */
[----:B------:R-:W-:Y:S05]  /*11390*/  BRA.U !UP0, `(.L_x_2159) ;  /* 0x0000000108407547 */ /* 0x000fea000b800000 */
[----:B------:R-:W-:Y:S01]  /*113a0*/  MOV R2, 0x0 ;  /* 0x0000000000027802 */ /* 0x000fe20000000f00 */
[----:B------:R-:W3:Y:S01]  /*113b0*/  LDCU.64 UR4, c[0x4][0x3d8] ;  /* 0x01007b00ff0477ac */ /* 0x000ee20008000a00 */
[----:B012---:R-:W-:Y:S02]  /*113c0*/  IMAD.MOV.U32 R8, RZ, RZ, 0x2ef ;  /* 0x000002efff087424 */ /* 0x007fe400078e00ff */
[----:B------:R-:W-:Y:S01]  /*113d0*/  IMAD.MOV.U32 R12, RZ, RZ, 0x1 ;  /* 0x00000001ff0c7424 */ /* 0x000fe200078e00ff */
[----:B------:R-:W0:Y:S01]  /*113e0*/  LDCU.64 UR8, c[0x4][0x3c0] ;  /* 0x01007800ff0877ac */ /* 0x000e220008000a00 */
[----:B------:R-:W1:Y:S01]  /*113f0*/  LDC.64 R2, c[0x4][R2] ;  /* 0x0100000002027b82 */ /* 0x000e620000000a00 */
[----:B------:R-:W-:Y:S01]  /*11400*/  IMAD.MOV.U32 R13, RZ, RZ, RZ ;  /* 0x000000ffff0d7224 */ /* 0x000fe200078e00ff */
[----:B------:R-:W2:Y:S01]  /*11410*/  LDCU.64 UR6, c[0x4][0x200] ;  /* 0x01004000ff0677ac */ /* 0x000ea20008000a00 */
[----:B---3--:R-:W-:Y:S01]  /*11420*/  IMAD.U32 R4, RZ, RZ, UR4 ;  /* 0x00000004ff047e24 */ /* 0x008fe2000f8e00ff */
[----:B------:R-:W-:Y:S01]  /*11430*/  MOV R5, UR5 ;  /* 0x0000000500057c02 */ /* 0x000fe20008000f00 */
[----:B0-----:R-:W-:-:S02]  /*11440*/  IMAD.U32 R6, RZ, RZ, UR8 ;  /* 0x00000008ff067e24 */ /* 0x001fc4000f8e00ff */
[----:B------:R-:W-:Y:S02]  /*11450*/  IMAD.U32 R7, RZ, RZ, UR9 ;  /* 0x00000009ff077e24 */ /* 0x000fe4000f8e00ff */
[----:B--2---:R-:W-:Y:S01]  /*11460*/  IMAD.U32 R10, RZ, RZ, UR6 ;  /* 0x00000006ff0a7e24 */ /* 0x004fe2000f8e00ff */
[----:B------:R-:W-:-:S07]  /*11470*/  MOV R11, UR7 ;  /* 0x00000007000b7c02 */ /* 0x000fce0008000f00 */
[----:B------:R-:W-:-:S07]  /*11480*/  LEPC R20, `(.L_x_2159) ;  /* 0x000000001014794e */ /* 0x000fce0000000000 */
[----:B-1----:R-:W-:Y:S05]  /*11490*/  CALL.ABS.NOINC R2 ;  /* 0x0000000002007343 */ /* 0x002fea0003c00000 */
.L_x_2159:
[----:B------:R-:W3:Y:S02]  /*114a0*/  LDCU.64 UR4, c[0x0][0x770] ;  /* 0x0000ee00ff0477ac */ /* 0x000ee40008000a00 */
[----:B---3--:R-:W-:-:S04]  /*114b0*/  IADD3 R18, P0, PT, R18, UR4, RZ ;  /* 0x0000000412127c10 */ /* 0x008fc8000ff1e0ff */
[----:B------:R-:W-:-:S05]  /*114c0*/  IADD3.X R19, PT, PT, RZ, UR5, RZ, P0, !PT ;  /* 0x00000005ff137c10 */ /* 0x000fca00087fe4ff */
[----:B------:R-:W-:Y:S01]  /*114d0*/  STG.E.64 desc[UR36][R18.64], R16 ;  /* 0x0000001012007986 */ /* 0x000fe2000c101b24 */
[----:B------:R-:W-:Y:S05]  /*114e0*/  EXIT ;  /* 0x000000000000794d */ /* 0x000fea0003800000 */
.L_x_2158:
[----:B------:R-:W-:Y:S01]  /*114f0*/  MOV R0, 0x0 ;  /* 0x0000000000007802 */ /* 0x000fe20000000f00 */
[----:B------:R-:W3:Y:S01]  /*11500*/  LDCU.64 UR6, c[0x4][0x3c8] ;  /* 0x01007900ff0677ac */ /* 0x000ee20008000a00 */
[----:B------:R-:W-:Y:S02]  /*11510*/  HFMA2 R12, -RZ, RZ, 0, 5.9604644775390625e-08 ;  /* 0x00000001ff0c7431 */ /* 0x000fe400000001ff */
[----:B012---:R-:W-:Y:S01]  /*11520*/  IMAD.MOV.U32 R8, RZ, RZ, 0x2e9 ;  /* 0x000002e9ff087424 */ /* 0x007fe200078e00ff */
[----:B------:R0:W1:Y:S01]  /*11530*/  LDC.64 R2, c[0x4][R0] ;  /* 0x0100000000027b82 */ /* 0x0000620000000a00 */
[----:B------:R-:W2:Y:S01]  /*11540*/  LDCU.64 UR8, c[0x4][0x3c0] ;  /* 0x01007800ff0877ac */ /* 0x000ea20008000a00 */
[----:B------:R-:W-:Y:S01]  /*11550*/  IMAD.MOV.U32 R13, RZ, RZ, RZ ;  /* 0x000000ffff0d7224 */ /* 0x000fe200078e00ff */
[----:B------:R-:W4:Y:S01]  /*11560*/  LDCU.64 UR4, c[0x4][0x208] ;  /* 0x01004100ff0477ac */ /* 0x000f220008000a00 */
[----:B---3--:R-:W-:Y:S02]  /*11570*/  IMAD.U32 R4, RZ, RZ, UR6 ;  /* 0x00000006ff047e24 */ /* 0x008fe4000f8e00ff */
[----:B------:R-:W-:-:S02]  /*11580*/  IMAD.U32 R5, RZ, RZ, UR7 ;  /* 0x00000007ff057e24 */ /* 0x000fc4000f8e00ff */
[----:B--2---:R-:W-:Y:S01]  /*11590*/  IMAD.U32 R6, RZ, RZ, UR8 ;  /* 0x00000008ff067e24 */ /* 0x004fe2000f8e00ff */
[----:B------:R-:W-:Y:S01]  /*115a0*/  MOV R7, UR9 ;  /* 0x0000000900077c02 */ /* 0x000fe20008000f00 */
[----:B----4-:R-:W-:Y:S02]  /*115b0*/  IMAD.U32 R10, RZ, RZ, UR4 ;  /* 0x00000004ff0a7e24 */ /* 0x010fe4000f8e00ff */
[----:B0-----:R-:W-:-:S07]  /*115c0*/  IMAD.U32 R11, RZ, RZ, UR5 ;  /* 0x00000005ff0b7e24 */ /* 0x001fce000f8e00ff */
[----:B------:R-:W-:-:S07]  /*115d0*/  LEPC R20, `(.L_x_2160) ;  /* 0x000000001014794e */ /* 0x000fce0000000000 */
[----:B-1----:R-:W-:Y:S05]  /*115e0*/  CALL.ABS.NOINC R2 ;  /* 0x0000000002007343 */ /* 0x002fea0003c00000 */
.L_x_2160:
[----:B------:R-:W-:Y:S05]  /*115f0*/  EXIT ;  /* 0x000000000000794d */ /* 0x000fea0003800000 */
.L_x_2155:
[----:B------:R-:W3:Y:S02]  /*11600*/  LDCU.U8 UR4, c[0x0][0x7a1] ;  /* 0x0000f420ff0477ac */ /* 0x000ee40008000000 */
[----:B---3--:R-:W-:Y:S01]  /*11610*/  UISETP.NE.AND UP0, UPT, UR4, URZ, UPT ;  /* 0x000000ff0400728c */ /* 0x008fe2000bf05270 */
[----:B------:R-:W-:Y:S10]  /*11620*/  BRA.U !UP1, `(.L_x_2161) ;  /* 0x00000001093c7547 */ /* 0x000ff4000b800000 */
[----:B------:R-:W3:Y:S04]  /*11630*/  LDG.E.U16 R0, desc[UR36][R2.64] ;  /* 0x0000002402007981 */ /* 0x000ee8000c1e1500 */
[----:B012---:R-:W2:Y:S01]  /*11640*/  LDG.E.64 R4, desc[UR36][R2.64+0x8] ;  /* 0x0000082402047981 */ /* 0x007ea2000c1e1b00 */
[----:B------:R-:W-:Y:S02]  /*11650*/  PRMT R9, R7, 0x9910, RZ ;  /* 0x0000991007097816 */ /* 0x000fe400000000ff */
[----:B---3--:R-:W-:-:S04]  /*11660*/  PRMT R6, R0, 0x9910, RZ ;  /* 0x0000991000067816 */ /* 0x008fc800000000ff */
[-C--:B------:R-:W-:Y:S02]  /*11670*/  ISETP.NE.AND P1, PT, R6, R9.reuse, PT ;  /* 0x000000090600720c */ /* 0x080fe40003f25270 */
        /* <DEDUP_REMOVED lines=10> */
.L_x_2161:
[----:B------:R-:W-:Y:S05]  /*11720*/  BRA.U !UP0, `(.L_x_2162) ;  /* 0x0000000108607547 */ /* 0x000fea000b800000 */
[----:B------:R-:W3:Y:S02]  /*11730*/  LDCU UR4, c[0x0][0x7a4] ;  /* 0x0000f480ff0477ac */ /* 0x000ee40008000800 */
[----:B---3--:R-:W-:-:S09]  /*11740*/  UISETP.NE.AND UP0, UPT, UR4, 0x1, UPT ;  /* 0x000000010400788c */ /* 0x008fd2000bf05270 */
[----:B------:R-:W-:Y:S05]  /*11750*/  BRA.U !UP0, `(.L_x_2163) ;  /* 0x0000000108407547 */ /* 0x000fea000b800000 */
[----:B------:R-:W-:Y:S01]  /*11760*/  MOV R2, 0x0 ;  /* 0x0000000000027802 */ /* 0x000fe20000000f00 */
[----:B------:R-:W3:Y:S01]  /*11770*/  LDCU.64 UR4, c[0x4][0x3d8] ;  /* 0x01007b00ff0477ac */ /* 0x000ee20008000a00 */
[----:B012---:R-:W-:Y:S02]  /*11780*/  HFMA2 R8, -RZ, RZ, 0, 4.4763088226318359375e-05 ;  /* 0x000002efff087431 */ /* 0x007fe400000001ff */
[----:B------:R-:W-:Y:S01]  /*11790*/  IMAD.MOV.U32 R12, RZ, RZ, 0x1 ;  /* 0x00000001ff0c7424 */ /* 0x000fe200078e00ff */
[----:B------:R-:W0:Y:S01]  /*117a0*/  LDCU.64 UR6, c[0x4][0x3c0] ;  /* 0x01007800ff0677ac */ /* 0x000e220008000a00 */
[----:B------:R-:W1:Y:S01]  /*117b0*/  LDC.64 R2, c[0x4][R2] ;  /* 0x0100000002027b82 */ /* 0x000e620000000a00 */
[----:B------:R-:W-:Y:S01]  /*117c0*/  IMAD.MOV.U32 R13, RZ, RZ, RZ ;  /* 0x000000ffff0d7224 */ /* 0x000fe200078e00ff */
[----:B------:R-:W2:Y:S01]  /*117d0*/  LDCU.64 UR8, c[0x4][0x200] ;  /* 0x01004000ff0877ac */ /* 0x000ea20008000a00 */
[----:B---3--:R-:W-:Y:S02]  /*117e0*/  IMAD.U32 R4, RZ, RZ, UR4 ;  /* 0x00000004ff047e24 */ /* 0x008fe4000f8e00ff */
[----:B------:R-:W-:Y:S01]  /*117f0*/  IMAD.U32 R5, RZ, RZ, UR5 ;  /* 0x00000005ff057e24 */ /* 0x000fe2000f8e00ff */
[----:B0-----:R-:W-:Y:S01]  /*11800*/  MOV R6, UR6 ;  /* 0x0000000600067c02 */ /* 0x001fe20008000f00 */
[----:B------:R-:W-:-:S02]  /*11810*/  IMAD.U32 R7, RZ, RZ, UR7 ;  /* 0x00000007ff077e24 */ /* 0x000fc4000f8e00ff */
[----:B--2---:R-:W-:Y:S02]  /*11820*/  IMAD.U32 R10, RZ, RZ, UR8 ;  /* 0x00000008ff0a7e24 */ /* 0x004fe4000f8e00ff */
[----:B------:R-:W-:-:S07]  /*11830*/  IMAD.U32 R11, RZ, RZ, UR9 ;  /* 0x00000009ff0b7e24 */ /* 0x000fce000f8e00ff */
[----:B------:R-:W-:-:S07]  /*11840*/  LEPC R20, `(.L_x_2163) ;  /* 0x000000001014794e */ /* 0x000fce0000000000 */
[----:B-1----:R-:W-:Y:S05]  /*11850*/  CALL.ABS.NOINC R2 ;  /* 0x0000000002007343 */ /* 0x002fea0003c00000 */
.L_x_2163:
[----:B------:R-:W3:Y:S02]  /*11860*/  LDCU.64 UR4, c[0x0][0x770] ;  /* 0x0000ee00ff0477ac */ /* 0x000ee40008000a00 */
[----:B---3--:R-:W-:-:S05]  /*11870*/  IADD3 R18, P0, PT, R18, UR4, RZ ;  /* 0x0000000412127c10 */ /* 0x008fca000ff1e0ff */
[----:B------:R-:W-:-:S05]  /*11880*/  IMAD.X R19, RZ, RZ, UR5, P0 ;  /* 0x00000005ff137e24 */ /* 0x000fca00080e06ff */
[----:B------:R-:W-:Y:S01]  /*11890*/  STG.E.64 desc[UR36][R18.64], R16 ;  /* 0x0000001012007986 */ /* 0x000fe2000c101b24 */
[----:B------:R-:W-:Y:S05]  /*118a0*/  EXIT ;  /* 0x000000000000794d */ /* 0x000fea0003800000 */
.L_x_2162:
[----:B------:R-:W-:Y:S04]  /*118b0*/  STG.E.64 desc[UR36][R2.64+0x8], R16 ;  /* 0x0000081002007986 */ /* 0x000fe8000c101b24 */
[----:B------:R-:W-:Y:S01]  /*118c0*/  STG.E.U16 desc[UR36][R2.64], R7 ;  /* 0x0000000702007986 */ /* 0x000fe2000c101524 */
[----:B------:R-:W-:Y:S05]  /*118d0*/  EXIT ;  /* 0x000000000000794d */ /* 0x000fea0003800000 */
.L_x_2133:
[----:B------:R-:W4:Y:S02]  /*118e0*/  LDCU UR4, c[0x0][0x3a0] ;  /* 0x00007400ff0477ac */ /* 0x000f240008000800 */
[----:B----4-:R-:W-:-:S13]  /*118f0*/  ISETP.GE.AND P0, PT, R29, UR4, PT ;  /* 0x000000041d007c0c */ /* 0x010fda000bf06270 */
[----:B------:R-:W-:Y:S05]  /*11900*/  @P0 EXIT ;  /* 0x000000000000094d */ /* 0x000fea0003800000 */
[----:B------:R-:W4:Y:S01]  /*11910*/  LDCU UR4, c[0x0][0x3b0] ;  /* 0x00007600ff0477ac */ /* 0x000f220008000800 */
[----:B-1----:R-:W-:Y:S02]  /*11920*/  ISETP.NE.AND P1, PT, R0, RZ, PT ;  /* 0x000000ff0000720c */ /* 0x002fe40003f25270 */
[----:B----4-:R-:W-:-:S13]  /*11930*/  ISETP.NE.AND P0, PT, RZ, UR4, PT ;  /* 0x00000004ff007c0c */ /* 0x010fda000bf05270 */
[----:B------:R-:W-:Y:S05]  /*11940*/  @P0 EXIT P1 ;  /* 0x000000000000094d */ /* 0x000fea0000800000 */
[----:B------:R-:W1:Y:S01]  /*11950*/  LDCU UR4, c[0x0][0x3b4] ;  /* 0x00007680ff0477ac */ /* 0x000e620008000800 */
[----:B--2---:R-:W-:Y:S02]  /*11960*/  ISETP.NE.AND P1, PT, R5, RZ, PT ;  /* 0x000000ff0500720c */ /* 0x004fe40003f25270 */
[----:B-1----:R-:W-:-:S13]  /*11970*/  ISETP.NE.AND P0, PT, RZ, UR4, PT ;  /* 0x00000004ff007c0c */ /* 0x002fda000bf05270 */
[----:B------:R-:W-:Y:S05]  /*11980*/  @P0 EXIT P1 ;  /* 0x000000000000094d */ /* 0x000fea0000800000 */
[----:B------:R-:W1:Y:S01]  /*11990*/  LDCU.U8 UR6, c[0x0][0x7a0] ;  /* 0x0000f400ff0677ac */ /* 0x000e620008000000 */
[----:B------:R-:W2:Y:S01]  /*119a0*/  LDCU.64 UR4, c[0x0][0x798] ;  /* 0x0000f300ff0477ac */ /* 0x000ea20008000a00 */
[----:B-1----:R-:W-:-:S04]  /*119b0*/  UISETP.NE.AND UP1, UPT, UR6, URZ, UPT ;  /* 0x000000ff0600728c */ /* 0x002fc8000bf25270 */
[----:B--2---:R-:W-:Y:S02]  /*119c0*/  USEL UR4, UR4, URZ, UP1 ;  /* 0x000000ff04047287 */ /* 0x004fe40008800000 */
[----:B------:R-:W-:-:S04]  /*119d0*/  USEL UR5, UR5, URZ, UP1 ;  /* 0x000000ff05057287 */ /* 0x000fc80008800000 */
[----:B------:R-:W-:-:S04]  /*119e0*/  IADD3 R16, P0, PT, R8, UR4, RZ ;  /* 0x0000000408107c10 */ /* 0x000fc8000ff1e0ff */
[----:B------:R-:W-:Y:S01]  /*119f0*/  IADD3.X R17, PT, PT, R9, UR5, RZ, P0, !PT ;  /* 0x0000000509117c10 */ /* 0x000fe200087fe4ff */
[----:B------:R-:W-:Y:S08]  /*11a00*/  BRA.U !UP0, `(.L_x_2164) ;  /* 0x0000000108f87547 */ /* 0x000ff0000b800000 */
[----:B------:R-:W-:Y:S05]  /*11a10*/  BRA.U !UP1, `(.L_x_2165) ;  /* 0x0000000109447547 */ /* 0x000fea000b800000 */
[----:B------:R-:W-:Y:S01]  /*11a20*/  MOV R0, 0x0 ;  /* 0x0000000000007802 */ /* 0x000fe20000000f00 */
[----:B------:R-:W1:Y:S01]  /*11a30*/  LDCU.64 UR4, c[0x4][0x3c8] ;  /* 0x01007900ff0477ac */ /* 0x000e620008000a00 */
[----:B------:R-:W-:Y:S02]  /*11a40*/  HFMA2 R12, -RZ, RZ, 0, 5.9604644775390625e-08 ;  /* 0x00000001ff0c7431 */ /* 0x000fe400000001ff */
[----:B0--3--:R-:W-:Y:S01]  /*11a50*/  IMAD.MOV.U32 R8, RZ, RZ, 0x2dd ;  /* 0x000002ddff087424 */ /* 0x009fe200078e00ff */
[----:B------:R0:W2:Y:S01]  /*11a60*/  LDC.64 R2, c[0x4][R0] ;  /* 0x0100000000027b82 */ /* 0x0000a20000000a00 */
[----:B------:R-:W3:Y:S01]  /*11a70*/  LDCU.64 UR6, c[0x4][0x3c0] ;  /* 0x01007800ff0677ac */ /* 0x000ee20008000a00 */
[----:B------:R-:W-:Y:S01]  /*11a80*/  IMAD.MOV.U32 R13, RZ, RZ, RZ ;  /* 0x000000ffff0d7224 */ /* 0x000fe200078e00ff */
[----:B------:R-:W4:Y:S01]  /*11a90*/  LDCU.64 UR8, c[0x4][0x228] ;  /* 0x01004500ff0877ac */ /* 0x000f220008000a00 */
[----:B-1----:R-:W-:Y:S01]  /*11aa0*/  MOV R4, UR4 ;  /* 0x0000000400047c02 */ /* 0x002fe20008000f00 */
[----:B------:R-:W-:-:S02]  /*11ab0*/  IMAD.U32 R5, RZ, RZ, UR5 ;  /* 0x00000005ff057e24 */ /* 0x000fc4000f8e00ff */
[----:B---3--:R-:W-:Y:S02]  /*11ac0*/  IMAD.U32 R6, RZ, RZ, UR6 ;  /* 0x00000006ff067e24 */ /* 0x008fe4000f8e00ff */
[----:B------:R-:W-:Y:S01]  /*11ad0*/  IMAD.U32 R7, RZ, RZ, UR7 ;  /* 0x00000007ff077e24 */ /* 0x000fe2000f8e00ff */
[----:B----4-:R-:W-:Y:S01]  /*11ae0*/  MOV R10, UR8 ;  /* 0x00000008000a7c02 */ /* 0x010fe20008000f00 */
[----:B0-----:R-:W-:-:S07]  /*11af0*/  IMAD.U32 R11, RZ, RZ, UR9 ;  /* 0x00000009ff0b7e24 */ /* 0x001fce000f8e00ff */
[----:B------:R-:W-:-:S07]  /*11b00*/  LEPC R20, `(.L_x_2166) ;  /* 0x000000001014794e */ /* 0x000fce0000000000 */
[----:B--2---:R-:W-:Y:S05]  /*11b10*/  CALL.ABS.NOINC R2 ;  /* 0x0000000002007343 */ /* 0x004fea0003c00000 */
.L_x_2166:
[----:B------:R-:W-:-:S07]  /*11b20*/  CS2R R16, SRZ ;  /* 0x0000000000107805 */ /* 0x000fce000001ff00 */
.L_x_2165:
        /* <DEDUP_REMOVED lines=8> */
[----:B------:R-:W-:Y:S02]  /*11bb0*/  HFMA2 R12, -RZ, RZ, 0, 5.9604644775390625e-08 ;  /* 0x00000001ff0c7431 */ /* 0x000fe400000001ff */
[----:B0--3--:R-:W-:Y:S01]  /*11bc0*/  IMAD.MOV.U32 R8, RZ, RZ, 0x2ef ;  /* 0x000002efff087424 */ /* 0x009fe200078e00ff */
[----:B------:R-:W0:Y:S01]  /*11bd0*/  LDCU.64 UR6, c[0x4][0x3c0] ;  /* 0x01007800ff0677ac */ /* 0x000e220008000a00 */
[----:B------:R-:W2:Y:S01]  /*11be0*/  LDC.64 R2, c[0x4][R2] ;  /* 0x0100000002027b82 */ /* 0x000ea20000000a00 */
[----:B------:R-:W-:Y:S01]  /*11bf0*/  IMAD.MOV.U32 R13, RZ, RZ, RZ ;  /* 0x000000ffff0d7224 */ /* 0x000fe200078e00ff */
[----:B------:R-:W3:Y:S01]  /*11c00*/  LDCU.64 UR8, c[0x4][0x200] ;  /* 0x01004000ff0877ac */ /* 0x000ee20008000a00 */
[----:B-1----:R-:W-:Y:S01]  /*11c10*/  IMAD.U32 R4, RZ, RZ, UR4 ;  /* 0x00000004ff047e24 */ /* 0x002fe2000f8e00ff */
[----:B------:R-:W-:Y:S01]  /*11c20*/  MOV R5, UR5 ;  /* 0x0000000500057c02 */ /* 0x000fe20008000f00 */
[----:B0-----:R-:W-:-:S02]  /*11c30*/  IMAD.U32 R6, RZ, RZ, UR6 ;  /* 0x00000006ff067e24 */ /* 0x001fc4000f8e00ff */
[----:B------:R-:W-:Y:S01]  /*11c40*/  IMAD.U32 R7, RZ, RZ, UR7 ;  /* 0x00000007ff077e24 */ /* 0x000fe2000f8e00ff */
[----:B---3--:R-:W-:Y:S01]  /*11c50*/  MOV R10, UR8 ;  /* 0x00000008000a7c02 */ /* 0x008fe20008000f00 */
[----:B------:R-:W-:-:S07]  /*11c60*/  IMAD.U32 R11, RZ, RZ, UR9 ;  /* 0x00000009ff0b7e24 */ /* 0x000fce000f8e00ff */
[----:B------:R-:W-:-:S07]  /*11c70*/  LEPC R20, `(.L_x_2168) ;  /* 0x000000001014794e */ /* 0x000fce0000000000 */
[----:B--2---:R-:W-:Y:S05]  /*11c80*/  CALL.ABS.NOINC R2 ;  /* 0x0000000002007343 */ /* 0x004fea0003c00000 */
.L_x_2168:
[----:B------:R-:W1:Y:S02]  /*11c90*/  LDCU.64 UR4, c[0x0][0x770] ;  /* 0x0000ee00ff0477ac */ /* 0x000e640008000a00 */
[----:B-1----:R-:W-:-:S05]  /*11ca0*/  IADD3 R18, P0, PT, R18, UR4, RZ ;  /* 0x0000000412127c10 */ /* 0x002fca000ff1e0ff */
[----:B------:R-:W-:-:S05]  /*11cb0*/  IMAD.X R19, RZ, RZ, UR5, P0 ;  /* 0x00000005ff137e24 */ /* 0x000fca00080e06ff */
[----:B------:R-:W-:Y:S01]  /*11cc0*/  STG.E.64 desc[UR36][R18.64], R16 ;  /* 0x0000001012007986 */ /* 0x000fe2000c101b24 */
[----:B------:R-:W-:Y:S05]  /*11cd0*/  EXIT ;  /* 0x000000000000794d */ /* 0x000fea0003800000 */
.L_x_2167:
[----:B------:R-:W-:Y:S01]  /*11ce0*/  MOV R0, 0x0 ;  /* 0x0000000000007802 */ /* 0x000fe20000000f00 */
[----:B------:R-:W1:Y:S01]  /*11cf0*/  LDCU.64 UR4, c[0x4][0x3c8] ;  /* 0x01007900ff0477ac */ /* 0x000e620008000a00 */
[----:B0--3--:R-:W-:Y:S02]  /*11d00*/  HFMA2 R8, -RZ, RZ, 0, 4.4405460357666015625e-05 ;  /* 0x000002e9ff087431 */ /* 0x009fe400000001ff */
[----:B------:R-:W-:Y:S01]  /*11d10*/  IMAD.MOV.U32 R12, RZ, RZ, 0x1 ;  /* 0x00000001ff0c7424 */ /* 0x000fe200078e00ff */
[----:B------:R0:W2:Y:S01]  /*11d20*/  LDC.64 R2, c[0x4][R0] ;  /* 0x0100000000027b82 */ /* 0x0000a20000000a00 */
[----:B------:R-:W3:Y:S01]  /*11d30*/  LDCU.64 UR6, c[0x4][0x3c0] ;  /* 0x01007800ff0677ac */ /* 0x000ee20008000a00 */
[----:B------:R-:W-:Y:S01]  /*11d40*/  IMAD.MOV.U32 R13, RZ, RZ, RZ ;  /* 0x000000ffff0d7224 */ /* 0x000fe200078e00ff */
[----:B------:R-:W4:Y:S01]  /*11d50*/  LDCU.64 UR8, c[0x4][0x208] ;  /* 0x01004100ff0877ac */ /* 0x000f220008000a00 */
[----:B-1----:R-:W-:Y:S01]  /*11d60*/  MOV R4, UR4 ;  /* 0x0000000400047c02 */ /* 0x002fe20008000f00 */
[----:B------:R-:W-:-:S02]  /*11d70*/  IMAD.U32 R5, RZ, RZ, UR5 ;  /* 0x00000005ff057e24 */ /* 0x000fc4000f8e00ff */
[----:B---3--:R-:W-:Y:S01]  /*11d80*/  IMAD.U32 R6, RZ, RZ, UR6 ;  /* 0x00000006ff067e24 */ /* 0x008fe2000f8e00ff */
[----:B------:R-:W-:Y:S01]  /*11d90*/  MOV R7, UR7 ;  /* 0x0000000700077c02 */ /* 0x000fe20008000f00 */
[----:B----4-:R-:W-:Y:S02]  /*11da0*/  IMAD.U32 R10, RZ, RZ, UR8 ;  /* 0x00000008ff0a7e24 */ /* 0x010fe4000f8e00ff */
[----:B0-----:R-:W-:-:S07]  /*11db0*/  IMAD.U32 R11, RZ, RZ, UR9 ;  /* 0x00000009ff0b7e24 */ /* 0x001fce000f8e00ff */
[----:B------:R-:W-:-:S07]  /*11dc0*/  LEPC R20, `(.L_x_2169) ;  /* 0x000000001014794e */ /* 0x000fce0000000000 */
[----:B--2---:R-:W-:Y:S05]  /*11dd0*/  CALL.ABS.NOINC R2 ;  /* 0x0000000002007343 */ /* 0x004fea0003c00000 */
.L_x_2169:
[----:B------:R-:W-:Y:S05]  /*11de0*/  EXIT ;  /* 0x000000000000794d */ /* 0x000fea0003800000 */
.L_x_2164:
[----:B------:R-:W1:Y:S02]  /*11df0*/  LDCU.U8 UR4, c[0x0][0x7a1] ;  /* 0x0000f420ff0477ac */ /* 0x000e640008000000 */
[----:B-1----:R-:W-:Y:S01]  /*11e00*/  UISETP.NE.AND UP0, UPT, UR4, URZ, UPT ;  /* 0x000000ff0400728c */ /* 0x002fe2000bf05270 */
[----:B------:R-:W-:Y:S10]  /*11e10*/  BRA.U !UP1, `(.L_x_2170) ;  /* 0x00000001093c7547 */ /* 0x000ff4000b800000 */
[----:B------:R-:W2:Y:S04]  /*11e20*/  LDG.E.U16 R0, desc[UR36][R2.64] ;  /* 0x0000002402007981 */ /* 0x000ea8000c1e1500 */
[----:B------:R-:W4:Y:S01]  /*11e30*/  LDG.E.64 R4, desc[UR36][R2.64+0x8] ;  /* 0x0000082402047981 */ /* 0x000f22000c1e1b00 */
[----:B0--3--:R-:W-:Y:S02]  /*11e40*/  PRMT R9, R7, 0x9910, RZ ;  /* 0x0000991007097816 */ /* 0x009fe400000000ff */
[----:B--2---:R-:W-:-:S04]  /*11e50*/  PRMT R6, R0, 0x9910, RZ ;  /* 0x0000991000067816 */ /* 0x004fc800000000ff */
[-C--:B------:R-:W-:Y:S02]  /*11e60*/  ISETP.NE.AND P1, PT, R6, R9.reuse, PT ;  /* 0x000000090600720c */ /* 0x080fe40003f25270 */
[----:B----4-:R-:W-:Y:S02]  /*11e70*/  ISETP.GE.U32.AND P0, PT, R4, R16, PT ;  /* 0x000000100400720c */ /* 0x010fe40003f06070 */
        /* <DEDUP_REMOVED lines=9> */
.L_x_2170:
[----:B------:R-:W-:Y:S05]  /*11f10*/  BRA.U !UP0, `(.L_x_2171) ;  /* 0x0000000108607547 */ /* 0x000fea000b800000 */
[----:B------:R-:W1:Y:S02]  /*11f20*/  LDCU UR4, c[0x0][0x7a4] ;  /* 0x0000f480ff0477ac */ /* 0x000e640008000800 */
[----:B-1----:R-:W-:-:S09]  /*11f30*/  UISETP.NE.AND UP0, UPT, UR4, 0x1, UPT ;  /* 0x000000010400788c */ /* 0x002fd2000bf05270 */
[----:B------:R-:W-:Y:S05]  /*11f40*/  BRA.U !UP0, `(.L_x_2172) ;  /* 0x0000000108407547 */ /* 0x000fea000b800000 */
[----:B------:R-:W-:Y:S01]  /*11f50*/  MOV R2, 0x0 ;  /* 0x0000000000027802 */ /* 0x000fe20000000f00 */
[----:B------:R-:W1:Y:S01]  /*11f60*/  LDCU.64 UR4, c[0x4][0x3d8] ;  /* 0x01007b00ff0477ac */ /* 0x000e620008000a00 */
[----:B0--3--:R-:W-:Y:S02]  /*11f70*/  HFMA2 R8, -RZ, RZ, 0, 4.4763088226318359375e-05 ;  /* 0x000002efff087431 */ /* 0x009fe400000001ff */
[----:B------:R-:W-:Y:S01]  /*11f80*/  IMAD.MOV.U32 R12, RZ, RZ, 0x1 ;  /* 0x00000001ff0c7424 */ /* 0x000fe200078e00ff */
[----:B------:R-:W0:Y:S01]  /*11f90*/  LDCU.64 UR6, c[0x4][0x3c0] ;  /* 0x01007800ff0677ac */ /* 0x000e220008000a00 */
[----:B------:R-:W2:Y:S01]  /*11fa0*/  LDC.64 R2, c[0x4][R2] ;  /* 0x0100000002027b82 */ /* 0x000ea20000000a00 */
[----:B------:R-:W-:Y:S01]  /*11fb0*/  IMAD.MOV.U32 R13, RZ, RZ, RZ ;  /* 0x000000ffff0d7224 */ /* 0x000fe200078e00ff */
[----:B------:R-:W3:Y:S01]  /*11fc0*/  LDCU.64 UR8, c[0x4][0x200] ;  /* 0x01004000ff0877ac */ /* 0x000ee20008000a00 */
[----:B-1----:R-:W-:Y:S01]  /*11fd0*/  MOV R4, UR4 ;  /* 0x0000000400047c02 */ /* 0x002fe20008000f00 */
[----:B------:R-:W-:-:S02]  /*11fe0*/  IMAD.U32 R5, RZ, RZ, UR5 ;  /* 0x00000005ff057e24 */ /* 0x000fc4000f8e00ff */
[----:B0-----:R-:W-:Y:S01]  /*11ff0*/  IMAD.U32 R6, RZ, RZ, UR6 ;  /* 0x00000006ff067e24 */ /* 0x001fe2000f8e00ff */
[----:B------:R-:W-:Y:S01]  /*12000*/  MOV R7, UR7 ;  /* 0x0000000700077c02 */ /* 0x000fe20008000f00 */
[----:B---3--:R-:W-:Y:S02]  /*12010*/  IMAD.U32 R10, RZ, RZ, UR8 ;  /* 0x00000008ff0a7e24 */ /* 0x008fe4000f8e00ff */
[----:B------:R-:W-:-:S07]  /*12020*/  IMAD.U32 R11, RZ, RZ, UR9 ;  /* 0x00000009ff0b7e24 */ /* 0x000fce000f8e00ff */
[----:B------:R-:W-:-:S07]  /*12030*/  LEPC R20, `(.L_x_2172) ;  /* 0x000000001014794e */ /* 0x000fce0000000000 */
[----:B--2---:R-:W-:Y:S05]  /*12040*/  CALL.ABS.NOINC R2 ;  /* 0x0000000002007343 */ /* 0x004fea0003c00000 */
.L_x_2172:
[----:B------:R-:W1:Y:S02]  /*12050*/  LDCU.64 UR4, c[0x0][0x770] ;  /* 0x0000ee00ff0477ac */ /* 0x000e640008000a00 */
[----:B-1----:R-:W-:-:S04]  /*12060*/  IADD3 R18, P0, PT, R18, UR4, RZ ;  /* 0x0000000412127c10 */ /* 0x002fc8000ff1e0ff */
[----:B------:R-:W-:-:S05]  /*12070*/  IADD3.X R19, PT, PT, RZ, UR5, RZ, P0, !PT ;  /* 0x00000005ff137c10 */ /* 0x000fca00087fe4ff */
[----:B------:R-:W-:Y:S01]  /*12080*/  STG.E.64 desc[UR36][R18.64], R16 ;  /* 0x0000001012007986 */ /* 0x000fe2000c101b24 */
[----:B------:R-:W-:Y:S05]  /*12090*/  EXIT ;  /* 0x000000000000794d */ /* 0x000fea0003800000 */
.L_x_2171:
[----:B------:R-:W-:Y:S04]  /*120a0*/  STG.E.64 desc[UR36][R2.64+0x8], R16 ;  /* 0x0000081002007986 */ /* 0x000fe8000c101b24 */
[----:B------:R-:W-:Y:S01]  /*120b0*/  STG.E.U16 desc[UR36][R2.64], R7 ;  /* 0x0000000702007986 */ /* 0x000fe2000c101524 */
[----:B------:R-:W-:Y:S05]  /*120c0*/  EXIT ;  /* 0x000000000000794d */ /* 0x000fea0003800000 */
        .weak           $__internal_6_$__cuda_sm20_div_u64
        .type           $__internal_6_$__cuda_sm20_div_u64,@function
        .size           $__internal_6_$__cuda_sm20_div_u64,(.L_x_6058 - $__internal_6_$__cuda_sm20_div_u64)
$__internal_6_$__cuda_sm20_div_u64:
        /* <DEDUP_REMOVED lines=66> */
[----:B------:R-:W-:Y:S06]  /*124f0*/  RET.REL.NODEC R2 `(_ZN2at6native13reduce_kernelILi512ELi1ENS0_8ReduceOpIsNS0_9ArgMaxOpsIsEEjlLi4ELi4EEEEEvT1_) ;  /* 0xfffffed802c07950 */ /* 0x000fec0003c3ffff */
.L_x_2173:
        /* <DEDUP_REMOVED lines=16> */
.L_x_6058:


//--------------------- .text._ZN2at6native13reduce_kernelILi256ELi2ENS0_8ReduceOpIsNS0_9ArgMaxOpsIsEEjlLi4ELi4EEEEEvT1_ --------------------------
	.section	.text._ZN2at6native13reduce_kernelILi256ELi2ENS0_8ReduceOpIsNS0_9ArgMaxOpsIsEEjlLi4ELi4EEEEEvT1_,"ax",@progbits
	.align	128
        .global         _ZN2at6native13reduce_kernelILi256ELi2ENS0_8ReduceOpIsNS0_9ArgMaxOpsIsEEjlLi4ELi4EEEEEvT1_
        .type           _ZN2at6native13reduce_kernelILi256ELi2ENS0_8ReduceOpIsNS0_9ArgMaxOpsIsEEjlLi4ELi4EEEEEvT1_,@function
        .size           _ZN2at6native13reduce_kernelILi256ELi2ENS0_8ReduceOpIsNS0_9ArgMaxOpsIsEEjlLi4ELi4EEEEEvT1_,(.L_x_6059 - _ZN2at6native13reduce_kernelILi256ELi2ENS0_8ReduceOpIsNS0_9ArgMaxOpsIsEEjlLi4ELi4EEEEEvT1_)
        .other          _ZN2at6native13reduce_kernelILi256ELi2ENS0_8ReduceOpIsNS0_9ArgMaxOpsIsEEjlLi4ELi4EEEEEvT1_,@"STO_CUDA_ENTRY STV_DEFAULT"
_ZN2at6native13reduce_kernelILi256ELi2ENS0_8ReduceOpIsNS0_9ArgMaxOpsIsEEjlLi4ELi4EEEEEvT1_:
.text._ZN2at6native13reduce_kernelILi256ELi2ENS0_8ReduceOpIsNS0_9ArgMaxOpsIsEEjlLi4ELi4EEEEEvT1_:
[----:B------:R-:W0:Y:S01]  /*0000*/  LDC R1, c[0x0][0x37c] ;  /* 0x0000df00ff017b82 */ /* 0x000e220000000800 */
[----:B------:R-:W1:Y:S01]  /*0010*/  S2R R17, SR_TID.X ;  /* 0x0000000000117919 */ /* 0x000e620000002100 */
[----:B------:R-:W1:Y:S06]  /*0020*/  LDCU.128 UR8, c[0x0][0x3b0] ;  /* 0x00007600ff0877ac */ /* 0x000e6c0008000c00 */
[----:B------:R-:W2:Y:S01]  /*0030*/  S2UR UR5, SR_CTAID.X ;  /* 0x00000000000579c3 */ /* 0x000ea20000002500 */
[----:B------:R-:W-:Y:S01]  /*0040*/  IMAD.MOV.U32 R40, RZ, RZ, RZ ;  /* 0x000000ffff287224 */ /* 0x000fe200078e00ff */
[----:B------:R-:W3:Y:S01]  /*0050*/  S2R R2, SR_TID.Y ;  /* 0x0000000000027919 */ /* 0x000ee20000002200 */
[----:B------:R-:W4:Y:S01]  /*0060*/  LDCU UR4, c[0x0][0x56c] ;  /* 0x0000ad80ff0477ac */ /* 0x000f220008000800 */
[----:B------:R-:W5:Y:S01]  /*0070*/  S2R R16, SR_CTAID.Y ;  /* 0x0000000000107919 */ /* 0x000f620000002600 */
[----:B------:R-:W3:Y:S03]  /*0080*/  LDCU UR6, c[0x0][0x3c0] ;  /* 0x00007800ff0677ac */ /* 0x000ee60008000800 */
[----:B------:R-:W2:Y:S01]  /*0090*/  LDC R0, c[0x0][0x3a8] ;  /* 0x0000ea00ff007b82 */ /* 0x000ea20000000800 */
[----:B----4-:R-:W-:Y:S01]  /*00a0*/  UISETP.NE.AND UP0, UPT, UR4, URZ, UPT ;  /* 0x000000ff0400728c */ /* 0x010fe2000bf05270 */
[----:B-1----:R-:W-:-:S02]  /*00b0*/  IMAD R3, R17, UR11, RZ ;  /* 0x0000000b11037c24 */ /* 0x002fc4000f8e02ff */
[----:B------:R-:W-:Y:S02]  /*00c0*/  IMAD R5, R17, UR8, RZ ;  /* 0x0000000811057c24 */ /* 0x000fe4000f8e02ff */
[C---:B---3--:R-:W-:Y:S02]  /*00d0*/  IMAD R3, R2.reuse, UR6, R3 ;  /* 0x0000000602037c24 */ /* 0x048fe4000f8e0203 */
[----:B------:R-:W-:Y:S02]  /*00e0*/  IMAD R5, R2, UR9, R5 ;  /* 0x0000000902057c24 */ /* 0x000fe4000f8e0205 */
[----:B--2---:R-:W-:Y:S02]  /*00f0*/  IMAD R3, R0, UR5, R3 ;  /* 0x0000000500037c24 */ /* 0x004fe4000f8e0203 */
[----:B-----5:R-:W-:Y:S02]  /*0100*/  IMAD R21, R16, UR10, R5 ;  /* 0x0000000a10157c24 */ /* 0x020fe4000f8e0205 */
[----:B------:R-:W-:Y:S01]  /*0110*/  IMAD.SHL.U32 R23, R3, 0x2, RZ ;  /* 0x0000000203177824 */ /* 0x000fe200078e00ff */
[----:B0-----:R-:W-:Y:S06]  /*0120*/  BRA.U !UP0, `(.L_x_2174) ;  /* 0x0000001108547547 */ /* 0x001fec000b800000 */
[----:B------:R-:W0:Y:S01]  /*0130*/  LDCU.64 UR6, c[0x0][0x570] ;  /* 0x0000ae00ff0677ac */ /* 0x000e220008000a00 */
[----:B------:R-:W-:Y:S01]  /*0140*/  IMAD.MOV.U32 R22, RZ, RZ, RZ ;  /* 0x000000ffff167224 */ /* 0x000fe200078e00ff */
        /* <DEDUP_REMOVED lines=275> */
.L_x_2174:
[----:B------:R-:W0:Y:S01]  /*1280*/  LDCU UR5, c[0x0][0x39c] ;  /* 0x00007380ff0577ac */ /* 0x000e220008000800 */
[----:B------:R-:W-:Y:S01]  /*1290*/  BSSY.RECONVERGENT B6, `(.L_x_2175) ;  /* 0x0000e2a000067945 */ /* 0x000fe20003800200 */
[----:B------:R-:W-:Y:S02]  /*12a0*/  PRMT R24, RZ, 0x7610, R24 ;  /* 0x00007610ff187816 */ /* 0x000fe40000000018 */
[----:B------:R-:W-:Y:S01]  /*12b0*/  CS2R R26, SRZ ;  /* 0x00000000001a7805 */ /* 0x000fe2000001ff00 */
[----:B------:R-:W1:Y:S01]  /*12c0*/  LDCU UR4, c[0x0][0x3a0] ;  /* 0x00007400ff0477ac */ /* 0x000e620008000800 */
[----:B------:R-:W-:Y:S02]  /*12d0*/  CS2R R6, SRZ ;  /* 0x0000000000067805 */ /* 0x000fe4000001ff00 */
[----:B------:R-:W-:Y:S01]  /*12e0*/  PRMT R3, RZ, 0x7610, R3 ;  /* 0x00007610ff037816 */ /* 0x000fe20000000003 */
[----:B------:R-:W2:Y:S01]  /*12f0*/  LDCU.64 UR36, c[0x0][0x358] ;  /* 0x00006b00ff2477ac */ /* 0x000ea20008000a00 */
[----:B0-----:R-:W-:-:S04]  /*1300*/  MOV R8, UR5 ;  /* 0x0000000500087c02 */ /* 0x001fc80008000f00 */
[----:B------:R-:W-:-:S04]  /*1310*/  ISETP.GE.U32.AND P0, PT, R21, R8, PT ;  /* 0x000000081500720c */ /* 0x000fc80003f06070 */
[----:B-1----:R-:W-:-:S13]  /*1320*/  ISETP.GE.U32.OR P0, PT, R23, UR4, P0 ;  /* 0x0000000417007c0c */ /* 0x002fda0008706470 */
[----:B--2---:R-:W-:Y:S05]  /*1330*/  @P0 BRA `(.L_x_2176) ;  /* 0x000000e0007c0947 */ /* 0x004fea0003800000 */
[----:B------:R-:W0:Y:S01]  /*1340*/  LDCU.U8 UR6, c[0x0][0x3d0] ;  /* 0x00007a00ff0677ac */ /* 0x000e220008000000 */
[----:B------:R-:W1:Y:S01]  /*1350*/  LDCU.64 UR4, c[0x0][0x768] ;  /* 0x0000ed00ff0477ac */ /* 0x000e620008000a00 */
[----:B0-----:R-:W-:Y:S01]  /*1360*/  UISETP.NE.AND UP0, UPT, UR6, URZ, UPT ;  /* 0x000000ff0600728c */ /* 0x001fe2000bf05270 */
[----:B-1----:R-:W-:-:S05]  /*1370*/  IADD3 R18, P0, PT, R40, UR4, RZ ;  /* 0x0000000428127c10 */ /* 0x002fca000ff1e0ff */
[----:B------:R-:W-:-:S03]  /*1380*/  IMAD.X R19, RZ, RZ, UR5, P0 ;  /* 0x00000005ff137e24 */ /* 0x000fc600080e06ff */
        /* <DEDUP_REMOVED lines=9> */
[----:B------:R-:W5:Y:S01]  /*1420*/  LDCU UR4, c[0x0][0x39c] ;  /* 0x00007380ff0477ac */ /* 0x000f620008000800 */
[----:B0-----:R-:W-:-:S02]  /*1430*/  IMAD.U32 R4, RZ, RZ, UR6 ;  /* 0x00000006ff047e24 */ /* 0x001fc4000f8e00ff */
[----:B------:R-:W-:Y:S02]  /*1440*/  IMAD.U32 R5, RZ, RZ, UR7 ;  /* 0x00000007ff057e24 */ /* 0x000fe4000f8e00ff */
[----:B---3--:R-:W-:Y:S02]  /*1450*/  IMAD.U32 R6, RZ, RZ, UR8 ;  /* 0x00000008ff067e24 */ /* 0x008fe4000f8e00ff */
[----:B------:R-:W-:Y:S02]  /*1460*/  IMAD.U32 R7, RZ, RZ, UR9 ;  /* 0x00000009ff077e24 */ /* 0x000fe4000f8e00ff */
[----:B----4-:R-:W-:Y:S02]  /*1470*/  IMAD.U32 R10, RZ, RZ, UR10 ;  /* 0x0000000aff0a7e24 */ /* 0x010fe4000f8e00ff */
[----:B------:R-:W-:Y:S02]  /*1480*/  IMAD.U32 R11, RZ, RZ, UR11 ;  /* 0x0000000bff0b7e24 */ /* 0x000fe4000f8e00ff */
[----:B-1---5:R-:W-:-:S07]  /*1490*/  IMAD.U32 R25, RZ, RZ, UR4 ;  /* 0x00000004ff197e24 */ /* 0x022fce000f8e00ff */
[----:B------:R-:W-:-:S07]  /*14a0*/  LEPC R20, `(.L_x_2178) ;  /* 0x000000001014794e */ /* 0x000fce0000000000 */
[----:B--2---:R-:W-:Y:S05]  /*14b0*/  CALL.ABS.NOINC R14 ;  /* 0x000000000e007343 */ /* 0x004fea0003c00000 */
.L_x_2178:
[----:B------:R-:W0:Y:S01]  /*14c0*/  LDC.U16 R28, c[0x0][0x388] ;  /* 0x0000e200ff1c7b82 */ /* 0x000e220000000400 */
        /* <DEDUP_REMOVED lines=37> */
[----:B------:R-:W0:Y:S01]  /*1720*/  LDCU.U16 UR4, c[0x0][0x388] ;  /* 0x00007100ff0477ac */ /* 0x000e220008000400 */
[----:B------:R-:W1:Y:S04]  /*1730*/  LDC.64 R10, c[0x0][0x390] ;  /* 0x0000e400ff0a7b82 */ /* 0x000e680000000a00 */
[----:B------:R2:W3:Y:S01]  /*1740*/  LDG.E.U16 R5, desc[UR36][R4.64] ;  /* 0x0000002404057981 */ /* 0x0004e2000c1e1500 */
[----:B------:R-:W-:Y:S01]  /*1750*/  IMAD.IADD R3, R17, 0x1, -R12 ;  /* 0x0000000111037824 */ /* 0x000fe200078e0a0c */
[----:B0-----:R-:W-:-:S04]  /*1760*/  UPRMT UR4, UR4, 0x9910, URZ ;  /* 0x0000991004047896 */ /* 0x001fc800080000ff */
        /* <DEDUP_REMOVED lines=13> */
.L_x_2182:
[----:B------:R-:W-:Y:S05]  /*1840*/  BSYNC.RECONVERGENT B1 ;  /* 0x0000000000017941 */ /* 0x000fea0003800200 */
.L_x_2181:
[----:B------:R-:W0:Y:S01]  /*1850*/  LDC R25, c[0x0][0x39c] ;  /* 0x0000e700ff197b82 */ /* 0x000e220000000800 */
[----:B------:R-:W-:Y:S02]  /*1860*/  IADD3 R18, P0, PT, R18, 0x8, RZ ;  /* 0x0000000812127810 */ /* 0x000fe40007f1e0ff */
[----:B------:R-:W-:-:S03]  /*1870*/  IADD3 R15, PT, PT, -R12, 0x4, RZ ;  /* 0x000000040c0f7810 */ /* 0x000fc60007ffe1ff */
[----:B------:R-:W-:Y:S01]  /*1880*/  IMAD.X R19, RZ, RZ, R19, P0 ;  /* 0x000000ffff137224 */ /* 0x000fe200000e0613 */
[----:B0-----:R-:W-:-:S07]  /*1890*/  IADD3 R25, PT, PT, R12, -0x4, R25 ;  /* 0xfffffffc0c197810 */ /* 0x001fce0007ffe019 */
.L_x_2180:
[----:B------:R-:W-:Y:S05]  /*18a0*/  BSYNC.RECONVERGENT B0 ;  /* 0x0000000000007941 */ /* 0x000fea0003800200 */
.L_x_2179:
[----:B------:R-:W0:Y:S01]  /*18b0*/  LDC.64 R4, c[0x0][0x3b0] ;  /* 0x0000ec00ff047b82 */ /* 0x000e220000000a00 */
[----:B------:R-:W-:Y:S01]  /*18c0*/  BSSY.RECONVERGENT B0, `(.L_x_2183) ;  /* 0x0000057000007945 */ /* 0x000fe20003800200 */
[----:B------:R-:W-:-:S06]  /*18d0*/  IMAD.MOV.U32 R12, RZ, RZ, R28 ;  /* 0x000000ffff0c7224 */ /* 0x000fcc00078e001c */
[----:B------:R-:W1:Y:S01]  /*18e0*/  LDC R10, c[0x0][0x3b8] ;  /* 0x0000ee00ff0a7b82 */ /* 0x000e620000000800 */
[----:B0-----:R-:W-:Y:S01]  /*18f0*/  IMAD R4, R17, R4, RZ ;  /* 0x0000000411047224 */ /* 0x001fe200078e02ff */
[----:B------:R-:W-:-:S03]  /*1900*/  ISETP.NE.AND P0, PT, R5, RZ, PT ;  /* 0x000000ff0500720c */ /* 0x000fc60003f05270 */
[C---:B------:R-:W-:Y:S01]  /*1910*/  IMAD R13, R2.reuse, R5, R4 ;  /* 0x00000005020d7224 */ /* 0x040fe200078e0204 */
[----:B------:R-:W-:-:S03]  /*1920*/  ISETP.NE.AND P0, PT, R2, RZ, P0 ;  /* 0x000000ff0200720c */ /* 0x000fc60000705270 */
[----:B-1----:R-:W-:Y:S01]  /*1930*/  IMAD R21, R16, R10, R13 ;  /* 0x0000000a10157224 */ /* 0x002fe200078e020d */
[----:B------:R-:W-:Y:S01]  /*1940*/  ISETP.NE.AND P1, PT, R10, RZ, PT ;  /* 0x000000ff0a00720c */ /* 0x000fe20003f25270 */
[----:B------:R-:W-:Y:S02]  /*1950*/  IMAD.MOV.U32 R13, RZ, RZ, R9 ;  /* 0x000000ffff0d7224 */ /* 0x000fe400078e0009 */
[----:B------:R-:W-:Y:S01]  /*1960*/  IMAD.SHL.U32 R4, R21, 0x4, RZ ;  /* 0x0000000415047824 */ /* 0x000fe200078e00ff */
[----:B------:R-:W-:Y:S01]  /*1970*/  ISETP.NE.AND P1, PT, R16, RZ, P1 ;  /* 0x000000ff1000720c */ /* 0x000fe20000f25270 */
[----:B------:R-:W-:Y:S02]  /*1980*/  IMAD.MOV.U32 R16, RZ, RZ, R28 ;  /* 0x000000ffff107224 */ /* 0x000fe400078e001c */
[----:B------:R-:W-:Y:S01]  /*1990*/  VIADD R10, R4, 0x3 ;  /* 0x00000003040a7836 */ /* 0x000fe20000000000 */
[----:B------:R-:W-:-:S04]  /*19a0*/  PLOP3.LUT P0, PT, P0, P1, PT, 0xf8, 0x8f ;  /* 0x00000000008f781c */ /* 0x000fc80000703f70 */
[----:B------:R-:W-:Y:S01]  /*19b0*/  ISETP.GE.U32.AND P2, PT, R10, R25, PT ;  /* 0x000000190a00720c */ /* 0x000fe20003f46070 */
[----:B------:R-:W-:-:S12]  /*19c0*/  IMAD.MOV.U32 R10, RZ, RZ, R14 ;  /* 0x000000ffff0a7224 */ /* 0x000fd800078e000e */
[----:B------:R-:W-:Y:S05]  /*19d0*/  @P2 BRA `(.L_x_2184) ;  /* 0x0000000400142947 */ /* 0x000fea0003800000 */
[----:B------:R-:W-:Y:S02]  /*19e0*/  IMAD.MOV.U32 R20, RZ, RZ, R4 ;  /* 0x000000ffff147224 */ /* 0x000fe400078e0004 */
[----:B------:R-:W-:Y:S02]  /*19f0*/  IMAD.MOV.U32 R13, RZ, RZ, R9 ;  /* 0x000000ffff0d7224 */ /* 0x000fe400078e0009 */
[----:B------:R-:W-:Y:S02]  /*1a00*/  IMAD.MOV.U32 R10, RZ, RZ, R14 ;  /* 0x000000ffff0a7224 */ /* 0x000fe400078e000e */
[--C-:B------:R-:W-:Y:S02]  /*1a10*/  IMAD.MOV.U32 R12, RZ, RZ, R28.reuse ;  /* 0x000000ffff0c7224 */ /* 0x100fe400078e001c */
[----:B------:R-:W-:-:S07]  /*1a20*/  IMAD.MOV.U32 R16, RZ, RZ, R28 ;  /* 0x000000ffff107224 */ /* 0x000fce00078e001c */
.L_x_2185:
[----:B------:R-:W-:Y:S01]  /*1a30*/  IMAD.WIDE.U32 R4, R21, 0x8, R18 ;  /* 0x0000000815047825 */ /* 0x000fe200078e0012 */
[----:B------:R-:W-:Y:S01]  /*1a40*/  PRMT R29, R11, 0x9910, RZ ;  /* 0x000099100b1d7816 */ /* 0x000fe200000000ff */
[----:B------:R-:W0:Y:S04]  /*1a50*/  LDCU UR4, c[0x0][0x3a4] ;  /* 0x00007480ff0477ac */ /* 0x000e280008000800 */
[----:B------:R-:W2:Y:S01]  /*1a60*/  LDG.E.64 R4, desc[UR36][R4.64] ;  /* 0x0000002404047981 */ /* 0x000ea2000c1e1b00 */
[----:B------:R-:W-:Y:S02]  /*1a70*/  PRMT R31, R16, 0x9910, RZ ;  /* 0x00009910101f7816 */ /* 0x000fe400000000ff */
[----:B------:R-:W-:Y:S02]  /*1a80*/  PRMT R35, R0, 0x9910, RZ ;  /* 0x0000991000237816 */ /* 0x000fe400000000ff */
[----:B------:R-:W-:Y:S01]  /*1a90*/  PRMT R32, R12, 0x9910, RZ ;  /* 0x000099100c207816 */ /* 0x000fe200000000ff */
[----:B0-----:R-:W-:Y:S01]  /*1aa0*/  VIADD R21, R21, UR4 ;  /* 0x0000000415157c36 */ /* 0x001fe20008000000 */
[----:B--2---:R-:W-:-:S02]  /*1ab0*/  PRMT R28, R4, 0x9910, RZ ;  /* 0x00009910041c7816 */ /* 0x004fc400000000ff */
[----:B------:R-:W-:Y:S02]  /*1ac0*/  PRMT R30, R4, 0xbb32, RZ ;  /* 0x0000bb32041e7816 */ /* 0x000fe400000000ff */
[CC--:B------:R-:W-:Y:S02]  /*1ad0*/  ISETP.NE.AND P3, PT, R29.reuse, R28.reuse, PT ;  /* 0x0000001c1d00720c */ /* 0x0c0fe40003f65270 */
[----:B------:R-:W-:Y:S01]  /*1ae0*/  ISETP.GT.AND P4, PT, R29, R28, PT ;  /* 0x0000001c1d00720c */ /* 0x000fe20003f84270 */
[----:B------:R-:W-:Y:S01]  /*1af0*/  IMAD.IADD R29, R20, 0x1, R15 ;  /* 0x00000001141d7824 */ /* 0x000fe200078e020f */
[CC--:B------:R-:W-:Y:S02]  /*1b00*/  ISETP.NE.AND P6, PT, R31.reuse, R30.reuse, PT ;  /* 0x0000001e1f00720c */ /* 0x0c0fe40003fc5270 */
[----:B------:R-:W-:Y:S01]  /*1b10*/  ISETP.GT.AND P5, PT, R31, R30, PT ;  /* 0x0000001e1f00720c */ /* 0x000fe20003fa4270 */
[----:B------:R-:W-:Y:S01]  /*1b20*/  VIADD R30, R29, 0x1 ;  /* 0x000000011d1e7836 */ /* 0x000fe20000000000 */
[----:B------:R-:W-:Y:S01]  /*1b30*/  PRMT R28, R5, 0xbb32, RZ ;  /* 0x0000bb32051c7816 */ /* 0x000fe200000000ff */
[----:B------:R-:W-:Y:S01]  /*1b40*/  VIADD R33, R29, 0x3 ;  /* 0x000000031d217836 */ /* 0x000fe20000000000 */
[----:B------:R-:W-:-:S02]  /*1b50*/  SEL R20, RZ, 0xffffffff, P5 ;  /* 0xffffffffff147807 */ /* 0x000fc40002800000 */
[----:B------:R-:W-:Y:S02]  /*1b60*/  ISETP.GE.U32.AND P2, PT, R13, R30, PT ;  /* 0x0000001e0d00720c */ /* 0x000fe40003f46070 */
[----:B------:R-:W-:Y:S02]  /*1b70*/  ISETP.NE.AND P5, PT, R35, R28, PT ;  /* 0x0000001c2300720c */ /* 0x000fe40003fa5270 */
[----:B------:R-:W-:Y:S02]  /*1b80*/  ISETP.GE.AND.EX P2, PT, R14, RZ, PT, P2 ;  /* 0x000000ff0e00720c */ /* 0x000fe40003f46320 */
[----:B------:R-:W-:Y:S02]  /*1b90*/  ISETP.GE.U32.AND P1, PT, R8, R29, PT ;  /* 0x0000001d0800720c */ /* 0x000fe40003f26070 */
[----:B------:R-:W-:Y:S02]  /*1ba0*/  @!P6 SEL R20, RZ, 0xffffffff, !P2 ;  /* 0xffffffffff14e807 */ /* 0x000fe40005000000 */
[----:B------:R-:W-:-:S02]  /*1bb0*/  ISETP.GE.AND.EX P1, PT, R3, RZ, PT, P1 ;  /* 0x000000ff0300720c */ /* 0x000fc40003f26310 */
[----:B------:R-:W-:Y:S02]  /*1bc0*/  ISETP.GT.AND P6, PT, R35, R28, PT ;  /* 0x0000001c2300720c */ /* 0x000fe40003fc4270 */
[----:B------:R-:W-:Y:S02]  /*1bd0*/  ISETP.GE.U32.AND P2, PT, R6, R33, PT ;  /* 0x000000210600720c */ /* 0x000fe40003f46070 */
[----:B------:R-:W-:Y:S02]  /*1be0*/  PRMT R31, R5, 0x9910, RZ ;  /* 0x00009910051f7816 */ /* 0x000fe400000000ff */
[----:B------:R-:W-:Y:S02]  /*1bf0*/  SEL R28, RZ, 0xffffffff, !P1 ;  /* 0xffffffffff1c7807 */ /* 0x000fe40004800000 */
[----:B------:R-:W-:Y:S02]  /*1c00*/  SEL R34, RZ, 0xffffffff, P6 ;  /* 0xffffffffff227807 */ /* 0x000fe40003000000 */
[----:B------:R-:W-:-:S02]  /*1c10*/  ISETP.GE.AND.EX P2, PT, R7, RZ, PT, P2 ;  /* 0x000000ff0700720c */ /* 0x000fc40003f46320 */
[CC--:B------:R-:W-:Y:S02]  /*1c20*/  ISETP.NE.AND P1, PT, R32.reuse, R31.reuse, PT ;  /* 0x0000001f2000720c */ /* 0x0c0fe40003f25270 */
[----:B------:R-:W-:Y:S01]  /*1c30*/  ISETP.GT.AND P6, PT, R32, R31, PT ;  /* 0x0000001f2000720c */ /* 0x000fe20003fc4270 */
[----:B------:R-:W-:Y:S01]  /*1c40*/  VIADD R32, R29, 0x2 ;  /* 0x000000021d207836 */ /* 0x000fe20000000000 */
[----:B------:R-:W-:Y:S02]  /*1c50*/  LOP3.LUT R20, R20, 0x1, RZ, 0xc0, !PT ;  /* 0x0000000114147812 */ /* 0x000fe400078ec0ff */
[----:B------:R-:W-:Y:S02]  /*1c60*/  @!P5 SEL R34, RZ, 0xffffffff, !P2 ;  /* 0xffffffffff22d807 */ /* 0x000fe40005000000 */
[----:B------:R-:W-:Y:S02]  /*1c70*/  @P3 SEL R28, RZ, 0xffffffff, P4 ;  /* 0xffffffffff1c3807 */ /* 0x000fe40002000000 */
[----:B------:R-:W-:-:S02]  /*1c80*/  ISETP.GE.U32.AND P4, PT, R9, R32, PT ;  /* 0x000000200900720c */ /* 0x000fc40003f86070 */
[----:B------:R-:W-:Y:S01]  /*1c90*/  ISETP.NE.U32.AND P3, PT, R20, 0x1, PT ;  /* 0x000000011400780c */ /* 0x000fe20003f65070 */
[----:B------:R-:W-:Y:S01]  /*1ca0*/  IMAD.SHL.U32 R20, R21, 0x4, RZ ;  /* 0x0000000415147824 */ /* 0x000fe200078e00ff */
[----:B------:R-:W-:Y:S02]  /*1cb0*/  LOP3.LUT R34, R34, 0x1, RZ, 0xc0, !PT ;  /* 0x0000000122227812 */ /* 0x000fe400078ec0ff */
[----:B------:R-:W-:Y:S02]  /*1cc0*/  ISETP.GE.AND.EX P2, PT, R10, RZ, PT, P4 ;  /* 0x000000ff0a00720c */ /* 0x000fe40003f46340 */
[----:B------:R-:W-:Y:S01]  /*1cd0*/  ISETP.NE.U32.AND P4, PT, R34, 0x1, PT ;  /* 0x000000012200780c */ /* 0x000fe20003f85070 */
[----:B------:R-:W-:Y:S01]  /*1ce0*/  VIADD R34, R20, 0x3 ;  /* 0x0000000314227836 */ /* 0x000fe20000000000 */
[----:B------:R-:W-:Y:S02]  /*1cf0*/  SEL R31, RZ, 0xffffffff, P6 ;  /* 0xffffffffff1f7807 */ /* 0x000fe40003000000 */
[----:B------:R-:W-:-:S02]  /*1d00*/  @!P1 SEL R31, RZ, 0xffffffff, !P2 ;  /* 0xffffffffff1f9807 */ /* 0x000fc40005000000 */
[----:B------:R-:W-:Y:S02]  /*1d10*/  ISETP.GE.U32.AND P5, PT, R34, R25, PT ;  /* 0x000000192200720c */ /* 0x000fe40003fa6070 */
[----:B------:R-:W-:Y:S02]  /*1d20*/  LOP3.LUT R28, R28, 0x1, RZ, 0xc0, !PT ;  /* 0x000000011c1c7812 */ /* 0x000fe400078ec0ff */
[----:B------:R-:W-:Y:S02]  /*1d30*/  LOP3.LUT R31, R31, 0x1, RZ, 0xc0, !PT ;  /* 0x000000011f1f7812 */ /* 0x000fe400078ec0ff */
[----:B------:R-:W-:Y:S02]  /*1d40*/  ISETP.NE.U32.AND P1, PT, R28, 0x1, PT ;  /* 0x000000011c00780c */ /* 0x000fe40003f25070 */
[----:B------:R-:W-:Y:S02]  /*1d50*/  ISETP.NE.U32.AND P2, PT, R31, 0x1, PT ;  /* 0x000000011f00780c */ /* 0x000fe40003f45070 */
[----:B------:R-:W-:-:S02]  /*1d60*/  SEL R8, R29, R8, !P1 ;  /* 0x000000081d087207 */ /* 0x000fc40004800000 */
[C---:B------:R-:W-:Y:S02]  /*1d70*/  SEL R11, R4.reuse, R11, !P1 ;  /* 0x0000000b040b7207 */ /* 0x040fe40004800000 */
[----:B------:R-:W-:Y:S02]  /*1d80*/  @!P3 PRMT R16, R4, 0x7632, R16 ;  /* 0x000076320410b816 */ /* 0x000fe40000000010 */
[----:B------:R-:W-:Y:S02]  /*1d90*/  SEL R13, R30, R13, !P3 ;  /* 0x0000000d1e0d7207 */ /* 0x000fe40005800000 */
[----:B------:R-:W-:Y:S02]  /*1da0*/  SEL R9, R32, R9, !P2 ;  /* 0x0000000920097207 */ /* 0x000fe40005000000 */
[C---:B------:R-:W-:Y:S02]  /*1db0*/  SEL R12, R5.reuse, R12, !P2 ;  /* 0x0000000c050c7207 */ /* 0x040fe40005000000 */
[----:B------:R-:W-:-:S02]  /*1dc0*/  @!P4 PRMT R0, R5, 0x7632, R0 ;  /* 0x000076320500c816 */ /* 0x000fc40000000000 */
[----:B------:R-:W-:Y:S02]  /*1dd0*/  SEL R6, R33, R6, !P4 ;  /* 0x0000000621067207 */ /* 0x000fe40006000000 */
[----:B------:R-:W-:Y:S02]  /*1de0*/  SEL R3, R3, RZ, P1 ;  /* 0x000000ff03037207 */ /* 0x000fe40000800000 */
[----:B------:R-:W-:Y:S02]  /*1df0*/  SEL R14, R14, RZ, P3 ;  /* 0x000000ff0e0e7207 */ /* 0x000fe40001800000 */
[----:B------:R-:W-:Y:S02]  /*1e00*/  SEL R10, R10, RZ, P2 ;  /* 0x000000ff0a0a7207 */ /* 0x000fe40001000000 */
[----:B------:R-:W-:Y:S01]  /*1e10*/  SEL R7, R7, RZ, P4 ;  /* 0x000000ff07077207 */ /* 0x000fe20002000000 */
[----:B------:R-:W-:Y:S06]  /*1e20*/  @!P5 BRA `(.L_x_2185) ;  /* 0xfffffffc0000d947 */ /* 0x000fec000383ffff */
.L_x_2184:
[----:B------:R-:W-:Y:S05]  /*1e30*/  BSYNC.RECONVERGENT B0 ;  /* 0x0000000000007941 */ /* 0x000fea0003800200 */
.L_x_2183:
[----:B------:R-:W-:Y:S04]  /*1e40*/  BSSY.RECONVERGENT B0, `(.L_x_2186) ;  /* 0x0000017000007945 */ /* 0x000fe80003800200 */
[----:B------:R-:W-:Y:S05]  /*1e50*/  @P0 BRA `(.L_x_2187) ;  /* 0x0000000000540947 */ /* 0x000fea0003800000 */
[----:B------:R-:W-:-:S05]  /*1e60*/  LOP3.LUT R4, R25, 0xfffffffc, RZ, 0xc0, !PT ;  /* 0xfffffffc19047812 */ /* 0x000fca00078ec0ff */
[----:B------:R-:W-:-:S05]  /*1e70*/  IMAD.IADD R4, R4, 0x1, R17 ;  /* 0x0000000104047824 */ /* 0x000fca00078e0211 */
        /* <DEDUP_REMOVED lines=8> */
[----:B------:R-:W-:-:S04]  /*1f00*/  ISETP.GE.AND.EX P0, PT, R3, R28, PT, P0 ;  /* 0x0000001c0300720c */ /* 0x000fc80003f06300 */
[----:B------:R-:W-:Y:S02]  /*1f10*/  SEL R4, RZ, 0xffffffff, !P0 ;  /* 0xffffffffff047807 */ /* 0x000fe40004000000 */
[----:B--2---:R-:W-:-:S04]  /*1f20*/  PRMT R5, R18, 0x9910, RZ ;  /* 0x0000991012057816 */ /* 0x004fc800000000ff */
        /* <DEDUP_REMOVED lines=8> */
.L_x_2187:
[----:B------:R-:W-:Y:S05]  /*1fb0*/  BSYNC.RECONVERGENT B0 ;  /* 0x0000000000007941 */ /* 0x000fea0003800200 */
.L_x_2186:
        /* <DEDUP_REMOVED lines=41> */
.L_x_2177:
        /* <DEDUP_REMOVED lines=16> */
[--C-:B------:R-:W-:Y:S02]  /*2350*/  IMAD.MOV.U32 R38, RZ, RZ, R14.reuse ;  /* 0x000000ffff267224 */ /* 0x100fe400078e000e */
[--C-:B------:R-:W-:Y:S02]  /*2360*/  IMAD.MOV.U32 R29, RZ, RZ, R14.reuse ;  /* 0x000000ffff1d7224 */ /* 0x100fe400078e000e */
[--C-:B------:R-:W-:Y:S02]  /*2370*/  IMAD.MOV.U32 R32, RZ, RZ, R14.reuse ;  /* 0x000000ffff207224 */ /* 0x100fe400078e000e */
[----:B------:R-:W-:-:S02]  /*2380*/  IMAD.MOV.U32 R33, RZ, RZ, R14 ;  /* 0x000000ffff217224 */ /* 0x000fc400078e000e */
[----:B------:R-:W-:Y:S02]  /*2390*/  IMAD.MOV.U32 R39, RZ, RZ, R14 ;  /* 0x000000ffff277224 */ /* 0x000fe400078e000e */
[--C-:B--2---:R-:W-:Y:S02]  /*23a0*/  IMAD.MOV.U32 R9, RZ, RZ, R15.reuse ;  /* 0x000000ffff097224 */ /* 0x104fe400078e000f */
        /* <DEDUP_REMOVED lines=12> */
[----:B------:R-:W-:Y:S01]  /*2470*/  IMAD.MOV.U32 R20, RZ, RZ, R13 ;  /* 0x000000ffff147224 */ /* 0x000fe200078e000d */
[----:B------:R-:W-:Y:S06]  /*2480*/  @P0 BRA `(.L_x_2190) ;  /* 0x0000000800880947 */ /* 0x000fec0003800000 */
[----:B------:R-:W-:Y:S01]  /*2490*/  BSSY.RECONVERGENT B1, `(.L_x_2191) ;  /* 0x000009a000017945 */ /* 0x000fe20003800200 */
[--C-:B------:R-:W-:Y:S01]  /*24a0*/  IMAD.MOV.U32 R21, RZ, RZ, R15.reuse ;  /* 0x000000ffff157224 */ /* 0x100fe200078e000f */
[----:B------:R-:W-:Y:S01]  /*24b0*/  MOV R36, R15 ;  /* 0x0000000f00247202 */ /* 0x000fe20000000f00 */
        /* <DEDUP_REMOVED lines=15> */
[----:B------:R-:W-:-:S07]  /*25b0*/  IMAD.MOV.U32 R39, RZ, RZ, R14 ;  /* 0x000000ffff277224 */ /* 0x000fce00078e000e */
.L_x_2192:
[----:B------:R-:W-:-:S05]  /*25c0*/  SHF.R.U32.HI R7, RZ, 0x1, R27 ;  /* 0x00000001ff077819 */ /* 0x000fca000001161b */
[----:B------:R-:W-:-:S05]  /*25d0*/  IMAD.WIDE.U32 R4, R7, 0x4, R18 ;  /* 0x0000000407047825 */ /* 0x000fca00078e0012 */
[----:B------:R0:W2:Y:S01]  /*25e0*/  LDG.E R41, desc[UR36][R4.64] ;  /* 0x0000002404297981 */ /* 0x0000a2000c1e1900 */
[--C-:B------:R-:W-:Y:S02]  /*25f0*/  IMAD.IADD R43, R27, 0x1, R12.reuse ;  /* 0x000000011b2b7824 */ /* 0x100fe400078e020c */
[----:B------:R-:W-:-:S03]  /*2600*/  IMAD.IADD R10, R7, 0x1, R12 ;  /* 0x00000001070a7824 */ /* 0x000fc600078e020c */
[----:B------:R-:W-:-:S05]  /*2610*/  SHF.R.U32.HI R11, RZ, 0x1, R43 ;  /* 0x00000001ff0b7819 */ /* 0x000fca000001162b */
[----:B------:R-:W-:-:S04]  /*2620*/  IMAD.WIDE.U32 R6, R11, 0x4, R18 ;  /* 0x000000040b067825 */ /* 0x000fc800078e0012 */
[----:B------:R-:W-:Y:S01]  /*2630*/  IMAD.SHL.U32 R11, R10, 0x4, RZ ;  /* 0x000000040a0b7824 */ /* 0x000fe200078e00ff */
[----:B------:R-:W-:Y:S01]  /*2640*/  SHF.R.U32.HI R10, RZ, 0x1e, R10 ;  /* 0x0000001eff0a7819 */ /* 0x000fe2000001160a */
[----:B------:R-:W3:Y:S03]  /*2650*/  LDG.E R6, desc[UR36][R6.64] ;  /* 0x0000002406067981 */ /* 0x000ee6000c1e1900 */
[----:B------:R-:W-:Y:S02]  /*2660*/  LOP3.LUT R11, R11, 0xfffffffc, RZ, 0xc0, !PT ;  /* 0xfffffffc0b0b7812 */ /* 0x000fe400078ec0ff */
[----:B------:R-:W-:Y:S02]  /*2670*/  LOP3.LUT R45, R10, 0x1, RZ, 0xc0, !PT ;  /* 0x000000010a2d7812 */ /* 0x000fe400078ec0ff */
[----:B------:R-:W-:Y:S01]  /*2680*/  IADD3 R10, P0, PT, R18, R11, RZ ;  /* 0x0000000b120a7210 */ /* 0x000fe20007f1e0ff */
[----:B------:R-:W-:-:S04]  /*2690*/  IMAD R40, R12, 0x2, R43 ;  /* 0x000000020c287824 */ /* 0x000fc800078e022b */
[----:B------:R-:W-:Y:S01]  /*26a0*/  IMAD.X R11, R19, 0x1, R45, P0 ;  /* 0x00000001130b7824 */ /* 0x000fe200000e062d */
[----:B0-----:R-:W-:-:S04]  /*26b0*/  SHF.R.U32.HI R5, RZ, 0x1, R40 ;  /* 0x00000001ff057819 */ /* 0x001fc80000011628 */
[----:B------:R-:W4:Y:S01]  /*26c0*/  LDG.E R10, desc[UR36][R10.64] ;  /* 0x000000240a0a7981 */ /* 0x000f22000c1e1900 */
[----:B------:R-:W-:-:S06]  /*26d0*/  IMAD.WIDE.U32 R4, R5, 0x4, R18 ;  /* 0x0000000405047825 */ /* 0x000fcc00078e0012 */
[----:B------:R0:W5:Y:S01]  /*26e0*/  LDG.E R5, desc[UR36][R4.64] ;  /* 0x0000002404057981 */ /* 0x000162000c1e1900 */
[----:B------:R-:W-:Y:S02]  /*26f0*/  PRMT R42, R14, 0x9910, RZ ;  /* 0x000099100e2a7816 */ /* 0x000fe400000000ff */
[----:B------:R-:W-:Y:S02]  /*2700*/  PRMT R44, R39, 0x9910, RZ ;  /* 0x00009910272c7816 */ /* 0x000fe400000000ff */
[-C--:B------:R-:W-:Y:S02]  /*2710*/  ISETP.GE.U32.AND P0, PT, R36, R27.reuse, PT ;  /* 0x0000001b2400720c */ /* 0x080fe40003f06070 */
[----:B------:R-:W-:Y:S02]  /*2720*/  ISETP.GE.U32.AND P1, PT, R34, R27, PT ;  /* 0x0000001b2200720c */ /* 0x000fe40003f26070 */
[----:B------:R-:W-:Y:S02]  /*2730*/  ISETP.GE.AND.EX P0, PT, R20, RZ, PT, P0 ;  /* 0x000000ff1400720c */ /* 0x000fe40003f06300 */
[----:B------:R-:W-:-:S02]  /*2740*/  ISETP.GE.AND.EX P1, PT, R16, RZ, PT, P1 ;  /* 0x000000ff1000720c */ /* 0x000fc40003f26310 */
[----:B0-----:R-:W-:Y:S02]  /*2750*/  SEL R4, RZ, 0xffffffff, !P0 ;  /* 0xffffffffff047807 */ /* 0x001fe40004000000 */
[----:B------:R-:W-:Y:S02]  /*2760*/  ISETP.GE.U32.AND P0, PT, R25, R43, PT ;  /* 0x0000002b1900720c */ /* 0x000fe40003f06070 */
[----:B------:R-:W-:Y:S02]  /*2770*/  PRMT R46, R30, 0x9910, RZ ;  /* 0x000099101e2e7816 */ /* 0x000fe400000000ff */
[----:B------:R-:W-:Y:S02]  /*2780*/  ISETP.GE.AND.EX P0, PT, R37, RZ, PT, P0 ;  /* 0x000000ff2500720c */ /* 0x000fe40003f06300 */
[----:B------:R-:W-:Y:S02]  /*2790*/  PRMT R49, R3, 0x9910, RZ ;  /* 0x0000991003317816 */ /* 0x000fe400000000ff */
[----:B--2---:R-:W-:-:S02]  /*27a0*/  PRMT R7, R41, 0x9910, RZ ;  /* 0x0000991029077816 */ /* 0x004fc400000000ff */
[----:B------:R-:W-:Y:S02]  /*27b0*/  PRMT R11, R41, 0xbb32, RZ ;  /* 0x0000bb32290b7816 */ /* 0x000fe400000000ff */
[----:B------:R-:W-:Y:S02]  /*27c0*/  ISETP.NE.AND P3, PT, R42, R7, PT ;  /* 0x000000072a00720c */ /* 0x000fe40003f65270 */
[----:B------:R-:W-:Y:S02]  /*27d0*/  ISETP.NE.AND P2, PT, R44, R11, PT ;  /* 0x0000000b2c00720c */ /* 0x000fe40003f45270 */
[----:B------:R-:W-:Y:S02]  /*27e0*/  ISETP.GT.AND P4, PT, R42, R7, PT ;  /* 0x000000072a00720c */ /* 0x000fe40003f84270 */
[----:B------:R-:W-:Y:S02]  /*27f0*/  ISETP.GT.AND P5, PT, R44, R11, PT ;  /* 0x0000000b2c00720c */ /* 0x000fe40003fa4270 */
[----:B------:R-:W-:-:S02]  /*2800*/  SEL R7, RZ, 0xffffffff, !P1 ;  /* 0xffffffffff077807 */ /* 0x000fc40004800000 */
[----:B------:R-:W-:Y:S02]  /*2810*/  PRMT R42, R32, 0x9910, RZ ;  /* 0x00009910202a7816 */ /* 0x000fe400000000ff */
[----:B------:R-:W-:Y:S02]  /*2820*/  PRMT R44, R38, 0x9910, RZ ;  /* 0x00009910262c7816 */ /* 0x000fe400000000ff */
[----:B------:R-:W-:Y:S02]  /*2830*/  @P3 SEL R4, RZ, 0xffffffff, P4 ;  /* 0xffffffffff043807 */ /* 0x000fe40002000000 */
[----:B------:R-:W-:Y:S02]  /*2840*/  @P2 SEL R7, RZ, 0xffffffff, P5 ;  /* 0xffffffffff072807 */ /* 0x000fe40002800000 */
[----:B------:R-:W-:Y:S02]  /*2850*/  LOP3.LUT R4, R4, 0x1, RZ, 0xc0, !PT ;  /* 0x0000000104047812 */ /* 0x000fe400078ec0ff */
[----:B------:R-:W-:-:S02]  /*2860*/  LOP3.LUT R7, R7, 0x1, RZ, 0xc0, !PT ;  /* 0x0000000107077812 */ /* 0x000fc400078ec0ff */
[----:B------:R-:W-:Y:S02]  /*2870*/  ISETP.NE.U32.AND P2, PT, R4, 0x1, PT ;  /* 0x000000010400780c */ /* 0x000fe40003f45070 */
[----:B------:R-:W-:Y:S02]  /*2880*/  ISETP.NE.U32.AND P4, PT, R7, 0x1, PT ;  /* 0x000000010700780c */ /* 0x000fe40003f85070 */
[----:B------:R-:W-:Y:S02]  /*2890*/  PRMT R4, R41, 0x7632, R4 ;  /* 0x0000763229047816 */ /* 0x000fe40000000004 */
[----:B------:R-:W-:Y:S02]  /*28a0*/  PRMT R7, R33, 0x9910, RZ ;  /* 0x0000991021077816 */ /* 0x000fe400000000ff */
[----:B------:R-:W-:Y:S02]  /*28b0*/  SEL R39, R4, R39, !P4 ;  /* 0x0000002704277207 */ /* 0x000fe40006000000 */
[----:B---3--:R-:W-:-:S02]  /*28c0*/  PRMT R4, R6, 0x9910, RZ ;  /* 0x0000991006047816 */ /* 0x008fc400000000ff */
[----:B------:R-:W-:Y:S02]  /*28d0*/  ISETP.GE.U32.AND P5, PT, R26, R43, PT ;  /* 0x0000002b1a00720c */ /* 0x000fe40003fa6070 */
[-C--:B------:R-:W-:Y:S02]  /*28e0*/  ISETP.NE.AND P1, PT, R7, R4.reuse, PT ;  /* 0x000000040700720c */ /* 0x080fe40003f25270 */
[----:B------:R-:W-:Y:S02]  /*28f0*/  PRMT R11, R6, 0xbb32, RZ ;  /* 0x0000bb32060b7816 */ /* 0x000fe400000000ff */
[----:B------:R-:W-:Y:S02]  /*2900*/  ISETP.GE.AND.EX P5, PT, R31, RZ, PT, P5 ;  /* 0x000000ff1f00720c */ /* 0x000fe40003fa6350 */
[----:B------:R-:W-:Y:S02]  /*2910*/  ISETP.NE.AND P6, PT, R42, R11, PT ;  /* 0x0000000b2a00720c */ /* 0x000fe40003fc5270 */
[----:B------:R-:W-:Y:S01]  /*2920*/  ISETP.GT.AND P3, PT, R7, R4, PT ;  /* 0x000000040700720c */ /* 0x000fe20003f64270 */
[----:B------:R-:W-:Y:S01]  /*2930*/  IMAD.IADD R4, R43, 0x1, R12 ;  /* 0x000000012b047824 */ /* 0x000fe200078e020c */
[----:B------:R-:W-:-:S02]  /*2940*/  SEL R7, RZ, 0xffffffff, !P5 ;  /* 0xffffffffff077807 */ /* 0x000fc40006800000 */
[C---:B------:R-:W-:Y:S02]  /*2950*/  SEL R36, R27.reuse, R36, !P2 ;  /* 0x000000241b247207 */ /* 0x040fe40005000000 */
[----:B------:R-:W-:Y:S02]  /*2960*/  SEL R34, R27, R34, !P4 ;  /* 0x000000221b227207 */ /* 0x000fe40006000000 */
[----:B------:R-:W-:Y:S02]  /*2970*/  ISETP.GT.AND P5, PT, R42, R11, PT ;  /* 0x0000000b2a00720c */ /* 0x000fe40003fa4270 */
[----:B------:R-:W-:Y:S02]  /*2980*/  PRMT R42, R29, 0x9910, RZ ;  /* 0x000099101d2a7816 */ /* 0x000fe400000000ff */
[C---:B----4-:R-:W-:Y:S02]  /*2990*/  PRMT R27, R10.reuse, 0x9910, RZ ;  /* 0x000099100a1b7816 */ /* 0x050fe400000000ff */
[----:B------:R-:W-:-:S02]  /*29a0*/  PRMT R45, R10, 0xbb32, RZ ;  /* 0x0000bb320a2d7816 */ /* 0x000fc400000000ff */
[----:B------:R-:W-:Y:S02]  /*29b0*/  @P1 SEL R7, RZ, 0xffffffff, P3 ;  /* 0xffffffffff071807 */ /* 0x000fe40001800000 */
[----:B------:R-:W-:Y:S02]  /*29c0*/  SEL R11, RZ, 0xffffffff, !P0 ;  /* 0xffffffffff0b7807 */ /* 0x000fe40004000000 */
[CC--:B------:R-:W-:Y:S02]  /*29d0*/  ISETP.NE.AND P1, PT, R42.reuse, R27.reuse, PT ;  /* 0x0000001b2a00720c */ /* 0x0c0fe40003f25270 */
[----:B------:R-:W-:Y:S01]  /*29e0*/  ISETP.GT.AND P3, PT, R42, R27, PT ;  /* 0x0000001b2a00720c */ /* 0x000fe20003f64270 */
[----:B------:R-:W-:Y:S01]  /*29f0*/  IMAD.MOV.U32 R27, RZ, RZ, R45 ;  /* 0x000000ffff1b7224 */ /* 0x000fe200078e002d */
[----:B------:R-:W-:Y:S02]  /*2a00*/  ISETP.GE.U32.AND P0, PT, R24, R4, PT ;  /* 0x000000041800720c */ /* 0x000fe40003f06070 */
[----:B------:R-:W-:-:S02]  /*2a10*/  @P6 SEL R11, RZ, 0xffffffff, P5 ;  /* 0xffffffffff0b6807 */ /* 0x000fc40002800000 */
[----:B------:R-:W-:Y:S02]  /*2a20*/  ISETP.GE.AND.EX P0, PT, R28, RZ, PT, P0 ;  /* 0x000000ff1c00720c */ /* 0x000fe40003f06300 */
[----:B------:R-:W-:Y:S02]  /*2a30*/  ISETP.NE.AND P5, PT, R44, R27, PT ;  /* 0x0000001b2c00720c */ /* 0x000fe40003fa5270 */
[----:B------:R-:W-:Y:S02]  /*2a40*/  SEL R42, RZ, 0xffffffff, !P0 ;  /* 0xffffffffff2a7807 */ /* 0x000fe40004000000 */
[----:B------:R-:W-:Y:S02]  /*2a50*/  ISETP.GE.U32.AND P0, PT, R21, R4, PT ;  /* 0x000000041500720c */ /* 0x000fe40003f06070 */
[C---:B-----5:R-:W-:Y:S02]  /*2a60*/  PRMT R45, R5.reuse, 0x9910, RZ ;  /* 0x00009910052d7816 */ /* 0x060fe400000000ff */
[----:B------:R-:W-:-:S02]  /*2a70*/  PRMT R47, R5, 0xbb32, RZ ;  /* 0x0000bb32052f7816 */ /* 0x000fc400000000ff */
[----:B------:R-:W-:Y:S02]  /*2a80*/  @P1 SEL R42, RZ, 0xffffffff, P3 ;  /* 0xffffffffff2a1807 */ /* 0x000fe40001800000 */
[----:B------:R-:W-:Y:S02]  /*2a90*/  ISETP.GE.AND.EX P0, PT, R35, RZ, PT, P0 ;  /* 0x000000ff2300720c */ /* 0x000fe40003f06300 */
[CC--:B------:R-:W-:Y:S02]  /*2aa0*/  ISETP.NE.AND P3, PT, R46.reuse, R45.reuse, PT ;  /* 0x0000002d2e00720c */ /* 0x0c0fe40003f65270 */
[----:B------:R-:W-:Y:S01]  /*2ab0*/  ISETP.GT.AND P1, PT, R46, R45, PT ;  /* 0x0000002d2e00720c */ /* 0x000fe20003f24270 */
[----:B------:R-:W-:Y:S01]  /*2ac0*/  IMAD.MOV.U32 R46, RZ, RZ, R47 ;  /* 0x000000ffff2e7224 */ /* 0x000fe200078e002f */
[----:B------:R-:W-:Y:S01]  /*2ad0*/  ISETP.GT.AND P6, PT, R44, R27, PT ;  /* 0x0000001b2c00720c */ /* 0x000fe20003fc4270 */
[----:B------:R-:W-:Y:S01]  /*2ae0*/  IMAD.IADD R27, R40, 0x1, R12 ;  /* 0x00000001281b7824 */ /* 0x000fe200078e020c */
[----:B------:R-:W-:-:S02]  /*2af0*/  SEL R44, RZ, 0xffffffff, !P0 ;  /* 0xffffffffff2c7807 */ /* 0x000fc40004000000 */
[----:B------:R-:W-:Y:S01]  /*2b00*/  ISETP.GE.U32.AND P0, PT, R15, R40, PT ;  /* 0x000000280f00720c */ /* 0x000fe20003f06070 */
[----:B------:R-:W-:Y:S01]  /*2b10*/  IMAD R47, R12, 0x3, R27 ;  /* 0x000000030c2f7824 */ /* 0x000fe200078e021b */
[----:B------:R-:W-:Y:S02]  /*2b20*/  @P5 SEL R44, RZ, 0xffffffff, P6 ;  /* 0xffffffffff2c5807 */ /* 0x000fe40003000000 */
[----:B------:R-:W-:Y:S02]  /*2b30*/  ISETP.NE.AND P6, PT, R49, R46, PT ;  /* 0x0000002e3100720c */ /* 0x000fe40003fc5270 */
[----:B------:R-:W-:Y:S02]  /*2b40*/  ISETP.GE.AND.EX P0, PT, R13, RZ, PT, P0 ;  /* 0x000000ff0d00720c */ /* 0x000fe40003f06300 */
[----:B------:R-:W-:Y:S02]  /*2b50*/  ISETP.GE.U32.AND P5, PT, R9, R40, PT ;  /* 0x000000280900720c */ /* 0x000fe40003fa6070 */
[----:B------:R-:W-:-:S02]  /*2b60*/  SEL R45, RZ, 0xffffffff, !P0 ;  /* 0xffffffffff2d7807 */ /* 0x000fc40004000000 */
[----:B------:R-:W-:Y:S02]  /*2b70*/  LOP3.LUT R7, R7, 0x1, RZ, 0xc0, !PT ;  /* 0x0000000107077812 */ /* 0x000fe400078ec0ff */
[----:B------:R-:W-:Y:S02]  /*2b80*/  ISETP.GE.AND.EX P5, PT, R0, RZ, PT, P5 ;  /* 0x000000ff0000720c */ /* 0x000fe40003fa6350 */
[----:B------:R-:W-:Y:S02]  /*2b90*/  @P3 SEL R45, RZ, 0xffffffff, P1 ;  /* 0xffffffffff2d3807 */ /* 0x000fe40000800000 */
[----:B------:R-:W-:Y:S02]  /*2ba0*/  LOP3.LUT R11, R11, 0x1, RZ, 0xc0, !PT ;  /* 0x000000010b0b7812 */ /* 0x000fe400078ec0ff */
[----:B------:R-:W-:Y:S02]  /*2bb0*/  ISETP.GT.AND P3, PT, R49, R46, PT ;  /* 0x0000002e3100720c */ /* 0x000fe40003f64270 */
[----:B------:R-:W-:-:S02]  /*2bc0*/  ISETP.GE.U32.AND P0, PT, R47, R8, PT ;  /* 0x000000082f00720c */ /* 0x000fc40003f06070 */
[----:B------:R-:W-:Y:S02]  /*2bd0*/  ISETP.NE.U32.AND P1, PT, R7, 0x1, PT ;  /* 0x000000010700780c */ /* 0x000fe40003f25070 */
[----:B------:R-:W-:Y:S02]  /*2be0*/  SEL R46, RZ, 0xffffffff, !P5 ;  /* 0xffffffffff2e7807 */ /* 0x000fe40006800000 */
[----:B------:R-:W-:Y:S02]  /*2bf0*/  LOP3.LUT R42, R42, 0x1, RZ, 0xc0, !PT ;  /* 0x000000012a2a7812 */ /* 0x000fe400078ec0ff */
[----:B------:R-:W-:Y:S02]  /*2c00*/  ISETP.NE.U32.AND P5, PT, R11, 0x1, PT ;  /* 0x000000010b00780c */ /* 0x000fe40003fa5070 */
[----:B------:R-:W-:Y:S02]  /*2c10*/  LOP3.LUT R44, R44, 0x1, RZ, 0xc0, !PT ;  /* 0x000000012c2c7812 */ /* 0x000fe400078ec0ff */
[----:B------:R-:W-:-:S02]  /*2c20*/  PRMT R7, R6, 0x7632, R7 ;  /* 0x0000763206077816 */ /* 0x000fc40000000007 */
[----:B------:R-:W-:Y:S02]  /*2c30*/  @P6 SEL R46, RZ, 0xffffffff, P3 ;  /* 0xffffffffff2e6807 */ /* 0x000fe40001800000 */
[----:B------:R-:W-:Y:S02]  /*2c40*/  ISETP.NE.U32.AND P6, PT, R42, 0x1, PT ;  /* 0x000000012a00780c */ /* 0x000fe40003fc5070 */
[----:B------:R-:W-:Y:S02]  /*2c50*/  ISETP.NE.U32.AND P3, PT, R44, 0x1, PT ;  /* 0x000000012c00780c */ /* 0x000fe40003f65070 */
[----:B------:R-:W-:Y:S02]  /*2c60*/  SEL R32, R7, R32, !P5 ;  /* 0x0000002007207207 */ /* 0x000fe40006800000 */
[----:B------:R-:W-:Y:S02]  /*2c70*/  LOP3.LUT R45, R45, 0x1, RZ, 0xc0, !PT ;  /* 0x000000012d2d7812 */ /* 0x000fe400078ec0ff */
[----:B------:R-:W-:-:S02]  /*2c80*/  LOP3.LUT R46, R46, 0x1, RZ, 0xc0, !PT ;  /* 0x000000012e2e7812 */ /* 0x000fc400078ec0ff */
[----:B------:R-:W-:Y:S02]  /*2c90*/  PRMT R7, R10, 0x7632, R7 ;  /* 0x000076320a077816 */ /* 0x000fe40000000007 */
[C---:B------:R-:W-:Y:S02]  /*2ca0*/  SEL R24, R4.reuse, R24, !P6 ;  /* 0x0000001804187207 */ /* 0x040fe40007000000 */
[----:B------:R-:W-:Y:S02]  /*2cb0*/  SEL R21, R4, R21, !P3 ;  /* 0x0000001504157207 */ /* 0x000fe40005800000 */
[----:B------:R-:W-:Y:S02]  /*2cc0*/  SEL R14, R41, R14, !P2 ;  /* 0x0000000e290e7207 */ /* 0x000fe40005000000 */
[----:B------:R-:W-:Y:S02]  /*2cd0*/  SEL R20, R20, RZ, P2 ;  /* 0x000000ff14147207 */ /* 0x000fe40001000000 */
[----:B------:R-:W-:-:S02]  /*2ce0*/  SEL R16, R16, RZ, P4 ;  /* 0x000000ff10107207 */ /* 0x000fc40002000000 */
[----:B------:R-:W-:Y:S02]  /*2cf0*/  ISETP.NE.U32.AND P2, PT, R45, 0x1, PT ;  /* 0x000000012d00780c */ /* 0x000fe40003f45070 */
[----:B------:R-:W-:Y:S02]  /*2d00*/  ISETP.NE.U32.AND P4, PT, R46, 0x1, PT ;  /* 0x000000012e00780c */ /* 0x000fe40003f85070 */
[----:B------:R-:W-:Y:S02]  /*2d10*/  PRMT R4, R5, 0x7632, R4 ;  /* 0x0000763205047816 */ /* 0x000fe40000000004 */
[----:B------:R-:W-:Y:S02]  /*2d20*/  SEL R7, R7, R38, !P3 ;  /* 0x0000002607077207 */ /* 0x000fe40005800000 */
[C---:B------:R-:W-:Y:S02]  /*2d30*/  SEL R26, R43.reuse, R26, !P1 ;  /* 0x0000001a2b1a7207 */ /* 0x040fe40004800000 */
[----:B------:R-:W-:-:S02]  /*2d40*/  SEL R25, R43, R25, !P5 ;  /* 0x000000192b197207 */ /* 0x000fc40006800000 */
[C---:B------:R-:W-:Y:S02]  /*2d50*/  SEL R15, R40.reuse, R15, !P2 ;  /* 0x0000000f280f7207 */ /* 0x040fe40005000000 */
[----:B------:R-:W-:Y:S02]  /*2d60*/  SEL R9, R40, R9, !P4 ;  /* 0x0000000928097207 */ /* 0x000fe40006000000 */
[----:B------:R-:W-:Y:S02]  /*2d70*/  SEL R3, R4, R3, !P4 ;  /* 0x0000000304037207 */ /* 0x000fe40006000000 */
[----:B------:R-:W-:Y:S02]  /*2d80*/  SEL R33, R6, R33, !P1 ;  /* 0x0000002106217207 */ /* 0x000fe40004800000 */
[----:B------:R-:W-:Y:S02]  /*2d90*/  SEL R31, R31, RZ, P1 ;  /* 0x000000ff1f1f7207 */ /* 0x000fe40000800000 */
[----:B------:R-:W-:-:S02]  /*2da0*/  SEL R37, R37, RZ, P5 ;  /* 0x000000ff25257207 */ /* 0x000fc40002800000 */
[----:B------:R-:W-:Y:S02]  /*2db0*/  SEL R30, R5, R30, !P2 ;  /* 0x0000001e051e7207 */ /* 0x000fe40005000000 */
[----:B------:R-:W-:Y:S02]  /*2dc0*/  SEL R13, R13, RZ, P2 ;  /* 0x000000ff0d0d7207 */ /* 0x000fe40001000000 */
[----:B------:R-:W-:Y:S02]  /*2dd0*/  SEL R0, R0, RZ, P4 ;  /* 0x000000ff00007207 */ /* 0x000fe40002000000 */
[----:B------:R-:W-:Y:S02]  /*2de0*/  SEL R29, R10, R29, !P6 ;  /* 0x0000001d0a1d7207 */ /* 0x000fe40007000000 */
[----:B------:R-:W-:Y:S02]  /*2df0*/  SEL R28, R28, RZ, P6 ;  /* 0x000000ff1c1c7207 */ /* 0x000fe40003000000 */
[----:B------:R-:W-:-:S02]  /*2e00*/  SEL R35, R35, RZ, P3 ;  /* 0x000000ff23237207 */ /* 0x000fc40001800000 */
[----:B------:R-:W-:Y:S01]  /*2e10*/  PRMT R38, R7, 0x7610, R38 ;  /* 0x0000761007267816 */ /* 0x000fe20000000026 */
[----:B------:R-:W-:Y:S06]  /*2e20*/  @!P0 BRA `(.L_x_2192) ;  /* 0xfffffff400e48947 */ /* 0x000fec000383ffff */
[----:B------:R-:W-:Y:S05]  /*2e30*/  BSYNC.RECONVERGENT B1 ;  /* 0x0000000000017941 */ /* 0x000fea0003800200 */
.L_x_2191:
[C---:B------:R-:W-:Y:S02]  /*2e40*/  PRMT R43, R41.reuse, 0x7610, R43 ;  /* 0x00007610292b7816 */ /* 0x040fe4000000002b */
[----:B------:R-:W-:Y:S02]  /*2e50*/  PRMT R42, R41, 0x7632, R42 ;  /* 0x00007632292a7816 */ /* 0x000fe4000000002a */
[C---:B------:R-:W-:Y:S02]  /*2e60*/  PRMT R40, R6.reuse, 0x7610, R40 ;  /* 0x0000761006287816 */ /* 0x040fe40000000028 */
[----:B------:R-:W-:Y:S02]  /*2e70*/  PRMT R41, R6, 0x7632, R41 ;  /* 0x0000763206297816 */ /* 0x000fe40000000029 */
[----:B------:R-:W-:Y:S02]  /*2e80*/  PRMT R11, R10, 0x7632, R11 ;  /* 0x000076320a0b7816 */ /* 0x000fe4000000000b */
[----:B------:R-:W-:-:S02]  /*2e90*/  PRMT R7, R5, 0x7610, R7 ;  /* 0x0000761005077816 */ /* 0x000fc40000000007 */
[----:B------:R-:W-:-:S07]  /*2ea0*/  PRMT R6, R5, 0x7632, R6 ;  /* 0x0000763205067816 */ /* 0x000fce0000000006 */
.L_x_2190:
[----:B------:R-:W-:Y:S05]  /*2eb0*/  BSYNC.RECONVERGENT B0 ;  /* 0x0000000000007941 */ /* 0x000fea0003800200 */
.L_x_2189:
[----:B------:R-:W-:Y:S01]  /*2ec0*/  ISETP.GE.U32.AND P0, PT, R27, R8, PT ;  /* 0x000000081b00720c */ /* 0x000fe20003f06070 */
[----:B------:R-:W-:-:S12]  /*2ed0*/  BSSY.RECONVERGENT B0, `(.L_x_2193) ;  /* 0x000001e000007945 */ /* 0x000fd80003800200 */
[----:B------:R-:W-:Y:S05]  /*2ee0*/  @P0 BRA `(.L_x_2194) ;  /* 0x0000000000700947 */ /* 0x000fea0003800000 */
[----:B------:R-:W-:-:S05]  /*2ef0*/  SHF.R.U32.HI R5, RZ, 0x1, R27 ;  /* 0x00000001ff057819 */ /* 0x000fca000001161b */
[----:B------:R-:W-:-:S06]  /*2f00*/  IMAD.WIDE.U32 R4, R5, 0x4, R18 ;  /* 0x0000000405047825 */ /* 0x000fcc00078e0012 */
[----:B------:R-:W2:Y:S01]  /*2f10*/  LDG.E R4, desc[UR36][R4.64] ;  /* 0x0000002404047981 */ /* 0x000ea2000c1e1900 */
[----:B------:R-:W-:-:S05]  /*2f20*/  IMAD.IADD R45, R27, 0x1, R12 ;  /* 0x000000011b2d7824 */ /* 0x000fca00078e020c */
[----:B------:R-:W-:Y:S02]  /*2f30*/  ISETP.GE.U32.AND P1, PT, R45, R8, PT ;  /* 0x000000082d00720c */ /* 0x000fe40003f26070 */
[C---:B--2---:R-:W-:Y:S02]  /*2f40*/  PRMT R43, R4.reuse, 0x7610, R43 ;  /* 0x00007610042b7816 */ /* 0x044fe4000000002b */
[----:B------:R-:W-:-:S09]  /*2f50*/  PRMT R42, R4, 0x7632, R42 ;  /* 0x00007632042a7816 */ /* 0x000fd2000000002a */
        /* <DEDUP_REMOVED lines=9> */
[----:B------:R-:W-:Y:S01]  /*2ff0*/  IMAD.IADD R11, R45, 0x1, R12 ;  /* 0x000000012d0b7824 */ /* 0x000fe200078e020c */
[----:B------:R-:W-:-:S04]  /*3000*/  SHF.R.U32.HI R5, RZ, 0x1, R45 ;  /* 0x00000001ff057819 */ /* 0x000fc8000001162d */
[----:B------:R-:W-:Y:S01]  /*3010*/  ISETP.GE.U32.AND P1, PT, R11, R8, PT ;  /* 0x000000080b00720c */ /* 0x000fe20003f26070 */
[----:B------:R-:W-:-:S06]  /*3020*/  IMAD.WIDE.U32 R4, R5, 0x4, R18 ;  /* 0x0000000405047825 */ /* 0x000fcc00078e0012 */
[----:B------:R-:W2:Y:S06]  /*3030*/  LDG.E R4, desc[UR36][R4.64] ;  /* 0x0000002404047981 */ /* 0x000eac000c1e1900 */
[----:B------:R-:W-:-:S05]  /*3040*/  @!P1 SHF.R.U32.HI R11, RZ, 0x1, R11 ;  /* 0x00000001ff0b9819 */ /* 0x000fca000001160b */
[----:B------:R-:W-:-:S06]  /*3050*/  @!P1 IMAD.WIDE.U32 R18, R11, 0x4, R18 ;  /* 0x000000040b129825 */ /* 0x000fcc00078e0012 */
[----:B------:R-:W3:Y:S01]  /*3060*/  @!P1 LDG.E R18, desc[UR36][R18.64] ;  /* 0x0000002412129981 */ /* 0x000ee2000c1e1900 */
[C---:B--2---:R-:W-:Y:S02]  /*3070*/  PRMT R10, R4.reuse, 0x7610, R10 ;  /* 0x00007610040a7816 */ /* 0x044fe4000000000a */
[----:B------:R-:W-:Y:S02]  /*3080*/  PRMT R11, R4, 0x7632, R11 ;  /* 0x00007632040b7816 */ /* 0x000fe4000000000b */
[C---:B---3--:R-:W-:Y:S02]  /*3090*/  @!P1 PRMT R7, R18.reuse, 0x7610, R7 ;  /* 0x0000761012079816 */ /* 0x048fe40000000007 */
[----:B------:R-:W-:-:S07]  /*30a0*/  @!P1 PRMT R6, R18, 0x7632, R6 ;  /* 0x0000763212069816 */ /* 0x000fce0000000006 */
.L_x_2194:
[----:B------:R-:W-:Y:S05]  /*30b0*/  BSYNC.RECONVERGENT B0 ;  /* 0x0000000000007941 */ /* 0x000fea0003800200 */
.L_x_2193:
[----:B------:R-:W-:Y:S04]  /*30c0*/  BSSY.RECONVERGENT B0, `(.L_x_2195) ;  /* 0x0000073000007945 */ /* 0x000fe80003800200 */
[----:B------:R-:W-:Y:S05]  /*30d0*/  @P0 BRA `(.L_x_2196) ;  /* 0x0000000400c40947 */ /* 0x000fea0003800000 */
[----:B------:R-:W-:Y:S01]  /*30e0*/  PRMT R18, R42, 0x9910, RZ ;  /* 0x000099102a127816 */ /* 0x000fe200000000ff */
[----:B------:R-:W-:Y:S01]  /*30f0*/  IMAD.IADD R45, R27, 0x1, R12 ;  /* 0x000000011b2d7824 */ /* 0x000fe200078e020c */
[----:B------:R-:W-:Y:S02]  /*3100*/  PRMT R19, R39, 0x9910, RZ ;  /* 0x0000991027137816 */ /* 0x000fe400000000ff */
[----:B------:R-:W-:Y:S02]  /*3110*/  PRMT R4, R43, 0x9910, RZ ;  /* 0x000099102b047816 */ /* 0x000fe400000000ff */
[----:B------:R-:W-:Y:S02]  /*3120*/  PRMT R5, R14, 0x9910, RZ ;  /* 0x000099100e057816 */ /* 0x000fe400000000ff */
[----:B------:R-:W-:Y:S02]  /*3130*/  ISETP.NE.AND P2, PT, R19, R18, PT ;  /* 0x000000121300720c */ /* 0x000fe40003f45270 */
[----:B------:R-:W-:-:S02]  /*3140*/  ISETP.NE.AND P3, PT, R5, R4, PT ;  /* 0x000000040500720c */ /* 0x000fc40003f65270 */
[-C--:B------:R-:W-:Y:S02]  /*3150*/  ISETP.GE.U32.AND P1, PT, R34, R27.reuse, PT ;  /* 0x0000001b2200720c */ /* 0x080fe40003f26070 */
[----:B------:R-:W-:Y:S02]  /*3160*/  ISETP.GT.AND P5, PT, R19, R18, PT ;  /* 0x000000121300720c */ /* 0x000fe40003fa4270 */
[----:B------:R-:W-:Y:S02]  /*3170*/  ISETP.GE.U32.AND P0, PT, R36, R27, PT ;  /* 0x0000001b2400720c */ /* 0x000fe40003f06070 */
[----:B------:R-:W-:Y:S02]  /*3180*/  ISETP.GE.AND.EX P1, PT, R16, RZ, PT, P1 ;  /* 0x000000ff1000720c */ /* 0x000fe40003f26310 */
[----:B------:R-:W-:Y:S02]  /*3190*/  ISETP.GT.AND P4, PT, R5, R4, PT ;  /* 0x000000040500720c */ /* 0x000fe40003f84270 */
[----:B------:R-:W-:-:S02]  /*31a0*/  SEL R5, RZ, 0xffffffff, P5 ;  /* 0xffffffffff057807 */ /* 0x000fc40002800000 */
[----:B------:R-:W-:Y:S02]  /*31b0*/  ISETP.GE.AND.EX P0, PT, R20, RZ, PT, P0 ;  /* 0x000000ff1400720c */ /* 0x000fe40003f06300 */
[----:B------:R-:W-:Y:S02]  /*31c0*/  @!P2 SEL R5, RZ, 0xffffffff, !P1 ;  /* 0xffffffffff05a807 */ /* 0x000fe40004800000 */
[----:B------:R-:W-:Y:S02]  /*31d0*/  ISETP.GE.U32.AND P2, PT, R45, R8, PT ;  /* 0x000000082d00720c */ /* 0x000fe40003f46070 */
[----:B------:R-:W-:Y:S02]  /*31e0*/  SEL R4, RZ, 0xffffffff, P4 ;  /* 0xffffffffff047807 */ /* 0x000fe40002000000 */
[----:B------:R-:W-:Y:S02]  /*31f0*/  @!P3 SEL R4, RZ, 0xffffffff, !P0 ;  /* 0xffffffffff04b807 */ /* 0x000fe40004000000 */
[----:B------:R-:W-:-:S02]  /*3200*/  LOP3.LUT R5, R5, 0x1, RZ, 0xc0, !PT ;  /* 0x0000000105057812 */ /* 0x000fc400078ec0ff */
[----:B------:R-:W-:Y:S02]  /*3210*/  LOP3.LUT R4, R4, 0x1, RZ, 0xc0, !PT ;  /* 0x0000000104047812 */ /* 0x000fe400078ec0ff */
[----:B------:R-:W-:Y:S02]  /*3220*/  ISETP.NE.U32.AND P1, PT, R5, 0x1, PT ;  /* 0x000000010500780c */ /* 0x000fe40003f25070 */
[----:B------:R-:W-:Y:S02]  /*3230*/  ISETP.NE.U32.AND P0, PT, R4, 0x1, PT ;  /* 0x000000010400780c */ /* 0x000fe40003f05070 */
[----:B------:R-:W-:Y:S02]  /*3240*/  SEL R39, R42, R39, !P1 ;  /* 0x000000272a277207 */ /* 0x000fe40004800000 */
[----:B------:R-:W-:Y:S02]  /*3250*/  SEL R14, R43, R14, !P0 ;  /* 0x0000000e2b0e7207 */ /* 0x000fe40004000000 */
[----:B------:R-:W-:-:S02]  /*3260*/  SEL R36, R27, R36, !P0 ;  /* 0x000000241b247207 */ /* 0x000fc40004000000 */
[----:B------:R-:W-:Y:S02]  /*3270*/  SEL R34, R27, R34, !P1 ;  /* 0x000000221b227207 */ /* 0x000fe40004800000 */
[----:B------:R-:W-:Y:S02]  /*3280*/  SEL R20, R20, RZ, P0 ;  /* 0x000000ff14147207 */ /* 0x000fe40000000000 */
[----:B------:R-:W-:Y:S01]  /*3290*/  SEL R16, R16, RZ, P1 ;  /* 0x000000ff10107207 */ /* 0x000fe20000800000 */
[----:B------:R-:W-:Y:S06]  /*32a0*/  @P2 BRA `(.L_x_2196) ;  /* 0x0000000400502947 */ /* 0x000fec0003800000 */
[----:B------:R-:W-:Y:S02]  /*32b0*/  PRMT R18, R41, 0x9910, RZ ;  /* 0x0000991029127816 */ /* 0x000fe400000000ff */
        /* <DEDUP_REMOVED lines=9> */
[----:B------:R-:W-:Y:S02]  /*3350*/  IADD3 R27, PT, PT, R45, R12, RZ ;  /* 0x0000000c2d1b7210 */ /* 0x000fe40007ffe0ff */
[----:B------:R-:W-:-:S02]  /*3360*/  ISETP.GT.AND P4, PT, R5, R4, PT ;  /* 0x000000040500720c */ /* 0x000fc40003f84270 */
[----:B------:R-:W-:Y:S02]  /*3370*/  SEL R5, RZ, 0xffffffff, P5 ;  /* 0xffffffffff057807 */ /* 0x000fe40002800000 */
[----:B------:R-:W-:Y:S02]  /*3380*/  ISETP.GE.AND.EX P0, PT, R31, RZ, PT, P0 ;  /* 0x000000ff1f00720c */ /* 0x000fe40003f06300 */
[----:B------:R-:W-:Y:S02]  /*3390*/  @!P2 SEL R5, RZ, 0xffffffff, !P1 ;  /* 0xffffffffff05a807 */ /* 0x000fe40004800000 */
[----:B------:R-:W-:Y:S02]  /*33a0*/  ISETP.GE.U32.AND P2, PT, R27, R8, PT ;  /* 0x000000081b00720c */ /* 0x000fe40003f46070 */
[----:B------:R-:W-:Y:S02]  /*33b0*/  SEL R4, RZ, 0xffffffff, P4 ;  /* 0xffffffffff047807 */ /* 0x000fe40002000000 */
[----:B------:R-:W-:-:S02]  /*33c0*/  @!P3 SEL R4, RZ, 0xffffffff, !P0 ;  /* 0xffffffffff04b807 */ /* 0x000fc40004000000 */
[----:B------:R-:W-:Y:S02]  /*33d0*/  LOP3.LUT R5, R5, 0x1, RZ, 0xc0, !PT ;  /* 0x0000000105057812 */ /* 0x000fe400078ec0ff */
[----:B------:R-:W-:Y:S02]  /*33e0*/  LOP3.LUT R4, R4, 0x1, RZ, 0xc0, !PT ;  /* 0x0000000104047812 */ /* 0x000fe400078ec0ff */
[----:B------:R-:W-:Y:S02]  /*33f0*/  ISETP.NE.U32.AND P1, PT, R5, 0x1, PT ;  /* 0x000000010500780c */ /* 0x000fe40003f25070 */
[----:B------:R-:W-:Y:S02]  /*3400*/  ISETP.NE.U32.AND P0, PT, R4, 0x1, PT ;  /* 0x000000010400780c */ /* 0x000fe40003f05070 */
[----:B------:R-:W-:Y:S02]  /*3410*/  SEL R32, R41, R32, !P1 ;  /* 0x0000002029207207 */ /* 0x000fe40004800000 */
[----:B------:R-:W-:-:S02]  /*3420*/  SEL R33, R40, R33, !P0 ;  /* 0x0000002128217207 */ /* 0x000fc40004000000 */
[C---:B------:R-:W-:Y:S02]  /*3430*/  SEL R26, R45.reuse, R26, !P0 ;  /* 0x0000001a2d1a7207 */ /* 0x040fe40004000000 */
[----:B------:R-:W-:Y:S02]  /*3440*/  SEL R25, R45, R25, !P1 ;  /* 0x000000192d197207 */ /* 0x000fe40004800000 */
[----:B------:R-:W-:Y:S02]  /*3450*/  SEL R31, R31, RZ, P0 ;  /* 0x000000ff1f1f7207 */ /* 0x000fe40000000000 */
[----:B------:R-:W-:Y:S01]  /*3460*/  SEL R37, R37, RZ, P1 ;  /* 0x000000ff25257207 */ /* 0x000fe20000800000 */
[----:B------:R-:W-:Y:S06]  /*3470*/  @P2 BRA `(.L_x_2196) ;  /* 0x0000000000dc2947 */ /* 0x000fec0003800000 */
        /* <DEDUP_REMOVED lines=36> */
[----:B------:R-:W-:Y:S02]  /*36c0*/  ISETP.GE.U32.AND P1, PT, R9, R12, PT ;  /* 0x0000000c0900720c */ /* 0x000fe40003f26070 */
[----:B------:R-:W-:Y:S02]  /*36d0*/  ISETP.GT.AND P4, PT, R5, R4, PT ;  /* 0x000000040500720c */ /* 0x000fe40003f84270 */
[----:B------:R-:W-:Y:S02]  /*36e0*/  ISETP.GT.AND P5, PT, R11, R8, PT ;  /* 0x000000080b00720c */ /* 0x000fe40003fa4270 */
[----:B------:R-:W-:Y:S02]  /*36f0*/  ISETP.GE.AND.EX P0, PT, R13, RZ, PT, P0 ;  /* 0x000000ff0d00720c */ /* 0x000fe40003f06300 */
[----:B------:R-:W-:-:S02]  /*3700*/  ISETP.GE.AND.EX P1, PT, R0, RZ, PT, P1 ;  /* 0x000000ff0000720c */ /* 0x000fc40003f26310 */
[----:B------:R-:W-:Y:S02]  /*3710*/  SEL R4, RZ, 0xffffffff, P4 ;  /* 0xffffffffff047807 */ /* 0x000fe40002000000 */
[----:B------:R-:W-:Y:S02]  /*3720*/  SEL R5, RZ, 0xffffffff, P5 ;  /* 0xffffffffff057807 */ /* 0x000fe40002800000 */
[----:B------:R-:W-:Y:S02]  /*3730*/  @!P3 SEL R4, RZ, 0xffffffff, !P0 ;  /* 0xffffffffff04b807 */ /* 0x000fe40004000000 */
[----:B------:R-:W-:Y:S02]  /*3740*/  @!P2 SEL R5, RZ, 0xffffffff, !P1 ;  /* 0xffffffffff05a807 */ /* 0x000fe40004800000 */
[----:B------:R-:W-:Y:S02]  /*3750*/  LOP3.LUT R4, R4, 0x1, RZ, 0xc0, !PT ;  /* 0x0000000104047812 */ /* 0x000fe400078ec0ff */
[----:B------:R-:W-:-:S02]  /*3760*/  LOP3.LUT R5, R5, 0x1, RZ, 0xc0, !PT ;  /* 0x0000000105057812 */ /* 0x000fc400078ec0ff */
[----:B------:R-:W-:Y:S02]  /*3770*/  ISETP.NE.U32.AND P0, PT, R4, 0x1, PT ;  /* 0x000000010400780c */ /* 0x000fe40003f05070 */
[----:B------:R-:W-:Y:S02]  /*3780*/  ISETP.NE.U32.AND P1, PT, R5, 0x1, PT ;  /* 0x000000010500780c */ /* 0x000fe40003f25070 */
[----:B------:R-:W-:Y:S02]  /*3790*/  SEL R30, R7, R30, !P0 ;  /* 0x0000001e071e7207 */ /* 0x000fe40004000000 */
[----:B------:R-:W-:Y:S02]  /*37a0*/  SEL R3, R6, R3, !P1 ;  /* 0x0000000306037207 */ /* 0x000fe40004800000 */
[C---:B------:R-:W-:Y:S02]  /*37b0*/  SEL R15, R12.reuse, R15, !P0 ;  /* 0x0000000f0c0f7207 */ /* 0x040fe40004000000 */
[----:B------:R-:W-:-:S02]  /*37c0*/  SEL R9, R12, R9, !P1 ;  /* 0x000000090c097207 */ /* 0x000fc40004800000 */
[----:B------:R-:W-:Y:S02]  /*37d0*/  SEL R13, R13, RZ, P0 ;  /* 0x000000ff0d0d7207 */ /* 0x000fe40000000000 */
[----:B------:R-:W-:-:S07]  /*37e0*/  SEL R0, R0, RZ, P1 ;  /* 0x000000ff00007207 */ /* 0x000fce0000800000 */
.L_x_2196:
[----:B------:R-:W-:Y:S05]  /*37f0*/  BSYNC.RECONVERGENT B0 ;  /* 0x0000000000007941 */ /* 0x000fea0003800200 */
.L_x_2195:
[----:B------:R-:W-:Y:S02]  /*3800*/  PRMT R4, R33, 0x9910, RZ ;  /* 0x0000991021047816 */ /* 0x000fe400000000ff */
[----:B------:R-:W-:Y:S02]  /*3810*/  PRMT R5, R14, 0x9910, RZ ;  /* 0x000099100e057816 */ /* 0x000fe400000000ff */
[----:B------:R-:W-:Y:S02]  /*3820*/  PRMT R6, R32, 0x9910, RZ ;  /* 0x0000991020067816 */ /* 0x000fe400000000ff */
[----:B------:R-:W-:Y:S02]  /*3830*/  PRMT R7, R39, 0x9910, RZ ;  /* 0x0000991027077816 */ /* 0x000fe400000000ff */
[----:B------:R-:W-:Y:S02]  /*3840*/  ISETP.NE.AND P3, PT, R5, R4, PT ;  /* 0x000000040500720c */ /* 0x000fe40003f65270 */
[----:B------:R-:W-:-:S02]  /*3850*/  ISETP.NE.AND P2, PT, R7, R6, PT ;  /* 0x000000060700720c */ /* 0x000fc40003f45270 */
[----:B------:R-:W-:Y:S02]  /*3860*/  ISETP.GE.U32.AND P0, PT, R36, R26, PT ;  /* 0x0000001a2400720c */ /* 0x000fe40003f06070 */
[----:B------:R-:W-:Y:S02]  /*3870*/  ISETP.GT.AND P5, PT, R5, R4, PT ;  /* 0x000000040500720c */ /* 0x000fe40003fa4270 */
[----:B------:R-:W-:Y:S02]  /*3880*/  ISETP.GE.U32.AND P1, PT, R34, R25, PT ;  /* 0x000000192200720c */ /* 0x000fe40003f26070 */
[----:B------:R-:W-:Y:S02]  /*3890*/  ISETP.GE.AND.EX P0, PT, R20, R31, PT, P0 ;  /* 0x0000001f1400720c */ /* 0x000fe40003f06300 */
[----:B------:R-:W-:Y:S02]  /*38a0*/  ISETP.GT.AND P4, PT, R7, R6, PT ;  /* 0x000000060700720c */ /* 0x000fe40003f84270 */
[----:B------:R-:W-:-:S02]  /*38b0*/  SEL R4, RZ, 0xffffffff, P5 ;  /* 0xffffffffff047807 */ /* 0x000fc40002800000 */
[----:B------:R-:W-:Y:S02]  /*38c0*/  ISETP.GE.AND.EX P1, PT, R16, R37, PT, P1 ;  /* 0x000000251000720c */ /* 0x000fe40003f26310 */
[----:B------:R-:W-:Y:S02]  /*38d0*/  @!P3 SEL R4, RZ, 0xffffffff, !P0 ;  /* 0xffffffffff04b807 */ /* 0x000fe40004000000 */
[----:B------:R-:W-:Y:S02]  /*38e0*/  SEL R5, RZ, 0xffffffff, P4 ;  /* 0xffffffffff057807 */ /* 0x000fe40002000000 */
[----:B------:R-:W-:Y:S02]  /*38f0*/  @!P2 SEL R5, RZ, 0xffffffff, !P1 ;  /* 0xffffffffff05a807 */ /* 0x000fe40004800000 */
[----:B------:R-:W-:Y:S02]  /*3900*/  LOP3.LUT R4, R4, 0x1, RZ, 0xc0, !PT ;  /* 0x0000000104047812 */ /* 0x000fe400078ec0ff */
[----:B------:R-:W-:-:S02]  /*3910*/  LOP3.LUT R5, R5, 0x1, RZ, 0xc0, !PT ;  /* 0x0000000105057812 */ /* 0x000fc400078ec0ff */
[----:B------:R-:W-:Y:S02]  /*3920*/  ISETP.NE.U32.AND P0, PT, R4, 0x1, PT ;  /* 0x000000010400780c */ /* 0x000fe40003f05070 */
[----:B------:R-:W-:Y:S02]  /*3930*/  ISETP.NE.U32.AND P1, PT, R5, 0x1, PT ;  /* 0x000000010500780c */ /* 0x000fe40003f25070 */
[----:B------:R-:W-:Y:S02]  /*3940*/  SEL R14, R33, R14, !P0 ;  /* 0x0000000e210e7207 */ /* 0x000fe40004000000 */
[----:B------:R-:W-:Y:S02]  /*3950*/  SEL R39, R32, R39, !P1 ;  /* 0x0000002720277207 */ /* 0x000fe40004800000 */
[----:B------:R-:W-:Y:S02]  /*3960*/  PRMT R11, R29, 0x9910, RZ ;  /* 0x000099101d0b7816 */ /* 0x000fe400000000ff */
[----:B------:R-:W-:-:S02]  /*3970*/  PRMT R4, R14, 0x9910, RZ ;  /* 0x000099100e047816 */ /* 0x000fc400000000ff */
[----:B------:R-:W-:Y:S02]  /*3980*/  PRMT R6, R38, 0x9910, RZ ;  /* 0x0000991026067816 */ /* 0x000fe400000000ff */
[----:B------:R-:W-:Y:S02]  /*3990*/  PRMT R5, R39, 0x9910, RZ ;  /* 0x0000991027057816 */ /* 0x000fe400000000ff */
[----:B------:R-:W-:Y:S02]  /*39a0*/  ISETP.NE.AND P2, PT, R4, R11, PT ;  /* 0x0000000b0400720c */ /* 0x000fe40003f45270 */
[----:B------:R-:W-:Y:S02]  /*39b0*/  SEL R7, R26, R36, !P0 ;  /* 0x000000241a077207 */ /* 0x000fe40004000000 */
[----:B------:R-:W-:Y:S02]  /*39c0*/  ISETP.NE.AND P3, PT, R5, R6, PT ;  /* 0x000000060500720c */ /* 0x000fe40003f65270 */
[----:B------:R-:W-:-:S02]  /*39d0*/  SEL R31, R31, R20, !P0 ;  /* 0x000000141f1f7207 */ /* 0x000fc40004000000 */
[----:B------:R-:W-:Y:S02]  /*39e0*/  SEL R26, R25, R34, !P1 ;  /* 0x00000022191a7207 */ /* 0x000fe40004800000 */
[----:B------:R-:W-:Y:S02]  /*39f0*/  ISETP.GE.U32.AND P0, PT, R7, R24, PT ;  /* 0x000000180700720c */ /* 0x000fe40003f06070 */
[----:B------:R-:W-:Y:S02]  /*3a00*/  SEL R16, R37, R16, !P1 ;  /* 0x0000001025107207 */ /* 0x000fe40004800000 */
[----:B------:R-:W-:Y:S02]  /*3a10*/  ISETP.GT.AND P5, PT, R4, R11, PT ;  /* 0x0000000b0400720c */ /* 0x000fe40003fa4270 */
[----:B------:R-:W-:Y:S02]  /*3a20*/  ISETP.GE.U32.AND P1, PT, R26, R21, PT ;  /* 0x000000151a00720c */ /* 0x000fe40003f26070 */
[----:B------:R-:W-:-:S02]  /*3a30*/  ISETP.GE.AND.EX P0, PT, R31, R28, PT, P0 ;  /* 0x0000001c1f00720c */ /* 0x000fc40003f06300 */
[----:B------:R-:W-:Y:S02]  /*3a40*/  ISETP.GT.AND P4, PT, R5, R6, PT ;  /* 0x000000060500720c */ /* 0x000fe40003f84270 */
[----:B------:R-:W-:Y:S02]  /*3a50*/  SEL R4, RZ, 0xffffffff, P5 ;  /* 0xffffffffff047807 */ /* 0x000fe40002800000 */
[----:B------:R-:W-:Y:S02]  /*3a60*/  ISETP.GE.AND.EX P1, PT, R16, R35, PT, P1 ;  /* 0x000000231000720c */ /* 0x000fe40003f26310 */
[----:B------:R-:W-:Y:S02]  /*3a70*/  @!P2 SEL R4, RZ, 0xffffffff, !P0 ;  /* 0xffffffffff04a807 */ /* 0x000fe40004000000 */
        /* <DEDUP_REMOVED lines=8> */
[----:B------:R-:W-:Y:S02]  /*3b00*/  SEL R38, R38, R39, !P1 ;  /* 0x0000002726267207 */ /* 0x000fe40004800000 */
[----:B------:R-:W-:Y:S02]  /*3b10*/  PRMT R7, R30, 0x9910, RZ ;  /* 0x000099101e077816 */ /* 0x000fe400000000ff */
[----:B------:R-:W-:Y:S02]  /*3b20*/  PRMT R4, R29, 0x9910, RZ ;  /* 0x000099101d047816 */ /* 0x000fe400000000ff */
[----:B------:R-:W-:Y:S02]  /*3b30*/  PRMT R8, R3, 0x9910, RZ ;  /* 0x0000991003087816 */ /* 0x000fe400000000ff */
[----:B------:R-:W-:Y:S02]  /*3b40*/  PRMT R5, R38, 0x9910, RZ ;  /* 0x0000991026057816 */ /* 0x000fe400000000ff */
[----:B------:R-:W-:-:S02]  /*3b50*/  ISETP.NE.AND P2, PT, R4, R7, PT ;  /* 0x000000070400720c */ /* 0x000fc40003f45270 */
[----:B------:R-:W-:Y:S02]  /*3b60*/  ISETP.NE.AND P3, PT, R5, R8, PT ;  /* 0x000000080500720c */ /* 0x000fe40003f65270 */
[----:B------:R-:W-:Y:S02]  /*3b70*/  SEL R28, R28, R31, !P0 ;  /* 0x0000001f1c1c7207 */ /* 0x000fe40004000000 */
[----:B------:R-:W-:Y:S02]  /*3b80*/  SEL R26, R21, R26, !P1 ;  /* 0x0000001a151a7207 */ /* 0x000fe40004800000 */
[----:B------:R-:W-:Y:S02]  /*3b90*/  ISETP.GE.U32.AND P0, PT, R6, R15, PT ;  /* 0x0000000f0600720c */ /* 0x000fe40003f06070 */
[----:B------:R-:W-:Y:S02]  /*3ba0*/  SEL R27, R35, R16, !P1 ;  /* 0x00000010231b7207 */ /* 0x000fe40004800000 */
[----:B------:R-:W-:-:S02]  /*3bb0*/  ISETP.GT.AND P5, PT, R4, R7, PT ;  /* 0x000000070400720c */ /* 0x000fc40003fa4270 */
[----:B------:R-:W-:Y:S02]  /*3bc0*/  ISETP.GE.U32.AND P1, PT, R26, R9, PT ;  /* 0x000000091a00720c */ /* 0x000fe40003f26070 */
[----:B------:R-:W-:Y:S02]  /*3bd0*/  ISETP.GE.AND.EX P0, PT, R28, R13, PT, P0 ;  /* 0x0000000d1c00720c */ /* 0x000fe40003f06300 */
[----:B------:R-:W-:Y:S02]  /*3be0*/  ISETP.GT.AND P4, PT, R5, R8, PT ;  /* 0x000000080500720c */ /* 0x000fe40003f84270 */
[----:B------:R-:W-:Y:S02]  /*3bf0*/  SEL R4, RZ, 0xffffffff, P5 ;  /* 0xffffffffff047807 */ /* 0x000fe40002800000 */
[----:B------:R-:W-:Y:S02]  /*3c00*/  ISETP.GE.AND.EX P1, PT, R27, R0, PT, P1 ;  /* 0x000000001b00720c */ /* 0x000fe40003f26310 */
[----:B------:R-:W-:-:S02]  /*3c10*/  @!P2 SEL R4, RZ, 0xffffffff, !P0 ;  /* 0xffffffffff04a807 */ /* 0x000fc40004000000 */
[----:B------:R-:W-:Y:S02]  /*3c20*/  SEL R5, RZ, 0xffffffff, P4 ;  /* 0xffffffffff057807 */ /* 0x000fe40002000000 */
[----:B------:R-:W-:Y:S02]  /*3c30*/  @!P3 SEL R5, RZ, 0xffffffff, !P1 ;  /* 0xffffffffff05b807 */ /* 0x000fe40004800000 */
[----:B------:R-:W-:Y:S02]  /*3c40*/  LOP3.LUT R4, R4, 0x1, RZ, 0xc0, !PT ;  /* 0x0000000104047812 */ /* 0x000fe400078ec0ff */
[----:B------:R-:W-:Y:S02]  /*3c50*/  LOP3.LUT R5, R5, 0x1, RZ, 0xc0, !PT ;  /* 0x0000000105057812 */ /* 0x000fe400078ec0ff */
[----:B------:R-:W-:Y:S02]  /*3c60*/  ISETP.NE.U32.AND P0, PT, R4, 0x1, PT ;  /* 0x000000010400780c */ /* 0x000fe40003f05070 */
[----:B------:R-:W-:-:S02]  /*3c70*/  ISETP.NE.U32.AND P1, PT, R5, 0x1, PT ;  /* 0x000000010500780c */ /* 0x000fc40003f25070 */
[----:B------:R-:W-:Y:S02]  /*3c80*/  SEL R29, R30, R29, !P0 ;  /* 0x0000001d1e1d7207 */ /* 0x000fe40004000000 */
[----:B------:R-:W-:Y:S02]  /*3c90*/  SEL R24, R3, R38, !P1 ;  /* 0x0000002603187207 */ /* 0x000fe40004800000 */
[----:B------:R-:W-:Y:S02]  /*3ca0*/  SEL R6, R15, R6, !P0 ;  /* 0x000000060f067207 */ /* 0x000fe40004000000 */
[----:B------:R-:W-:Y:S02]  /*3cb0*/  SEL R7, R13, R28, !P0 ;  /* 0x0000001c0d077207 */ /* 0x000fe40004000000 */
[----:B------:R-:W-:Y:S02]  /*3cc0*/  SEL R26, R9, R26, !P1 ;  /* 0x0000001a091a7207 */ /* 0x000fe40004800000 */
[----:B------:R-:W-:-:S02]  /*3cd0*/  SEL R27, R0, R27, !P1 ;  /* 0x0000001b001b7207 */ /* 0x000fc40004800000 */
[----:B------:R-:W-:Y:S01]  /*3ce0*/  PRMT R3, R29, 0x7610, R3 ;  /* 0x000076101d037816 */ /* 0x000fe20000000003 */
[----:B------:R-:W-:Y:S06]  /*3cf0*/  BRA `(.L_x_2176) ;  /* 0x000000b8000c7947 */ /* 0x000fec0003800000 */
.L_x_2188:
[----:B------:R-:W-:-:S13]  /*3d00*/  ISETP.NE.AND P0, PT, R33, 0x1, PT ;  /* 0x000000012100780c */ /* 0x000fda0003f05270 */
[----:B------:R-:W-:Y:S05]  /*3d10*/  @P0 BRA `(.L_x_2197) ;  /* 0x0000001800980947 */ /* 0x000fea0003800000 */
[----:B------:R-:W0:Y:S01]  /*3d20*/  LDC R12, c[0x0][0x3a4] ;  /* 0x0000e900ff0c7b82 */ /* 0x000e220000000800 */
[----:B------:R-:W-:Y:S07]  /*3d30*/  BSSY.RECONVERGENT B0, `(.L_x_2198) ;  /* 0x00000bc000007945 */ /* 0x000fee0003800200 */
[----:B------:R-:W1:Y:S08]  /*3d40*/  LDC.U16 R14, c[0x0][0x388] ;  /* 0x0000e200ff0e7b82 */ /* 0x000e700000000400 */
[----:B------:R-:W2:Y:S08]  /*3d50*/  LDC R26, c[0x0][0x390] ;  /* 0x0000e400ff1a7b82 */ /* 0x000eb00000000800 */
[----:B------:R-:W3:Y:S01]  /*3d60*/  LDC R13, c[0x0][0x394] ;  /* 0x0000e500ff0d7b82 */ /* 0x000ee20000000800 */
[----:B0-----:R-:W-:-:S05]  /*3d70*/  IMAD R3, R12, 0x3, R21 ;  /* 0x000000030c037824 */ /* 0x001fca00078e0215 */
[----:B------:R-:W-:Y:S01]  /*3d80*/  ISETP.GE.U32.AND P0, PT, R3, R8, PT ;  /* 0x000000080300720c */ /* 0x000fe20003f06070 */
[--C-:B-1----:R-:W-:Y:S02]  /*3d90*/  IMAD.MOV.U32 R3, RZ, RZ, R14.reuse ;  /* 0x000000ffff037224 */ /* 0x102fe400078e000e */
        /* <DEDUP_REMOVED lines=40> */
.L_x_2201:
[----:B------:R-:W-:-:S05]  /*4020*/  IMAD R4, R32, R21, RZ ;  /* 0x0000001520047224 */ /* 0x000fca00078e02ff */
[----:B------:R-:W-:-:S05]  /*4030*/  SHF.R.U32.HI R5, RZ, 0x1, R4 ;  /* 0x00000001ff057819 */ /* 0x000fca0000011604 */
[----:B------:R-:W-:-:S04]  /*4040*/  IMAD.WIDE.U32 R4, R5, 0x4, R18 ;  /* 0x0000000405047825 */ /* 0x000fc800078e0012 */
[--C-:B------:R-:W-:Y:S01]  /*4050*/  IMAD.IADD R42, R21, 0x1, R12.reuse ;  /* 0x00000001152a7824 */ /* 0x100fe200078e020c */
[----:B------:R0:W2:Y:S03]  /*4060*/  LDG.E R41, desc[UR36][R4.64] ;  /* 0x0000002404297981 */ /* 0x0000a6000c1e1900 */
[----:B------:R-:W-:Y:S02]  /*4070*/  IMAD R6, R32, R42, RZ ;  /* 0x0000002a20067224 */ /* 0x000fe400078e02ff */
[----:B------:R-:W-:-:S03]  /*4080*/  IMAD.IADD R43, R42, 0x1, R12 ;  /* 0x000000012a2b7824 */ /* 0x000fc600078e020c */
[----:B------:R-:W-:-:S05]  /*4090*/  SHF.R.U32.HI R7, RZ, 0x1, R6 ;  /* 0x00000001ff077819 */ /* 0x000fca0000011606 */
[----:B------:R-:W-:-:S06]  /*40a0*/  IMAD.WIDE.U32 R6, R7, 0x4, R18 ;  /* 0x0000000407067825 */ /* 0x000fcc00078e0012 */
[----:B------:R-:W3:Y:S01]  /*40b0*/  LDG.E R6, desc[UR36][R6.64] ;  /* 0x0000002406067981 */ /* 0x000ee2000c1e1900 */
[----:B------:R-:W-:-:S05]  /*40c0*/  IMAD R10, R32, R43, RZ ;  /* 0x0000002b200a7224 */ /* 0x000fca00078e02ff */
[----:B------:R-:W-:-:S05]  /*40d0*/  SHF.R.U32.HI R11, RZ, 0x1, R10 ;  /* 0x00000001ff0b7819 */ /* 0x000fca000001160a */
[----:B------:R-:W-:-:S04]  /*40e0*/  IMAD.WIDE.U32 R10, R11, 0x4, R18 ;  /* 0x000000040b0a7825 */ /* 0x000fc800078e0012 */
[----:B------:R-:W-:Y:S02]  /*40f0*/  IMAD.IADD R45, R43, 0x1, R12 ;  /* 0x000000012b2d7824 */ /* 0x000fe400078e020c */
[----:B------:R-:W4:Y:S02]  /*4100*/  LDG.E R10, desc[UR36][R10.64] ;  /* 0x000000240a0a7981 */ /* 0x000f24000c1e1900 */
[----:B0-----:R-:W-:-:S05]  /*4110*/  IMAD R4, R32, R45, RZ ;  /* 0x0000002d20047224 */ /* 0x001fca00078e02ff */
[----:B------:R-:W-:-:S05]  /*4120*/  SHF.R.U32.HI R5, RZ, 0x1, R4 ;  /* 0x00000001ff057819 */ /* 0x000fca0000011604 */
[----:B------:R-:W-:-:S06]  /*4130*/  IMAD.WIDE.U32 R4, R5, 0x4, R18 ;  /* 0x0000000405047825 */ /* 0x000fcc00078e0012 */
[----:B------:R0:W5:Y:S01]  /*4140*/  LDG.E R5, desc[UR36][R4.64] ;  /* 0x0000002404057981 */ /* 0x000162000c1e1900 */
[----:B------:R-:W-:Y:S02]  /*4150*/  PRMT R46, R39, 0x9910, RZ ;  /* 0x00009910272e7816 */ /* 0x000fe400000000ff */
[-C--:B------:R-:W-:Y:S02]  /*4160*/  ISETP.GE.U32.AND P0, PT, R38, R21.reuse, PT ;  /* 0x000000152600720c */ /* 0x080fe40003f06070 */
[----:B------:R-:W-:Y:S02]  /*4170*/  PRMT R44, R16, 0x9910, RZ ;  /* 0x00009910102c7816 */ /* 0x000fe400000000ff */
        /* <DEDUP_REMOVED lines=18> */
[----:B---3--:R-:W-:Y:S02]  /*42a0*/  PRMT R11, R6, 0x9910, RZ ;  /* 0x00009910060b7816 */ /* 0x008fe400000000ff */
[----:B------:R-:W-:Y:S02]  /*42b0*/  LOP3.LUT R7, R7, 0x1, RZ, 0xc0, !PT ;  /* 0x0000000107077812 */ /* 0x000fe400078ec0ff */
[----:B------:R-:W-:-:S02]  /*42c0*/  @P3 SEL R4, RZ, 0xffffffff, P4 ;  /* 0xffffffffff043807 */ /* 0x000fc40002000000 */
[----:B------:R-:W-:Y:S01]  /*42d0*/  ISETP.NE.U32.AND P2, PT, R7, 0x1, PT ;  /* 0x000000010700780c */ /* 0x000fe20003f45070 */
[----:B------:R-:W-:Y:S01]  /*42e0*/  IMAD.MOV.U32 R7, RZ, RZ, R11 ;  /* 0x000000ffff077224 */ /* 0x000fe200078e000b */
[----:B------:R-:W-:Y:S02]  /*42f0*/  LOP3.LUT R4, R4, 0x1, RZ, 0xc0, !PT ;  /* 0x0000000104047812 */ /* 0x000fe400078ec0ff */
[----:B------:R-:W-:Y:S02]  /*4300*/  ISETP.GE.U32.AND P0, PT, R37, R42, PT ;  /* 0x0000002a2500720c */ /* 0x000fe40003f06070 */
[----:B------:R-:W-:Y:S02]  /*4310*/  ISETP.NE.U32.AND P4, PT, R4, 0x1, PT ;  /* 0x000000010400780c */ /* 0x000fe40003f85070 */
[----:B------:R-:W-:Y:S02]  /*4320*/  ISETP.NE.AND P1, PT, R44, R7, PT ;  /* 0x000000072c00720c */ /* 0x000fe40003f25270 */
[----:B------:R-:W-:-:S02]  /*4330*/  PRMT R4, R41, 0x7632, R4 ;  /* 0x0000763229047816 */ /* 0x000fc40000000004 */
[----:B------:R-:W-:Y:S02]  /*4340*/  ISETP.GT.AND P3, PT, R44, R7, PT ;  /* 0x000000072c00720c */ /* 0x000fe40003f64270 */
[----:B------:R-:W-:Y:S02]  /*4350*/  PRMT R44, R14, 0x9910, RZ ;  /* 0x000099100e2c7816 */ /* 0x000fe400000000ff */
[----:B------:R-:W-:Y:S02]  /*4360*/  PRMT R7, R6, 0xbb32, RZ ;  /* 0x0000bb3206077816 */ /* 0x000fe400000000ff */
[----:B------:R-:W-:Y:S02]  /*4370*/  SEL R39, R4, R39, !P2 ;  /* 0x0000002704277207 */ /* 0x000fe40005000000 */
[----:B------:R-:W-:Y:S02]  /*4380*/  SEL R4, RZ, 0xffffffff, !P5 ;  /* 0xffffffffff047807 */ /* 0x000fe40006800000 */
[----:B------:R-:W-:-:S02]  /*4390*/  ISETP.NE.AND P5, PT, R44, R7, PT ;  /* 0x000000072c00720c */ /* 0x000fc40003fa5270 */
[----:B----4-:R-:W-:Y:S02]  /*43a0*/  PRMT R11, R10, 0x9910, RZ ;  /* 0x000099100a0b7816 */ /* 0x010fe400000000ff */
[----:B------:R-:W-:Y:S02]  /*43b0*/  ISETP.GE.AND.EX P0, PT, R36, RZ, PT, P0 ;  /* 0x000000ff2400720c */ /* 0x000fe40003f06300 */
[----:B------:R-:W-:Y:S02]  /*43c0*/  @P1 SEL R4, RZ, 0xffffffff, P3 ;  /* 0xffffffffff041807 */ /* 0x000fe40001800000 */
[CC--:B------:R-:W-:Y:S02]  /*43d0*/  ISETP.NE.AND P3, PT, R46.reuse, R11.reuse, PT ;  /* 0x0000000b2e00720c */ /* 0x0c0fe40003f65270 */
[----:B------:R-:W-:Y:S02]  /*43e0*/  ISETP.GT.AND P1, PT, R46, R11, PT ;  /* 0x0000000b2e00720c */ /* 0x000fe40003f24270 */
[----:B------:R-:W-:-:S02]  /*43f0*/  SEL R11, RZ, 0xffffffff, !P0 ;  /* 0xffffffffff0b7807 */ /* 0x000fc40004000000 */
[C---:B------:R-:W-:Y:S02]  /*4400*/  SEL R38, R21.reuse, R38, !P4 ;  /* 0x0000002615267207 */ /* 0x040fe40006000000 */
[----:B------:R-:W-:Y:S02]  /*4410*/  SEL R40, R21, R40, !P2 ;  /* 0x0000002815287207 */ /* 0x000fe40005000000 */
[----:B------:R-:W-:Y:S02]  /*4420*/  ISETP.GT.AND P6, PT, R44, R7, PT ;  /* 0x000000072c00720c */ /* 0x000fe40003fc4270 */
[----:B------:R-:W-:Y:S02]  /*4430*/  ISETP.GE.U32.AND P0, PT, R28, R43, PT ;  /* 0x0000002b1c00720c */ /* 0x000fe40003f06070 */
[----:B------:R-:W-:Y:S02]  /*4440*/  PRMT R44, R24, 0x9910, RZ ;  /* 0x00009910182c7816 */ /* 0x000fe400000000ff */
[----:B------:R-:W-:-:S02]  /*4450*/  PRMT R21, R10, 0xbb32, RZ ;  /* 0x0000bb320a157816 */ /* 0x000fc400000000ff */
[----:B------:R-:W-:Y:S02]  /*4460*/  ISETP.GE.AND.EX P0, PT, R30, RZ, PT, P0 ;  /* 0x000000ff1e00720c */ /* 0x000fe40003f06300 */
[----:B------:R-:W-:Y:S02]  /*4470*/  @P5 SEL R11, RZ, 0xffffffff, P6 ;  /* 0xffffffffff0b5807 */ /* 0x000fe40003000000 */
[C---:B------:R-:W-:Y:S02]  /*4480*/  ISETP.NE.AND P5, PT, R44.reuse, R21, PT ;  /* 0x000000152c00720c */ /* 0x040fe40003fa5270 */
[----:B------:R-:W-:Y:S02]  /*4490*/  SEL R7, RZ, 0xffffffff, !P0 ;  /* 0xffffffffff077807 */ /* 0x000fe40004000000 */
[----:B------:R-:W-:Y:S02]  /*44a0*/  ISETP.GE.U32.AND P0, PT, R27, R43, PT ;  /* 0x0000002b1b00720c */ /* 0x000fe40003f06070 */
[----:B------:R-:W-:Y:S01]  /*44b0*/  ISETP.GT.AND P6, PT, R44, R21, PT ;  /* 0x000000152c00720c */ /* 0x000fe20003fc4270 */
[----:B------:R-:W-:Y:S01]  /*44c0*/  IMAD.IADD R21, R45, 0x1, R12 ;  /* 0x000000012d157824 */ /* 0x000fe200078e020c */
[----:B------:R-:W-:-:S02]  /*44d0*/  ISETP.GE.AND.EX P0, PT, R29, RZ, PT, P0 ;  /* 0x000000ff1d00720c */ /* 0x000fc40003f06300 */
[C---:B-----5:R-:W-:Y:S01]  /*44e0*/  PRMT R48, R5.reuse, 0x9910, RZ ;  /* 0x0000991005307816 */ /* 0x060fe200000000ff */
[----:B------:R-:W-:Y:S01]  /*44f0*/  IMAD R47, R12, 0x3, R21 ;  /* 0x000000030c2f7824 */ /* 0x000fe200078e0215 */
[----:B------:R-:W-:Y:S02]  /*4500*/  PRMT R50, R5, 0xbb32, RZ ;  /* 0x0000bb3205327816 */ /* 0x000fe400000000ff */
[----:B------:R-:W-:Y:S02]  /*4510*/  @P3 SEL R7, RZ, 0xffffffff, P1 ;  /* 0xffffffffff073807 */ /* 0x000fe40000800000 */
[----:B------:R-:W-:Y:S02]  /*4520*/  ISETP.GE.U32.AND P3, PT, R26, R45, PT ;  /* 0x0000002d1a00720c */ /* 0x000fe40003f66070 */
[----:B------:R-:W-:Y:S02]  /*4530*/  SEL R44, RZ, 0xffffffff, !P0 ;  /* 0xffffffffff2c7807 */ /* 0x000fe40004000000 */
[----:B------:R-:W-:-:S02]  /*4540*/  @P5 SEL R44, RZ, 0xffffffff, P6 ;  /* 0xffffffffff2c5807 */ /* 0x000fc40003000000 */
[----:B------:R-:W-:Y:S02]  /*4550*/  ISETP.GE.U32.AND P1, PT, R9, R45, PT ;  /* 0x0000002d0900720c */ /* 0x000fe40003f26070 */
[----:B------:R-:W-:Y:S02]  /*4560*/  ISETP.NE.AND P0, PT, R49, R48, PT ;  /* 0x000000303100720c */ /* 0x000fe40003f05270 */
[----:B------:R-:W-:Y:S02]  /*4570*/  ISETP.NE.AND P5, PT, R51, R50, PT ;  /* 0x000000323300720c */ /* 0x000fe40003fa5270 */
[----:B------:R-:W-:Y:S02]  /*4580*/  ISETP.GE.AND.EX P3, PT, R13, RZ, PT, P3 ;  /* 0x000000ff0d00720c */ /* 0x000fe40003f66330 */
[----:B------:R-:W-:Y:S02]  /*4590*/  ISETP.GE.AND.EX P1, PT, R0, RZ, PT, P1 ;  /* 0x000000ff0000720c */ /* 0x000fe40003f26310 */
[----:B------:R-:W-:-:S02]  /*45a0*/  SEL R46, RZ, 0xffffffff, !P3 ;  /* 0xffffffffff2e7807 */ /* 0x000fc40005800000 */
[----:B------:R-:W-:Y:S02]  /*45b0*/  ISETP.GT.AND P3, PT, R49, R48, PT ;  /* 0x000000303100720c */ /* 0x000fe40003f64270 */
[----:B------:R-:W-:Y:S02]  /*45c0*/  SEL R48, RZ, 0xffffffff, !P1 ;  /* 0xffffffffff307807 */ /* 0x000fe40004800000 */
[----:B------:R-:W-:Y:S02]  /*45d0*/  ISETP.GT.AND P1, PT, R51, R50, PT ;  /* 0x000000323300720c */ /* 0x000fe40003f24270 */
[----:B------:R-:W-:Y:S02]  /*45e0*/  ISETP.GE.U32.AND P6, PT, R47, R8, PT ;  /* 0x000000082f00720c */ /* 0x000fe40003fc6070 */
[----:B------:R-:W-:Y:S02]  /*45f0*/  LOP3.LUT R11, R11, 0x1, RZ, 0xc0, !PT ;  /* 0x000000010b0b7812 */ /* 0x000fe400078ec0ff */
[----:B------:R-:W-:-:S02]  /*4600*/  @P0 SEL R46, RZ, 0xffffffff, P3 ;  /* 0xffffffffff2e0807 */ /* 0x000fc40001800000 */
[----:B------:R-:W-:Y:S02]  /*4610*/  @P5 SEL R48, RZ, 0xffffffff, P1 ;  /* 0xffffffffff305807 */ /* 0x000fe40000800000 */
[----:B------:R-:W-:Y:S02]  /*4620*/  LOP3.LUT R4, R4, 0x1, RZ, 0xc0, !PT ;  /* 0x0000000104047812 */ /* 0x000fe400078ec0ff */
[----:B------:R-:W-:Y:S02]  /*4630*/  ISETP.NE.U32.AND P3, PT, R11, 0x1, PT ;  /* 0x000000010b00780c */ /* 0x000fe40003f65070 */
[----:B------:R-:W-:Y:S02]  /*4640*/  LOP3.LUT R44, R44, 0x1, RZ, 0xc0, !PT ;  /* 0x000000012c2c7812 */ /* 0x000fe400078ec0ff */
[----:B------:R-:W-:Y:S02]  /*4650*/  PRMT R11, R6, 0x7632, R11 ;  /* 0x00007632060b7816 */ /* 0x000fe4000000000b */
[----:B------:R-:W-:-:S02]  /*4660*/  LOP3.LUT R7, R7, 0x1, RZ, 0xc0, !PT ;  /* 0x0000000107077812 */ /* 0x000fc400078ec0ff */
[----:B------:R-:W-:Y:S02]  /*4670*/  LOP3.LUT R46, R46, 0x1, RZ, 0xc0, !PT ;  /* 0x000000012e2e7812 */ /* 0x000fe400078ec0ff */
[----:B------:R-:W-:Y:S02]  /*4680*/  LOP3.LUT R48, R48, 0x1, RZ, 0xc0, !PT ;  /* 0x0000000130307812 */ /* 0x000fe400078ec0ff */
[----:B------:R-:W-:Y:S02]  /*4690*/  ISETP.NE.U32.AND P0, PT, R4, 0x1, PT ;  /* 0x000000010400780c */ /* 0x000fe40003f05070 */
[----:B------:R-:W-:Y:S02]  /*46a0*/  SEL R16, R41, R16, !P4 ;  /* 0x0000001029107207 */ /* 0x000fe40006000000 */
[----:B------:R-:W-:Y:S02]  /*46b0*/  SEL R31, R31, RZ, P4 ;  /* 0x000000ff1f1f7207 */ /* 0x000fe40002000000 */
[----:B------:R-:W-:-:S02]  /*46c0*/  SEL R33, R33, RZ, P2 ;  /* 0x000000ff21217207 */ /* 0x000fc40001000000 */
[----:B------:R-:W-:Y:S02]  /*46d0*/  ISETP.NE.U32.AND P1, PT, R44, 0x1, PT ;  /* 0x000000012c00780c */ /* 0x000fe40003f25070 */
[----:B------:R-:W-:Y:S02]  /*46e0*/  PRMT R47, R10, 0x7632, R47 ;  /* 0x000076320a2f7816 */ /* 0x000fe4000000002f */
[----:B------:R-:W-:Y:S02]  /*46f0*/  SEL R11, R11, R14, !P3 ;  /* 0x0000000e0b0b7207 */ /* 0x000fe40005800000 */
[----:B------:R-:W-:Y:S02]  /*4700*/  ISETP.NE.U32.AND P5, PT, R7, 0x1, PT ;  /* 0x000000010700780c */ /* 0x000fe40003fa5070 */
[----:B------:R-:W-:Y:S02]  /*4710*/  ISETP.NE.U32.AND P4, PT, R46, 0x1, PT ;  /* 0x000000012e00780c */ /* 0x000fe40003f85070 */
[----:B------:R-:W-:-:S02]  /*4720*/  ISETP.NE.U32.AND P2, PT, R48, 0x1, PT ;  /* 0x000000013000780c */ /* 0x000fc40003f45070 */
[----:B------:R-:W-:Y:S02]  /*4730*/  PRMT R4, R5, 0x7632, R4 ;  /* 0x0000763205047816 */ /* 0x000fe40000000004 */
[C---:B------:R-:W-:Y:S02]  /*4740*/  SEL R35, R42.reuse, R35, !P0 ;  /* 0x000000232a237207 */ /* 0x040fe40004000000 */
[----:B------:R-:W-:Y:S02]  /*4750*/  SEL R37, R42, R37, !P3 ;  /* 0x000000252a257207 */ /* 0x000fe40005800000 */
        /* <DEDUP_REMOVED lines=10> */
[----:B------:R-:W-:Y:S02]  /*4800*/  PRMT R14, R11, 0x7610, R14 ;  /* 0x000076100b0e7816 */ /* 0x000fe4000000000e */
[----:B------:R-:W-:Y:S02]  /*4810*/  SEL R30, R30, RZ, P5 ;  /* 0x000000ff1e1e7207 */ /* 0x000fe40002800000 */
[----:B------:R-:W-:Y:S02]  /*4820*/  SEL R29, R29, RZ, P1 ;  /* 0x000000ff1d1d7207 */ /* 0x000fe40000800000 */
[----:B------:R-:W-:Y:S02]  /*4830*/  SEL R20, R5, R20, !P4 ;  /* 0x0000001405147207 */ /* 0x000fe40006000000 */
[----:B------:R-:W-:-:S02]  /*4840*/  SEL R13, R13, RZ, P4 ;  /* 0x000000ff0d0d7207 */ /* 0x000fc40002000000 */
[----:B------:R-:W-:Y:S01]  /*4850*/  SEL R0, R0, RZ, P2 ;  /* 0x000000ff00007207 */ /* 0x000fe20001000000 */
[----:B------:R-:W-:Y:S06]  /*4860*/  @!P6 BRA `(.L_x_2201) ;  /* 0xfffffff400ece947 */ /* 0x000fec000383ffff */
[----:B------:R-:W-:Y:S05]  /*4870*/  BSYNC.RECONVERGENT B1 ;  /* 0x0000000000017941 */ /* 0x000fea0003800200 */
.L_x_2200:
[C---:B------:R-:W-:Y:S02]  /*4880*/  PRMT R43, R41.reuse, 0x7610, R43 ;  /* 0x00007610292b7816 */ /* 0x040fe4000000002b */
[----:B------:R-:W-:Y:S02]  /*4890*/  PRMT R44, R41, 0x7632, R44 ;  /* 0x00007632292c7816 */ /* 0x000fe4000000002c */
[C---:B------:R-:W-:Y:S02]  /*48a0*/  PRMT R42, R6.reuse, 0x7610, R42 ;  /* 0x00007610062a7816 */ /* 0x040fe4000000002a */
[----:B------:R-:W-:Y:S02]  /*48b0*/  PRMT R41, R6, 0x7632, R41 ;  /* 0x0000763206297816 */ /* 0x000fe40000000029 */
[----:B------:R-:W-:Y:S02]  /*48c0*/  PRMT R11, R10, 0x7632, R11 ;  /* 0x000076320a0b7816 */ /* 0x000fe4000000000b */
[----:B------:R-:W-:-:S02]  /*48d0*/  PRMT R7, R5, 0x7610, R7 ;  /* 0x0000761005077816 */ /* 0x000fc40000000007 */
[----:B------:R-:W-:-:S07]  /*48e0*/  PRMT R6, R5, 0x7632, R6 ;  /* 0x0000763205067816 */ /* 0x000fce0000000006 */
.L_x_2199:
[----:B------:R-:W-:Y:S05]  /*48f0*/  BSYNC.RECONVERGENT B0 ;  /* 0x0000000000007941 */ /* 0x000fea0003800200 */
.L_x_2198:
[----:B------:R-:W-:Y:S01]  /*4900*/  ISETP.GE.U32.AND P0, PT, R21, R8, PT ;  /* 0x000000081500720c */ /* 0x000fe20003f06070 */
[----:B------:R-:W-:-:S12]  /*4910*/  BSSY.RECONVERGENT B0, `(.L_x_2202) ;  /* 0x0000022000007945 */ /* 0x000fd80003800200 */
[----:B------:R-:W-:Y:S05]  /*4920*/  @P0 BRA `(.L_x_2203) ;  /* 0x0000000000800947 */ /* 0x000fea0003800000 */
[----:B------:R-:W-:-:S05]  /*4930*/  IMAD R4, R32, R21, RZ ;  /* 0x0000001520047224 */ /* 0x000fca00078e02ff */
        /* <DEDUP_REMOVED lines=25> */
[----:B------:R-:W2:Y:S04]  /*4ad0*/  LDG.E R4, desc[UR36][R4.64] ;  /* 0x0000002404047981 */ /* 0x000ea8000c1e1900 */
[----:B------:R-:W3:Y:S01]  /*4ae0*/  @!P1 LDG.E R18, desc[UR36][R18.64] ;  /* 0x0000002412129981 */ /* 0x000ee2000c1e1900 */
[C---:B--2---:R-:W-:Y:S02]  /*4af0*/  PRMT R10, R4.reuse, 0x7610, R10 ;  /* 0x00007610040a7816 */ /* 0x044fe4000000000a */
[----:B------:R-:W-:Y:S02]  /*4b00*/  PRMT R11, R4, 0x7632, R11 ;  /* 0x00007632040b7816 */ /* 0x000fe4000000000b */
[----:B---3--:R-:W-:-:S02]  /*4b10*/  @!P1 PRMT R7, R18, 0x7610, R7 ;  /* 0x0000761012079816 */ /* 0x008fc40000000007 */
[----:B------:R-:W-:-:S07]  /*4b20*/  @!P1 PRMT R6, R18, 0x7632, R6 ;  /* 0x0000763212069816 */ /* 0x000fce0000000006 */
.L_x_2203:
[----:B------:R-:W-:Y:S05]  /*4b30*/  BSYNC.RECONVERGENT B0 ;  /* 0x0000000000007941 */ /* 0x000fea0003800200 */
.L_x_2202:
        /* <DEDUP_REMOVED lines=67> */
[----:B------:R-:W-:Y:S01]  /*4f70*/  ISETP.GT.AND P5, PT, R19, R18, PT ;  /* 0x000000121300720c */ /* 0x000fe20003fa4270 */
[----:B------:R-:W-:Y:S01]  /*4f80*/  IMAD.IADD R19, R21, 0x1, R12 ;  /* 0x0000000115137824 */ /* 0x000fe200078e020c */
        /* <DEDUP_REMOVED lines=46> */
.L_x_2205:
[----:B------:R-:W-:Y:S05]  /*5270*/  BSYNC.RECONVERGENT B0 ;  /* 0x0000000000007941 */ /* 0x000fea0003800200 */
.L_x_2204:
        /* <DEDUP_REMOVED lines=48> */
[----:B------:R-:W-:Y:S02]  /*5580*/  PRMT R11, R20, 0x9910, RZ ;  /* 0x00009910140b7816 */ /* 0x000fe400000000ff */
[----:B------:R-:W-:Y:S02]  /*5590*/  PRMT R4, R25, 0x9910, RZ ;  /* 0x0000991019047816 */ /* 0x000fe400000000ff */
[----:B------:R-:W-:Y:S02]  /*55a0*/  PRMT R6, R3, 0x9910, RZ ;  /* 0x0000991003067816 */ /* 0x000fe400000000ff */
[----:B------:R-:W-:Y:S02]  /*55b0*/  PRMT R5, R24, 0x9910, RZ ;  /* 0x0000991018057816 */ /* 0x000fe400000000ff */
[----:B------:R-:W-:Y:S02]  /*55c0*/  ISETP.NE.AND P2, PT, R4, R11, PT ;  /* 0x0000000b0400720c */ /* 0x000fe40003f45270 */
[----:B------:R-:W-:-:S02]  /*55d0*/  SEL R7, R28, R7, !P0 ;  /* 0x000000071c077207 */ /* 0x000fc40004000000 */
        /* <DEDUP_REMOVED lines=26> */
.L_x_2197:
[----:B------:R-:W0:Y:S01]  /*5780*/  LDCU UR4, c[0x0][0x3a4] ;  /* 0x00007480ff0477ac */ /* 0x000e220008000800 */
[----:B------:R-:W1:Y:S01]  /*5790*/  LDC.U16 R0, c[0x0][0x388] ;  /* 0x0000e200ff007b82 */ /* 0x000e620000000400 */
[----:B------:R-:W-:Y:S01]  /*57a0*/  BSSY.RECONVERGENT B0, `(.L_x_2206) ;  /* 0x000048e000007945 */ /* 0x000fe20003800200 */
[----:B------:R-:W-:-:S06]  /*57b0*/  IMAD.MOV.U32 R10, RZ, RZ, R21 ;  /* 0x000000ffff0a7224 */ /* 0x000fcc00078e0015 */
[----:B------:R-:W2:Y:S08]  /*57c0*/  LDC R13, c[0x0][0x390] ;  /* 0x0000e400ff0d7b82 */ /* 0x000eb00000000800 */
[----:B------:R-:W3:Y:S01]  /*57d0*/  LDC R15, c[0x0][0x394] ;  /* 0x0000e500ff0f7b82 */ /* 0x000ee20000000800 */
[----:B0-----:R-:W-:-:S05]  /*57e0*/  MOV R9, UR4 ;  /* 0x0000000400097c02 */ /* 0x001fca0008000f00 */
[----:B------:R-:W-:Y:S02]  /*57f0*/  IMAD R3, R9, 0x3, R21 ;  /* 0x0000000309037824 */ /* 0x000fe400078e0215 */
[--C-:B-1----:R-:W-:Y:S02]  /*5800*/  IMAD.MOV.U32 R4, RZ, RZ, R0.reuse ;  /* 0x000000ffff047224 */ /* 0x102fe400078e0000 */
[--C-:B------:R-:W-:Y:S01]  /*5810*/  IMAD.MOV.U32 R5, RZ, RZ, R0.reuse ;  /* 0x000000ffff057224 */ /* 0x100fe200078e0000 */
[----:B------:R-:W-:Y:S01]  /*5820*/  ISETP.GE.U32.AND P0, PT, R3, R8, PT ;  /* 0x000000080300720c */ /* 0x000fe20003f06070 */
[--C-:B------:R-:W-:Y:S02]  /*5830*/  IMAD.MOV.U32 R3, RZ, RZ, R0.reuse ;  /* 0x000000ffff037224 */ /* 0x100fe400078e0000 */
[--C-:B------:R-:W-:Y:S02]  /*5840*/  IMAD.MOV.U32 R7, RZ, RZ, R0.reuse ;  /* 0x000000ffff077224 */ /* 0x100fe400078e0000 */
[----:B------:R-:W-:-:S02]  /*5850*/  IMAD.MOV.U32 R6, RZ, RZ, R0 ;  /* 0x000000ffff067224 */ /* 0x000fc400078e0000 */
[--C-:B------:R-:W-:Y:S02]  /*5860*/  IMAD.MOV.U32 R11, RZ, RZ, R0.reuse ;  /* 0x000000ffff0b7224 */ /* 0x100fe400078e0000 */
[----:B------:R-:W-:Y:S02]  /*5870*/  IMAD.MOV.U32 R12, RZ, RZ, R0 ;  /* 0x000000ffff0c7224 */ /* 0x000fe400078e0000 */
[--C-:B--2---:R-:W-:Y:S02]  /*5880*/  IMAD.MOV.U32 R38, RZ, RZ, R13.reuse ;  /* 0x000000ffff267224 */ /* 0x104fe400078e000d */
[--C-:B------:R-:W-:Y:S02]  /*5890*/  IMAD.MOV.U32 R36, RZ, RZ, R13.reuse ;  /* 0x000000ffff247224 */ /* 0x100fe400078e000d */
[--C-:B------:R-:W-:Y:S02]  /*58a0*/  IMAD.MOV.U32 R30, RZ, RZ, R13.reuse ;  /* 0x000000ffff1e7224 */ /* 0x100fe400078e000d */
[----:B------:R-:W-:-:S02]  /*58b0*/  IMAD.MOV.U32 R31, RZ, RZ, R13 ;  /* 0x000000ffff1f7224 */ /* 0x000fc400078e000d */
[--C-:B------:R-:W-:Y:S02]  /*58c0*/  IMAD.MOV.U32 R29, RZ, RZ, R13.reuse ;  /* 0x000000ffff1d7224 */ /* 0x100fe400078e000d */
[--C-:B------:R-:W-:Y:S02]  /*58d0*/  IMAD.MOV.U32 R28, RZ, RZ, R13.reuse ;  /* 0x000000ffff1c7224 */ /* 0x100fe400078e000d */
[----:B------:R-:W-:Y:S02]  /*58e0*/  IMAD.MOV.U32 R14, RZ, RZ, R13 ;  /* 0x000000ffff0e7224 */ /* 0x000fe400078e000d */
[--C-:B---3--:R-:W-:Y:S02]  /*58f0*/  IMAD.MOV.U32 R27, RZ, RZ, R15.reuse ;  /* 0x000000ffff1b7224 */ /* 0x108fe400078e000f */
[--C-:B------:R-:W-:Y:S02]  /*5900*/  IMAD.MOV.U32 R26, RZ, RZ, R15.reuse ;  /* 0x000000ffff1a7224 */ /* 0x100fe400078e000f */
[----:B------:R-:W-:-:S02]  /*5910*/  IMAD.MOV.U32 R25, RZ, RZ, R15 ;  /* 0x000000ffff197224 */ /* 0x000fc400078e000f */
[--C-:B------:R-:W-:Y:S02]  /*5920*/  IMAD.MOV.U32 R24, RZ, RZ, R15.reuse ;  /* 0x000000ffff187224 */ /* 0x100fe400078e000f */
[--C-:B------:R-:W-:Y:S02]  /*5930*/  IMAD.MOV.U32 R21, RZ, RZ, R15.reuse ;  /* 0x000000ffff157224 */ /* 0x100fe400078e000f */
[--C-:B------:R-:W-:Y:S02]  /*5940*/  IMAD.MOV.U32 R20, RZ, RZ, R15.reuse ;  /* 0x000000ffff147224 */ /* 0x100fe400078e000f */
[----:B------:R-:W-:Y:S01]  /*5950*/  IMAD.MOV.U32 R16, RZ, RZ, R15 ;  /* 0x000000ffff107224 */ /* 0x000fe200078e000f */
[----:B------:R-:W-:Y:S06]  /*5960*/  @P0 BRA `(.L_x_2207) ;  /* 0x0000004400c40947 */ /* 0x000fec0003800000 */
[----:B------:R-:W-:-:S13]  /*5970*/  ISETP.NE.AND P2, PT, R33, RZ, PT ;  /* 0x000000ff2100720c */ /* 0x000fda0003f45270 */
[----:B------:R0:W5:Y:S01]  /*5980*/  @!P2 LDG.E R34, desc[UR36][R18.64] ;  /* 0x000000241222a981 */ /* 0x000162000c1e1900 */
[----:B------:R-:W-:Y:S01]  /*5990*/  VIADD R8, R33, 0xffffffff ;  /* 0xffffffff21087836 */ /* 0x000fe20000000000 */
[----:B------:R-:W-:Y:S01]  /*59a0*/  MOV R5, R0 ;  /* 0x0000000000057202 */ /* 0x000fe20000000f00 */
[--C-:B------:R-:W-:Y:S02]  /*59b0*/  IMAD.MOV.U32 R3, RZ, RZ, R0.reuse ;  /* 0x000000ffff037224 */ /* 0x100fe400078e0000 */
[--C-:B------:R-:W-:Y:S01]  /*59c0*/  IMAD.MOV.U32 R4, RZ, RZ, R0.reuse ;  /* 0x000000ffff047224 */ /* 0x100fe200078e0000 */
[----:B------:R-:W-:Y:S01]  /*59d0*/  VIMNMX.U32 R8, PT, PT, R8, 0x18, PT ;  /* 0x0000001808087848 */ /* 0x000fe20003fe0000 */
[--C-:B------:R-:W-:Y:S02]  /*59e0*/  IMAD.MOV.U32 R7, RZ, RZ, R0.reuse ;  /* 0x000000ffff077224 */ /* 0x100fe400078e0000 */
[--C-:B------:R-:W-:Y:S02]  /*59f0*/  IMAD.MOV.U32 R6, RZ, RZ, R0.reuse ;  /* 0x000000ffff067224 */ /* 0x100fe400078e0000 */
[----:B------:R-:W-:-:S02]  /*5a00*/  IMAD.MOV.U32 R11, RZ, RZ, R0 ;  /* 0x000000ffff0b7224 */ /* 0x000fc400078e0000 */
[----:B------:R-:W-:Y:S02]  /*5a10*/  IMAD.MOV.U32 R12, RZ, RZ, R0 ;  /* 0x000000ffff0c7224 */ /* 0x000fe400078e0000 */
        /* <DEDUP_REMOVED lines=13> */
[----:B------:R-:W-:Y:S02]  /*5af0*/  IMAD.MOV.U32 R16, RZ, RZ, R15 ;  /* 0x000000ffff107224 */ /* 0x000fe400078e000f */
[----:B0-----:R-:W-:-:S07]  /*5b00*/  VIADD R35, R8, 0x1 ;  /* 0x0000000108237836 */ /* 0x001fce0000000000 */
.L_x_2213:
[----:B------:R-:W0:Y:S01]  /*5b10*/  LDCU UR4, c[0x0][0x3a4] ;  /* 0x00007480ff0477ac */ /* 0x000e220008000800 */
[C---:B-----5:R-:W-:Y:S02]  /*5b20*/  @!P2 PRMT R48, R34.reuse, 0x7610, R48 ;  /* 0x000076102230a816 */ /* 0x060fe40000000030 */
[C---:B------:R-:W-:Y:S02]  /*5b30*/  @!P2 PRMT R47, R34.reuse, 0x7632, R47 ;  /* 0x00007632222fa816 */ /* 0x040fe4000000002f */
[C---:B------:R-:W-:Y:S02]  /*5b40*/  @!P2 PRMT R37, R34.reuse, 0x7632, R37 ;  /* 0x000076322225a816 */ /* 0x040fe40000000025 */
[C---:B------:R-:W-:Y:S02]  /*5b50*/  @!P2 PRMT R50, R34.reuse, 0x7610, R50 ;  /* 0x000076102232a816 */ /* 0x040fe40000000032 */
[C---:B------:R-:W-:Y:S02]  /*5b60*/  @!P2 PRMT R45, R34.reuse, 0x7632, R45 ;  /* 0x00007632222da816 */ /* 0x040fe4000000002d */
[----:B------:R-:W-:-:S02]  /*5b70*/  @!P2 PRMT R46, R34, 0x7610, R46 ;  /* 0x00007610222ea816 */ /* 0x000fc4000000002e */
        /* <DEDUP_REMOVED lines=288> */
.L_x_2209:
[----:B------:R-:W-:-:S04]  /*6d80*/  LOP3.LUT R9, R37, 0xfffffffc, RZ, 0xc0, !PT ;  /* 0xfffffffc25097812 */ /* 0x000fc800078ec0ff */
[----:B------:R-:W-:-:S05]  /*6d90*/  IADD3 R8, P0, PT, R9, R18, RZ ;  /* 0x0000001209087210 */ /* 0x000fca0007f1e0ff */
[----:B------:R-:W-:-:S05]  /*6da0*/  IMAD.X R9, RZ, RZ, R19, P0 ;  /* 0x000000ffff097224 */ /* 0x000fca00000e0613 */
[----:B------:R1:W2:Y:S01]  /*6db0*/  LDG.E R8, desc[UR36][R8.64] ;  /* 0x0000002408087981 */ /* 0x0002a2000c1e1900 */
[----:B0-----:R-:W-:Y:S02]  /*6dc0*/  VIADD R49, R10, UR4 ;  /* 0x000000040a317c36 */ /* 0x001fe40008000000 */
[----:B------:R-:W-:-:S04]  /*6dd0*/  IMAD.MOV.U32 R48, RZ, RZ, RZ ;  /* 0x000000ffff307224 */ /* 0x000fc800078e00ff */
[----:B------:R-:W-:-:S05]  /*6de0*/  IMAD.HI.U32 R32, R49, UR30, R48 ;  /* 0x0000001e31207c27 */ /* 0x000fca000f8e0030 */
[----:B-1----:R-:W-:-:S05]  /*6df0*/  SHF.R.U32.HI R9, RZ, UR31, R32 ;  /* 0x0000001fff097c19 */ /* 0x002fca0008011620 */
[----:B------:R-:W-:-:S04]  /*6e00*/  IMAD.MOV R37, RZ, RZ, -R9 ;  /* 0x000000ffff257224 */ /* 0x000fc800078e0a09 */
[----:B------:R-:W-:-:S04]  /*6e10*/  IMAD R37, R37, UR29, R49 ;  /* 0x0000001d25257c24 */ /* 0x000fc8000f8e0231 */
[----:B------:R-:W-:Y:S01]  /*6e20*/  IMAD R37, R37, UR5, RZ ;  /* 0x0000000525257c24 */ /* 0x000fe2000f8e02ff */
[C---:B--2---:R-:W-:Y:S02]  /*6e30*/  PRMT R43, R8.reuse, 0x7610, R43 ;  /* 0x00007610082b7816 */ /* 0x044fe4000000002b */
[----:B------:R-:W-:Y:S01]  /*6e40*/  PRMT R44, R8, 0x7632, R44 ;  /* 0x00007632082c7816 */ /* 0x000fe2000000002c */
[----:B------:R-:W-:Y:S06]  /*6e50*/  BRA.U !UP0, `(.L_x_2210) ;  /* 0x0000000d08687547 */ /* 0x000fec000b800000 */
        /* <DEDUP_REMOVED lines=218> */
.L_x_2210:
[----:B------:R-:W-:-:S04]  /*7c00*/  LOP3.LUT R9, R37, 0xfffffffc, RZ, 0xc0, !PT ;  /* 0xfffffffc25097812 */ /* 0x000fc800078ec0ff */
[----:B------:R-:W-:-:S05]  /*7c10*/  IADD3 R8, P0, PT, R9, R18, RZ ;  /* 0x0000001209087210 */ /* 0x000fca0007f1e0ff */
[----:B------:R-:W-:-:S05]  /*7c20*/  IMAD.X R9, RZ, RZ, R19, P0 ;  /* 0x000000ffff097224 */ /* 0x000fca00000e0613 */
[----:B------:R0:W2:Y:S01]  /*7c30*/  LDG.E R8, desc[UR36][R8.64] ;  /* 0x0000002408087981 */ /* 0x0000a2000c1e1900 */
[----:B------:R-:W-:Y:S02]  /*7c40*/  VIADD R49, R49, UR4 ;  /* 0x0000000431317c36 */ /* 0x000fe40008000000 */
[----:B------:R-:W-:-:S04]  /*7c50*/  IMAD.MOV.U32 R48, RZ, RZ, RZ ;  /* 0x000000ffff307224 */ /* 0x000fc800078e00ff */
[----:B------:R-:W-:-:S05]  /*7c60*/  IMAD.HI.U32 R32, R49, UR30, R48 ;  /* 0x0000001e31207c27 */ /* 0x000fca000f8e0030 */
[----:B0-----:R-:W-:-:S05]  /*7c70*/  SHF.R.U32.HI R9, RZ, UR31, R32 ;  /* 0x0000001fff097c19 */ /* 0x001fca0008011620 */
        /* <DEDUP_REMOVED lines=224> */
.L_x_2211:
        /* <DEDUP_REMOVED lines=232> */
.L_x_2212:
[----:B------:R-:W-:-:S04]  /*9900*/  LOP3.LUT R9, R39, 0xfffffffc, RZ, 0xc0, !PT ;  /* 0xfffffffc27097812 */ /* 0x000fc800078ec0ff */
[----:B------:R-:W-:-:S05]  /*9910*/  IADD3 R8, P0, PT, R9, R18, RZ ;  /* 0x0000001209087210 */ /* 0x000fca0007f1e0ff */
[----:B------:R-:W-:-:S05]  /*9920*/  IMAD.X R9, RZ, RZ, R19, P0 ;  /* 0x000000ffff097224 */ /* 0x000fca00000e0613 */
[----:B------:R-:W2:Y:S02]  /*9930*/  LDG.E R8, desc[UR36][R8.64] ;  /* 0x0000002408087981 */ /* 0x000ea4000c1e1900 */
[C---:B--2---:R-:W-:Y:S02]  /*9940*/  PRMT R48, R8.reuse, 0x7610, R48 ;  /* 0x0000761008307816 */ /* 0x044fe40000000030 */
[----:B------:R-:W-:-:S07]  /*9950*/  PRMT R47, R8, 0x7632, R47 ;  /* 0x00007632082f7816 */ /* 0x000fce000000002f */
.L_x_2208:
[----:B------:R-:W-:Y:S02]  /*9960*/  PRMT R8, R43, 0x9910, RZ ;  /* 0x000099102b087816 */ /* 0x000fe400000000ff */
[----:B------:R-:W-:Y:S02]  /*9970*/  PRMT R9, R6, 0x9910, RZ ;  /* 0x0000991006097816 */ /* 0x000fe400000000ff */
[----:B------:R-:W-:Y:S02]  /*9980*/  PRMT R32, R44, 0x9910, RZ ;  /* 0x000099102c207816 */ /* 0x000fe400000000ff */
[-C--:B------:R-:W-:Y:S02]  /*9990*/  ISETP.NE.AND P5, PT, R9, R8.reuse, PT ;  /* 0x000000080900720c */ /* 0x080fe40003fa5270 */
[----:B------:R-:W-:Y:S02]  /*99a0*/  PRMT R33, R7, 0x9910, RZ ;  /* 0x0000991007217816 */ /* 0x000fe400000000ff */
[----:B------:R-:W-:-:S02]  /*99b0*/  ISETP.GT.AND P3, PT, R9, R8, PT ;  /* 0x000000080900720c */ /* 0x000fc40003f64270 */
[CC--:B------:R-:W-:Y:S02]  /*99c0*/  ISETP.NE.AND P6, PT, R33.reuse, R32.reuse, PT ;  /* 0x000000202100720c */ /* 0x0c0fe40003fc5270 */
[----:B------:R-:W-:Y:S02]  /*99d0*/  ISETP.GT.AND P0, PT, R33, R32, PT ;  /* 0x000000202100720c */ /* 0x000fe40003f04270 */
[----:B------:R-:W-:Y:S02]  /*99e0*/  ISETP.GE.U32.AND P1, PT, R29, R10, PT ;  /* 0x0000000a1d00720c */ /* 0x000fe40003f26070 */
[----:B------:R-:W-:Y:S02]  /*99f0*/  PRMT R9, R46, 0x9910, RZ ;  /* 0x000099102e097816 */ /* 0x000fe400000000ff */
[----:B------:R-:W-:Y:S02]  /*9a00*/  PRMT R32, R5, 0x9910, RZ ;  /* 0x0000991005207816 */ /* 0x000fe400000000ff */
[----:B------:R-:W-:-:S02]  /*9a10*/  ISETP.GE.AND.EX P1, PT, R21, RZ, PT, P1 ;  /* 0x000000ff1500720c */ /* 0x000fc40003f26310 */
[----:B------:R-:W-:Y:S02]  /*9a20*/  SEL R8, RZ, 0xffffffff, P3 ;  /* 0xffffffffff087807 */ /* 0x000fe40001800000 */
[----:B------:R-:W-:Y:S02]  /*9a30*/  PRMT R33, R45, 0x9910, RZ ;  /* 0x000099102d217816 */ /* 0x000fe400000000ff */
[----:B------:R-:W-:Y:S02]  /*9a40*/  PRMT R42, R4, 0x9910, RZ ;  /* 0x00009910042a7816 */ /* 0x000fe400000000ff */
[CC--:B------:R-:W-:Y:S02]  /*9a50*/  ISETP.NE.AND P4, PT, R32.reuse, R9.reuse, PT ;  /* 0x000000092000720c */ /* 0x0c0fe40003f85270 */
[----:B------:R-:W-:Y:S01]  /*9a60*/  ISETP.GT.AND P3, PT, R32, R9, PT ;  /* 0x000000092000720c */ /* 0x000fe20003f64270 */
[----:B0-----:R-:W-:Y:S01]  /*9a70*/  IMAD.U32 R9, RZ, RZ, UR4 ;  /* 0x00000004ff097e24 */ /* 0x001fe2000f8e00ff */
[----:B------:R-:W-:Y:S01]  /*9a80*/  @!P5 SEL R8, RZ, 0xffffffff, !P1 ;  /* 0xffffffffff08d807 */ /* 0x000fe20004800000 */
[----:B------:R-:W0:Y:S01]  /*9a90*/  LDCU UR4, c[0x0][0x39c] ;  /* 0x00007380ff0477ac */ /* 0x000e220008000800 */
[----:B------:R-:W-:-:S02]  /*9aa0*/  ISETP.NE.AND P5, PT, R42, R33, PT ;  /* 0x000000212a00720c */ /* 0x000fc40003fa5270 */
[----:B------:R-:W-:Y:S01]  /*9ab0*/  ISETP.GT.AND P1, PT, R42, R33, PT ;  /* 0x000000212a00720c */ /* 0x000fe20003f24270 */
[----:B------:R-:W-:Y:S01]  /*9ac0*/  IMAD.IADD R33, R10, 0x1, R9 ;  /* 0x000000010a217824 */ /* 0x000fe200078e0209 */
[----:B------:R-:W-:Y:S02]  /*9ad0*/  SEL R49, RZ, 0xffffffff, P0 ;  /* 0xffffffffff317807 */ /* 0x000fe40000000000 */
[----:B------:R-:W-:Y:S02]  /*9ae0*/  ISETP.GE.U32.AND P0, PT, R31, R10, PT ;  /* 0x0000000a1f00720c */ /* 0x000fe40003f06070 */
[----:B------:R-:W-:Y:S02]  /*9af0*/  SEL R41, RZ, 0xffffffff, P3 ;  /* 0xffffffffff297807 */ /* 0x000fe40001800000 */
[----:B------:R-:W-:Y:S02]  /*9b00*/  ISETP.GE.U32.AND P3, PT, R36, R33, PT ;  /* 0x000000212400720c */ /* 0x000fe40003f66070 */
[----:B------:R-:W-:-:S02]  /*9b10*/  ISETP.GE.AND.EX P0, PT, R24, RZ, PT, P0 ;  /* 0x000000ff1800720c */ /* 0x000fc40003f06300 */
[----:B------:R-:W-:Y:S02]  /*9b20*/  PRMT R32, R50, 0x9910, RZ ;  /* 0x0000991032207816 */ /* 0x000fe400000000ff */
[----:B------:R-:W-:Y:S02]  /*9b30*/  PRMT R39, R3, 0x9910, RZ ;  /* 0x0000991003277816 */ /* 0x000fe400000000ff */
[----:B------:R-:W-:Y:S02]  /*9b40*/  ISETP.GE.AND.EX P3, PT, R26, RZ, PT, P3 ;  /* 0x000000ff1a00720c */ /* 0x000fe40003f66330 */
[----:B------:R-:W-:Y:S02]  /*9b50*/  PRMT R42, R37, 0x9910, RZ ;  /* 0x00009910252a7816 */ /* 0x000fe400000000ff */
[----:B------:R-:W-:Y:S02]  /*9b60*/  PRMT R51, R0, 0x9910, RZ ;  /* 0x0000991000337816 */ /* 0x000fe400000000ff */
[----:B------:R-:W-:-:S02]  /*9b70*/  @!P6 SEL R49, RZ, 0xffffffff, !P0 ;  /* 0xffffffffff31e807 */ /* 0x000fc40004000000 */
[CC--:B------:R-:W-:Y:S02]  /*9b80*/  ISETP.NE.AND P6, PT, R39.reuse, R32.reuse, PT ;  /* 0x000000202700720c */ /* 0x0c0fe40003fc5270 */
[----:B------:R-:W-:Y:S01]  /*9b90*/  ISETP.GT.AND P0, PT, R39, R32, PT ;  /* 0x000000202700720c */ /* 0x000fe20003f04270 */
[----:B------:R-:W-:Y:S01]  /*9ba0*/  IMAD.IADD R39, R9, 0x1, R33 ;  /* 0x0000000109277824 */ /* 0x000fe200078e0221 */
[----:B------:R-:W-:Y:S02]  /*9bb0*/  @!P4 SEL R41, RZ, 0xffffffff, !P3 ;  /* 0xffffffffff29c807 */ /* 0x000fe40005800000 */
[CC--:B------:R-:W-:Y:S02]  /*9bc0*/  ISETP.NE.AND P3, PT, R51.reuse, R42.reuse, PT ;  /* 0x0000002a3300720c */ /* 0x0c0fe40003f65270 */
[----:B------:R-:W-:Y:S02]  /*9bd0*/  ISETP.GT.AND P4, PT, R51, R42, PT ;  /* 0x0000002a3300720c */ /* 0x000fe40003f84270 */
[----:B------:R-:W-:-:S02]  /*9be0*/  SEL R51, RZ, 0xffffffff, P1 ;  /* 0xffffffffff337807 */ /* 0x000fc40000800000 */
[----:B------:R-:W-:Y:S02]  /*9bf0*/  ISETP.GE.U32.AND P1, PT, R38, R33, PT ;  /* 0x000000212600720c */ /* 0x000fe40003f26070 */
[----:B------:R-:W-:Y:S02]  /*9c00*/  SEL R42, RZ, 0xffffffff, P0 ;  /* 0xffffffffff2a7807 */ /* 0x000fe40000000000 */
[----:B------:R-:W-:Y:S02]  /*9c10*/  ISETP.GE.U32.AND P0, PT, R30, R39, PT ;  /* 0x000000271e00720c */ /* 0x000fe40003f06070 */
[----:B------:R-:W-:Y:S02]  /*9c20*/  ISETP.GE.AND.EX P1, PT, R27, RZ, PT, P1 ;  /* 0x000000ff1b00720c */ /* 0x000fe40003f26310 */
[----:B------:R-:W-:Y:S02]  /*9c30*/  ISETP.GE.AND.EX P0, PT, R25, RZ, PT, P0 ;  /* 0x000000ff1900720c */ /* 0x000fe40003f06300 */
[----:B------:R-:W-:-:S02]  /*9c40*/  PRMT R32, R48, 0x9910, RZ ;  /* 0x0000991030207816 */ /* 0x000fc400000000ff */
[----:B------:R-:W-:Y:S02]  /*9c50*/  PRMT R53, R11, 0x9910, RZ ;  /* 0x000099100b357816 */ /* 0x000fe400000000ff */
[----:B------:R-:W-:Y:S02]  /*9c60*/  @!P5 SEL R51, RZ, 0xffffffff, !P1 ;  /* 0xffffffffff33d807 */ /* 0x000fe40004800000 */
[----:B------:R-:W-:Y:S02]  /*9c70*/  ISETP.GE.U32.AND P1, PT, R28, R39, PT ;  /* 0x000000271c00720c */ /* 0x000fe40003f26070 */
[----:B------:R-:W-:Y:S02]  /*9c80*/  @!P6 SEL R42, RZ, 0xffffffff, !P0 ;  /* 0xffffffffff2ae807 */ /* 0x000fe40004000000 */
[CC--:B------:R-:W-:Y:S02]  /*9c90*/  ISETP.NE.AND P5, PT, R53.reuse, R32.reuse, PT ;  /* 0x000000203500720c */ /* 0x0c0fe40003fa5270 */
[----:B------:R-:W-:Y:S01]  /*9ca0*/  ISETP.GT.AND P0, PT, R53, R32, PT ;  /* 0x000000203500720c */ /* 0x000fe20003f04270 */
[----:B------:R-:W-:Y:S01]  /*9cb0*/  IMAD.IADD R32, R39, 0x1, R9 ;  /* 0x0000000127207824 */ /* 0x000fe200078e0209 */
[----:B------:R-:W-:-:S02]  /*9cc0*/  SEL R52, RZ, 0xffffffff, P4 ;  /* 0xffffffffff347807 */ /* 0x000fc40002000000 */
[----:B------:R-:W-:Y:S02]  /*9cd0*/  ISETP.GE.AND.EX P4, PT, R20, RZ, PT, P1 ;  /* 0x000000ff1400720c */ /* 0x000fe40003f86310 */
[----:B------:R-:W-:Y:S02]  /*9ce0*/  LOP3.LUT R8, R8, 0x1, RZ, 0xc0, !PT ;  /* 0x0000000108087812 */ /* 0x000fe400078ec0ff */
[----:B------:R-:W-:Y:S02]  /*9cf0*/  @!P3 SEL R52, RZ, 0xffffffff, !P4 ;  /* 0xffffffffff34b807 */ /* 0x000fe40006000000 */
[----:B------:R-:W-:Y:S02]  /*9d00*/  ISETP.GE.U32.AND P4, PT, R13, R32, PT ;  /* 0x000000200d00720c */ /* 0x000fe40003f86070 */
[----:B------:R-:W-:Y:S02]  /*9d10*/  ISETP.NE.U32.AND P3, PT, R8, 0x1, PT ;  /* 0x000000010800780c */ /* 0x000fe40003f65070 */
[----:B------:R-:W-:-:S02]  /*9d20*/  PRMT R54, R47, 0x9910, RZ ;  /* 0x000099102f367816 */ /* 0x000fc400000000ff */
[----:B------:R-:W-:Y:S02]  /*9d30*/  PRMT R55, R12, 0x9910, RZ ;  /* 0x000099100c377816 */ /* 0x000fe400000000ff */
[----:B------:R-:W-:Y:S02]  /*9d40*/  SEL R8, RZ, 0xffffffff, P0 ;  /* 0xffffffffff087807 */ /* 0x000fe40000000000 */
[----:B------:R-:W-:Y:S02]  /*9d50*/  LOP3.LUT R49, R49, 0x1, RZ, 0xc0, !PT ;  /* 0x0000000131317812 */ /* 0x000fe400078ec0ff */
[----:B------:R-:W-:Y:S02]  /*9d60*/  ISETP.GE.AND.EX P0, PT, R15, RZ, PT, P4 ;  /* 0x000000ff0f00720c */ /* 0x000fe40003f06340 */
[----:B------:R-:W-:Y:S02]  /*9d70*/  LOP3.LUT R41, R41, 0x1, RZ, 0xc0, !PT ;  /* 0x0000000129297812 */ /* 0x000fe400078ec0ff */
[----:B------:R-:W-:-:S02]  /*9d80*/  ISETP.GT.AND P1, PT, R55, R54, PT ;  /* 0x000000363700720c */ /* 0x000fc40003f24270 */
[----:B------:R-:W-:Y:S02]  /*9d90*/  ISETP.NE.U32.AND P4, PT, R49, 0x1, PT ;  /* 0x000000013100780c */ /* 0x000fe40003f85070 */
[----:B------:R-:W-:Y:S02]  /*9da0*/  LOP3.LUT R51, R51, 0x1, RZ, 0xc0, !PT ;  /* 0x0000000133337812 */ /* 0x000fe400078ec0ff */
[----:B------:R-:W-:Y:S02]  /*9db0*/  @!P5 SEL R8, RZ, 0xffffffff, !P0 ;  /* 0xffffffffff08d807 */ /* 0x000fe40004000000 */
[----:B------:R-:W-:Y:S02]  /*9dc0*/  ISETP.NE.U32.AND P5, PT, R41, 0x1, PT ;  /* 0x000000012900780c */ /* 0x000fe40003fa5070 */
[----:B------:R-:W-:Y:S02]  /*9dd0*/  SEL R41, RZ, 0xffffffff, P1 ;  /* 0xffffffffff297807 */ /* 0x000fe40000800000 */
[----:B------:R-:W-:-:S02]  /*9de0*/  ISETP.NE.AND P6, PT, R55, R54, PT ;  /* 0x000000363700720c */ /* 0x000fc40003fc5270 */
[----:B------:R-:W-:Y:S02]  /*9df0*/  ISETP.NE.U32.AND P1, PT, R51, 0x1, PT ;  /* 0x000000013300780c */ /* 0x000fe40003f25070 */
[C---:B------:R-:W-:Y:S02]  /*9e00*/  SEL R29, R10.reuse, R29, !P3 ;  /* 0x0000001d0a1d7207 */ /* 0x040fe40005800000 */
[----:B------:R-:W-:Y:S01]  /*9e10*/  SEL R31, R10, R31, !P4 ;  /* 0x0000001f0a1f7207 */ /* 0x000fe20006000000 */
[----:B------:R-:W-:Y:S01]  /*9e20*/  IMAD.IADD R10, R32, 0x1, R9 ;  /* 0x00000001200a7824 */ /* 0x000fe200078e0209 */
[----:B------:R-:W-:Y:S02]  /*9e30*/  LOP3.LUT R8, R8, 0x1, RZ, 0xc0, !PT ;  /* 0x0000000108087812 */ /* 0x000fe400078ec0ff */
[----:B------:R-:W-:Y:S02]  /*9e40*/  SEL R6, R43, R6, !P3 ;  /* 0x000000062b067207 */ /* 0x000fe40005800000 */
[----:B------:R-:W-:-:S02]  /*9e50*/  SEL R21, R21, RZ, P3 ;  /* 0x000000ff15157207 */ /* 0x000fc40001800000 */
[C---:B------:R-:W-:Y:S02]  /*9e60*/  SEL R36, R33.reuse, R36, !P5 ;  /* 0x0000002421247207 */ /* 0x040fe40006800000 */
[----:B------:R-:W-:Y:S01]  /*9e70*/  SEL R38, R33, R38, !P1 ;  /* 0x0000002621267207 */ /* 0x000fe20004800000 */
[----:B------:R-:W-:Y:S01]  /*9e80*/  IMAD R33, R9, 0x3, R10 ;  /* 0x0000000309217824 */ /* 0x000fe200078e020a */
[----:B------:R-:W-:Y:S01]  /*9e90*/  ISETP.NE.U32.AND P3, PT, R8, 0x1, PT ;  /* 0x000000010800780c */ /* 0x000fe20003f65070 */
[----:B0-----:R-:W-:Y:S01]  /*9ea0*/  IMAD.U32 R8, RZ, RZ, UR4 ;  /* 0x00000004ff087e24 */ /* 0x001fe2000f8e00ff */
[----:B------:R-:W-:Y:S02]  /*9eb0*/  ISETP.GE.U32.AND P0, PT, R14, R32, PT ;  /* 0x000000200e00720c */ /* 0x000fe40003f06070 */
[----:B------:R-:W-:Y:S02]  /*9ec0*/  SEL R5, R46, R5, !P5 ;  /* 0x000000052e057207 */ /* 0x000fe40006800000 */
[----:B------:R-:W-:-:S02]  /*9ed0*/  ISETP.GE.AND.EX P0, PT, R16, RZ, PT, P0 ;  /* 0x000000ff1000720c */ /* 0x000fc40003f06300 */
[----:B------:R-:W-:Y:S02]  /*9ee0*/  SEL R26, R26, RZ, P5 ;  /* 0x000000ff1a1a7207 */ /* 0x000fe40002800000 */
[----:B------:R-:W-:Y:S02]  /*9ef0*/  ISETP.GE.U32.AND P5, PT, R33, R8, PT ;  /* 0x000000082100720c */ /* 0x000fe40003fa6070 */
[----:B------:R-:W-:Y:S02]  /*9f00*/  @!P6 SEL R41, RZ, 0xffffffff, !P0 ;  /* 0xffffffffff29e807 */ /* 0x000fe40004000000 */
[----:B------:R-:W-:Y:S02]  /*9f10*/  LOP3.LUT R42, R42, 0x1, RZ, 0xc0, !PT ;  /* 0x000000012a2a7812 */ /* 0x000fe400078ec0ff */
[----:B------:R-:W-:Y:S02]  /*9f20*/  LOP3.LUT R52, R52, 0x1, RZ, 0xc0, !PT ;  /* 0x0000000134347812 */ /* 0x000fe400078ec0ff */
[----:B------:R-:W-:-:S02]  /*9f30*/  LOP3.LUT R41, R41, 0x1, RZ, 0xc0, !PT ;  /* 0x0000000129297812 */ /* 0x000fc400078ec0ff */
[----:B------:R-:W-:Y:S02]  /*9f40*/  SEL R7, R44, R7, !P4 ;  /* 0x000000072c077207 */ /* 0x000fe40006000000 */
[----:B------:R-:W-:Y:S02]  /*9f50*/  SEL R24, R24, RZ, P4 ;  /* 0x000000ff18187207 */ /* 0x000fe40002000000 */
[----:B------:R-:W-:Y:S02]  /*9f60*/  ISETP.NE.U32.AND P6, PT, R42, 0x1, PT ;  /* 0x000000012a00780c */ /* 0x000fe40003fc5070 */
[----:B------:R-:W-:Y:S02]  /*9f70*/  ISETP.NE.U32.AND P0, PT, R52, 0x1, PT ;  /* 0x000000013400780c */ /* 0x000fe40003f05070 */
[----:B------:R-:W-:Y:S02]  /*9f80*/  ISETP.NE.U32.AND P4, PT, R41, 0x1, PT ;  /* 0x000000012900780c */ /* 0x000fe40003f85070 */
[----:B------:R-:W-:-:S02]  /*9f90*/  SEL R30, R39, R30, !P6 ;  /* 0x0000001e271e7207 */ /* 0x000fc40007000000 */
[----:B------:R-:W-:Y:S02]  /*9fa0*/  SEL R28, R39, R28, !P0 ;  /* 0x0000001c271c7207 */ /* 0x000fe40004000000 */
[C---:B------:R-:W-:Y:S02]  /*9fb0*/  SEL R13, R32.reuse, R13, !P3 ;  /* 0x0000000d200d7207 */ /* 0x040fe40005800000 */
[----:B------:R-:W-:Y:S02]  /*9fc0*/  SEL R14, R32, R14, !P4 ;  /* 0x0000000e200e7207 */ /* 0x000fe40006000000 */
[----:B------:R-:W-:Y:S02]  /*9fd0*/  SEL R4, R45, R4, !P1 ;  /* 0x000000042d047207 */ /* 0x000fe40004800000 */
[----:B------:R-:W-:Y:S02]  /*9fe0*/  SEL R27, R27, RZ, P1 ;  /* 0x000000ff1b1b7207 */ /* 0x000fe40000800000 */
[----:B------:R-:W-:-:S02]  /*9ff0*/  SEL R3, R50, R3, !P6 ;  /* 0x0000000332037207 */ /* 0x000fc40007000000 */
[----:B------:R-:W-:Y:S02]  /*a000*/  SEL R25, R25, RZ, P6 ;  /* 0x000000ff19197207 */ /* 0x000fe40003000000 */
[----:B------:R-:W-:Y:S02]  /*a010*/  SEL R0, R37, R0, !P0 ;  /* 0x0000000025007207 */ /* 0x000fe40004000000 */
[----:B------:R-:W-:Y:S02]  /*a020*/  SEL R20, R20, RZ, P0 ;  /* 0x000000ff14147207 */ /* 0x000fe40000000000 */
[----:B------:R-:W-:Y:S02]  /*a030*/  SEL R11, R48, R11, !P3 ;  /* 0x0000000b300b7207 */ /* 0x000fe40005800000 */
[----:B------:R-:W-:Y:S02]  /*a040*/  SEL R15, R15, RZ, P3 ;  /* 0x000000ff0f0f7207 */ /* 0x000fe40001800000 */
[----:B------:R-:W-:-:S02]  /*a050*/  SEL R12, R47, R12, !P4 ;  /* 0x0000000c2f0c7207 */ /* 0x000fc40006000000 */
[----:B------:R-:W-:Y:S01]  /*a060*/  SEL R16, R16, RZ, P4 ;  /* 0x000000ff10107207 */ /* 0x000fe20002000000 */
[----:B------:R-:W-:Y:S06]  /*a070*/  @!P5 BRA `(.L_x_2213) ;  /* 0xffffffb800a4d947 */ /* 0x000fec000383ffff */
.L_x_2207:
[----:B------:R-:W-:Y:S05]  /*a080*/  BSYNC.RECONVERGENT B0 ;  /* 0x0000000000007941 */ /* 0x000fea0003800200 */
.L_x_2206:
[----:B------:R-:W-:Y:S01]  /*a090*/  ISETP.GE.U32.AND P0, PT, R10, R8, PT ;  /* 0x000000080a00720c */ /* 0x000fe20003f06070 */
[----:B------:R-:W-:-:S12]  /*a0a0*/  BSSY.RECONVERGENT B0, `(.L_x_2214) ;  /* 0x000047c000007945 */ /* 0x000fd80003800200 */
[----:B------:R-:W-:Y:S05]  /*a0b0*/  @P0 BRA `(.L_x_2215) ;  /* 0x0000004400e80947 */ /* 0x000fea0003800000 */
[----:B------:R-:W0:Y:S01]  /*a0c0*/  LDC R18, c[0x0][0x3d8] ;  /* 0x0000f600ff127b82 */ /* 0x000e220000000800 */
[----:B------:R-:W-:Y:S02]  /*a0d0*/  CS2R R34, SRZ ;  /* 0x0000000000227805 */ /* 0x000fe4000001ff00 */
[C---:B0-----:R-:W-:Y:S01]  /*a0e0*/  ISETP.NE.AND P0, PT, R18.reuse, RZ, PT ;  /* 0x000000ff1200720c */ /* 0x041fe20003f05270 */
[----:B------:R-:W-:-:S05]  /*a0f0*/  VIADD R42, R18, 0xffffffff ;  /* 0xffffffff122a7836 */ /* 0x000fca0000000000 */
[----:B------:R-:W-:-:S05]  /*a100*/  VIMNMX.U32 R41, PT, PT, R42, 0x18, PT ;  /* 0x000000182a297848 */ /* 0x000fca0003fe0000 */
[----:B------:R-:W-:Y:S02]  /*a110*/  VIADD R41, R41, 0x1 ;  /* 0x0000000129297836 */ /* 0x000fe40000000000 */
[----:B------:R-:W-:Y:S05]  /*a120*/  @!P0 BRA `(.L_x_2216) ;  /* 0x0000001000508947 */ /* 0x000fea0003800000 */
[----:B------:R-:W0:Y:S01]  /*a130*/  LDCU.64 UR4, c[0x0][0x3e0] ;  /* 0x00007c00ff0477ac */ /* 0x000e220008000a00 */
[----:B------:R-:W-:Y:S01]  /*a140*/  IMAD.MOV.U32 R18, RZ, RZ, RZ ;  /* 0x000000ffff127224 */ /* 0x000fe200078e00ff */
[----:B------:R-:W-:Y:S01]  /*a150*/  ISETP.NE.AND P1, PT, R42, RZ, PT ;  /* 0x000000ff2a00720c */ /* 0x000fe20003f25270 */
[----:B------:R-:W-:Y:S01]  /*a160*/  IMAD.MOV.U32 R19, RZ, RZ, R10 ;  /* 0x000000ffff137224 */ /* 0x000fe200078e000a */
[----:B------:R-:W1:Y:S01]  /*a170*/  LDCU UR6, c[0x0][0x3dc] ;  /* 0x00007b80ff0677ac */ /* 0x000e620008000800 */
[----:B------:R-:W2:Y:S01]  /*a180*/  LDCU UR7, c[0x0][0x508] ;  /* 0x0000a100ff0777ac */ /* 0x000ea20008000800 */
[----:B0-----:R-:W-:-:S05]  /*a190*/  IMAD.HI.U32 R32, R10, UR4, R18 ;  /* 0x000000040a207c27 */ /* 0x001fca000f8e0012 */
[----:B------:R-:W-:-:S04]  /*a1a0*/  SHF.R.U32.HI R33, RZ, UR5, R32 ;  /* 0x00000005ff217c19 */ /* 0x000fc80008011620 */
[----:B------:R-:W-:-:S05]  /*a1b0*/  IADD3 R19, PT, PT, -R33, RZ, RZ ;  /* 0x000000ff21137210 */ /* 0x000fca0007ffe1ff */
        /* <DEDUP_REMOVED lines=261> */
[----:B------:R-:W-:-:S05]  /*b210*/  SHF.R.U32.HI R18, RZ, UR5, R18 ;  /* 0x00000005ff127c19 */ /* 0x000fca0008011612 */
[----:B------:R-:W-:-:S04]  /*b220*/  IMAD.MOV R18, RZ, RZ, -R18 ;  /* 0x000000ffff127224 */ /* 0x000fc800078e0a12 */
[----:B-1----:R-:W-:-:S04]  /*b230*/  IMAD R19, R18, UR6, R19 ;  /* 0x0000000612137c24 */ /* 0x002fc8000f8e0213 */
[----:B--2---:R-:W-:-:S07]  /*b240*/  IMAD R34, R19, UR7, R34 ;  /* 0x0000000713227c24 */ /* 0x004fce000f8e0222 */
.L_x_2217:
[----:B------:R-:W-:Y:S01]  /*b250*/  SHF.R.U32.HI R34, RZ, 0x2, R34 ;  /* 0x00000002ff227819 */ /* 0x000fe20000011622 */
[----:B------:R-:W-:-:S07]  /*b260*/  IMAD.MOV.U32 R35, RZ, RZ, RZ ;  /* 0x000000ffff237224 */ /* 0x000fce00078e00ff */
.L_x_2216:
[----:B------:R-:W0:Y:S02]  /*b270*/  LDCU.64 UR4, c[0x0][0x768] ;  /* 0x0000ed00ff0477ac */ /* 0x000e240008000a00 */
[----:B0-----:R-:W-:-:S05]  /*b280*/  IADD3 R40, P1, PT, R40, UR4, RZ ;  /* 0x0000000428287c10 */ /* 0x001fca000ff3e0ff */
[----:B------:R-:W-:Y:S01]  /*b290*/  IMAD.X R39, RZ, RZ, UR5, P1 ;  /* 0x00000005ff277e24 */ /* 0x000fe200088e06ff */
[----:B------:R-:W-:-:S04]  /*b2a0*/  LEA R32, P1, R34, R40, 0x2 ;  /* 0x0000002822207211 */ /* 0x000fc800078210ff */
[----:B------:R-:W-:-:S05]  /*b2b0*/  LEA.HI.X R33, R34, R39, R35, 0x2, P1 ;  /* 0x0000002722217211 */ /* 0x000fca00008f1423 */
[----:B------:R-:W2:Y:S01]  /*b2c0*/  LDG.E R32, desc[UR36][R32.64] ;  /* 0x0000002420207981 */ /* 0x000ea2000c1e1900 */
[----:B------:R-:W-:-:S05]  /*b2d0*/  IMAD.IADD R19, R10, 0x1, R9 ;  /* 0x000000010a137824 */ /* 0x000fca00078e0209 */
[----:B------:R-:W-:Y:S02]  /*b2e0*/  ISETP.GE.U32.AND P1, PT, R19, R8, PT ;  /* 0x000000081300720c */ /* 0x000fe40003f26070 */
[C---:B--2---:R-:W-:Y:S02]  /*b2f0*/  PRMT R43, R32.reuse, 0x7610, R43 ;  /* 0x00007610202b7816 */ /* 0x044fe4000000002b */
[----:B------:R-:W-:-:S09]  /*b300*/  PRMT R44, R32, 0x7632, R44 ;  /* 0x00007632202c7816 */ /* 0x000fd2000000002c */
[----:B------:R-:W-:Y:S05]  /*b310*/  @P1 BRA `(.L_x_2215) ;  /* 0x0000003400501947 */ /* 0x000fea0003800000 */
[----:B------:R-:W-:Y:S01]  /*b320*/  CS2R R34, SRZ ;  /* 0x0000000000227805 */ /* 0x000fe2000001ff00 */
[----:B------:R-:W-:Y:S06]  /*b330*/  @!P0 BRA `(.L_x_2218) ;  /* 0x00000010004c8947 */ /* 0x000fec0003800000 */
[----:B------:R-:W0:Y:S01]  /*b340*/  LDCU.64 UR4, c[0x0][0x3e0] ;  /* 0x00007c00ff0477ac */ /* 0x000e220008000a00 */
[----:B------:R-:W-:Y:S02]  /*b350*/  MOV R18, RZ ;  /* 0x000000ff00127202 */ /* 0x000fe40000000f00 */
[----:B------:R-:W-:Y:S01]  /*b360*/  ISETP.NE.AND P1, PT, R42, RZ, PT ;  /* 0x000000ff2a00720c */ /* 0x000fe20003f25270 */
        /* <DEDUP_REMOVED lines=270> */
.L_x_2219:
[----:B------:R-:W-:Y:S01]  /*c450*/  SHF.R.U32.HI R34, RZ, 0x2, R45 ;  /* 0x00000002ff227819 */ /* 0x000fe2000001162d */
[----:B------:R-:W-:-:S07]  /*c460*/  IMAD.MOV.U32 R35, RZ, RZ, RZ ;  /* 0x000000ffff237224 */ /* 0x000fce00078e00ff */
.L_x_2218:
        /* <DEDUP_REMOVED lines=283> */
.L_x_2221:
[----:B------:R-:W-:Y:S01]  /*d620*/  SHF.R.U32.HI R34, RZ, 0x2, R37 ;  /* 0x00000002ff227819 */ /* 0x000fe20000011625 */
[----:B------:R-:W-:-:S07]  /*d630*/  IMAD.MOV.U32 R35, RZ, RZ, RZ ;  /* 0x000000ffff237224 */ /* 0x000fce00078e00ff */
.L_x_2220:
        /* <DEDUP_REMOVED lines=283> */
.L_x_2223:
[----:B------:R-:W-:Y:S01]  /*e7f0*/  SHF.R.U32.HI R34, RZ, 0x2, R34 ;  /* 0x00000002ff227819 */ /* 0x000fe20000011622 */
[----:B------:R-:W-:-:S07]  /*e800*/  IMAD.MOV.U32 R35, RZ, RZ, RZ ;  /* 0x000000ffff237224 */ /* 0x000fce00078e00ff */
.L_x_2222:
[----:B------:R-:W-:-:S04]  /*e810*/  LEA R40, P0, R34, R40, 0x2 ;  /* 0x0000002822287211 */ /* 0x000fc800078010ff */
[----:B------:R-:W-:-:S05]  /*e820*/  LEA.HI.X R41, R34, R39, R35, 0x2, P0 ;  /* 0x0000002722297211 */ /* 0x000fca00000f1423 */
[----:B------:R-:W2:Y:S02]  /*e830*/  LDG.E R40, desc[UR36][R40.64] ;  /* 0x0000002428287981 */ /* 0x000ea4000c1e1900 */
[C---:B--2---:R-:W-:Y:S02]  /*e840*/  PRMT R48, R40.reuse, 0x7610, R48 ;  /* 0x0000761028307816 */ /* 0x044fe40000000030 */
[----:B------:R-:W-:-:S07]  /*e850*/  PRMT R47, R40, 0x7632, R47 ;  /* 0x00007632282f7816 */ /* 0x000fce000000002f */
.L_x_2215:
[----:B------:R-:W-:Y:S05]  /*e860*/  BSYNC.RECONVERGENT B0 ;  /* 0x0000000000007941 */ /* 0x000fea0003800200 */
.L_x_2214:
[----:B------:R-:W-:Y:S01]  /*e870*/  ISETP.GE.U32.AND P0, PT, R10, R8, PT ;  /* 0x000000080a00720c */ /* 0x000fe20003f06070 */
[----:B------:R-:W-:-:S12]  /*e880*/  BSSY.RECONVERGENT B0, `(.L_x_2224) ;  /* 0x0000073000007945 */ /* 0x000fd80003800200 */
        /* <DEDUP_REMOVED lines=114> */
.L_x_2225:
[----:B------:R-:W-:Y:S05]  /*efb0*/  BSYNC.RECONVERGENT B0 ;  /* 0x0000000000007941 */ /* 0x000fea0003800200 */
.L_x_2224:
[----:B------:R-:W-:Y:S02]  /*efc0*/  PRMT R8, R5, 0x9910, RZ ;  /* 0x0000991005087816 */ /* 0x000fe400000000ff */
[----:B------:R-:W-:Y:S02]  /*efd0*/  PRMT R9, R6, 0x9910, RZ ;  /* 0x0000991006097816 */ /* 0x000fe400000000ff */
[----:B------:R-:W-:Y:S02]  /*efe0*/  PRMT R10, R4, 0x9910, RZ ;  /* 0x00009910040a7816 */ /* 0x000fe400000000ff */
[----:B------:R-:W-:Y:S02]  /*eff0*/  PRMT R19, R7, 0x9910, RZ ;  /* 0x0000991007137816 */ /* 0x000fe400000000ff */
[----:B------:R-:W-:Y:S02]  /*f000*/  ISETP.NE.AND P3, PT, R9, R8, PT ;  /* 0x000000080900720c */ /* 0x000fe40003f65270 */
[----:B------:R-:W-:-:S02]  /*f010*/  ISETP.NE.AND P2, PT, R19, R10, PT ;  /* 0x0000000a1300720c */ /* 0x000fc40003f45270 */
[----:B------:R-:W-:Y:S02]  /*f020*/  ISETP.GE.U32.AND P0, PT, R29, R36, PT ;  /* 0x000000241d00720c */ /* 0x000fe40003f06070 */
[----:B------:R-:W-:Y:S02]  /*f030*/  ISETP.GE.U32.AND P1, PT, R31, R38, PT ;  /* 0x000000261f00720c */ /* 0x000fe40003f26070 */
[----:B------:R-:W-:Y:S02]  /*f040*/  ISETP.GT.AND P5, PT, R9, R8, PT ;  /* 0x000000080900720c */ /* 0x000fe40003fa4270 */
[----:B------:R-:W-:Y:S02]  /*f050*/  ISETP.GE.AND.EX P0, PT, R21, R26, PT, P0 ;  /* 0x0000001a1500720c */ /* 0x000fe40003f06300 */
[----:B------:R-:W-:Y:S02]  /*f060*/  ISETP.GT.AND P4, PT, R19, R10, PT ;  /* 0x0000000a1300720c */ /* 0x000fe40003f84270 */
[----:B------:R-:W-:-:S02]  /*f070*/  ISETP.GE.AND.EX P1, PT, R24, R27, PT, P1 ;  /* 0x0000001b1800720c */ /* 0x000fc40003f26310 */
[----:B------:R-:W-:Y:S02]  /*f080*/  SEL R8, RZ, 0xffffffff, P5 ;  /* 0xffffffffff087807 */ /* 0x000fe40002800000 */
        /* <DEDUP_REMOVED lines=11> */
[----:B------:R-:W-:Y:S01]  /*f140*/  PRMT R9, R0, 0x9910, RZ ;  /* 0x0000991000097816 */ /* 0x000fe200000000ff */
[----:B------:R-:W-:Y:S01]  /*f150*/  IMAD.MOV.U32 R4, RZ, RZ, R5 ;  /* 0x000000ffff047224 */ /* 0x000fe200078e0005 */
[----:B------:R-:W-:Y:S01]  /*f160*/  PRMT R10, R7, 0x9910, RZ ;  /* 0x00009910070a7816 */ /* 0x000fe200000000ff */
[----:B------:R-:W-:Y:S01]  /*f170*/  IMAD.MOV.U32 R5, RZ, RZ, R8 ;  /* 0x000000ffff057224 */ /* 0x000fe200078e0008 */
[----:B------:R-:W-:Y:S01]  /*f180*/  SEL R29, R36, R29, !P0 ;  /* 0x0000001d241d7207 */ /* 0x000fe20004000000 */
[----:B------:R-:W-:Y:S01]  /*f190*/  IMAD.MOV.U32 R8, RZ, RZ, R9 ;  /* 0x000000ffff087224 */ /* 0x000fe200078e0009 */
[----:B------:R-:W-:Y:S01]  /*f1a0*/  SEL R31, R38, R31, !P1 ;  /* 0x0000001f261f7207 */ /* 0x000fe20004800000 */
[----:B------:R-:W-:Y:S01]  /*f1b0*/  IMAD.MOV.U32 R9, RZ, RZ, R10 ;  /* 0x000000ffff097224 */ /* 0x000fe200078e000a */
[----:B------:R-:W-:Y:S02]  /*f1c0*/  ISETP.NE.AND P2, PT, R5, R4, PT ;  /* 0x000000040500720c */ /* 0x000fe40003f45270 */
[----:B------:R-:W-:-:S02]  /*f1d0*/  SEL R26, R26, R21, !P0 ;  /* 0x000000151a1a7207 */ /* 0x000fc40004000000 */
[----:B------:R-:W-:Y:S02]  /*f1e0*/  ISETP.NE.AND P3, PT, R9, R8, PT ;  /* 0x000000080900720c */ /* 0x000fe40003f65270 */
[----:B------:R-:W-:Y:S02]  /*f1f0*/  SEL R27, R27, R24, !P1 ;  /* 0x000000181b1b7207 */ /* 0x000fe40004800000 */
[----:B------:R-:W-:Y:S02]  /*f200*/  ISETP.GE.U32.AND P0, PT, R29, R30, PT ;  /* 0x0000001e1d00720c */ /* 0x000fe40003f06070 */
[----:B------:R-:W-:Y:S02]  /*f210*/  ISETP.GE.U32.AND P1, PT, R31, R28, PT ;  /* 0x0000001c1f00720c */ /* 0x000fe40003f26070 */
[----:B------:R-:W-:Y:S02]  /*f220*/  ISETP.GT.AND P5, PT, R5, R4, PT ;  /* 0x000000040500720c */ /* 0x000fe40003fa4270 */
[----:B------:R-:W-:-:S02]  /*f230*/  ISETP.GT.AND P4, PT, R9, R8, PT ;  /* 0x000000080900720c */ /* 0x000fc40003f84270 */
[----:B------:R-:W-:Y:S02]  /*f240*/  ISETP.GE.AND.EX P0, PT, R26, R25, PT, P0 ;  /* 0x000000191a00720c */ /* 0x000fe40003f06300 */
[----:B------:R-:W-:Y:S02]  /*f250*/  ISETP.GE.AND.EX P1, PT, R27, R20, PT, P1 ;  /* 0x000000141b00720c */ /* 0x000fe40003f26310 */
[----:B------:R-:W-:Y:S02]  /*f260*/  SEL R4, RZ, 0xffffffff, P5 ;  /* 0xffffffffff047807 */ /* 0x000fe40002800000 */
[----:B------:R-:W-:Y:S02]  /*f270*/  SEL R5, RZ, 0xffffffff, P4 ;  /* 0xffffffffff057807 */ /* 0x000fe40002000000 */
[----:B------:R-:W-:Y:S02]  /*f280*/  @!P2 SEL R4, RZ, 0xffffffff, !P0 ;  /* 0xffffffffff04a807 */ /* 0x000fe40004000000 */
        /* <DEDUP_REMOVED lines=9> */
[----:B------:R-:W-:Y:S01]  /*f320*/  PRMT R9, R3, 0x9910, RZ ;  /* 0x0000991003097816 */ /* 0x000fe200000000ff */
[----:B------:R-:W-:Y:S01]  /*f330*/  IMAD.MOV.U32 R0, RZ, RZ, R4 ;  /* 0x000000ffff007224 */ /* 0x000fe200078e0004 */
[----:B------:R-:W-:Y:S01]  /*f340*/  PRMT R5, R6, 0x9910, RZ ;  /* 0x0000991006057816 */ /* 0x000fe200000000ff */
[----:B------:R-:W-:Y:S01]  /*f350*/  IMAD.MOV.U32 R4, RZ, RZ, R7 ;  /* 0x000000ffff047224 */ /* 0x000fe200078e0007 */
[----:B------:R-:W-:Y:S01]  /*f360*/  SEL R30, R30, R29, !P0 ;  /* 0x0000001d1e1e7207 */ /* 0x000fe20004000000 */
[----:B------:R-:W-:Y:S01]  /*f370*/  IMAD.MOV.U32 R7, RZ, RZ, R9 ;  /* 0x000000ffff077224 */ /* 0x000fe200078e0009 */
[----:B------:R-:W-:-:S02]  /*f380*/  ISETP.NE.AND P2, PT, R5, R0, PT ;  /* 0x000000000500720c */ /* 0x000fc40003f45270 */
[----:B------:R-:W-:Y:S02]  /*f390*/  SEL R9, R28, R31, !P1 ;  /* 0x0000001f1c097207 */ /* 0x000fe40004800000 */
[----:B------:R-:W-:Y:S02]  /*f3a0*/  ISETP.NE.AND P3, PT, R7, R4, PT ;  /* 0x000000040700720c */ /* 0x000fe40003f65270 */
[----:B------:R-:W-:Y:S02]  /*f3b0*/  SEL R8, R25, R26, !P0 ;  /* 0x0000001a19087207 */ /* 0x000fe40004000000 */
[----:B------:R-:W-:Y:S02]  /*f3c0*/  SEL R27, R20, R27, !P1 ;  /* 0x0000001b141b7207 */ /* 0x000fe40004800000 */
[----:B------:R-:W-:Y:S02]  /*f3d0*/  ISETP.GE.U32.AND P0, PT, R30, R13, PT ;  /* 0x0000000d1e00720c */ /* 0x000fe40003f06070 */
[----:B------:R-:W-:-:S02]  /*f3e0*/  ISETP.GE.U32.AND P1, PT, R9, R14, PT ;  /* 0x0000000e0900720c */ /* 0x000fc40003f26070 */
[----:B------:R-:W-:Y:S02]  /*f3f0*/  ISETP.GT.AND P5, PT, R5, R0, PT ;  /* 0x000000000500720c */ /* 0x000fe40003fa4270 */
[----:B------:R-:W-:Y:S02]  /*f400*/  ISETP.GT.AND P4, PT, R7, R4, PT ;  /* 0x000000040700720c */ /* 0x000fe40003f84270 */
[----:B------:R-:W-:Y:S02]  /*f410*/  ISETP.GE.AND.EX P0, PT, R8, R15, PT, P0 ;  /* 0x0000000f0800720c */ /* 0x000fe40003f06300 */
[----:B------:R-:W-:Y:S02]  /*f420*/  ISETP.GE.AND.EX P1, PT, R27, R16, PT, P1 ;  /* 0x000000101b00720c */ /* 0x000fe40003f26310 */
[----:B------:R-:W-:Y:S02]  /*f430*/  SEL R0, RZ, 0xffffffff, P5 ;  /* 0xffffffffff007807 */ /* 0x000fe40002800000 */
[----:B------:R-:W-:-:S02]  /*f440*/  SEL R4, RZ, 0xffffffff, P4 ;  /* 0xffffffffff047807 */ /* 0x000fc40002000000 */
[----:B------:R-:W-:Y:S02]  /*f450*/  @!P2 SEL R0, RZ, 0xffffffff, !P0 ;  /* 0xffffffffff00a807 */ /* 0x000fe40004000000 */
        /* <DEDUP_REMOVED lines=11> */
[----:B------:R-:W-:Y:S02]  /*f510*/  PRMT R3, R11, 0x7610, R3 ;  /* 0x000076100b037816 */ /* 0x000fe40000000003 */
[----:B------:R-:W-:-:S07]  /*f520*/  PRMT R24, R12, 0x7610, R24 ;  /* 0x000076100c187816 */ /* 0x000fce0000000018 */
.L_x_2176:
[----:B------:R-:W-:Y:S05]  /*f530*/  BSYNC.RECONVERGENT B6 ;  /* 0x0000000000067941 */ /* 0x000fea0003800200 */
.L_x_2175:
[----:B------:R-:W0:Y:S02]  /*f540*/  LDCU UR4, c[0x0][0x3b4] ;  /* 0x00007680ff0477ac */ /* 0x000e240008000800 */
[----:B0-----:R-:W-:-:S09]  /*f550*/  UISETP.NE.AND UP0, UPT, UR4, URZ, UPT ;  /* 0x000000ff0400728c */ /* 0x001fd2000bf05270 */
[----:B------:R-:W-:Y:S05]  /*f560*/  BRA.U !UP0, `(.L_x_2226) ;  /* 0x0000000508047547 */ /* 0x000fea000b800000 */
[----:B------:R-:W0:Y:S01]  /*f570*/  S2R R11, SR_CgaCtaId ;  /* 0x00000000000b7919 */ /* 0x000e220000008800 */
[----:B------:R-:W1:Y:S01]  /*f580*/  LDC R16, c[0x0][0x360] ;  /* 0x0000d800ff107b82 */ /* 0x000e620000000800 */
[----:B------:R-:W-:-:S05]  /*f590*/  MOV R0, 0x400 ;  /* 0x0000040000007802 */ /* 0x000fca0000000f00 */
[----:B------:R-:W-:Y:S02]  /*f5a0*/  VIADD R4, R0, 0x10 ;  /* 0x0000001000047836 */ /* 0x000fe40000000000 */
[----:B------:R-:W2:Y:S01]  /*f5b0*/  LDC R18, c[0x0][0x364] ;  /* 0x0000d900ff127b82 */ /* 0x000ea20000000800 */
[----:B-1----:R-:W-:Y:S02]  /*f5c0*/  IMAD R0, R2, R16, R17 ;  /* 0x0000001002007224 */ /* 0x002fe400078e0211 */
[----:B0-----:R-:W-:Y:S02]  /*f5d0*/  LEA R11, R11, R4, 0x18 ;  /* 0x000000040b0b7211 */ /* 0x001fe400078ec0ff */
[----:B--2---:R-:W-:-:S03]  /*f5e0*/  ISETP.GE.U32.AND P0, PT, R18, 0x2, PT ;  /* 0x000000021200780c */ /* 0x004fc60003f06070 */
[----:B------:R-:W-:-:S05]  /*f5f0*/  IMAD R13, R0, 0x20, R11 ;  /* 0x00000020000d7824 */ /* 0x000fca00078e020b */
[----:B------:R0:W-:Y:S04]  /*f600*/  STS.64 [R13+0x8], R6 ;  /* 0x000008060d007388 */ /* 0x0001e80000000a00 */
[----:B------:R0:W-:Y:S04]  /*f610*/  STS.64 [R13+0x18], R26 ;  /* 0x0000181a0d007388 */ /* 0x0001e80000000a00 */
[----:B------:R0:W-:Y:S04]  /*f620*/  STS.U16 [R13], R3 ;  /* 0x000000030d007388 */ /* 0x0001e80000000400 */
[----:B------:R0:W-:Y:S01]  /*f630*/  STS.U16 [R13+0x10], R24 ;  /* 0x000010180d007388 */ /* 0x0001e20000000400 */
[----:B------:R-:W-:Y:S05]  /*f640*/  @!P0 BRA `(.L_x_2226) ;  /* 0x0000000000cc8947 */ /* 0x000fea0003800000 */
[----:B------:R-:W-:-:S07]  /*f650*/  IMAD.MOV.U32 R0, RZ, RZ, R18 ;  /* 0x000000ffff007224 */ /* 0x000fce00078e0012 */
.L_x_2229:
[----:B------:R-:W-:Y:S01]  /*f660*/  SHF.R.U32.HI R25, RZ, 0x1, R0 ;  /* 0x00000001ff197819 */ /* 0x000fe20000011600 */
[----:B------:R-:W-:Y:S05]  /*f670*/  WARPSYNC.ALL ;  /* 0x0000000000007948 */ /* 0x000fea0003800000 */
[----:B------:R-:W-:Y:S01]  /*f680*/  IMAD.IADD R5, R25, 0x1, R2 ;  /* 0x0000000119057824 */ /* 0x000fe200078e0202 */
[----:B------:R-:W-:Y:S01]  /*f690*/  BAR.SYNC.DEFER_BLOCKING 0x0 ;  /* 0x0000000000007b1d */ /* 0x000fe20000010000 */
[----:B------:R-:W-:-:S03]  /*f6a0*/  ISETP.GT.U32.AND P2, PT, R0, 0x3, PT ;  /* 0x000000030000780c */ /* 0x000fc60003f44070 */
[----:B------:R-:W-:Y:S02]  /*f6b0*/  ISETP.GE.U32.AND P0, PT, R5, R18, PT ;  /* 0x000000120500720c */ /* 0x000fe40003f06070 */
[----:B------:R-:W-:Y:S02]  /*f6c0*/  BSSY.RECONVERGENT B0, `(.L_x_2227) ;  /* 0x0000029000007945 */ /* 0x000fe40003800200 */
[----:B------:R-:W-:-:S13]  /*f6d0*/  ISETP.GE.U32.OR P0, PT, R2, R25, P0 ;  /* 0x000000190200720c */ /* 0x000fda0000706470 */
[----:B------:R-:W-:Y:S05]  /*f6e0*/  @P0 BRA `(.L_x_2228) ;  /* 0x0000000000980947 */ /* 0x000fea0003800000 */
[----:B------:R-:W-:Y:S01]  /*f6f0*/  IMAD R0, R5, R16, R17 ;  /* 0x0000001005007224 */ /* 0x000fe200078e0211 */
[----:B------:R-:W-:Y:S02]  /*f700*/  PRMT R19, R3, 0x9910, RZ ;  /* 0x0000991003137816 */ /* 0x000fe400000000ff */
[----:B------:R-:W-:Y:S01]  /*f710*/  PRMT R21, R24, 0x9910, RZ ;  /* 0x0000991018157816 */ /* 0x000fe200000000ff */
[----:B------:R-:W-:-:S05]  /*f720*/  IMAD R0, R0, 0x20, R11 ;  /* 0x0000002000007824 */ /* 0x000fca00078e020b */
[----:B------:R-:W1:Y:S04]  /*f730*/  LDS.U16 R10, [R0] ;  /* 0x00000000000a7984 */ /* 0x000e680000000400 */
[----:B------:R-:W2:Y:S04]  /*f740*/  LDS.U16 R15, [R0+0x10] ;  /* 0x00001000000f7984 */ /* 0x000ea80000000400 */
[----:B------:R-:W3:Y:S04]  /*f750*/  LDS.64 R4, [R0+0x8] ;  /* 0x0000080000047984 */ /* 0x000ee80000000a00 */
[----:B------:R-:W4:Y:S01]  /*f760*/  LDS.64 R8, [R0+0x18] ;  /* 0x0000180000087984 */ /* 0x000f220000000a00 */
[----:B-1----:R-:W-:-:S02]  /*f770*/  PRMT R12, R10, 0x9910, RZ ;  /* 0x000099100a0c7816 */ /* 0x002fc400000000ff */
[----:B--2---:R-:W-:Y:S02]  /*f780*/  PRMT R14, R15, 0x9910, RZ ;  /* 0x000099100f0e7816 */ /* 0x004fe400000000ff */
[----:B------:R-:W-:Y:S02]  /*f790*/  ISETP.NE.AND P4, PT, R19, R12, PT ;  /* 0x0000000c1300720c */ /* 0x000fe40003f85270 */
[----:B------:R-:W-:Y:S02]  /*f7a0*/  ISETP.NE.AND P3, PT, R21, R14, PT ;  /* 0x0000000e1500720c */ /* 0x000fe40003f65270 */
[----:B---3--:R-:W-:Y:S02]  /*f7b0*/  ISETP.GE.U32.AND P0, PT, R6, R4, PT ;  /* 0x000000040600720c */ /* 0x008fe40003f06070 */
[----:B----4-:R-:W-:Y:S02]  /*f7c0*/  ISETP.GE.U32.AND P1, PT, R26, R8, PT ;  /* 0x000000081a00720c */ /* 0x010fe40003f26070 */
[----:B------:R-:W-:-:S02]  /*f7d0*/  ISETP.GT.AND P6, PT, R19, R12, PT ;  /* 0x0000000c1300720c */ /* 0x000fc40003fc4270 */
[----:B------:R-:W-:Y:S02]  /*f7e0*/  ISETP.GT.AND P5, PT, R21, R14, PT ;  /* 0x0000000e1500720c */ /* 0x000fe40003fa4270 */
[----:B------:R-:W-:Y:S02]  /*f7f0*/  ISETP.GE.AND.EX P0, PT, R7, R5, PT, P0 ;  /* 0x000000050700720c */ /* 0x000fe40003f06300 */
[----:B------:R-:W-:Y:S02]  /*f800*/  ISETP.GE.AND.EX P1, PT, R27, R9, PT, P1 ;  /* 0x000000091b00720c */ /* 0x000fe40003f26310 */
[----:B------:R-:W-:Y:S02]  /*f810*/  SEL R0, RZ, 0xffffffff, P6 ;  /* 0xffffffffff007807 */ /* 0x000fe40003000000 */
[----:B------:R-:W-:Y:S02]  /*f820*/  SEL R12, RZ, 0xffffffff, P5 ;  /* 0xffffffffff0c7807 */ /* 0x000fe40002800000 */
[----:B------:R-:W-:-:S02]  /*f830*/  @!P4 SEL R0, RZ, 0xffffffff, !P0 ;  /* 0xffffffffff00c807 */ /* 0x000fc40004000000 */
[----:B------:R-:W-:Y:S02]  /*f840*/  @!P3 SEL R12, RZ, 0xffffffff, !P1 ;  /* 0xffffffffff0cb807 */ /* 0x000fe40004800000 */
[----:B------:R-:W-:Y:S02]  /*f850*/  LOP3.LUT R0, R0, 0x1, RZ, 0xc0, !PT ;  /* 0x0000000100007812 */ /* 0x000fe400078ec0ff */
[----:B------:R-:W-:Y:S02]  /*f860*/  LOP3.LUT R12, R12, 0x1, RZ, 0xc0, !PT ;  /* 0x000000010c0c7812 */ /* 0x000fe400078ec0ff */
[----:B------:R-:W-:Y:S02]  /*f870*/  ISETP.NE.U32.AND P0, PT, R0, 0x1, PT ;  /* 0x000000010000780c */ /* 0x000fe40003f05070 */
[----:B------:R-:W-:Y:S02]  /*f880*/  ISETP.NE.U32.AND P1, PT, R12, 0x1, PT ;  /* 0x000000010c00780c */ /* 0x000fe40003f25070 */
[----:B0-----:R-:W-:-:S02]  /*f890*/  SEL R6, R4, R6, !P0 ;  /* 0x0000000604067207 */ /* 0x001fc40004000000 */
[----:B------:R-:W-:Y:S02]  /*f8a0*/  SEL R7, R5, R7, !P0 ;  /* 0x0000000705077207 */ /* 0x000fe40004000000 */
[----:B------:R-:W-:Y:S02]  /*f8b0*/  SEL R26, R8, R26, !P1 ;  /* 0x0000001a081a7207 */ /* 0x000fe40004800000 */
[----:B------:R-:W-:Y:S01]  /*f8c0*/  SEL R27, R9, R27, !P1 ;  /* 0x0000001b091b7207 */ /* 0x000fe20004800000 */
[----:B------:R1:W-:Y:S01]  /*f8d0*/  STS.64 [R13+0x8], R6 ;  /* 0x000008060d007388 */ /* 0x0003e20000000a00 */
[----:B------:R-:W-:Y:S02]  /*f8e0*/  SEL R10, R10, R3, !P0 ;  /* 0x000000030a0a7207 */ /* 0x000fe40004000000 */
[----:B------:R-:W-:Y:S01]  /*f8f0*/  SEL R0, R15, R24, !P1 ;  /* 0x000000180f007207 */ /* 0x000fe20004800000 */
[----:B------:R1:W-:Y:S01]  /*f900*/  STS.64 [R13+0x18], R26 ;  /* 0x0000181a0d007388 */ /* 0x0003e20000000a00 */
[----:B------:R-:W-:-:S02]  /*f910*/  PRMT R3, R10, 0x7610, R3 ;  /* 0x000076100a037816 */ /* 0x000fc40000000003 */
[----:B------:R-:W-:Y:S01]  /*f920*/  PRMT R24, R0, 0x7610, R24 ;  /* 0x0000761000187816 */ /* 0x000fe20000000018 */
[----:B------:R1:W-:Y:S04]  /*f930*/  STS.U16 [R13], R10 ;  /* 0x0000000a0d007388 */ /* 0x0003e80000000400 */
[----:B------:R1:W-:Y:S02]  /*f940*/  STS.U16 [R13+0x10], R0 ;  /* 0x000010000d007388 */ /* 0x0003e40000000400 */
.L_x_2228:
[----:B------:R-:W-:Y:S05]  /*f950*/  BSYNC.RECONVERGENT B0 ;  /* 0x0000000000007941 */ /* 0x000fea0003800200 */
.L_x_2227:
[----:B-1----:R-:W-:Y:S01]  /*f960*/  IMAD.MOV.U32 R0, RZ, RZ, R25 ;  /* 0x000000ffff007224 */ /* 0x002fe200078e0019 */
[----:B------:R-:W-:Y:S06]  /*f970*/  @P2 BRA `(.L_x_2229) ;  /* 0xfffffffc00382947 */ /* 0x000fec000383ffff */
.L_x_2226:
[----:B------:R-:W1:Y:S02]  /*f980*/  LDCU UR4, c[0x0][0x3b0] ;  /* 0x00007600ff0477ac */ /* 0x000e640008000800 */
[----:B-1----:R-:W-:-:S09]  /*f990*/  UISETP.NE.AND UP0, UPT, UR4, URZ, UPT ;  /* 0x000000ff0400728c */ /* 0x002fd2000bf05270 */
[----:B------:R-:W-:Y:S05]  /*f9a0*/  BRA.U !UP0, `(.L_x_2230) ;  /* 0x0000000508ac7547 */ /* 0x000fea000b800000 */
[----:B------:R-:W1:Y:S02]  /*f9b0*/  LDC R16, c[0x0][0x360] ;  /* 0x0000d800ff107b82 */ /* 0x000e640000000800 */
[----:B-1----:R-:W-:Y:S01]  /*f9c0*/  ISETP.GE.U32.AND P0, PT, R16, 0x21, PT ;  /* 0x000000211000780c */ /* 0x002fe20003f06070 */
[----:B------:R-:W-:-:S12]  /*f9d0*/  IMAD.MOV.U32 R0, RZ, RZ, R16 ;  /* 0x000000ffff007224 */ /* 0x000fd800078e0010 */
[----:B------:R-:W-:Y:S05]  /*f9e0*/  @!P0 BRA `(.L_x_2231) ;  /* 0x0000000000fc8947 */ /* 0x000fea0003800000 */
[----:B------:R-:W1:Y:S01]  /*f9f0*/  S2UR UR5, SR_CgaCtaId ;  /* 0x00000000000579c3 */ /* 0x000e620000008800 */
[----:B------:R-:W-:Y:S01]  /*fa00*/  UMOV UR4, 0x400 ;  /* 0x0000040000047882 */ /* 0x000fe20000000000 */
[----:B------:R-:W-:Y:S01]  /*fa10*/  IMAD R0, R2, R16, R17 ;  /* 0x0000001002007224 */ /* 0x000fe200078e0211 */
[----:B------:R-:W-:Y:S01]  /*fa20*/  UIADD3 UR4, UPT, UPT, UR4, 0x10, URZ ;  /* 0x0000001004047890 */ /* 0x000fe2000fffe0ff */
[----:B------:R-:W-:-:S03]  /*fa30*/  ISETP.GE.U32.AND P0, PT, R16, 0x40, PT ;  /* 0x000000401000780c */ /* 0x000fc60003f06070 */
[----:B-1----:R-:W-:-:S06]  /*fa40*/  ULEA UR4, UR5, UR4, 0x18 ;  /* 0x0000000405047291 */ /* 0x002fcc000f8ec0ff */
[----:B------:R-:W-:Y:S01]  /*fa50*/  LEA R11, R0, UR4, 0x5 ;  /* 0x00000004000b7c11 */ /* 0x000fe2000f8e28ff */
[----:B------:R-:W-:-:S04]  /*fa60*/  IMAD.MOV.U32 R0, RZ, RZ, 0x20 ;  /* 0x00000020ff007424 */ /* 0x000fc800078e00ff */
[----:B------:R1:W-:Y:S04]  /*fa70*/  STS.64 [R11+0x8], R6 ;  /* 0x000008060b007388 */ /* 0x0003e80000000a00 */
[----:B------:R1:W-:Y:S04]  /*fa80*/  STS.64 [R11+0x18], R26 ;  /* 0x0000181a0b007388 */ /* 0x0003e80000000a00 */
[----:B------:R1:W-:Y:S04]  /*fa90*/  STS.U16 [R11], R3 ;  /* 0x000000030b007388 */ /* 0x0003e80000000400 */
[----:B------:R1:W-:Y:S01]  /*faa0*/  STS.U16 [R11+0x10], R24 ;  /* 0x000010180b007388 */ /* 0x0003e20000000400 */
[----:B------:R-:W-:Y:S05]  /*fab0*/  @!P0 BRA `(.L_x_2231) ;  /* 0x0000000000c88947 */ /* 0x000fea0003800000 */
[----:B------:R-:W-:-:S07]  /*fac0*/  IMAD.MOV.U32 R4, RZ, RZ, R16 ;  /* 0x000000ffff047224 */ /* 0x000fce00078e0010 */
.L_x_2234:
        /* <DEDUP_REMOVED lines=9> */
[----:B------:R-:W-:Y:S01]  /*fb60*/  IMAD R10, R18, 0x20, R11 ;  /* 0x00000020120a7824 */ /* 0x000fe200078e020b */
[----:B------:R-:W-:Y:S02]  /*fb70*/  PRMT R19, R3, 0x9910, RZ ;  /* 0x0000991003137816 */ /* 0x000fe400000000ff */
[----:B------:R-:W-:Y:S02]  /*fb80*/  PRMT R20, R24, 0x9910, RZ ;  /* 0x0000991018147816 */ /* 0x000fe400000000ff */
[----:B------:R-:W2:Y:S04]  /*fb90*/  LDS.U16 R12, [R10] ;  /* 0x000000000a0c7984 */ /* 0x000ea80000000400 */
[----:B0-----:R-:W0:Y:S04]  /*fba0*/  LDS.U16 R13, [R10+0x10] ;  /* 0x000010000a0d7984 */ /* 0x001e280000000400 */
[----:B------:R-:W3:Y:S04]  /*fbb0*/  LDS.64 R4, [R10+0x8] ;  /* 0x000008000a047984 */ /* 0x000ee80000000a00 */
[----:B------:R-:W4:Y:S01]  /*fbc0*/  LDS.64 R8, [R10+0x18] ;  /* 0x000018000a087984 */ /* 0x000f220000000a00 */
[----:B--2---:R-:W-:-:S02]  /*fbd0*/  PRMT R14, R12, 0x9910, RZ ;  /* 0x000099100c0e7816 */ /* 0x004fc400000000ff */
[----:B0-----:R-:W-:Y:S02]  /*fbe0*/  PRMT R15, R13, 0x9910, RZ ;  /* 0x000099100d0f7816 */ /* 0x001fe400000000ff */
[C---:B------:R-:W-:Y:S02]  /*fbf0*/  ISETP.NE.AND P4, PT, R19.reuse, R14, PT ;  /* 0x0000000e1300720c */ /* 0x040fe40003f85270 */
        /* <DEDUP_REMOVED lines=15> */
[----:B-1----:R-:W-:-:S02]  /*fcf0*/  SEL R6, R4, R6, !P0 ;  /* 0x0000000604067207 */ /* 0x002fc40004000000 */
        /* <DEDUP_REMOVED lines=11> */
.L_x_2233:
[----:B------:R-:W-:Y:S05]  /*fdb0*/  BSYNC.RECONVERGENT B0 ;  /* 0x0000000000007941 */ /* 0x000fea0003800200 */
.L_x_2232:
[----:B--2---:R-:W-:Y:S01]  /*fdc0*/  IMAD.MOV.U32 R4, RZ, RZ, R18 ;  /* 0x000000ffff047224 */ /* 0x004fe200078e0012 */
[----:B------:R-:W-:Y:S06]  /*fdd0*/  @P2 BRA `(.L_x_2234) ;  /* 0xfffffffc003c2947 */ /* 0x000fec000383ffff */
.L_x_2231:
[----:B------:R-:W-:Y:S01]  /*fde0*/  ISETP.GE.U32.AND P0, PT, R0, 0x2, PT ;  /* 0x000000020000780c */ /* 0x000fe20003f06070 */
[----:B------:R-:W-:Y:S05]  /*fdf0*/  WARPSYNC.ALL ;  /* 0x0000000000007948 */ /* 0x000fea0003800000 */
[----:B------:R-:W-:Y:S07]  /*fe00*/  BAR.SYNC.DEFER_BLOCKING 0x0 ;  /* 0x0000000000007b1d */ /* 0x000fee0000010000 */
[----:B------:R-:W-:Y:S05]  /*fe10*/  @!P0 BRA `(.L_x_2230) ;  /* 0x0000000000908947 */ /* 0x000fea0003800000 */
[----:B------:R-:W-:-:S07]  /*fe20*/  IMAD.MOV.U32 R5, RZ, RZ, 0x1 ;  /* 0x00000001ff057424 */ /* 0x000fce00078e00ff */
.L_x_2235:
[----:B------:R-:W-:Y:S01]  /*fe30*/  PRMT R12, R24, 0x9910, RZ ;  /* 0x00009910180c7816 */ /* 0x000fe200000000ff */
[----:B------:R-:W2:Y:S01]  /*fe40*/  SHFL.DOWN PT, R9, R6, R5, 0x1f ;  /* 0x08001f0506097589 */ /* 0x000ea200000e0000 */
[----:B------:R-:W-:-:S03]  /*fe50*/  PRMT R4, R3, 0x9910, RZ ;  /* 0x0000991003047816 */ /* 0x000fc600000000ff */
[----:B-1----:R-:W1:Y:S04]  /*fe60*/  SHFL.DOWN PT, R11, R12, R5, 0x1f ;  /* 0x08001f050c0b7589 */ /* 0x002e6800000e0000 */
[----:B------:R-:W3:Y:S04]  /*fe70*/  SHFL.DOWN PT, R8, R4, R5, 0x1f ;  /* 0x08001f0504087589 */ /* 0x000ee800000e0000 */
[----:B0-----:R-:W0:Y:S04]  /*fe80*/  SHFL.DOWN PT, R13, R26, R5, 0x1f ;  /* 0x08001f051a0d7589 */ /* 0x001e2800000e0000 */
[----:B------:R-:W4:Y:S04]  /*fe90*/  SHFL.DOWN PT, R10, R7, R5, 0x1f ;  /* 0x08001f05070a7589 */ /* 0x000f2800000e0000 */
[----:B------:R5:W4:Y:S01]  /*fea0*/  SHFL.DOWN PT, R14, R27, R5, 0x1f ;  /* 0x08001f051b0e7589 */ /* 0x000b2200000e0000 */
[----:B--2---:R-:W-:-:S02]  /*feb0*/  ISETP.GE.U32.AND P0, PT, R6, R9, PT ;  /* 0x000000090600720c */ /* 0x004fc40003f06070 */
[----:B-1----:R-:W-:Y:S01]  /*fec0*/  PRMT R19, R11, 0x9910, RZ ;  /* 0x000099100b137816 */ /* 0x002fe200000000ff */
[----:B-----5:R-:W-:Y:S01]  /*fed0*/  IMAD.SHL.U32 R5, R5, 0x2, RZ ;  /* 0x0000000205057824 */ /* 0x020fe200078e00ff */
[----:B---3--:R-:W-:Y:S02]  /*fee0*/  PRMT R15, R8, 0x9910, RZ ;  /* 0x00009910080f7816 */ /* 0x008fe400000000ff */
[----:B------:R-:W-:Y:S02]  /*fef0*/  ISETP.NE.AND P2, PT, R12, R19, PT ;  /* 0x000000130c00720c */ /* 0x000fe40003f45270 */
[----:B------:R-:W-:Y:S02]  /*ff00*/  ISETP.NE.AND P3, PT, R4, R15, PT ;  /* 0x0000000f0400720c */ /* 0x000fe40003f65270 */
[----:B0-----:R-:W-:Y:S02]  /*ff10*/  ISETP.GE.U32.AND P1, PT, R26, R13, PT ;  /* 0x0000000d1a00720c */ /* 0x001fe40003f26070 */
[----:B----4-:R-:W-:-:S02]  /*ff20*/  ISETP.GE.AND.EX P0, PT, R7, R10, PT, P0 ;  /* 0x0000000a0700720c */ /* 0x010fc40003f06300 */
[----:B------:R-:W-:Y:S02]  /*ff30*/  ISETP.GT.AND P4, PT, R4, R15, PT ;  /* 0x0000000f0400720c */ /* 0x000fe40003f84270 */
[----:B------:R-:W-:Y:S02]  /*ff40*/  ISETP.GE.AND.EX P1, PT, R27, R14, PT, P1 ;  /* 0x0000000e1b00720c */ /* 0x000fe40003f26310 */
[----:B------:R-:W-:Y:S02]  /*ff50*/  SEL R4, RZ, 0xffffffff, !P0 ;  /* 0xffffffffff047807 */ /* 0x000fe40004000000 */
[----:B------:R-:W-:Y:S02]  /*ff60*/  ISETP.GT.AND P0, PT, R12, R19, PT ;  /* 0x000000130c00720c */ /* 0x000fe40003f04270 */
[----:B------:R-:W-:Y:S02]  /*ff70*/  SEL R12, RZ, 0xffffffff, !P1 ;  /* 0xffffffffff0c7807 */ /* 0x000fe40004800000 */
[----:B------:R-:W-:-:S02]  /*ff80*/  @P2 SEL R12, RZ, 0xffffffff, P0 ;  /* 0xffffffffff0c2807 */ /* 0x000fc40000000000 */
[----:B------:R-:W-:Y:S02]  /*ff90*/  ISETP.GE.AND P2, PT, R5, R0, PT ;  /* 0x000000000500720c */ /* 0x000fe40003f46270 */
[----:B------:R-:W-:Y:S02]  /*ffa0*/  @P3 SEL R4, RZ, 0xffffffff, P4 ;  /* 0xffffffffff043807 */ /* 0x000fe40002000000 */
        /* <DEDUP_REMOVED lines=9> */
[----:B------:R-:W-:Y:S01]  /*10040*/  SEL R27, R14, R27, !P1 ;  /* 0x0000001b0e1b7207 */ /* 0x000fe20004800000 */
[----:B------:R-:W-:Y:S06]  /*10050*/  @!P2 BRA `(.L_x_2235) ;  /* 0xfffffffc0074a947 */ /* 0x000fec000383ffff */
.L_x_2230:
[----:B------:R-:W2:Y:S01]  /*10060*/  LDC R0, c[0x0][0x56c] ;  /* 0x00015b00ff007b82 */ /* 0x000ea20000000800 */
[----:B------:R-:W-:Y:S01]  /*10070*/  IMAD.MOV.U32 R19, RZ, RZ, RZ ;  /* 0x000000ffff137224 */ /* 0x000fe200078e00ff */
[C---:B--2---:R-:W-:Y:S01]  /*10080*/  ISETP.NE.AND P0, PT, R0.reuse, RZ, PT ;  /* 0x000000ff0000720c */ /* 0x044fe20003f05270 */
[----:B------:R-:W-:-:S05]  /*10090*/  VIADD R16, R0, 0xffffffff ;  /* 0xffffffff00107836 */ /* 0x000fca0000000000 */
[----:B------:R-:W-:-:S05]  /*100a0*/  VIMNMX.U32 R0, PT, PT, R16, 0x18, PT ;  /* 0x0000001810007848 */ /* 0x000fca0003fe0000 */
[----:B------:R-:W-:Y:S02]  /*100b0*/  VIADD R0, R0, 0x1 ;  /* 0x0000000100007836 */ /* 0x000fe40000000000 */
[----:B------:R-:W-:Y:S05]  /*100c0*/  @!P0 BRA `(.L_x_2236) ;  /* 0x0000001000488947 */ /* 0x000fea0003800000 */
[----:B------:R-:W2:Y:S01]  /*100d0*/  LDCU.64 UR6, c[0x0][0x570] ;  /* 0x0000ae00ff0677ac */ /* 0x000ea20008000a00 */
[----:B------:R-:W-:Y:S01]  /*100e0*/  MOV R4, RZ ;  /* 0x000000ff00047202 */ /* 0x000fe20000000f00 */
[----:B------:R-:W-:Y:S01]  /*100f0*/  IMAD.MOV.U32 R5, RZ, RZ, R23 ;  /* 0x000000ffff057224 */ /* 0x000fe200078e0017 */
[----:B------:R-:W-:Y:S01]  /*10100*/  ISETP.NE.AND P1, PT, R16, RZ, PT ;  /* 0x000000ff1000720c */ /* 0x000fe20003f25270 */
[----:B------:R-:W3:Y:S01]  /*10110*/  LDCU UR5, c[0x0][0x578] ;  /* 0x0000af00ff0577ac */ /* 0x000ee20008000800 */
[----:B------:R-:W4:Y:S01]  /*10120*/  LDCU UR4, c[0x0][0x69c] ;  /* 0x0000d380ff0477ac */ /* 0x000f220008000800 */
[----:B--2---:R-:W-:-:S05]  /*10130*/  IMAD.HI.U32 R4, R23, UR7, R4 ;  /* 0x0000000717047c27 */ /* 0x004fca000f8e0004 */
[----:B---3--:R-:W-:-:S05]  /*10140*/  SHF.R.U32.HI R5, RZ, UR5, R4 ;  /* 0x00000005ff057c19 */ /* 0x008fca0008011604 */
[----:B------:R-:W-:-:S04]  /*10150*/  IMAD.MOV R9, RZ, RZ, -R5 ;  /* 0x000000ffff097224 */ /* 0x000fc800078e0a05 */
[----:B------:R-:W-:-:S04]  /*10160*/  IMAD R9, R9, UR6, R23 ;  /* 0x0000000609097c24 */ /* 0x000fc8000f8e0217 */
[----:B----4-:R-:W-:Y:S01]  /*10170*/  IMAD R19, R9, UR4, RZ ;  /* 0x0000000409137c24 */ /* 0x010fe2000f8e02ff */
[----:B------:R-:W-:Y:S06]  /*10180*/  @!P1 BRA `(.L_x_2236) ;  /* 0x0000001000189947 */ /* 0x000fec0003800000 */
[----:B------:R-:W2:Y:S01]  /*10190*/  LDCU.64 UR6, c[0x0][0x580] ;  /* 0x0000b000ff0677ac */ /* 0x000ea20008000a00 */
[----:B------:R-:W-:Y:S01]  /*101a0*/  IMAD.MOV.U32 R4, RZ, RZ, RZ ;  /* 0x000000ffff047224 */ /* 0x000fe200078e00ff */
[----:B------:R-:W-:Y:S01]  /*101b0*/  ISETP.NE.AND P1, PT, R0, 0x2, PT ;  /* 0x000000020000780c */ /* 0x000fe20003f25270 */
[----:B------:R-:W3:Y:S01]  /*101c0*/  LDCU UR5, c[0x0][0x57c] ;  /* 0x0000af80ff0577ac */ /* 0x000ee20008000800 */
[----:B------:R-:W4:Y:S01]  /*101d0*/  LDCU UR4, c[0x0][0x6a4] ;  /* 0x0000d480ff0477ac */ /* 0x000f220008000800 */
[----:B--2---:R-:W-:-:S05]  /*101e0*/  IMAD.HI.U32 R8, R5, UR6, R4 ;  /* 0x0000000605087c27 */ /* 0x004fca000f8e0004 */
[----:B------:R-:W-:-:S05]  /*101f0*/  SHF.R.U32.HI R9, RZ, UR7, R8 ;  /* 0x00000007ff097c19 */ /* 0x000fca0008011608 */
[----:B------:R-:W-:-:S04]  /*10200*/  IMAD.MOV R4, RZ, RZ, -R9 ;  /* 0x000000ffff047224 */ /* 0x000fc800078e0a09 */
[----:B---3--:R-:W-:-:S04]  /*10210*/  IMAD R4, R4, UR5, R5 ;  /* 0x0000000504047c24 */ /* 0x008fc8000f8e0205 */
[----:B----4-:R-:W-:Y:S01]  /*10220*/  IMAD R19, R4, UR4, R19 ;  /* 0x0000000404137c24 */ /* 0x010fe2000f8e0213 */
[----:B------:R-:W-:Y:S06]  /*10230*/  @!P1 BRA `(.L_x_2236) ;  /* 0x0000000c00ec9947 */ /* 0x000fec0003800000 */
[----:B------:R-:W2:Y:S01]  /*10240*/  LDCU.64 UR6, c[0x0][0x588] ;  /* 0x0000b100ff0677ac */ /* 0x000ea20008000a00 */
[----:B------:R-:W-:Y:S01]  /*10250*/  IMAD.MOV.U32 R8, RZ, RZ, RZ ;  /* 0x000000ffff087224 */ /* 0x000fe200078e00ff */
[----:B------:R-:W-:Y:S01]  /*10260*/  ISETP.NE.AND P1, PT, R0, 0x3, PT ;  /* 0x000000030000780c */ /* 0x000fe20003f25270 */
[----:B------:R-:W3:Y:S01]  /*10270*/  LDCU UR5, c[0x0][0x590] ;  /* 0x0000b200ff0577ac */ /* 0x000ee20008000800 */
[----:B------:R-:W4:Y:S01]  /*10280*/  LDCU UR4, c[0x0][0x6ac] ;  /* 0x0000d580ff0477ac */ /* 0x000f220008000800 */
[----:B--2---:R-:W-:-:S05]  /*10290*/  IMAD.HI.U32 R4, R9, UR7, R8 ;  /* 0x0000000709047c27 */ /* 0x004fca000f8e0008 */
[----:B---3--:R-:W-:-:S05]  /*102a0*/  SHF.R.U32.HI R5, RZ, UR5, R4 ;  /* 0x00000005ff057c19 */ /* 0x008fca0008011604 */
[----:B------:R-:W-:-:S04]  /*102b0*/  IMAD.MOV R8, RZ, RZ, -R5 ;  /* 0x000000ffff087224 */ /* 0x000fc800078e0a05 */
[----:B------:R-:W-:-:S04]  /*102c0*/  IMAD R8, R8, UR6, R9 ;  /* 0x0000000608087c24 */ /* 0x000fc8000f8e0209 */
        /* <DEDUP_REMOVED lines=107> */
[----:B---3--:R-:W-:-:S04]  /*10980*/  SHF.R.U32.HI R5, RZ, UR5, R4 ;  /* 0x00000005ff057c19 */ /* 0x008fc80008011604 */
[----:B------:R-:W-:-:S05]  /*10990*/  IADD3 R8, PT, PT, -R5, RZ, RZ ;  /* 0x000000ff05087210 */ /* 0x000fca0007ffe1ff */
        /* <DEDUP_REMOVED lines=126> */
[----:B------:R-:W3:Y:S01]  /*11180*/  LDCU UR5, c[0x0][0x698] ;  /* 0x0000d300ff0577ac */ /* 0x000ee20008000800 */
[----:B------:R-:W4:Y:S02]  /*11190*/  LDCU UR4, c[0x0][0x75c] ;  /* 0x0000eb80ff0477ac */ /* 0x000f240008000800 */
[----:B--2---:R-:W-:-:S05]  /*111a0*/  IMAD.HI.U32 R4, R9, UR7, R8 ;  /* 0x0000000709047c27 */ /* 0x004fca000f8e0008 */
[----:B---3--:R-:W-:-:S05]  /*111b0*/  SHF.R.U32.HI R4, RZ, UR5, R4 ;  /* 0x00000005ff047c19 */ /* 0x008fca0008011604 */
[----:B------:R-:W-:-:S04]  /*111c0*/  IMAD.MOV R5, RZ, RZ, -R4 ;  /* 0x000000ffff057224 */ /* 0x000fc800078e0a04 */
[----:B------:R-:W-:-:S04]  /*111d0*/  IMAD R8, R5, UR6, R9 ;  /* 0x0000000605087c24 */ /* 0x000fc8000f8e0209 */
[----:B----4-:R-:W-:-:S07]  /*111e0*/  IMAD R19, R8, UR4, R19 ;  /* 0x0000000408137c24 */ /* 0x010fce000f8e0213 */
.L_x_2236:
[----:B------:R-:W-:Y:S01]  /*111f0*/  IMAD.MOV.U32 R25, RZ, RZ, RZ ;  /* 0x000000ffff197224 */ /* 0x000fe200078e00ff */
[----:B------:R-:W-:Y:S06]  /*11200*/  @!P0 BRA `(.L_x_2237) ;  /* 0x0000001000488947 */ /* 0x000fec0003800000 */
[----:B------:R-:W2:Y:S01]  /*11210*/  LDCU.64 UR6, c[0x0][0x570] ;  /* 0x0000ae00ff0677ac */ /* 0x000ea20008000a00 */
[----:B------:R-:W-:Y:S01]  /*11220*/  IADD3 R5, PT, PT, R23, 0x1, RZ ;  /* 0x0000000117057810 */ /* 0x000fe20007ffe0ff */
[----:B------:R-:W-:Y:S01]  /*11230*/  IMAD.MOV.U32 R4, RZ, RZ, RZ ;  /* 0x000000ffff047224 */ /* 0x000fe200078e00ff */
        /* <DEDUP_REMOVED lines=271> */
.L_x_2237:
[----:B------:R-:W2:Y:S01]  /*12330*/  LDCU.64 UR4, c[0x0][0x780] ;  /* 0x0000f000ff0477ac */ /* 0x000ea20008000a00 */
[----:B------:R-:W-:Y:S02]  /*12340*/  PLOP3.LUT P0, PT, PT, PT, PT, 0x80, 0x8 ;  /* 0x000000000008781c */ /* 0x000fe40003f0f070 */
[----:B------:R-:W-:Y:S01]  /*12350*/  CS2R R4, SRZ ;  /* 0x0000000000047805 */ /* 0x000fe2000001ff00 */
[----:B--2---:R-:W-:-:S04]  /*12360*/  UISETP.NE.U32.AND UP0, UPT, UR4, URZ, UPT ;  /* 0x000000ff0400728c */ /* 0x004fc8000bf05070 */
[----:B------:R-:W-:-:S09]  /*12370*/  UISETP.NE.AND.EX UP0, UPT, UR5, URZ, UPT, UP0 ;  /* 0x000000ff0500728c */ /* 0x000fd2000bf05300 */
[----:B------:R-:W-:Y:S05]  /*12380*/  BRA.U !UP0, `(.L_x_2238) ;  /* 0x00000005083c7547 */ /* 0x000fea000b800000 */
[----:B------:R-:W-:Y:S01]  /*12390*/  HFMA2 R8, -RZ, RZ, 0, 9.5367431640625e-07 ;  /* 0x00000010ff087431 */ /* 0x000fe200000001ff */
[----:B------:R-:W-:Y:S01]  /*123a0*/  BSSY.RECONVERGENT B0, `(.L_x_2239) ;  /* 0x0000018000007945 */ /* 0x000fe20003800200 */
[----:B-1----:R-:W-:-:S07]  /*123b0*/  IMAD.MOV.U32 R11, RZ, RZ, 0x8 ;  /* 0x00000008ff0b7424 */ /* 0x002fce00078e00ff */
.L_x_2240:
[----:B------:R-:W1:Y:S01]  /*123c0*/  I2F.U32.RP R9, R8 ;  /* 0x0000000800097306 */ /* 0x000e620000209000 */
[----:B------:R-:W-:-:S07]  /*123d0*/  IMAD.MOV.U32 R12, RZ, RZ, R8 ;  /* 0x000000ffff0c7224 */ /* 0x000fce00078e0008 */
[----:B-1----:R-:W1:Y:S02]  /*123e0*/  MUFU.RCP R9, R9 ;  /* 0x0000000900097308 */ /* 0x002e640000001000 */
[----:B-1----:R-:W-:-:S06]  /*123f0*/  VIADD R4, R9, 0xffffffe ;  /* 0x0ffffffe09047836 */ /* 0x002fcc0000000000 */
[----:B------:R1:W0:Y:S02]  /*12400*/  F2I.FTZ.U32.TRUNC.NTZ R5, R4 ;  /* 0x0000000400057305 */ /* 0x000224000021f000 */
[----:B-1----:R-:W-:Y:S02]  /*12410*/  IMAD.MOV.U32 R4, RZ, RZ, RZ ;  /* 0x000000ffff047224 */ /* 0x002fe400078e00ff */
[----:B0-----:R-:W-:-:S04]  /*12420*/  IMAD.MOV R13, RZ, RZ, -R5 ;  /* 0x000000ffff0d7224 */ /* 0x001fc800078e0a05 */
        /* <DEDUP_REMOVED lines=16> */
.L_x_2239:
        /* <DEDUP_REMOVED lines=43> */
.L_x_2242:
[----:B------:R-:W-:-:S07]  /*127e0*/  MOV R10, 0x12800 ;  /* 0x00012800000a7802 */ /* 0x000fce0000000f00 */
[----:B------:R-:W-:Y:S05]  /*127f0*/  CALL.REL.NOINC `($__internal_7_$__cuda_sm20_div_u64) ;  /* 0x0000005400287944 */ /* 0x000fea0003c00000 */
.L_x_2243:
[----:B------:R-:W-:Y:S05]  /*12800*/  BSYNC.RECONVERGENT B0 ;  /* 0x0000000000007941 */ /* 0x000fea0003800200 */
.L_x_2241:
[----:B------:R-:W0:Y:S02]  /*12810*/  LDCU.64 UR4, c[0x0][0x780] ;  /* 0x0000f000ff0477ac */ /* 0x000e240008000a00 */
[----:B0-----:R-:W-:Y:S02]  /*12820*/  UISETP.NE.U32.AND UP0, UPT, UR4, URZ, UPT ;  /* 0x000000ff0400728c */ /* 0x001fe4000bf05070 */
[----:B------:R-:W-:Y:S02]  /*12830*/  IADD3 R4, P1, PT, R4, UR4, RZ ;  /* 0x0000000404047c10 */ /* 0x000fe4000ff3e0ff */
[----:B------:R-:W-:Y:S02]  /*12840*/  UISETP.NE.AND.EX UP0, UPT, UR5, URZ, UPT, UP0 ;  /* 0x000000ff0500728c */ /* 0x000fe4000bf05300 */
[----:B------:R-:W-:-:S04]  /*12850*/  IADD3.X R5, PT, PT, R5, UR5, RZ, P1, !PT ;  /* 0x0000000505057c10 */ /* 0x000fc80008ffe4ff */
[----:B------:R-:W-:-:S04]  /*12860*/  PLOP3.LUT P0, PT, PT, PT, UP0, 0x80, 0x8 ;  /* 0x000000000008781c */ /* 0x000fc80003f0f008 */
[----:B------:R-:W-:-:S13]  /*12870*/  PLOP3.LUT P0, PT, P0, PT, PT, 0x8, 0x80 ;  /* 0x000000000080781c */ /* 0x000fda000070e170 */
.L_x_2238:
[----:B------:R-:W2:Y:S02]  /*12880*/  LDCU UR4, c[0x0][0x3b8] ;  /* 0x00007700ff0477ac */ /* 0x000ea40008000800 */
[----:B--2---:R-:W-:-:S09]  /*12890*/  UISETP.NE.AND UP0, UPT, UR4, URZ, UPT ;  /* 0x000000ff0400728c */ /* 0x004fd2000bf05270 */
[----:B------:R-:W-:Y:S05]  /*128a0*/  BRA.U !UP0, `(.L_x_2244) ;  /* 0x0000004508ac7547 */ /* 0x000fea000b800000 */
[----:B------:R-:W2:Y:S01]  /*128b0*/  S2R R8, SR_CTAID.X ;  /* 0x0000000000087919 */ /* 0x000ea20000002500 */
[----:B------:R-:W3:Y:S01]  /*128c0*/  LDCU UR4, c[0x0][0x3bc] ;  /* 0x00007780ff0477ac */ /* 0x000ee20008000800 */
[----:B------:R-:W-:Y:S01]  /*128d0*/  HFMA2 R19, -RZ, RZ, 0, 0 ;  /* 0x00000000ff137431 */ /* 0x000fe200000001ff */
[----:B------:R-:W4:Y:S01]  /*128e0*/  LDCU UR7, c[0x0][0x56c] ;  /* 0x0000ad80ff0777ac */ /* 0x000f220008000800 */
[----:B------:R-:W5:Y:S01]  /*128f0*/  LDCU UR5, c[0x0][0x3c0] ;  /* 0x00007800ff0577ac */ /* 0x000f620008000800 */
[----:B------:R-:W2:Y:S01]  /*12900*/  LDCU UR6, c[0x0][0x3a8] ;  /* 0x00007500ff0677ac */ /* 0x000ea20008000800 */
[----:B---3--:R-:W-:Y:S01]  /*12910*/  IMAD R9, R17, UR4, RZ ;  /* 0x0000000411097c24 */ /* 0x008fe2000f8e02ff */
[----:B----4-:R-:W-:-:S03]  /*12920*/  UISETP.NE.AND UP0, UPT, UR7, URZ, UPT ;  /* 0x000000ff0700728c */ /* 0x010fc6000bf05270 */
[----:B-----5:R-:W-:-:S04]  /*12930*/  IMAD R9, R2, UR5, R9 ;  /* 0x0000000502097c24 */ /* 0x020fc8000f8e0209 */
[----:B--2---:R-:W-:-:S04]  /*12940*/  IMAD R9, R8, UR6, R9 ;  /* 0x0000000608097c24 */ /* 0x004fc8000f8e0209 */
[----:B-1----:R-:W-:Y:S01]  /*12950*/  IMAD.SHL.U32 R11, R9, 0x2, RZ ;  /* 0x00000002090b7824 */ /* 0x002fe200078e00ff */
[----:B------:R-:W-:Y:S06]  /*12960*/  BRA.U !UP0, `(.L_x_2245) ;  /* 0x0000001108447547 */ /* 0x000fec000b800000 */
[----:B------:R-:W1:Y:S01]  /*12970*/  LDCU.64 UR6, c[0x0][0x570] ;  /* 0x0000ae00ff0677ac */ /* 0x000e620008000a00 */
        /* <DEDUP_REMOVED lines=272> */
.L_x_2245:
[----:B------:R-:W-:Y:S01]  /*13a80*/  MOV R22, RZ ;  /* 0x000000ff00167202 */ /* 0x000fe20000000f00 */
[----:B------:R-:W-:Y:S06]  /*13a90*/  BRA.U !UP0, `(.L_x_2246) ;  /* 0x0000001108487547 */ /* 0x000fec000b800000 */
        /* <DEDUP_REMOVED lines=274> */
.L_x_2246:
[----:B------:R-:W1:Y:S01]  /*14bc0*/  LDCU UR4, c[0x0][0x3a0] ;  /* 0x00007400ff0477ac */ /* 0x000e620008000800 */
[----:B------:R-:W-:Y:S01]  /*14bd0*/  BSSY.RECONVERGENT B0, `(.L_x_2247) ;  /* 0x0000019000007945 */ /* 0x000fe20003800200 */
[----:B------:R-:W-:Y:S02]  /*14be0*/  LOP3.LUT P4, RZ, R17, R2, RZ, 0xfc, !PT ;  /* 0x0000000211ff7212 */ /* 0x000fe4000788fcff */
[----:B------:R-:W-:Y:S02]  /*14bf0*/  PLOP3.LUT P1, PT, PT, PT, PT, 0x8, 0x80 ;  /* 0x000000000080781c */ /* 0x000fe40003f2e170 */
[----:B-1----:R-:W-:-:S13]  /*14c00*/  ISETP.GE.AND P2, PT, R11, UR4, PT ;  /* 0x000000040b007c0c */ /* 0x002fda000bf46270 */
[----:B------:R-:W-:Y:S05]  /*14c10*/  @P2 BRA `(.L_x_2248) ;  /* 0x0000000000502947 */ /* 0x000fea0003800000 */
[----:B0-----:R-:W0:Y:S02]  /*14c20*/  LDC.64 R12, c[0x0][0x3b0] ;  /* 0x0000ec00ff0c7b82 */ /* 0x001e240000000a00 */
        /* <DEDUP_REMOVED lines=17> */
[----:B------:R1:W-:Y:S04]  /*14d40*/  STG.E.U16 desc[UR36][R10.64], R3 ;  /* 0x000000030a007986 */ /* 0x0003e8000c101524 */
[----:B------:R1:W-:Y:S02]  /*14d50*/  STG.E.U16 desc[UR36][R10.64+0x10], R24 ;  /* 0x000010180a007986 */ /* 0x0003e4000c101524 */
.L_x_2248:
[----:B------:R-:W-:Y:S05]  /*14d60*/  BSYNC.RECONVERGENT B0 ;  /* 0x0000000000007941 */ /* 0x000fea0003800200 */
.L_x_2247:
        /* <DEDUP_REMOVED lines=16> */
[----:B01----:R-:W0:Y:S01]  /*14e70*/  LDC.64 R6, c[0x0][0x790] ;  /* 0x0001e400ff067b82 */ /* 0x003e220000000a00 */
[----:B------:R-:W2:Y:S08]  /*14e80*/  FLO.U32 R9, UR5 ;  /* 0x0000000500097d00 */ /* 0x000eb000080e0000 */
[----:B------:R-:W1:Y:S01]  /*14e90*/  POPC R3, UR5 ;  /* 0x0000000500037d09 */ /* 0x000e620008000000 */
[----:B0-----:R-:W-:Y:S01]  /*14ea0*/  IMAD.WIDE.U32 R6, R8, 0x4, R6 ;  /* 0x0000000408067825 */ /* 0x001fe200078e0006 */
[----:B--2---:R-:W-:-:S13]  /*14eb0*/  ISETP.EQ.U32.AND P2, PT, R9, R0, PT ;  /* 0x000000000900720c */ /* 0x004fda0003f42070 */
[----:B-1----:R-:W2:Y:S01]  /*14ec0*/  @P2 ATOMG.E.ADD.STRONG.GPU PT, R6, desc[UR36][R6.64], R3 ;  /* 0x80000003060629a8 */ /* 0x002ea200081ef124 */
        /* <DEDUP_REMOVED lines=9> */
[----:B0-----:R-:W-:-:S04]  /*14f60*/  IADD3 R0, PT, PT, R0, R11, RZ ;  /* 0x0000000b00007210 */ /* 0x001fc80007ffe0ff */
[----:B------:R-:W-:-:S04]  /*14f70*/  ISETP.NE.AND P2, PT, R0, UR4, PT ;  /* 0x0000000400007c0c */ /* 0x000fc8000bf45270 */
[----:B------:R-:W-:-:S05]  /*14f80*/  SEL R0, RZ, 0x1, P2 ;  /* 0x00000001ff007807 */ /* 0x000fca0001000000 */
[----:B------:R2:W-:Y:S04]  /*14f90*/  STS.U8 [UR5], R0 ;  /* 0x00000000ff007988 */ /* 0x0005e80008000005 */
.L_x_2250:
[----:B------:R-:W-:Y:S05]  /*14fa0*/  BSYNC.RECONVERGENT B0 ;  /* 0x0000000000007941 */ /* 0x000fea0003800200 */
.L_x_2249:
        /* <DEDUP_REMOVED lines=18> */
[----:B------:R-:W3:Y:S01]  /*150d0*/  LDCU.U16 UR9, c[0x0][0x388] ;  /* 0x00007100ff0977ac */ /* 0x000ee20008000400 */
[----:B------:R-:W0:Y:S01]  /*150e0*/  LDCU.64 UR10, c[0x0][0x390] ;  /* 0x00007200ff0a77ac */ /* 0x000e220008000a00 */
[----:B--2---:R-:W-:Y:S01]  /*150f0*/  UISETP.NE.AND UP0, UPT, UR5, URZ, UPT ;  /* 0x000000ff0500728c */ /* 0x004fe2000bf05270 */
[----:B---3--:R-:W-:-:S02]  /*15100*/  IMAD.U32 R9, RZ, RZ, UR9 ;  /* 0x00000009ff097e24 */ /* 0x008fc4000f8e00ff */
[----:B01----:R-:W-:Y:S02]  /*15110*/  IMAD.U32 R6, RZ, RZ, UR10 ;  /* 0x0000000aff067e24 */ /* 0x003fe4000f8e00ff */
[----:B------:R-:W-:-:S04]  /*15120*/  IMAD.U32 R7, RZ, RZ, UR11 ;  /* 0x0000000bff077e24 */ /* 0x000fc8000f8e00ff */
[----:B------:R-:W-:Y:S05]  /*15130*/  BRA.U !UP0, `(.L_x_2252) ;  /* 0x0000000108d87547 */ /* 0x000fea000b800000 */
[----:B------:R-:W0:Y:S01]  /*15140*/  LDCU UR5, c[0x0][0x360] ;  /* 0x00006c00ff0577ac */ /* 0x000e220008000800 */
[----:B------:R-:W-:Y:S02]  /*15150*/  IMAD.U32 R11, RZ, RZ, UR9 ;  /* 0x00000009ff0b7e24 */ /* 0x000fe4000f8e00ff */
[----:B------:R-:W-:Y:S01]  /*15160*/  IMAD.U32 R0, RZ, RZ, UR10 ;  /* 0x0000000aff007e24 */ /* 0x000fe2000f8e00ff */
[----:B------:R-:W1:Y:S01]  /*15170*/  LDCU UR8, c[0x0][0x3ac] ;  /* 0x00007580ff0877ac */ /* 0x000e620008000800 */
[----:B------:R-:W-:Y:S02]  /*15180*/  IMAD.U32 R3, RZ, RZ, UR11 ;  /* 0x0000000bff037e24 */ /* 0x000fe4000f8e00ff */
[----:B0-----:R-:W-:-:S05]  /*15190*/  IMAD R10, R2, UR5, R17 ;  /* 0x00000005020a7c24 */ /* 0x001fca000f8e0211 */
[----:B-1----:R-:W-:-:S13]  /*151a0*/  ISETP.GE.U32.AND P2, PT, R10, UR8, PT ;  /* 0x000000080a007c0c */ /* 0x002fda000bf46070 */
[----:B------:R-:W-:Y:S05]  /*151b0*/  @P2 BRA `(.L_x_2253) ;  /* 0x0000000400842947 */ /* 0x000fea0003800000 */
        /* <DEDUP_REMOVED lines=9> */
.L_x_2255:
[----:B------:R-:W-:-:S04]  /*15250*/  IMAD.IADD R25, R23, 0x1, R10 ;  /* 0x0000000117197824 */ /* 0x000fc800078e020a */
[----:B--2---:R-:W-:-:S05]  /*15260*/  IMAD.WIDE.U32 R24, R25, 0x20, R12 ;  /* 0x0000002019187825 */ /* 0x004fca00078e000c */
[----:B------:R-:W2:Y:S04]  /*15270*/  LDG.E.U16 R16, desc[UR36][R24.64+0x10] ;  /* 0x0000102418107981 */ /* 0x000ea8000c1e1500 */
[----:B------:R-:W3:Y:S04]  /*15280*/  LDG.E.U16 R8, desc[UR36][R24.64] ;  /* 0x0000002418087981 */ /* 0x000ee8000c1e1500 */
[----:B------:R-:W4:Y:S04]  /*15290*/  LDG.E.64 R14, desc[UR36][R24.64+0x18] ;  /* 0x00001824180e7981 */ /* 0x000f28000c1e1b00 */
[----:B------:R-:W5:Y:S01]  /*152a0*/  LDG.E.64 R20, desc[UR36][R24.64+0x8] ;  /* 0x0000082418147981 */ /* 0x000f62000c1e1b00 */
[----:B------:R-:W-:-:S02]  /*152b0*/  PRMT R31, R11, 0x9910, RZ ;  /* 0x000099100b1f7816 */ /* 0x000fc400000000ff */
[----:B------:R-:W-:Y:S01]  /*152c0*/  PRMT R29, R9, 0x9910, RZ ;  /* 0x00009910091d7816 */ /* 0x000fe200000000ff */
[----:B------:R-:W-:Y:S01]  /*152d0*/  IMAD.IADD R10, R27, 0x1, R10 ;  /* 0x000000011b0a7824 */ /* 0x000fe200078e020a */
[----:B--2---:R-:W-:Y:S02]  /*152e0*/  PRMT R26, R16, 0x9910, RZ ;  /* 0x00009910101a7816 */ /* 0x004fe400000000ff */
[----:B---3--:R-:W-:Y:S02]  /*152f0*/  PRMT R18, R8, 0x9910, RZ ;  /* 0x0000991008127816 */ /* 0x008fe400000000ff */
[----:B------:R-:W-:Y:S02]  /*15300*/  ISETP.NE.AND P4, PT, R31, R26, PT ;  /* 0x0000001a1f00720c */ /* 0x000fe40003f85270 */
[CC--:B------:R-:W-:Y:S02]  /*15310*/  ISETP.GT.AND P6, PT, R29.reuse, R18.reuse, PT ;  /* 0x000000121d00720c */ /* 0x0c0fe40003fc4270 */
[----:B------:R-:W-:-:S02]  /*15320*/  ISETP.NE.AND P5, PT, R29, R18, PT ;  /* 0x000000121d00720c */ /* 0x000fc40003fa5270 */
[----:B----4-:R-:W-:Y:S02]  /*15330*/  ISETP.GE.U32.AND P2, PT, R0, R14, PT ;  /* 0x0000000e0000720c */ /* 0x010fe40003f46070 */
[----:B------:R-:W-:Y:S02]  /*15340*/  SEL R18, RZ, 0xffffffff, P6 ;  /* 0xffffffffff127807 */ /* 0x000fe40003000000 */
[----:B------:R-:W-:Y:S02]  /*15350*/  ISETP.GT.AND P6, PT, R31, R26, PT ;  /* 0x0000001a1f00720c */ /* 0x000fe40003fc4270 */
[----:B-----5:R-:W-:Y:S02]  /*15360*/  ISETP.GE.U32.AND P3, PT, R6, R20, PT ;  /* 0x000000140600720c */ /* 0x020fe40003f66070 */
[----:B------:R-:W-:Y:S02]  /*15370*/  ISETP.GE.AND.EX P2, PT, R3, R15, PT, P2 ;  /* 0x0000000f0300720c */ /* 0x000fe40003f46320 */
[----:B------:R-:W-:-:S02]  /*15380*/  SEL R24, RZ, 0xffffffff, P6 ;  /* 0xffffffffff187807 */ /* 0x000fc40003000000 */
[----:B------:R-:W-:Y:S02]  /*15390*/  ISETP.GE.AND.EX P3, PT, R7, R21, PT, P3 ;  /* 0x000000150700720c */ /* 0x000fe40003f66330 */
[----:B------:R-:W-:Y:S02]  /*153a0*/  @!P4 SEL R24, RZ, 0xffffffff, !P2 ;  /* 0xffffffffff18c807 */ /* 0x000fe40005000000 */
[----:B------:R-:W-:Y:S02]  /*153b0*/  ISETP.GE.U32.AND P4, PT, R10, UR8, PT ;  /* 0x000000080a007c0c */ /* 0x000fe4000bf86070 */
[----:B------:R-:W-:Y:S02]  /*153c0*/  @!P5 SEL R18, RZ, 0xffffffff, !P3 ;  /* 0xffffffffff12d807 */ /* 0x000fe40005800000 */
[----:B------:R-:W-:Y:S02]  /*153d0*/  LOP3.LUT R24, R24, 0x1, RZ, 0xc0, !PT ;  /* 0x0000000118187812 */ /* 0x000fe400078ec0ff */
[----:B------:R-:W-:-:S02]  /*153e0*/  LOP3.LUT R18, R18, 0x1, RZ, 0xc0, !PT ;  /* 0x0000000112127812 */ /* 0x000fc400078ec0ff */
[----:B------:R-:W-:Y:S02]  /*153f0*/  ISETP.NE.U32.AND P3, PT, R24, 0x1, PT ;  /* 0x000000011800780c */ /* 0x000fe40003f65070 */
[----:B------:R-:W-:Y:S02]  /*15400*/  ISETP.NE.U32.AND P2, PT, R18, 0x1, PT ;  /* 0x000000011200780c */ /* 0x000fe40003f45070 */
[----:B------:R-:W-:Y:S02]  /*15410*/  SEL R11, R16, R11, !P3 ;  /* 0x0000000b100b7207 */ /* 0x000fe40005800000 */
[----:B------:R-:W-:Y:S02]  /*15420*/  SEL R6, R20, R6, !P2 ;  /* 0x0000000614067207 */ /* 0x000fe40005000000 */
[----:B------:R-:W-:Y:S02]  /*15430*/  SEL R7, R21, R7, !P2 ;  /* 0x0000000715077207 */ /* 0x000fe40005000000 */
[----:B------:R-:W-:-:S02]  /*15440*/  SEL R9, R8, R9, !P2 ;  /* 0x0000000908097207 */ /* 0x000fc40005000000 */
[----:B------:R-:W-:Y:S02]  /*15450*/  SEL R0, R14, R0, !P3 ;  /* 0x000000000e007207 */ /* 0x000fe40005800000 */
[----:B------:R-:W-:Y:S01]  /*15460*/  SEL R3, R15, R3, !P3 ;  /* 0x000000030f037207 */ /* 0x000fe20005800000 */
[----:B------:R-:W-:Y:S06]  /*15470*/  @!P4 BRA `(.L_x_2255) ;  /* 0xfffffffc0074c947 */ /* 0x000fec000383ffff */
[----:B------:R-:W-:Y:S05]  /*15480*/  BSYNC.RECONVERGENT B1 ;  /* 0x0000000000017941 */ /* 0x000fea0003800200 */
.L_x_2254:
[----:B------:R-:W-:Y:S05]  /*15490*/  BRA `(.L_x_2253) ;  /* 0x0000000000cc7947 */ /* 0x000fea0003800000 */
.L_x_2252:
[----:B------:R-:W0:Y:S01]  /*154a0*/  LDCU UR7, c[0x0][0x3ac] ;  /* 0x00007580ff0777ac */ /* 0x000e220008000800 */
[----:B------:R-:W-:Y:S02]  /*154b0*/  IMAD.U32 R11, RZ, RZ, UR9 ;  /* 0x00000009ff0b7e24 */ /* 0x000fe4000f8e00ff */
[----:B------:R-:W-:Y:S02]  /*154c0*/  IMAD.U32 R0, RZ, RZ, UR10 ;  /* 0x0000000aff007e24 */ /* 0x000fe4000f8e00ff */
[----:B------:R-:W-:Y:S01]  /*154d0*/  IMAD.U32 R3, RZ, RZ, UR11 ;  /* 0x0000000bff037e24 */ /* 0x000fe2000f8e00ff */
[----:B0-----:R-:W-:-:S13]  /*154e0*/  ISETP.GE.U32.AND P2, PT, R2, UR7, PT ;  /* 0x0000000702007c0c */ /* 0x001fda000bf46070 */
[----:B------:R-:W-:Y:S05]  /*154f0*/  @P2 BRA `(.L_x_2253) ;  /* 0x0000000000b42947 */ /* 0x000fea0003800000 */
        /* <DEDUP_REMOVED lines=9> */
.L_x_2256:
[----:B------:R-:W-:-:S04]  /*15590*/  IMAD.IADD R10, R8, 0x1, R23 ;  /* 0x00000001080a7824 */ /* 0x000fc800078e0217 */
[----:B-1----:R-:W-:-:S04]  /*155a0*/  IMAD R25, R10, R27, R17 ;  /* 0x0000001b0a197224 */ /* 0x002fc800078e0211 */
[----:B--2---:R-:W-:-:S05]  /*155b0*/  IMAD.WIDE.U32 R24, R25, 0x20, R12 ;  /* 0x0000002019187825 */ /* 0x004fca00078e000c */
[----:B------:R-:W2:Y:S04]  /*155c0*/  LDG.E.U16 R10, desc[UR36][R24.64] ;  /* 0x00000024180a7981 */ /* 0x000ea8000c1e1500 */
[----:B------:R-:W4:Y:S04]  /*155d0*/  LDG.E.U16 R16, desc[UR36][R24.64+0x10] ;  /* 0x0000102418107981 */ /* 0x000f28000c1e1500 */
[----:B------:R-:W5:Y:S04]  /*155e0*/  LDG.E.64 R20, desc[UR36][R24.64+0x8] ;  /* 0x0000082418147981 */ /* 0x000f68000c1e1b00 */
[----:B------:R-:W5:Y:S01]  /*155f0*/  LDG.E.64 R14, desc[UR36][R24.64+0x18] ;  /* 0x00001824180e7981 */ /* 0x000f62000c1e1b00 */
[----:B------:R-:W-:Y:S01]  /*15600*/  PRMT R29, R9, 0x9910, RZ ;  /* 0x00009910091d7816 */ /* 0x000fe200000000ff */
[----:B---3--:R-:W-:Y:S01]  /*15610*/  IMAD.IADD R23, R28, 0x1, R23 ;  /* 0x000000011c177824 */ /* 0x008fe200078e0217 */
[----:B------:R-:W-:-:S02]  /*15620*/  PRMT R31, R11, 0x9910, RZ ;  /* 0x000099100b1f7816 */ /* 0x000fc400000000ff */
[----:B--2---:R-:W-:-:S04]  /*15630*/  PRMT R18, R10, 0x9910, RZ ;  /* 0x000099100a127816 */ /* 0x004fc800000000ff */
[----:B------:R-:W-:Y:S02]  /*15640*/  ISETP.NE.AND P5, PT, R29, R18, PT ;  /* 0x000000121d00720c */ /* 0x000fe40003fa5270 */
[----:B----4-:R-:W-:Y:S02]  /*15650*/  PRMT R26, R16, 0x9910, RZ ;  /* 0x00009910101a7816 */ /* 0x010fe400000000ff */
[----:B-----5:R-:W-:Y:S02]  /*15660*/  ISETP.GE.U32.AND P3, PT, R6, R20, PT ;  /* 0x000000140600720c */ /* 0x020fe40003f66070 */
[----:B------:R-:W-:Y:S02]  /*15670*/  ISETP.NE.AND P4, PT, R31, R26, PT ;  /* 0x0000001a1f00720c */ /* 0x000fe40003f85270 */
[----:B------:R-:W-:Y:S02]  /*15680*/  ISETP.GT.AND P6, PT, R29, R18, PT ;  /* 0x000000121d00720c */ /* 0x000fe40003fc4270 */
[----:B------:R-:W-:-:S02]  /*15690*/  ISETP.GE.AND.EX P3, PT, R7, R21, PT, P3 ;  /* 0x000000150700720c */ /* 0x000fc40003f66330 */
[----:B------:R-:W-:Y:S02]  /*156a0*/  ISETP.GE.U32.AND P2, PT, R0, R14, PT ;  /* 0x0000000e0000720c */ /* 0x000fe40003f46070 */
[----:B------:R-:W-:Y:S02]  /*156b0*/  SEL R18, RZ, 0xffffffff, P6 ;  /* 0xffffffffff127807 */ /* 0x000fe40003000000 */
[----:B------:R-:W-:Y:S02]  /*156c0*/  @!P5 SEL R18, RZ, 0xffffffff, !P3 ;  /* 0xffffffffff12d807 */ /* 0x000fe40005800000 */
[----:B------:R-:W-:Y:S02]  /*156d0*/  ISETP.GT.AND P6, PT, R31, R26, PT ;  /* 0x0000001a1f00720c */ /* 0x000fe40003fc4270 */
[----:B------:R-:W-:Y:S02]  /*156e0*/  ISETP.GE.AND.EX P2, PT, R3, R15, PT, P2 ;  /* 0x0000000f0300720c */ /* 0x000fe40003f46320 */
[----:B------:R-:W-:-:S02]  /*156f0*/  LOP3.LUT R18, R18, 0x1, RZ, 0xc0, !PT ;  /* 0x0000000112127812 */ /* 0x000fc400078ec0ff */
[----:B------:R-:W-:Y:S02]  /*15700*/  SEL R24, RZ, 0xffffffff, P6 ;  /* 0xffffffffff187807 */ /* 0x000fe40003000000 */
[----:B------:R-:W-:Y:S02]  /*15710*/  @!P4 SEL R24, RZ, 0xffffffff, !P2 ;  /* 0xffffffffff18c807 */ /* 0x000fe40005000000 */
[----:B------:R-:W-:Y:S02]  /*15720*/  ISETP.NE.U32.AND P2, PT, R18, 0x1, PT ;  /* 0x000000011200780c */ /* 0x000fe40003f45070 */
[----:B------:R-:W-:Y:S02]  /*15730*/  LOP3.LUT R24, R24, 0x1, RZ, 0xc0, !PT ;  /* 0x0000000118187812 */ /* 0x000fe400078ec0ff */
[----:B------:R-:W-:Y:S02]  /*15740*/  SEL R6, R20, R6, !P2 ;  /* 0x0000000614067207 */ /* 0x000fe40005000000 */
[----:B------:R-:W-:-:S02]  /*15750*/  SEL R7, R21, R7, !P2 ;  /* 0x0000000715077207 */ /* 0x000fc40005000000 */
[----:B------:R-:W-:Y:S02]  /*15760*/  SEL R9, R10, R9, !P2 ;  /* 0x000000090a097207 */ /* 0x000fe40005000000 */
[----:B------:R-:W-:Y:S02]  /*15770*/  ISETP.GE.U32.AND P2, PT, R23, UR7, PT ;  /* 0x0000000717007c0c */ /* 0x000fe4000bf46070 */
[----:B------:R-:W-:-:S04]  /*15780*/  ISETP.NE.U32.AND P3, PT, R24, 0x1, PT ;  /* 0x000000011800780c */ /* 0x000fc80003f65070 */
[----:B------:R-:W-:Y:S02]  /*15790*/  SEL R11, R16, R11, !P3 ;  /* 0x0000000b100b7207 */ /* 0x000fe40005800000 */
[----:B------:R-:W-:Y:S02]  /*157a0*/  SEL R0, R14, R0, !P3 ;  /* 0x000000000e007207 */ /* 0x000fe40005800000 */
[----:B------:R-:W-:-:S03]  /*157b0*/  SEL R3, R15, R3, !P3 ;  /* 0x000000030f037207 */ /* 0x000fc60005800000 */
[----:B------:R-:W-:Y:S05]  /*157c0*/  @!P2 BRA `(.L_x_2256) ;  /* 0xfffffffc0070a947 */ /* 0x000fea000383ffff */
.L_x_2253:
[----:B------:R-:W-:Y:S05]  /*157d0*/  BSYNC.RECONVERGENT B0 ;  /* 0x0000000000007941 */ /* 0x000fea0003800200 */
.L_x_2251:
[----:B------:R-:W0:Y:S01]  /*157e0*/  LDCU UR5, c[0x0][0x360] ;  /* 0x00006c00ff0577ac */ /* 0x000e220008000800 */
[----:B------:R-:W-:Y:S02]  /*157f0*/  IMAD.MOV.U32 R12, RZ, RZ, R0 ;  /* 0x000000ffff0c7224 */ /* 0x000fe400078e0000 */
[----:B------:R-:W-:Y:S01]  /*15800*/  IMAD.MOV.U32 R13, RZ, RZ, R3 ;  /* 0x000000ffff0d7224 */ /* 0x000fe200078e0003 */
[----:B------:R-:W-:-:S04]  /*15810*/  UIADD3 UR4, UPT, UPT, UR4, 0x10, URZ ;  /* 0x0000001004047890 */ /* 0x000fc8000fffe0ff */
[----:B------:R-:W-:Y:S01]  /*15820*/  ULEA UR8, UR6, UR4, 0x18 ;  /* 0x0000000406087291 */ /* 0x000fe2000f8ec0ff */
[----:B------:R-:W1:Y:S01]  /*15830*/  LDCU UR6, c[0x0][0x364] ;  /* 0x00006c80ff0677ac */ /* 0x000e620008000800 */
[----:B0-----:R-:W-:-:S05]  /*15840*/  IMAD R8, R2, UR5, R17 ;  /* 0x0000000502087c24 */ /* 0x001fca000f8e0211 */
[----:B------:R-:W-:-:S05]  /*15850*/  LEA R8, R8, UR8, 0x5 ;  /* 0x0000000808087c11 */ /* 0x000fca000f8e28ff */
[----:B------:R0:W-:Y:S01]  /*15860*/  STS.64 [R8+0x8], R6 ;  /* 0x0000080608007388 */ /* 0x0001e20000000a00 */
[----:B-1----:R-:W-:-:S03]  /*15870*/  UISETP.GE.U32.AND UP0, UPT, UR6, 0x2, UPT ;  /* 0x000000020600788c */ /* 0x002fc6000bf06070 */
[----:B------:R0:W-:Y:S04]  /*15880*/  STS.64 [R8+0x18], R12 ;  /* 0x0000180c08007388 */ /* 0x0001e80000000a00 */
[----:B------:R0:W-:Y:S04]  /*15890*/  STS.U16 [R8], R9 ;  /* 0x0000000908007388 */ /* 0x0001e80000000400 */
[----:B------:R0:W-:Y:S01]  /*158a0*/  STS.U16 [R8+0x10], R11 ;  /* 0x0000100b08007388 */ /* 0x0001e20000000400 */
[----:B------:R-:W-:Y:S05]  /*158b0*/  BRA.U !UP0, `(.L_x_2257) ;  /* 0x0000000108d07547 */ /* 0x000fea000b800000 */
[----:B------:R-:W-:-:S05]  /*158c0*/  UMOV UR4, UR6 ;  /* 0x0000000600047c82 */ /* 0x000fca0008000000 */
.L_x_2260:
        /* <DEDUP_REMOVED lines=8> */
[----:B------:R-:W-:Y:S02]  /*15950*/  PRMT R24, R11, 0x9910, RZ ;  /* 0x000099100b187816 */ /* 0x000fe400000000ff */
[----:B------:R-:W-:Y:S02]  /*15960*/  PRMT R21, R9, 0x9910, RZ ;  /* 0x0000991009157816 */ /* 0x000fe400000000ff */
[----:B------:R-:W-:-:S05]  /*15970*/  LEA R10, R10, UR8, 0x5 ;  /* 0x000000080a0a7c11 */ /* 0x000fca000f8e28ff */
[----:B------:R-:W1:Y:S04]  /*15980*/  LDS.U16 R18, [R10+0x10] ;  /* 0x000010000a127984 */ /* 0x000e680000000400 */
[----:B------:R-:W2:Y:S04]  /*15990*/  LDS.U16 R16, [R10] ;  /* 0x000000000a107984 */ /* 0x000ea80000000400 */
[----:B------:R-:W3:Y:S04]  /*159a0*/  LDS.64 R14, [R10+0x18] ;  /* 0x000018000a0e7984 */ /* 0x000ee80000000a00 */
[----:B0-----:R0:W4:Y:S01]  /*159b0*/  LDS.64 R12, [R10+0x8] ;  /* 0x000008000a0c7984 */ /* 0x0011220000000a00 */
[----:B-1----:R-:W-:-:S02]  /*159c0*/  PRMT R23, R18, 0x9910, RZ ;  /* 0x0000991012177816 */ /* 0x002fc400000000ff */
[----:B--2---:R-:W-:Y:S02]  /*159d0*/  PRMT R20, R16, 0x9910, RZ ;  /* 0x0000991010147816 */ /* 0x004fe400000000ff */
[----:B------:R-:W-:Y:S02]  /*159e0*/  ISETP.NE.AND P4, PT, R24, R23, PT ;  /* 0x000000171800720c */ /* 0x000fe40003f85270 */
[CC--:B------:R-:W-:Y:S02]  /*159f0*/  ISETP.GT.AND P6, PT, R21.reuse, R20.reuse, PT ;  /* 0x000000141500720c */ /* 0x0c0fe40003fc4270 */
[----:B------:R-:W-:Y:S02]  /*15a00*/  ISETP.NE.AND P5, PT, R21, R20, PT ;  /* 0x000000141500720c */ /* 0x000fe40003fa5270 */
[----:B---3--:R-:W-:Y:S02]  /*15a10*/  ISETP.GE.U32.AND P2, PT, R0, R14, PT ;  /* 0x0000000e0000720c */ /* 0x008fe40003f46070 */
[----:B0-----:R-:W-:-:S02]  /*15a20*/  SEL R10, RZ, 0xffffffff, P6 ;  /* 0xffffffffff0a7807 */ /* 0x001fc40003000000 */
[----:B------:R-:W-:Y:S02]  /*15a30*/  ISETP.GT.AND P6, PT, R24, R23, PT ;  /* 0x000000171800720c */ /* 0x000fe40003fc4270 */
[----:B----4-:R-:W-:Y:S02]  /*15a40*/  ISETP.GE.U32.AND P3, PT, R6, R12, PT ;  /* 0x0000000c0600720c */ /* 0x010fe40003f66070 */
[----:B------:R-:W-:Y:S02]  /*15a50*/  ISETP.GE.AND.EX P2, PT, R3, R15, PT, P2 ;  /* 0x0000000f0300720c */ /* 0x000fe40003f46320 */
[----:B------:R-:W-:Y:S02]  /*15a60*/  SEL R20, RZ, 0xffffffff, P6 ;  /* 0xffffffffff147807 */ /* 0x000fe40003000000 */
[----:B------:R-:W-:Y:S02]  /*15a70*/  ISETP.GE.AND.EX P3, PT, R7, R13, PT, P3 ;  /* 0x0000000d0700720c */ /* 0x000fe40003f66330 */
[----:B------:R-:W-:-:S02]  /*15a80*/  @!P4 SEL R20, RZ, 0xffffffff, !P2 ;  /* 0xffffffffff14c807 */ /* 0x000fc40005000000 */
[----:B------:R-:W-:Y:S02]  /*15a90*/  @!P5 SEL R10, RZ, 0xffffffff, !P3 ;  /* 0xffffffffff0ad807 */ /* 0x000fe40005800000 */
[----:B------:R-:W-:Y:S02]  /*15aa0*/  LOP3.LUT R20, R20, 0x1, RZ, 0xc0, !PT ;  /* 0x0000000114147812 */ /* 0x000fe400078ec0ff */
[----:B------:R-:W-:Y:S02]  /*15ab0*/  LOP3.LUT R10, R10, 0x1, RZ, 0xc0, !PT ;  /* 0x000000010a0a7812 */ /* 0x000fe400078ec0ff */
[----:B------:R-:W-:Y:S02]  /*15ac0*/  ISETP.NE.U32.AND P3, PT, R20, 0x1, PT ;  /* 0x000000011400780c */ /* 0x000fe40003f65070 */
[----:B------:R-:W-:Y:S02]  /*15ad0*/  ISETP.NE.U32.AND P2, PT, R10, 0x1, PT ;  /* 0x000000010a00780c */ /* 0x000fe40003f45070 */
[----:B------:R-:W-:-:S02]  /*15ae0*/  SEL R0, R14, R0, !P3 ;  /* 0x000000000e007207 */ /* 0x000fc40005800000 */
[----:B------:R-:W-:Y:S02]  /*15af0*/  SEL R3, R15, R3, !P3 ;  /* 0x000000030f037207 */ /* 0x000fe40005800000 */
[----:B------:R-:W-:Y:S01]  /*15b00*/  SEL R6, R12, R6, !P2 ;  /* 0x000000060c067207 */ /* 0x000fe20005000000 */
[----:B------:R-:W-:Y:S01]  /*15b10*/  IMAD.MOV.U32 R12, RZ, RZ, R0 ;  /* 0x000000ffff0c7224 */ /* 0x000fe200078e0000 */
[----:B------:R-:W-:Y:S01]  /*15b20*/  SEL R7, R13, R7, !P2 ;  /* 0x000000070d077207 */ /* 0x000fe20005000000 */
[----:B------:R-:W-:Y:S01]  /*15b30*/  IMAD.MOV.U32 R13, RZ, RZ, R3 ;  /* 0x000000ffff0d7224 */ /* 0x000fe200078e0003 */
[----:B------:R-:W-:Y:S02]  /*15b40*/  SEL R15, R16, R9, !P2 ;  /* 0x00000009100f7207 */ /* 0x000fe40005000000 */
[----:B------:R-:W-:Y:S01]  /*15b50*/  SEL R21, R18, R11, !P3 ;  /* 0x0000000b12157207 */ /* 0x000fe20005800000 */
[----:B------:R1:W-:Y:S01]  /*15b60*/  STS.64 [R8+0x8], R6 ;  /* 0x0000080608007388 */ /* 0x0003e20000000a00 */
[----:B------:R-:W-:-:S02]  /*15b70*/  PRMT R9, R15, 0x7610, R9 ;  /* 0x000076100f097816 */ /* 0x000fc40000000009 */
[----:B------:R-:W-:Y:S01]  /*15b80*/  PRMT R11, R21, 0x7610, R11 ;  /* 0x00007610150b7816 */ /* 0x000fe2000000000b */
[----:B------:R1:W-:Y:S04]  /*15b90*/  STS.64 [R8+0x18], R12 ;  /* 0x0000180c08007388 */ /* 0x0003e80000000a00 */
[----:B------:R1:W-:Y:S04]  /*15ba0*/  STS.U16 [R8], R15 ;  /* 0x0000000f08007388 */ /* 0x0003e80000000400 */
[----:B------:R1:W-:Y:S02]  /*15bb0*/  STS.U16 [R8+0x10], R21 ;  /* 0x0000101508007388 */ /* 0x0003e40000000400 */
.L_x_2259:
[----:B------:R-:W-:Y:S05]  /*15bc0*/  BSYNC.RECONVERGENT B0 ;  /* 0x0000000000007941 */ /* 0x000fea0003800200 */
.L_x_2258:
[----:B------:R-:W-:-:S03]  /*15bd0*/  UISETP.GT.U32.AND UP0, UPT, UR4, 0x3, UPT ;  /* 0x000000030400788c */ /* 0x000fc6000bf04070 */
[----:B------:R-:W-:-:S06]  /*15be0*/  UMOV UR4, UR7 ;  /* 0x0000000700047c82 */ /* 0x000fcc0008000000 */
[----:B------:R-:W-:Y:S05]  /*15bf0*/  BRA.U UP0, `(.L_x_2260) ;  /* 0xfffffffd00347547 */ /* 0x000fea000b83ffff */
.L_x_2257:
[----:B------:R-:W2:Y:S02]  /*15c00*/  LDCU UR4, c[0x0][0x3b0] ;  /* 0x00007600ff0477ac */ /* 0x000ea40008000800 */
[----:B--2---:R-:W-:-:S09]  /*15c10*/  UISETP.NE.AND UP0, UPT, UR4, URZ, UPT ;  /* 0x000000ff0400728c */ /* 0x004fd2000bf05270 */
[----:B------:R-:W-:Y:S05]  /*15c20*/  BRA.U !UP0, `(.L_x_2261) ;  /* 0x0000000508907547 */ /* 0x000fea000b800000 */
[----:B------:R-:W-:Y:S02]  /*15c30*/  UISETP.GE.U32.AND UP0, UPT, UR5, 0x21, UPT ;  /* 0x000000210500788c */ /* 0x000fe4000bf06070 */
[----:B------:R-:W-:-:S07]  /*15c40*/  UMOV UR4, UR5 ;  /* 0x0000000500047c82 */ /* 0x000fce0008000000 */
[----:B------:R-:W-:Y:S05]  /*15c50*/  BRA.U !UP0, `(.L_x_2262) ;  /* 0x0000000108e87547 */ /* 0x000fea000b800000 */
[----:B------:R-:W-:Y:S01]  /*15c60*/  MOV R2, R0 ;  /* 0x0000000000027202 */ /* 0x000fe20000000f00 */
[----:B------:R2:W-:Y:S01]  /*15c70*/  STS.U16 [R8], R9 ;  /* 0x0000000908007388 */ /* 0x0005e20000000400 */
[----:B------:R-:W-:Y:S01]  /*15c80*/  UISETP.GE.U32.AND UP0, UPT, UR5, 0x40, UPT ;  /* 0x000000400500788c */ /* 0x000fe2000bf06070 */
[----:B------:R-:W-:Y:S02]  /*15c90*/  UMOV UR4, 0x20 ;  /* 0x0000002000047882 */ /* 0x000fe40000000000 */
[----:B------:R2:W-:Y:S04]  /*15ca0*/  STS.64 [R8+0x8], R6 ;  /* 0x0000080608007388 */ /* 0x0005e80000000a00 */
[----:B------:R2:W-:Y:S04]  /*15cb0*/  STS.64 [R8+0x18], R2 ;  /* 0x0000180208007388 */ /* 0x0005e80000000a00 */
[----:B------:R2:W-:Y:S01]  /*15cc0*/  STS.U16 [R8+0x10], R11 ;  /* 0x0000100b08007388 */ /* 0x0005e20000000400 */
[----:B------:R-:W-:Y:S05]  /*15cd0*/  BRA.U !UP0, `(.L_x_2262) ;  /* 0x0000000108c87547 */ /* 0x000fea000b800000 */
[----:B--2---:R-:W-:-:S07]  /*15ce0*/  IMAD.U32 R2, RZ, RZ, UR5 ;  /* 0x00000005ff027e24 */ /* 0x004fce000f8e00ff */
.L_x_2265:
[----:B------:R-:W-:Y:S01]  /*15cf0*/  SHF.R.U32.HI R24, RZ, 0x1, R2 ;  /* 0x00000001ff187819 */ /* 0x000fe20000011602 */
[----:B------:R-:W-:Y:S01]  /*15d00*/  BAR.SYNC.DEFER_BLOCKING 0x0 ;  /* 0x0000000000007b1d */ /* 0x000fe20000010000 */
[----:B------:R-:W-:-:S03]  /*15d10*/  ISETP.GT.U32.AND P4, PT, R2, 0x7f, PT ;  /* 0x0000007f0200780c */ /* 0x000fc60003f84070 */
[----:B------:R-:W-:Y:S02]  /*15d20*/  IMAD.IADD R10, R24, 0x1, R17 ;  /* 0x00000001180a7824 */ /* 0x000fe400078e0211 */
[----:B------:R-:W-:Y:S03]  /*15d30*/  BSSY.RECONVERGENT B0, `(.L_x_2263) ;  /* 0x000002a000007945 */ /* 0x000fe60003800200 */
[----:B------:R-:W-:-:S04]  /*15d40*/  ISETP.GE.U32.AND P2, PT, R10, UR5, PT ;  /* 0x000000050a007c0c */ /* 0x000fc8000bf46070 */
[----:B------:R-:W-:-:S13]  /*15d50*/  ISETP.GE.U32.OR P2, PT, R17, R24, P2 ;  /* 0x000000181100720c */ /* 0x000fda0001746470 */
[----:B------:R-:W-:Y:S05]  /*15d60*/  @P2 BRA `(.L_x_2264) ;  /* 0x0000000000982947 */ /* 0x000fea0003800000 */
[----:B------:R-:W-:Y:S01]  /*15d70*/  IMAD R2, R24, 0x20, R8 ;  /* 0x0000002018027824 */ /* 0x000fe200078e0208 */
[----:B------:R-:W-:Y:S02]  /*15d80*/  PRMT R23, R11, 0x9910, RZ ;  /* 0x000099100b177816 */ /* 0x000fe400000000ff */
[----:B-1----:R-:W-:Y:S02]  /*15d90*/  PRMT R21, R9, 0x9910, RZ ;  /* 0x0000991009157816 */ /* 0x002fe400000000ff */
[----:B------:R-:W1:Y:S04]  /*15da0*/  LDS.U16 R16, [R2+0x10] ;  /* 0x0000100002107984 */ /* 0x000e680000000400 */
[----:B------:R-:W2:Y:S04]  /*15db0*/  LDS.U16 R10, [R2] ;  /* 0x00000000020a7984 */ /* 0x000ea80000000400 */
[----:B------:R-:W3:Y:S04]  /*15dc0*/  LDS.64 R14, [R2+0x18] ;  /* 0x00001800020e7984 */ /* 0x000ee80000000a00 */
[----:B0-----:R0:W4:Y:S01]  /*15dd0*/  LDS.64 R12, [R2+0x8] ;  /* 0x00000800020c7984 */ /* 0x0011220000000a00 */
[----:B-1----:R-:W-:-:S02]  /*15de0*/  PRMT R20, R16, 0x9910, RZ ;  /* 0x0000991010147816 */ /* 0x002fc400000000ff */
[----:B--2---:R-:W-:Y:S02]  /*15df0*/  PRMT R18, R10, 0x9910, RZ ;  /* 0x000099100a127816 */ /* 0x004fe400000000ff */
[CC--:B------:R-:W-:Y:S02]  /*15e00*/  ISETP.NE.AND P6, PT, R23.reuse, R20.reuse, PT ;  /* 0x000000141700720c */ /* 0x0c0fe40003fc5270 */
[----:B------:R-:W-:Y:S02]  /*15e10*/  ISETP.GT.AND P2, PT, R23, R20, PT ;  /* 0x000000141700720c */ /* 0x000fe40003f44270 */
[CC--:B------:R-:W-:Y:S02]  /*15e20*/  ISETP.NE.AND P5, PT, R21.reuse, R18.reuse, PT ;  /* 0x000000121500720c */ /* 0x0c0fe40003fa5270 */
[----:B------:R-:W-:Y:S02]  /*15e30*/  ISETP.GT.AND P3, PT, R21, R18, PT ;  /* 0x000000121500720c */ /* 0x000fe40003f64270 */
[----:B------:R-:W-:-:S02]  /*15e40*/  SEL R18, RZ, 0xffffffff, P2 ;  /* 0xffffffffff127807 */ /* 0x000fc40001000000 */
[----:B---3--:R-:W-:Y:S02]  /*15e50*/  ISETP.GE.U32.AND P2, PT, R0, R14, PT ;  /* 0x0000000e0000720c */ /* 0x008fe40003f46070 */
[----:B0-----:R-:W-:Y:S02]  /*15e60*/  SEL R2, RZ, 0xffffffff, P3 ;  /* 0xffffffffff027807 */ /* 0x001fe40001800000 */
[----:B----4-:R-:W-:Y:S02]  /*15e70*/  ISETP.GE.U32.AND P3, PT, R6, R12, PT ;  /* 0x0000000c0600720c */ /* 0x010fe40003f66070 */
[----:B------:R-:W-:Y:S02]  /*15e80*/  ISETP.GE.AND.EX P2, PT, R3, R15, PT, P2 ;  /* 0x0000000f0300720c */ /* 0x000fe40003f46320 */
        /* <DEDUP_REMOVED lines=11> */
[----:B------:R-:W-:Y:S02]  /*15f40*/  SEL R6, R12, R6, !P2 ;  /* 0x000000060c067207 */ /* 0x000fe40005000000 */
        /* <DEDUP_REMOVED lines=8> */
.L_x_2264:
[----:B------:R-:W-:Y:S05]  /*15fd0*/  BSYNC.RECONVERGENT B0 ;  /* 0x0000000000007941 */ /* 0x000fea0003800200 */
.L_x_2263:
[----:B--2---:R-:W-:Y:S01]  /*15fe0*/  IMAD.MOV.U32 R2, RZ, RZ, R24 ;  /* 0x000000ffff027224 */ /* 0x004fe200078e0018 */
[----:B------:R-:W-:Y:S06]  /*15ff0*/  @P4 BRA `(.L_x_2265) ;  /* 0xfffffffc003c4947 */ /* 0x000fec000383ffff */
.L_x_2262:
[----:B------:R-:W-:Y:S01]  /*16000*/  BAR.SYNC.DEFER_BLOCKING 0x0 ;  /* 0x0000000000007b1d */ /* 0x000fe20000010000 */
[----:B------:R-:W-:-:S09]  /*16010*/  UISETP.GE.U32.AND UP0, UPT, UR4, 0x2, UPT ;  /* 0x000000020400788c */ /* 0x000fd2000bf06070 */
[----:B------:R-:W-:Y:S05]  /*16020*/  BRA.U !UP0, `(.L_x_2261) ;  /* 0x0000000108907547 */ /* 0x000fea000b800000 */
[----:B--2---:R-:W-:-:S07]  /*16030*/  IMAD.MOV.U32 R2, RZ, RZ, 0x1 ;  /* 0x00000001ff027424 */ /* 0x004fce00078e00ff */
.L_x_2266:
[----:B------:R-:W-:Y:S01]  /*16040*/  PRMT R18, R11, 0x9910, RZ ;  /* 0x000099100b127816 */ /* 0x000fe200000000ff */
[----:B01----:R-:W0:Y:S01]  /*16050*/  SHFL.DOWN PT, R13, R6, R2, 0x1f ;  /* 0x08001f02060d7589 */ /* 0x003e2200000e0000 */
[----:B------:R-:W-:-:S03]  /*16060*/  PRMT R21, R9, 0x9910, RZ ;  /* 0x0000991009157816 */ /* 0x000fc600000000ff */
[----:B------:R-:W1:Y:S04]  /*16070*/  SHFL.DOWN PT, R14, R18, R2, 0x1f ;  /* 0x08001f02120e7589 */ /* 0x000e6800000e0000 */
[----:B------:R-:W2:Y:S04]  /*16080*/  SHFL.DOWN PT, R8, R21, R2, 0x1f ;  /* 0x08001f0215087589 */ /* 0x000ea800000e0000 */
[----:B------:R-:W3:Y:S04]  /*16090*/  SHFL.DOWN PT, R15, R0, R2, 0x1f ;  /* 0x08001f02000f7589 */ /* 0x000ee800000e0000 */
[----:B------:R-:W4:Y:S04]  /*160a0*/  SHFL.DOWN PT, R10, R7, R2, 0x1f ;  /* 0x08001f02070a7589 */ /* 0x000f2800000e0000 */
[----:B------:R5:W4:Y:S01]  /*160b0*/  SHFL.DOWN PT, R16, R3, R2, 0x1f ;  /* 0x08001f0203107589 */ /* 0x000b2200000e0000 */
[----:B0-----:R-:W-:-:S02]  /*160c0*/  ISETP.GE.U32.AND P2, PT, R6, R13, PT ;  /* 0x0000000d0600720c */ /* 0x001fc40003f46070 */
[----:B-1----:R-:W-:Y:S01]  /*160d0*/  PRMT R17, R14, 0x9910, RZ ;  /* 0x000099100e117816 */ /* 0x002fe200000000ff */
[----:B-----5:R-:W-:Y:S01]  /*160e0*/  IMAD.SHL.U32 R2, R2, 0x2, RZ ;  /* 0x0000000202027824 */ /* 0x020fe200078e00ff */
[----:B--2---:R-:W-:Y:S02]  /*160f0*/  PRMT R12, R8, 0x9910, RZ ;  /* 0x00009910080c7816 */ /* 0x004fe400000000ff */
[----:B------:R-:W-:Y:S02]  /*16100*/  ISETP.NE.AND P4, PT, R18, R17, PT ;  /* 0x000000111200720c */ /* 0x000fe40003f85270 */
[----:B------:R-:W-:Y:S02]  /*16110*/  ISETP.NE.AND P6, PT, R21, R12, PT ;  /* 0x0000000c1500720c */ /* 0x000fe40003fc5270 */
[----:B---3--:R-:W-:Y:S02]  /*16120*/  ISETP.GE.U32.AND P3, PT, R0, R15, PT ;  /* 0x0000000f0000720c */ /* 0x008fe40003f66070 */
[----:B----4-:R-:W-:-:S02]  /*16130*/  ISETP.GE.AND.EX P2, PT, R7, R10, PT, P2 ;  /* 0x0000000a0700720c */ /* 0x010fc40003f46320 */
[----:B------:R-:W-:Y:S02]  /*16140*/  ISETP.GT.AND P5, PT, R21, R12, PT ;  /* 0x0000000c1500720c */ /* 0x000fe40003fa4270 */
[----:B------:R-:W-:Y:S02]  /*16150*/  ISETP.GE.AND.EX P3, PT, R3, R16, PT, P3 ;  /* 0x000000100300720c */ /* 0x000fe40003f66330 */
[----:B------:R-:W-:Y:S02]  /*16160*/  SEL R12, RZ, 0xffffffff, !P2 ;  /* 0xffffffffff0c7807 */ /* 0x000fe40005000000 */
[----:B------:R-:W-:Y:S02]  /*16170*/  ISETP.GT.AND P2, PT, R18, R17, PT ;  /* 0x000000111200720c */ /* 0x000fe40003f44270 */
[----:B------:R-:W-:Y:S02]  /*16180*/  SEL R17, RZ, 0xffffffff, !P3 ;  /* 0xffffffffff117807 */ /* 0x000fe40005800000 */
[----:B------:R-:W-:-:S02]  /*16190*/  @P4 SEL R17, RZ, 0xffffffff, P2 ;  /* 0xffffffffff114807 */ /* 0x000fc40001000000 */
[----:B------:R-:W-:Y:S02]  /*161a0*/  ISETP.GE.AND P4, PT, R2, UR4, PT ;  /* 0x0000000402007c0c */ /* 0x000fe4000bf86270 */
        /* <DEDUP_REMOVED lines=12> */
.L_x_2261:
[----:B------:R-:W-:Y:S05]  /*16270*/  @!P1 EXIT ;  /* 0x000000000000994d */ /* 0x000fea0003800000 */
[----:B------:R-:W3:Y:S02]  /*16280*/  LDCU.U8 UR4, c[0x0][0x7a0] ;  /* 0x0000f400ff0477ac */ /* 0x000ee40008000000 */
[----:B---3--:R-:W-:-:S13]  /*16290*/  ISETP.NE.AND P1, PT, RZ, UR4, PT ;  /* 0x00000004ff007c0c */ /* 0x008fda000bf25270 */
[----:B01----:R-:W2:Y:S02]  /*162a0*/  @P1 LDC.64 R12, c[0x0][0x798] ;  /* 0x0001e600ff0c1b82 */ /* 0x003ea40000000a00 */
[-C--:B--2---:R-:W-:Y:S02]  /*162b0*/  @P1 IADD3 R6, P2, PT, R6, R12.reuse, RZ ;  /* 0x0000000c06061210 */ /* 0x084fe40007f5e0ff */
[----:B------:R-:W-:-:S03]  /*162c0*/  @P1 IADD3 R0, P3, PT, R0, R12, RZ ;  /* 0x0000000c00001210 */ /* 0x000fc60007f7e0ff */
[--C-:B------:R-:W-:Y:S02]  /*162d0*/  @P1 IMAD.X R7, R7, 0x1, R13.reuse, P2 ;  /* 0x0000000107071824 */ /* 0x100fe400010e060d */
        /* <DEDUP_REMOVED lines=13> */
[----:B---3--:R-:W-:Y:S02]  /*163b0*/  IMAD.U32 R6, RZ, RZ, UR8 ;  /* 0x00000008ff067e24 */ /* 0x008fe4000f8e00ff */
[----:B------:R-:W-:Y:S02]  /*163c0*/  IMAD.U32 R7, RZ, RZ, UR9 ;  /* 0x00000009ff077e24 */ /* 0x000fe4000f8e00ff */
[----:B----4-:R-:W-:Y:S02]  /*163d0*/  IMAD.U32 R10, RZ, RZ, UR6 ;  /* 0x00000006ff0a7e24 */ /* 0x010fe4000f8e00ff */
[----:B-1----:R-:W-:-:S07]  /*163e0*/  IMAD.U32 R11, RZ, RZ, UR7 ;  /* 0x00000007ff0b7e24 */ /* 0x002fce000f8e00ff */
[----:B------:R-:W-:-:S07]  /*163f0*/  LEPC R20, `(.L_x_2269) ;  /* 0x000000001014794e */ /* 0x000fce0000000000 */
[----:B--2---:R-:W-:Y:S05]  /*16400*/  CALL.ABS.NOINC R2 ;  /* 0x0000000002007343 */ /* 0x004fea0003c00000 */
.L_x_2269:
[----:B------:R-:W-:Y:S01]  /*16410*/  CS2R R6, SRZ ;  /* 0x0000000000067805 */ /* 0x000fe2000001ff00 */
[----:B------:R-:W-:Y:S02]  /*16420*/  IMAD.MOV.U32 R0, RZ, RZ, RZ ;  /* 0x000000ffff007224 */ /* 0x000fe400078e00ff */
[----:B------:R-:W-:-:S07]  /*16430*/  IMAD.MOV.U32 R3, RZ, RZ, RZ ;  /* 0x000000ffff037224 */ /* 0x000fce00078e00ff */
.L_x_2268:
        /* <DEDUP_REMOVED lines=25> */
[----:B--2---:R-:W-:Y:S05]  /*165d0*/  CALL.ABS.NOINC R2 ;  /* 0x0000000002007343 */ /* 0x004fea0003c00000 */
.L_x_2272:
        /* <DEDUP_REMOVED lines=19> */
.L_x_2273:
[----:B------:R-:W-:Y:S05]  /*16710*/  BRA `(.L_x_2274) ;  /* 0x0000000000107947 */ /* 0x000fea0003800000 */
.L_x_2271:
[----:B------:R-:W0:Y:S02]  /*16720*/  LDCU.64 UR4, c[0x0][0x770] ;  /* 0x0000ee00ff0477ac */ /* 0x000e240008000a00 */
[----:B0-----:R-:W-:-:S05]  /*16730*/  IADD3 R2, P0, PT, R19, UR4, RZ ;  /* 0x0000000413027c10 */ /* 0x001fca000ff1e0ff */
[----:B------:R-:W-:-:S05]  /*16740*/  IMAD.X R3, RZ, RZ, UR5, P0 ;  /* 0x00000005ff037e24 */ /* 0x000fca00080e06ff */
[----:B------:R0:W-:Y:S03]  /*16750*/  STG.E.64 desc[UR36][R2.64], R16 ;  /* 0x0000001002007986 */ /* 0x0001e6000c101b24 */
.L_x_2274:
[----:B------:R-:W1:Y:S02]  /*16760*/  LDCU.64 UR4, c[0x0][0x770] ;  /* 0x0000ee00ff0477ac */ /* 0x000e640008000a00 */
[----:B-1----:R-:W-:-:S05]  /*16770*/  IADD3 R22, P0, PT, R22, UR4, RZ ;  /* 0x0000000416167c10 */ /* 0x002fca000ff1e0ff */
[----:B------:R-:W-:-:S05]  /*16780*/  IMAD.X R23, RZ, RZ, UR5, P0 ;  /* 0x00000005ff177e24 */ /* 0x000fca00080e06ff */
[----:B------:R-:W-:Y:S01]  /*16790*/  STG.E.64 desc[UR36][R22.64], R24 ;  /* 0x0000001816007986 */ /* 0x000fe2000c101b24 */
[----:B------:R-:W-:Y:S05]  /*167a0*/  EXIT ;  /* 0x000000000000794d */ /* 0x000fea0003800000 */
.L_x_2270:
        /* <DEDUP_REMOVED lines=8> */
[----:B0-----:R-:W-:Y:S02]  /*16830*/  IMAD.U32 R4, RZ, RZ, UR6 ;  /* 0x00000006ff047e24 */ /* 0x001fe4000f8e00ff */
[----:B------:R-:W-:-:S02]  /*16840*/  IMAD.U32 R5, RZ, RZ, UR7 ;  /* 0x00000007ff057e24 */ /* 0x000fc4000f8e00ff */
[----:B---3--:R-:W-:Y:S02]  /*16850*/  IMAD.U32 R6, RZ, RZ, UR8 ;  /* 0x00000008ff067e24 */ /* 0x008fe4000f8e00ff */
[----:B------:R-:W-:Y:S02]  /*16860*/  IMAD.U32 R7, RZ, RZ, UR9 ;  /* 0x00000009ff077e24 */ /* 0x000fe4000f8e00ff */
[----:B----4-:R-:W-:Y:S02]  /*16870*/  IMAD.U32 R10, RZ, RZ, UR4 ;  /* 0x00000004ff0a7e24 */ /* 0x010fe4000f8e00ff */
[----:B-1----:R-:W-:-:S07]  /*16880*/  IMAD.U32 R11, RZ, RZ, UR5 ;  /* 0x00000005ff0b7e24 */ /* 0x002fce000f8e00ff */
[----:B------:R-:W-:-:S07]  /*16890*/  LEPC R20, `(.L_x_2275) ;  /* 0x000000001014794e */ /* 0x000fce0000000000 */
[----:B--2---:R-:W-:Y:S05]  /*168a0*/  CALL.ABS.NOINC R14 ;  /* 0x000000000e007343 */ /* 0x004fea0003c00000 */
.L_x_2275:
        /* <DEDUP_REMOVED lines=15> */
.L_x_2276:
[----:B------:R-:W-:Y:S05]  /*169a0*/  EXIT ;  /* 0x000000000000794d */ /* 0x000fea0003800000 */
.L_x_2267:
[----:B------:R-:W0:Y:S02]  /*169b0*/  LDCU.U8 UR4, c[0x0][0x7a1] ;  /* 0x0000f420ff0477ac */ /* 0x000e240008000000 */
[----:B0-----:R-:W-:Y:S01]  /*169c0*/  UISETP.NE.AND UP0, UPT, UR4, URZ, UPT ;  /* 0x000000ff0400728c */ /* 0x001fe2000bf05270 */
[----:B------:R-:W-:Y:S10]  /*169d0*/  @!P1 BRA `(.L_x_2277) ;  /* 0x0000000000789947 */ /* 0x000ff40003800000 */
[----:B------:R-:W2:Y:S04]  /*169e0*/  LDG.E.U16 R2, desc[UR36][R4.64] ;  /* 0x0000002404027981 */ /* 0x000ea8000c1e1500 */
[----:B------:R-:W3:Y:S04]  /*169f0*/  LDG.E.U16 R10, desc[UR36][R4.64+0x10] ;  /* 0x00001024040a7981 */ /* 0x000ee8000c1e1500 */
[----:B------:R-:W4:Y:S04]  /*16a00*/  LDG.E.64 R12, desc[UR36][R4.64+0x8] ;  /* 0x00000824040c7981 */ /* 0x000f28000c1e1b00 */
[----:B------:R-:W5:Y:S01]  /*16a10*/  LDG.E.64 R14, desc[UR36][R4.64+0x18] ;  /* 0x00001824040e7981 */ /* 0x000f62000c1e1b00 */
[----:B------:R-:W-:-:S02]  /*16a20*/  PRMT R17, R9, 0x9910, RZ ;  /* 0x0000991009117816 */ /* 0x000fc400000000ff */
[----:B------:R-:W-:Y:S02]  /*16a30*/  PRMT R21, R11, 0x9910, RZ ;  /* 0x000099100b157816 */ /* 0x000fe400000000ff */
[----:B--2---:R-:W-:Y:S02]  /*16a40*/  PRMT R8, R2, 0x9910, RZ ;  /* 0x0000991002087816 */ /* 0x004fe400000000ff */
[----:B---3--:R-:W-:Y:S02]  /*16a50*/  PRMT R16, R10, 0x9910, RZ ;  /* 0x000099100a107816 */ /* 0x008fe400000000ff */
[----:B------:R-:W-:Y:S02]  /*16a60*/  ISETP.NE.AND P3, PT, R8, R17, PT ;  /* 0x000000110800720c */ /* 0x000fe40003f65270 */
[----:B------:R-:W-:Y:S02]  /*16a70*/  ISETP.NE.AND P2, PT, R16, R21, PT ;  /* 0x000000151000720c */ /* 0x000fe40003f45270 */
[----:B----4-:R-:W-:-:S02]  /*16a80*/  ISETP.GE.U32.AND P0, PT, R12, R6, PT ;  /* 0x000000060c00720c */ /* 0x010fc40003f06070 */
[----:B-----5:R-:W-:Y:S02]  /*16a90*/  ISETP.GE.U32.AND P1, PT, R14, R0, PT ;  /* 0x000000000e00720c */ /* 0x020fe40003f26070 */
[----:B------:R-:W-:Y:S02]  /*16aa0*/  ISETP.GT.AND P5, PT, R8, R17, PT ;  /* 0x000000110800720c */ /* 0x000fe40003fa4270 */
[----:B------:R-:W-:Y:S02]  /*16ab0*/  ISETP.GT.AND P4, PT, R16, R21, PT ;  /* 0x000000151000720c */ /* 0x000fe40003f84270 */
[----:B------:R-:W-:Y:S02]  /*16ac0*/  ISETP.GE.AND.EX P0, PT, R13, R7, PT, P0 ;  /* 0x000000070d00720c */ /* 0x000fe40003f06300 */
[----:B------:R-:W-:Y:S02]  /*16ad0*/  ISETP.GE.AND.EX P1, PT, R15, R3, PT, P1 ;  /* 0x000000030f00720c */ /* 0x000fe40003f26310 */
[----:B------:R-:W-:-:S02]  /*16ae0*/  SEL R8, RZ, 0xffffffff, P5 ;  /* 0xffffffffff087807 */ /* 0x000fc40002800000 */
[----:B------:R-:W-:Y:S02]  /*16af0*/  SEL R16, RZ, 0xffffffff, P4 ;  /* 0xffffffffff107807 */ /* 0x000fe40002000000 */
[----:B------:R-:W-:Y:S02]  /*16b00*/  @!P3 SEL R8, RZ, 0xffffffff, !P0 ;  /* 0xffffffffff08b807 */ /* 0x000fe40004000000 */
[----:B------:R-:W-:Y:S02]  /*16b10*/  @!P2 SEL R16, RZ, 0xffffffff, !P1 ;  /* 0xffffffffff10a807 */ /* 0x000fe40004800000 */
[----:B------:R-:W-:Y:S02]  /*16b20*/  LOP3.LUT R8, R8, 0x1, RZ, 0xc0, !PT ;  /* 0x0000000108087812 */ /* 0x000fe400078ec0ff */
[----:B------:R-:W-:Y:S02]  /*16b30*/  LOP3.LUT R16, R16, 0x1, RZ, 0xc0, !PT ;  /* 0x0000000110107812 */ /* 0x000fe400078ec0ff */
[----:B------:R-:W-:-:S02]  /*16b40*/  ISETP.NE.U32.AND P0, PT, R8, 0x1, PT ;  /* 0x000000010800780c */ /* 0x000fc40003f05070 */
[----:B------:R-:W-:Y:S02]  /*16b50*/  ISETP.NE.U32.AND P1, PT, R16, 0x1, PT ;  /* 0x000000011000780c */ /* 0x000fe40003f25070 */
[----:B------:R-:W-:Y:S02]  /*16b60*/  SEL R6, R6, R12, !P0 ;  /* 0x0000000c06067207 */ /* 0x000fe40004000000 */
[----:B------:R-:W-:Y:S02]  /*16b70*/  SEL R7, R7, R13, !P0 ;  /* 0x0000000d07077207 */ /* 0x000fe40004000000 */
[----:B------:R-:W-:Y:S02]  /*16b80*/  SEL R9, R9, R2, !P0 ;  /* 0x0000000209097207 */ /* 0x000fe40004000000 */
[----:B------:R-:W-:Y:S02]  /*16b90*/  SEL R11, R11, R10, !P1 ;  /* 0x0000000a0b0b7207 */ /* 0x000fe40004800000 */
[----:B------:R-:W-:-:S02]  /*16ba0*/  SEL R0, R0, R14, !P1 ;  /* 0x0000000e00007207 */ /* 0x000fc40004800000 */
[----:B------:R-:W-:-:S07]  /*16bb0*/  SEL R3, R3, R15, !P1 ;  /* 0x0000000f03037207 */ /* 0x000fce0004800000 */
.L_x_2277:
[----:B------:R-:W-:Y:S02]  /*16bc0*/  IMAD.MOV.U32 R16, RZ, RZ, R6 ;  /* 0x000000ffff107224 */ /* 0x000fe400078e0006 */
[----:B------:R-:W-:Y:S02]  /*16bd0*/  IMAD.MOV.U32 R17, RZ, RZ, R7 ;  /* 0x000000ffff117224 */ /* 0x000fe400078e0007 */
[----:B------:R-:W-:Y:S02]  /*16be0*/  IMAD.MOV.U32 R24, RZ, RZ, R0 ;  /* 0x000000ffff187224 */ /* 0x000fe400078e0000 */
[----:B------:R-:W-:Y:S01]  /*16bf0*/  IMAD.MOV.U32 R25, RZ, RZ, R3 ;  /* 0x000000ffff197224 */ /* 0x000fe200078e0003 */
[----:B------:R-:W-:Y:S06]  /*16c00*/  BRA.U !UP0, `(.L_x_2278) ;  /* 0x0000000108c07547 */ /* 0x000fec000b800000 */
        /* <DEDUP_REMOVED lines=19> */
.L_x_2280:
[----:B------:R-:W0:Y:S01]  /*16d40*/  LDCU.64 UR4, c[0x0][0x770] ;  /* 0x0000ee00ff0477ac */ /* 0x000e220008000a00 */
[----:B------:R-:W1:Y:S01]  /*16d50*/  LDC.64 R2, c[0x4][R2] ;  /* 0x0100000002027b82 */ /* 0x000e620000000a00 */
[----:B------:R-:W-:Y:S01]  /*16d60*/  IMAD.MOV.U32 R8, RZ, RZ, 0x2ef ;  /* 0x000002efff087424 */ /* 0x000fe200078e00ff */
[----:B------:R-:W2:Y:S01]  /*16d70*/  LDCU.64 UR6, c[0x4][0x3d8] ;  /* 0x01007b00ff0677ac */ /* 0x000ea20008000a00 */
[----:B------:R-:W-:Y:S02]  /*16d80*/  IMAD.MOV.U32 R12, RZ, RZ, 0x1 ;  /* 0x00000001ff0c7424 */ /* 0x000fe400078e00ff */
        /* <DEDUP_REMOVED lines=14> */
.L_x_2281:
[----:B------:R-:W-:Y:S05]  /*16e70*/  BRA `(.L_x_2282) ;  /* 0x0000000000107947 */ /* 0x000fea0003800000 */
.L_x_2279:
[----:B------:R-:W0:Y:S02]  /*16e80*/  LDCU.64 UR4, c[0x0][0x770] ;  /* 0x0000ee00ff0477ac */ /* 0x000e240008000a00 */
[----:B0-----:R-:W-:-:S05]  /*16e90*/  IADD3 R2, P0, PT, R19, UR4, RZ ;  /* 0x0000000413027c10 */ /* 0x001fca000ff1e0ff */
[----:B------:R-:W-:-:S05]  /*16ea0*/  IMAD.X R3, RZ, RZ, UR5, P0 ;  /* 0x00000005ff037e24 */ /* 0x000fca00080e06ff */
[----:B------:R0:W-:Y:S03]  /*16eb0*/  STG.E.64 desc[UR36][R2.64], R16 ;  /* 0x0000001002007986 */ /* 0x0001e6000c101b24 */
.L_x_2282:
[----:B------:R-:W1:Y:S02]  /*16ec0*/  LDCU.64 UR4, c[0x0][0x770] ;  /* 0x0000ee00ff0477ac */ /* 0x000e640008000a00 */
[----:B-1----:R-:W-:-:S05]  /*16ed0*/  IADD3 R22, P0, PT, R22, UR4, RZ ;  /* 0x0000000416167c10 */ /* 0x002fca000ff1e0ff */
[----:B------:R-:W-:-:S05]  /*16ee0*/  IMAD.X R23, RZ, RZ, UR5, P0 ;  /* 0x00000005ff177e24 */ /* 0x000fca00080e06ff */
[----:B------:R-:W-:Y:S01]  /*16ef0*/  STG.E.64 desc[UR36][R22.64], R24 ;  /* 0x0000001816007986 */ /* 0x000fe2000c101b24 */
[----:B------:R-:W-:Y:S05]  /*16f00*/  EXIT ;  /* 0x000000000000794d */ /* 0x000fea0003800000 */
.L_x_2278:
[----:B------:R-:W-:Y:S04]  /*16f10*/  STG.E.64 desc[UR36][R4.64+0x8], R16 ;  /* 0x0000081004007986 */ /* 0x000fe8000c101b24 */
[----:B------:R-:W-:Y:S04]  /*16f20*/  STG.E.64 desc[UR36][R4.64+0x18], R24 ;  /* 0x0000181804007986 */ /* 0x000fe8000c101b24 */
[----:B------:R-:W-:Y:S04]  /*16f30*/  STG.E.U16 desc[UR36][R4.64], R9 ;  /* 0x0000000904007986 */ /* 0x000fe8000c101524 */
[----:B------:R-:W-:Y:S01]  /*16f40*/  STG.E.U16 desc[UR36][R4.64+0x10], R11 ;  /* 0x0000100b04007986 */ /* 0x000fe2000c101524 */
[----:B------:R-:W-:Y:S05]  /*16f50*/  EXIT ;  /* 0x000000000000794d */ /* 0x000fea0003800000 */
.L_x_2244:
[----:B------:R-:W2:Y:S02]  /*16f60*/  LDCU UR4, c[0x0][0x3a0] ;  /* 0x00007400ff0477ac */ /* 0x000ea40008000800 */
[----:B--2---:R-:W-:-:S13]  /*16f70*/  ISETP.GE.AND P1, PT, R23, UR4, PT ;  /* 0x0000000417007c0c */ /* 0x004fda000bf26270 */
[----:B------:R-:W-:Y:S05]  /*16f80*/  @P1 EXIT ;  /* 0x000000000000194d */ /* 0x000fea0003800000 */
[----:B------:R-:W2:Y:S01]  /*16f90*/  LDCU UR4, c[0x0][0x3b0] ;  /* 0x00007600ff0477ac */ /* 0x000ea20008000800 */
[----:B------:R-:W-:Y:S02]  /*16fa0*/  ISETP.NE.AND P2, PT, R17, RZ, PT ;  /* 0x000000ff1100720c */ /* 0x000fe40003f45270 */
[----:B--2---:R-:W-:-:S13]  /*16fb0*/  ISETP.NE.AND P1, PT, RZ, UR4, PT ;  /* 0x00000004ff007c0c */ /* 0x004fda000bf25270 */
[----:B------:R-:W-:Y:S05]  /*16fc0*/  @P1 EXIT P2 ;  /* 0x000000000000194d */ /* 0x000fea0001000000 */
[----:B------:R-:W2:Y:S01]  /*16fd0*/  LDCU UR4, c[0x0][0x3b4] ;  /* 0x00007680ff0477ac */ /* 0x000ea20008000800 */
[----:B------:R-:W-:Y:S02]  /*16fe0*/  ISETP.NE.AND P2, PT, R2, RZ, PT ;  /* 0x000000ff0200720c */ /* 0x000fe40003f45270 */
[----:B--2---:R-:W-:-:S13]  /*16ff0*/  ISETP.NE.AND P1, PT, RZ, UR4, PT ;  /* 0x00000004ff007c0c */ /* 0x004fda000bf25270 */
[----:B------:R-:W-:Y:S05]  /*17000*/  @P1 EXIT P2 ;  /* 0x000000000000194d */ /* 0x000fea0001000000 */
[----:B------:R-:W2:Y:S02]  /*17010*/  LDCU.U8 UR4, c[0x0][0x7a0] ;  /* 0x0000f400ff0477ac */ /* 0x000ea40008000000 */
[----:B--2---:R-:W-:-:S13]  /*17020*/  ISETP.NE.AND P3, PT, RZ, UR4, PT ;  /* 0x00000004ff007c0c */ /* 0x004fda000bf65270 */
[----:B------:R-:W0:Y:S02]  /*17030*/  @P3 LDC.64 R8, c[0x0][0x798] ;  /* 0x0001e600ff083b82 */ /* 0x000e240000000a00 */
[-C--:B01----:R-:W-:Y:S02]  /*17040*/  @P3 IADD3 R6, P1, PT, R6, R8.reuse, RZ ;  /* 0x0000000806063210 */ /* 0x083fe40007f3e0ff */
        /* <DEDUP_REMOVED lines=21> */
.L_x_2285:
[----:B------:R-:W-:Y:S02]  /*171a0*/  CS2R R26, SRZ ;  /* 0x00000000001a7805 */ /* 0x000fe4000001ff00 */
[----:B------:R-:W-:-:S07]  /*171b0*/  CS2R R6, SRZ ;  /* 0x0000000000067805 */ /* 0x000fce000001ff00 */
.L_x_2284:
[----:B------:R-:W0:Y:S01]  /*171c0*/  LDCU.U8 UR4, c[0x0][0x7a1] ;  /* 0x0000f420ff0477ac */ /* 0x000e220008000000 */
        /* <DEDUP_REMOVED lines=22> */
[----:B--2---:R-:W-:Y:S05]  /*17330*/  CALL.ABS.NOINC R2 ;  /* 0x0000000002007343 */ /* 0x004fea0003c00000 */
.L_x_2288:
        /* <DEDUP_REMOVED lines=19> */
.L_x_2289:
[----:B------:R-:W-:Y:S05]  /*17470*/  BRA `(.L_x_2290) ;  /* 0x0000000000107947 */ /* 0x000fea0003800000 */
.L_x_2287:
[----:B------:R-:W0:Y:S02]  /*17480*/  LDCU.64 UR4, c[0x0][0x770] ;  /* 0x0000ee00ff0477ac */ /* 0x000e240008000a00 */
[----:B0-----:R-:W-:-:S05]  /*17490*/  IADD3 R2, P0, PT, R19, UR4, RZ ;  /* 0x0000000413027c10 */ /* 0x001fca000ff1e0ff */
[----:B------:R-:W-:-:S05]  /*174a0*/  IMAD.X R3, RZ, RZ, UR5, P0 ;  /* 0x00000005ff037e24 */ /* 0x000fca00080e06ff */
[----:B------:R0:W-:Y:S03]  /*174b0*/  STG.E.64 desc[UR36][R2.64], R16 ;  /* 0x0000001002007986 */ /* 0x0001e6000c101b24 */
.L_x_2290:
[----:B------:R-:W0:Y:S02]  /*174c0*/  LDCU.64 UR4, c[0x0][0x770] ;  /* 0x0000ee00ff0477ac */ /* 0x000e240008000a00 */
[----:B0-----:R-:W-:-:S05]  /*174d0*/  IADD3 R2, P0, PT, R25, UR4, RZ ;  /* 0x0000000419027c10 */ /* 0x001fca000ff1e0ff */
[----:B------:R-:W-:-:S05]  /*174e0*/  IMAD.X R3, RZ, RZ, UR5, P0 ;  /* 0x00000005ff037e24 */ /* 0x000fca00080e06ff */
[----:B------:R-:W-:Y:S01]  /*174f0*/  STG.E.64 desc[UR36][R2.64], R26 ;  /* 0x0000001a02007986 */ /* 0x000fe2000c101b24 */
[----:B------:R-:W-:Y:S05]  /*17500*/  EXIT ;  /* 0x000000000000794d */ /* 0x000fea0003800000 */
.L_x_2286:
        /* <DEDUP_REMOVED lines=16> */
.L_x_2291:
        /* <DEDUP_REMOVED lines=15> */
.L_x_2292:
[----:B------:R-:W-:Y:S05]  /*17700*/  EXIT ;  /* 0x000000000000794d */ /* 0x000fea0003800000 */
.L_x_2283:
        /* <DEDUP_REMOVED lines=33> */
.L_x_2293:
        /* <DEDUP_REMOVED lines=22> */
.L_x_2296:
        /* <DEDUP_REMOVED lines=8> */
[----:B--2---:R-:W-:Y:S01]  /*17b00*/  IMAD.U32 R4, RZ, RZ, UR6 ;  /* 0x00000006ff047e24 */ /* 0x004fe2000f8e00ff */
[----:B------:R-:W-:-:S03]  /*17b10*/  MOV R5, UR7 ;  /* 0x0000000700057c02 */ /* 0x000fc60008000f00 */
[----:B------:R-:W-:Y:S01]  /*17b20*/  IMAD.X R15, RZ, RZ, UR5, P0 ;  /* 0x00000005ff0f7e24 */ /* 0x000fe200080e06ff */
[----:B------:R-:W0:Y:S01]  /*17b30*/  LDCU.64 UR4, c[0x4][0x200] ;  /* 0x01004000ff0477ac */ /* 0x000e220008000a00 */
[----:B---3--:R-:W-:Y:S02]  /*17b40*/  IMAD.U32 R6, RZ, RZ, UR8 ;  /* 0x00000008ff067e24 */ /* 0x008fe4000f8e00ff */
[----:B------:R-:W-:Y:S01]  /*17b50*/  IMAD.U32 R7, RZ, RZ, UR9 ;  /* 0x00000009ff077e24 */ /* 0x000fe2000f8e00ff */
[----:B------:R2:W-:Y:S01]  /*17b60*/  STG.E.64 desc[UR36][R14.64], R16 ;  /* 0x000000100e007986 */ /* 0x0005e2000c101b24 */
[----:B0-----:R-:W-:Y:S02]  /*17b70*/  IMAD.U32 R10, RZ, RZ, UR4 ;  /* 0x00000004ff0a7e24 */ /* 0x001fe4000f8e00ff */
[----:B--2---:R-:W-:-:S07]  /*17b80*/  IMAD.U32 R11, RZ, RZ, UR5 ;  /* 0x00000005ff0b7e24 */ /* 0x004fce000f8e00ff */
[----:B------:R-:W-:-:S07]  /*17b90*/  LEPC R20, `(.L_x_2297) ;  /* 0x000000001014794e */ /* 0x000fce0000000000 */
[----:B-1----:R-:W-:Y:S05]  /*17ba0*/  CALL.ABS.NOINC R2 ;  /* 0x0000000002007343 */ /* 0x002fea0003c00000 */
.L_x_2297:
[----:B------:R-:W-:Y:S05]  /*17bb0*/  BRA `(.L_x_2298) ;  /* 0x0000000000107947 */ /* 0x000fea0003800000 */
.L_x_2295:
[----:B------:R-:W0:Y:S02]  /*17bc0*/  LDCU.64 UR4, c[0x0][0x770] ;  /* 0x0000ee00ff0477ac */ /* 0x000e240008000a00 */
[----:B0-----:R-:W-:-:S05]  /*17bd0*/  IADD3 R2, P0, PT, R19, UR4, RZ ;  /* 0x0000000413027c10 */ /* 0x001fca000ff1e0ff */
[----:B------:R-:W-:-:S05]  /*17be0*/  IMAD.X R3, RZ, RZ, UR5, P0 ;  /* 0x00000005ff037e24 */ /* 0x000fca00080e06ff */
[----:B------:R0:W-:Y:S03]  /*17bf0*/  STG.E.64 desc[UR36][R2.64], R16 ;  /* 0x0000001002007986 */ /* 0x0001e6000c101b24 */
.L_x_2298:
[----:B------:R-:W0:Y:S02]  /*17c00*/  LDCU.64 UR4, c[0x0][0x770] ;  /* 0x0000ee00ff0477ac */ /* 0x000e240008000a00 */
[----:B0-----:R-:W-:-:S05]  /*17c10*/  IADD3 R2, P0, PT, R25, UR4, RZ ;  /* 0x0000000419027c10 */ /* 0x001fca000ff1e0ff */
[----:B------:R-:W-:-:S05]  /*17c20*/  IMAD.X R3, RZ, RZ, UR5, P0 ;  /* 0x00000005ff037e24 */ /* 0x000fca00080e06ff */
[----:B------:R-:W-:Y:S01]  /*17c30*/  STG.E.64 desc[UR36][R2.64], R26 ;  /* 0x0000001a02007986 */ /* 0x000fe2000c101b24 */
[----:B------:R-:W-:Y:S05]  /*17c40*/  EXIT ;  /* 0x000000000000794d */ /* 0x000fea0003800000 */
.L_x_2294:
[----:B------:R-:W-:Y:S04]  /*17c50*/  STG.E.64 desc[UR36][R4.64+0x8], R16 ;  /* 0x0000081004007986 */ /* 0x000fe8000c101b24 */
[----:B------:R-:W-:Y:S04]  /*17c60*/  STG.E.64 desc[UR36][R4.64+0x18], R26 ;  /* 0x0000181a04007986 */ /* 0x000fe8000c101b24 */
[----:B------:R-:W-:Y:S04]  /*17c70*/  STG.E.U16 desc[UR36][R4.64], R3 ;  /* 0x0000000304007986 */ /* 0x000fe8000c101524 */
[----:B------:R-:W-:Y:S01]  /*17c80*/  STG.E.U16 desc[UR36][R4.64+0x10], R24 ;  /* 0x0000101804007986 */ /* 0x000fe2000c101524 */
[----:B------:R-:W-:Y:S05]  /*17c90*/  EXIT ;  /* 0x000000000000794d */ /* 0x000fea0003800000 */
        .weak           $__internal_7_$__cuda_sm20_div_u64
        .type           $__internal_7_$__cuda_sm20_div_u64,@function
        .size           $__internal_7_$__cuda_sm20_div_u64,(.L_x_6059 - $__internal_7_$__cuda_sm20_div_u64)
$__internal_7_$__cuda_sm20_div_u64:
[----:B------:R-:W-:-:S06]  /*17ca0*/  IMAD.MOV.U32 R9, RZ, RZ, RZ ;  /* 0x000000ffff097224 */ /* 0x000fcc00078e00ff */
        /* <DEDUP_REMOVED lines=39> */
[----:B------:R-:W-:Y:S02]  /*17f20*/  IADD3 R15, P0, PT, -R12, R4, RZ ;  /* 0x000000040c0f7210 */ /* 0x000fe40007f1e1ff */
[----:B------:R-:W-:Y:S01]  /*17f30*/  IADD3 R4, P2, PT, R11, 0x1, RZ ;  /* 0x000000010b047810 */ /* 0x000fe20007f5e0ff */
[----:B------:R-:W-:-:S04]  /*17f40*/  IMAD R13, R9, R8, R13 ;  /* 0x00000008090d7224 */ /* 0x000fc800078e020d */
[----:B------:R-:W-:Y:S01]  /*17f50*/  IMAD.X R14, R5, 0x1, ~R13, P0 ;  /* 0x00000001050e7824 */ /* 0x000fe200000e0e0d */
[----:B------:R-:W-:Y:S01]  /*17f60*/  ISETP.GE.U32.AND P0, PT, R15, R8, PT ;  /* 0x000000080f00720c */ /* 0x000fe20003f06070 */
[----:B------:R-:W-:Y:S01]  /*17f70*/  IMAD.X R12, RZ, RZ, R9, P2 ;  /* 0x000000ffff0c7224 */ /* 0x000fe200010e0609 */
[-C--:B------:R-:W-:Y:S02]  /*17f80*/  IADD3 R5, P1, PT, -R8, R15.reuse, RZ ;  /* 0x0000000f08057210 */ /* 0x080fe40007f3e1ff */
[C---:B------:R-:W-:Y:S02]  /*17f90*/  ISETP.GE.U32.AND.EX P0, PT, R14.reuse, RZ, PT, P0 ;  /* 0x000000ff0e00720c */ /* 0x040fe40003f06100 */
[----:B------:R-:W-:Y:S02]  /*17fa0*/  IADD3.X R13, PT, PT, R14, -0x1, RZ, P1, !PT ;  /* 0xffffffff0e0d7810 */ /* 0x000fe40000ffe4ff */
[----:B------:R-:W-:Y:S02]  /*17fb0*/  SEL R5, R5, R15, P0 ;  /* 0x0000000f05057207 */ /* 0x000fe40000000000 */
[----:B------:R-:W-:-:S02]  /*17fc0*/  SEL R11, R4, R11, P0 ;  /* 0x0000000b040b7207 */ /* 0x000fc40000000000 */
[----:B------:R-:W-:Y:S02]  /*17fd0*/  SEL R13, R13, R14, P0 ;  /* 0x0000000e0d0d7207 */ /* 0x000fe40000000000 */
[----:B------:R-:W-:Y:S02]  /*17fe0*/  SEL R12, R12, R9, P0 ;  /* 0x000000090c0c7207 */ /* 0x000fe40000000000 */
[----:B------:R-:W-:Y:S02]  /*17ff0*/  ISETP.GE.U32.AND P0, PT, R5, R8, PT ;  /* 0x000000080500720c */ /* 0x000fe40003f06070 */
[----:B------:R-:W-:Y:S02]  /*18000*/  IADD3 R4, P2, PT, R11, 0x1, RZ ;  /* 0x000000010b047810 */ /* 0x000fe40007f5e0ff */
[----:B------:R-:W-:Y:S02]  /*18010*/  ISETP.GE.U32.AND.EX P0, PT, R13, RZ, PT, P0 ;  /* 0x000000ff0d00720c */ /* 0x000fe40003f06100 */
[----:B------:R-:W-:Y:S01]  /*18020*/  ISETP.NE.U32.AND P1, PT, R8, RZ, PT ;  /* 0x000000ff0800720c */ /* 0x000fe20003f25070 */
[----:B------:R-:W-:Y:S01]  /*18030*/  IMAD.X R5, RZ, RZ, R12, P2 ;  /* 0x000000ffff057224 */ /* 0x000fe200010e060c */
[----:B------:R-:W-:Y:S01]  /*18040*/  SEL R4, R4, R11, P0 ;  /* 0x0000000b04047207 */ /* 0x000fe20000000000 */
[----:B------:R-:W-:Y:S01]  /*18050*/  IMAD.MOV.U32 R11, RZ, RZ, 0x0 ;  /* 0x00000000ff0b7424 */ /* 0x000fe200078e00ff */
[----:B------:R-:W-:-:S02]  /*18060*/  ISETP.NE.AND.EX P1, PT, RZ, RZ, PT, P1 ;  /* 0x000000ffff00720c */ /* 0x000fc40003f25310 */
[----:B------:R-:W-:Y:S02]  /*18070*/  SEL R5, R5, R12, P0 ;  /* 0x0000000c05057207 */ /* 0x000fe40000000000 */
[----:B------:R-:W-:Y:S02]  /*18080*/  SEL R4, R4, 0xffffffff, P1 ;  /* 0xffffffff04047807 */ /* 0x000fe40000800000 */
[----:B------:R-:W-:Y:S01]  /*18090*/  SEL R5, R5, 0xffffffff, P1 ;  /* 0xffffffff05057807 */ /* 0x000fe20000800000 */
[----:B------:R-:W-:Y:S06]  /*180a0*/  RET.REL.NODEC R10 `(_ZN2at6native13reduce_kernelILi256ELi2ENS0_8ReduceOpIsNS0_9ArgMaxOpsIsEEjlLi4ELi4EEEEEvT1_) ;  /* 0xfffffe7c0ad47950 */ /* 0x000fec0003c3ffff */
.L_x_2299:
        /* <DEDUP_REMOVED lines=13> */
.L_x_6059:


//--------------------- .text._ZN2at6native13reduce_kernelILi128ELi4ENS0_8ReduceOpIsNS0_9ArgMaxOpsIsEEjlLi4ELi4EEEEEvT1_ --------------------------
	.section	.text._ZN2at6native13reduce_kernelILi128ELi4ENS0_8ReduceOpIsNS0_9ArgMaxOpsIsEEjlLi4ELi4EEEEEvT1_,"ax",@progbits
	.align	128
        .global         _ZN2at6native13reduce_kernelILi128ELi4ENS0_8ReduceOpIsNS0_9ArgMaxOpsIsEEjlLi4ELi4EEEEEvT1_
        .type           _ZN2at6native13reduce_kernelILi128ELi4ENS0_8ReduceOpIsNS0_9ArgMaxOpsIsEEjlLi4ELi4EEEEEvT1_,@function
        .size           _ZN2at6native13reduce_kernelILi128ELi4ENS0_8ReduceOpIsNS0_9ArgMaxOpsIsEEjlLi4ELi4EEEEEvT1_,(.L_x_6060 - _ZN2at6native13reduce_kernelILi128ELi4ENS0_8ReduceOpIsNS0_9ArgMaxOpsIsEEjlLi4ELi4EEEEEvT1_)
        .other          _ZN2at6native13reduce_kernelILi128ELi4ENS0_8ReduceOpIsNS0_9ArgMaxOpsIsEEjlLi4ELi4EEEEEvT1_,@"STO_CUDA_ENTRY STV_DEFAULT"
_ZN2at6native13reduce_kernelILi128ELi4ENS0_8ReduceOpIsNS0_9ArgMaxOpsIsEEjlLi4ELi4EEEEEvT1_:
.text._ZN2at6native13reduce_kernelILi128ELi4ENS0_8ReduceOpIsNS0_9ArgMaxOpsIsEEjlLi4ELi4EEEEEvT1_:
        /* <DEDUP_REMOVED lines=296> */
.L_x_2300:
[----:B------:R-:W0:Y:S01]  /*1280*/  LDCU UR5, c[0x0][0x39c] ;  /* 0x00007380ff0577ac */ /* 0x000e220008000800 */
[----:B------:R-:W-:Y:S01]  /*1290*/  BSSY.RECONVERGENT B6, `(.L_x_2301) ;  /* 0x000126e000067945 */ /* 0x000fe20003800200 */
[----:B------:R-:W-:Y:S01]  /*12a0*/  PRMT R27, RZ, 0x7610, R27 ;  /* 0x00007610ff1b7816 */ /* 0x000fe2000000001b */
[----:B------:R-:W-:Y:S01]  /*12b0*/  IMAD.MOV.U32 R16, RZ, RZ, RZ ;  /* 0x000000ffff107224 */ /* 0x000fe200078e00ff */
[----:B------:R-:W1:Y:S01]  /*12c0*/  LDCU UR4, c[0x0][0x3a0] ;  /* 0x00007400ff0477ac */ /* 0x000e620008000800 */
[----:B------:R-:W-:Y:S01]  /*12d0*/  IMAD.MOV.U32 R31, RZ, RZ, RZ ;  /* 0x000000ffff1f7224 */ /* 0x000fe200078e00ff */
[----:B------:R-:W-:Y:S02]  /*12e0*/  CS2R R8, SRZ ;  /* 0x0000000000087805 */ /* 0x000fe4000001ff00 */
[----:B------:R-:W-:Y:S01]  /*12f0*/  PRMT R15, RZ, 0x7610, R15 ;  /* 0x00007610ff0f7816 */ /* 0x000fe2000000000f */
[----:B------:R-:W2:Y:S01]  /*1300*/  LDCU.64 UR36, c[0x0][0x358] ;  /* 0x00006b00ff2477ac */ /* 0x000ea20008000a00 */
[----:B------:R-:W-:-:S02]  /*1310*/  CS2R R6, SRZ ;  /* 0x0000000000067805 */ /* 0x000fc4000001ff00 */
[----:B------:R-:W-:Y:S01]  /*1320*/  PRMT R13, RZ, 0x7610, R13 ;  /* 0x00007610ff0d7816 */ /* 0x000fe2000000000d */
[----:B------:R-:W-:Y:S01]  /*1330*/  IMAD.MOV.U32 R0, RZ, RZ, RZ ;  /* 0x000000ffff007224 */ /* 0x000fe200078e00ff */
[----:B------:R-:W-:Y:S01]  /*1340*/  PRMT R11, RZ, 0x7610, R11 ;  /* 0x00007610ff0b7816 */ /* 0x000fe2000000000b */
[----:B------:R-:W-:Y:S02]  /*1350*/  IMAD.MOV.U32 R3, RZ, RZ, RZ ;  /* 0x000000ffff037224 */ /* 0x000fe400078e00ff */
[----:B0-----:R-:W-:-:S05]  /*1360*/  IMAD.U32 R14, RZ, RZ, UR5 ;  /* 0x00000005ff0e7e24 */ /* 0x001fca000f8e00ff */
[----:B------:R-:W-:-:S04]  /*1370*/  ISETP.GE.U32.AND P0, PT, R4, R14, PT ;  /* 0x0000000e0400720c */ /* 0x000fc80003f06070 */
[----:B-1----:R-:W-:-:S13]  /*1380*/  ISETP.GE.U32.OR P0, PT, R19, UR4, P0 ;  /* 0x0000000413007c0c */ /* 0x002fda0008706470 */
[----:B--2---:R-:W-:Y:S05]  /*1390*/  @P0 BRA `(.L_x_2302) ;  /* 0x0000012400740947 */ /* 0x004fea0003800000 */
[----:B------:R-:W0:Y:S01]  /*13a0*/  LDCU.U8 UR6, c[0x0][0x3d0] ;  /* 0x00007a00ff0677ac */ /* 0x000e220008000000 */
[----:B------:R-:W1:Y:S01]  /*13b0*/  LDCU.64 UR4, c[0x0][0x768] ;  /* 0x0000ed00ff0477ac */ /* 0x000e620008000a00 */
[----:B0-----:R-:W-:Y:S01]  /*13c0*/  UISETP.NE.AND UP0, UPT, UR6, URZ, UPT ;  /* 0x000000ff0600728c */ /* 0x001fe2000bf05270 */
[----:B-1----:R-:W-:-:S05]  /*13d0*/  IADD3 R56, P0, PT, R66, UR4, RZ ;  /* 0x0000000442387c10 */ /* 0x002fca000ff1e0ff */
[----:B------:R-:W-:Y:S02]  /*13e0*/  IMAD.X R57, RZ, RZ, UR5, P0 ;  /* 0x00000005ff397e24 */ /* 0x000fe400080e06ff */
[----:B------:R-:W-:Y:S02]  /*13f0*/  IMAD.MOV.U32 R22, RZ, RZ, R56 ;  /* 0x000000ffff167224 */ /* 0x000fe400078e0038 */
[----:B------:R-:W-:Y:S01]  /*1400*/  IMAD.MOV.U32 R23, RZ, RZ, R57 ;  /* 0x000000ffff177224 */ /* 0x000fe200078e0039 */
[----:B------:R-:W-:Y:S06]  /*1410*/  BRA.U !UP0, `(.L_x_2303) ;  /* 0x0000000d08b07547 */ /* 0x000fec000b800000 */
        /* <DEDUP_REMOVED lines=18> */
.L_x_2304:
        /* <DEDUP_REMOVED lines=56> */
.L_x_2308:
[----:B------:R-:W-:Y:S05]  /*18c0*/  BSYNC.RECONVERGENT B1 ;  /* 0x0000000000017941 */ /* 0x000fea0003800200 */
.L_x_2307:
[----:B------:R-:W0:Y:S01]  /*18d0*/  LDC R25, c[0x0][0x39c] ;  /* 0x0000e700ff197b82 */ /* 0x000e220000000800 */
[----:B------:R-:W-:Y:S02]  /*18e0*/  IADD3 R22, P0, PT, R22, 0x8, RZ ;  /* 0x0000000816167810 */ /* 0x000fe40007f1e0ff */
[----:B------:R-:W-:-:S03]  /*18f0*/  IADD3 R7, PT, PT, -R56, 0x4, RZ ;  /* 0x0000000438077810 */ /* 0x000fc60007ffe1ff */
[----:B------:R-:W-:Y:S01]  /*1900*/  IMAD.X R23, RZ, RZ, R23, P0 ;  /* 0x000000ffff177224 */ /* 0x000fe200000e0617 */
[----:B0-----:R-:W-:-:S07]  /*1910*/  IADD3 R25, PT, PT, R56, -0x4, R25 ;  /* 0xfffffffc38197810 */ /* 0x001fce0007ffe019 */
.L_x_2306:
[----:B------:R-:W-:Y:S05]  /*1920*/  BSYNC.RECONVERGENT B0 ;  /* 0x0000000000007941 */ /* 0x000fea0003800200 */
.L_x_2305:
[----:B------:R-:W0:Y:S01]  /*1930*/  LDC.64 R4, c[0x0][0x3b0] ;  /* 0x0000ec00ff047b82 */ /* 0x000e220000000a00 */
[----:B------:R-:W-:Y:S01]  /*1940*/  BSSY.RECONVERGENT B0, `(.L_x_2309) ;  /* 0x0000055000007945 */ /* 0x000fe20003800200 */
[----:B------:R-:W-:Y:S02]  /*1950*/  IMAD.MOV.U32 R33, RZ, RZ, R26 ;  /* 0x000000ffff217224 */ /* 0x000fe400078e001a */
[----:B------:R-:W-:-:S04]  /*1960*/  IMAD.MOV.U32 R10, RZ, RZ, R12 ;  /* 0x000000ffff0a7224 */ /* 0x000fc800078e000c */
[----:B------:R-:W1:Y:S01]  /*1970*/  LDC R8, c[0x0][0x3b8] ;  /* 0x0000ee00ff087b82 */ /* 0x000e620000000800 */
[----:B0-----:R-:W-:Y:S01]  /*1980*/  IMAD R4, R17, R4, RZ ;  /* 0x0000000411047224 */ /* 0x001fe200078e02ff */
[----:B------:R-:W-:-:S03]  /*1990*/  ISETP.NE.AND P0, PT, R5, RZ, PT ;  /* 0x000000ff0500720c */ /* 0x000fc60003f05270 */
[C---:B------:R-:W-:Y:S01]  /*19a0*/  IMAD R11, R2.reuse, R5, R4 ;  /* 0x00000005020b7224 */ /* 0x040fe200078e0204 */
[----:B------:R-:W-:-:S03]  /*19b0*/  ISETP.NE.AND P0, PT, R2, RZ, P0 ;  /* 0x000000ff0200720c */ /* 0x000fc60000705270 */
[----:B-1----:R-:W-:Y:S01]  /*19c0*/  IMAD R11, R24, R8, R11 ;  /* 0x00000008180b7224 */ /* 0x002fe200078e020b */
[----:B------:R-:W-:-:S03]  /*19d0*/  ISETP.NE.AND P1, PT, R8, RZ, PT ;  /* 0x000000ff0800720c */ /* 0x000fc60003f25270 */
[----:B------:R-:W-:Y:S01]  /*19e0*/  IMAD.SHL.U32 R4, R11, 0x4, RZ ;  /* 0x000000040b047824 */ /* 0x000fe200078e00ff */
[----:B------:R-:W-:Y:S01]  /*19f0*/  ISETP.NE.AND P1, PT, R24, RZ, P1 ;  /* 0x000000ff1800720c */ /* 0x000fe20000f25270 */
[----:B------:R-:W-:Y:S02]  /*1a00*/  IMAD.MOV.U32 R24, RZ, RZ, R30 ;  /* 0x000000ffff187224 */ /* 0x000fe400078e001e */
[----:B------:R-:W-:Y:S01]  /*1a10*/  VIADD R8, R4, 0x3 ;  /* 0x0000000304087836 */ /* 0x000fe20000000000 */
[----:B------:R-:W-:-:S04]  /*1a20*/  PLOP3.LUT P0, PT, P0, P1, PT, 0xf8, 0x8f ;  /* 0x00000000008f781c */ /* 0x000fc80000703f70 */
[----:B------:R-:W-:-:S13]  /*1a30*/  ISETP.GE.U32.AND P2, PT, R8, R25, PT ;  /* 0x000000190800720c */ /* 0x000fda0003f46070 */
[----:B------:R-:W-:Y:S05]  /*1a40*/  @P2 BRA `(.L_x_2310) ;  /* 0x0000000400102947 */ /* 0x000fea0003800000 */
[----:B------:R-:W-:Y:S02]  /*1a50*/  IMAD.MOV.U32 R8, RZ, RZ, R4 ;  /* 0x000000ffff087224 */ /* 0x000fe400078e0004 */
[----:B------:R-:W-:Y:S02]  /*1a60*/  IMAD.MOV.U32 R24, RZ, RZ, R30 ;  /* 0x000000ffff187224 */ /* 0x000fe400078e001e */
[----:B------:R-:W-:Y:S02]  /*1a70*/  IMAD.MOV.U32 R33, RZ, RZ, R26 ;  /* 0x000000ffff217224 */ /* 0x000fe400078e001a */
[----:B------:R-:W-:-:S07]  /*1a80*/  IMAD.MOV.U32 R10, RZ, RZ, R12 ;  /* 0x000000ffff0a7224 */ /* 0x000fce00078e000c */
.L_x_2311:
[----:B------:R-:W-:Y:S01]  /*1a90*/  IMAD.WIDE.U32 R4, R11, 0x8, R22 ;  /* 0x000000080b047825 */ /* 0x000fe200078e0016 */
[----:B------:R-:W-:Y:S01]  /*1aa0*/  PRMT R14, R9, 0x9910, RZ ;  /* 0x00009910090e7816 */ /* 0x000fe200000000ff */
[----:B------:R-:W0:Y:S03]  /*1ab0*/  LDCU UR4, c[0x0][0x3a4] ;  /* 0x00007480ff0477ac */ /* 0x000e260008000800 */
[----:B------:R1:W2:Y:S01]  /*1ac0*/  LDG.E.64 R28, desc[UR36][R4.64] ;  /* 0x00000024041c7981 */ /* 0x0002a2000c1e1b00 */
[----:B------:R-:W-:Y:S01]  /*1ad0*/  PRMT R20, R12, 0x9910, RZ ;  /* 0x000099100c147816 */ /* 0x000fe200000000ff */
[----:B-1----:R-:W-:-:S04]  /*1ae0*/  IMAD.IADD R4, R8, 0x1, R7 ;  /* 0x0000000108047824 */ /* 0x002fc800078e0207 */
[----:B------:R-:W-:Y:S01]  /*1af0*/  VIADD R21, R4, 0x3 ;  /* 0x0000000304157836 */ /* 0x000fe20000000000 */
[----:B------:R-:W-:Y:S01]  /*1b00*/  ISETP.GE.U32.AND P1, PT, R35, R4, PT ;  /* 0x000000042300720c */ /* 0x000fe20003f26070 */
[----:B0-----:R-:W-:-:S03]  /*1b10*/  VIADD R11, R11, UR4 ;  /* 0x000000040b0b7c36 */ /* 0x001fc60008000000 */
[----:B------:R-:W-:Y:S02]  /*1b20*/  ISETP.GE.AND.EX P1, PT, R32, RZ, PT, P1 ;  /* 0x000000ff2000720c */ /* 0x000fe40003f26310 */
[C---:B--2---:R-:W-:Y:S02]  /*1b30*/  PRMT R13, R28.reuse, 0x9910, RZ ;  /* 0x000099101c0d7816 */ /* 0x044fe400000000ff */
[----:B------:R-:W-:Y:S02]  /*1b40*/  PRMT R15, R28, 0xbb32, RZ ;  /* 0x0000bb321c0f7816 */ /* 0x000fe400000000ff */
[CC--:B------:R-:W-:Y:S02]  /*1b50*/  ISETP.NE.AND P3, PT, R14.reuse, R13.reuse, PT ;  /* 0x0000000d0e00720c */ /* 0x0c0fe40003f65270 */
[----:B------:R-:W-:Y:S01]  /*1b60*/  ISETP.GT.AND P4, PT, R14, R13, PT ;  /* 0x0000000d0e00720c */ /* 0x000fe20003f84270 */
[----:B------:R-:W-:Y:S01]  /*1b70*/  VIADD R13, R4, 0x1 ;  /* 0x00000001040d7836 */ /* 0x000fe20000000000 */
[----:B------:R-:W-:-:S02]  /*1b80*/  ISETP.NE.AND P6, PT, R20, R15, PT ;  /* 0x0000000f1400720c */ /* 0x000fc40003fc5270 */
[----:B------:R-:W-:Y:S02]  /*1b90*/  ISETP.GT.AND P5, PT, R20, R15, PT ;  /* 0x0000000f1400720c */ /* 0x000fe40003fa4270 */
[----:B------:R-:W-:Y:S02]  /*1ba0*/  PRMT R20, R6, 0x9910, RZ ;  /* 0x0000991006147816 */ /* 0x000fe400000000ff */
[----:B------:R-:W-:Y:S02]  /*1bb0*/  ISETP.GE.U32.AND P2, PT, R24, R13, PT ;  /* 0x0000000d1800720c */ /* 0x000fe40003f46070 */
[----:B------:R-:W-:Y:S02]  /*1bc0*/  PRMT R5, R29, 0xbb32, RZ ;  /* 0x0000bb321d057816 */ /* 0x000fe400000000ff */
[----:B------:R-:W-:Y:S02]  /*1bd0*/  SEL R8, RZ, 0xffffffff, P5 ;  /* 0xffffffffff087807 */ /* 0x000fe40002800000 */
[----:B------:R-:W-:-:S02]  /*1be0*/  ISETP.GE.AND.EX P2, PT, R26, RZ, PT, P2 ;  /* 0x000000ff1a00720c */ /* 0x000fc40003f46320 */
[CC--:B------:R-:W-:Y:S02]  /*1bf0*/  ISETP.NE.AND P5, PT, R20.reuse, R5.reuse, PT ;  /* 0x000000051400720c */ /* 0x0c0fe40003fa5270 */
[----:B------:R-:W-:Y:S02]  /*1c00*/  @!P6 SEL R8, RZ, 0xffffffff, !P2 ;  /* 0xffffffffff08e807 */ /* 0x000fe40005000000 */
[----:B------:R-:W-:Y:S02]  /*1c10*/  ISETP.GT.AND P6, PT, R20, R5, PT ;  /* 0x000000051400720c */ /* 0x000fe40003fc4270 */
[----:B------:R-:W-:Y:S02]  /*1c20*/  ISETP.GE.U32.AND P2, PT, R0, R21, PT ;  /* 0x000000150000720c */ /* 0x000fe40003f46070 */
[----:B------:R-:W-:Y:S02]  /*1c30*/  PRMT R15, R10, 0x9910, RZ ;  /* 0x000099100a0f7816 */ /* 0x000fe400000000ff */
[----:B------:R-:W-:-:S02]  /*1c40*/  PRMT R14, R29, 0x9910, RZ ;  /* 0x000099101d0e7816 */ /* 0x000fc400000000ff */
[----:B------:R-:W-:Y:S02]  /*1c50*/  SEL R5, RZ, 0xffffffff, !P1 ;  /* 0xffffffffff057807 */ /* 0x000fe40004800000 */
[----:B------:R-:W-:Y:S02]  /*1c60*/  SEL R20, RZ, 0xffffffff, P6 ;  /* 0xffffffffff147807 */ /* 0x000fe40003000000 */
[----:B------:R-:W-:Y:S02]  /*1c70*/  ISETP.GE.AND.EX P2, PT, R3, RZ, PT, P2 ;  /* 0x000000ff0300720c */ /* 0x000fe40003f46320 */
[CC--:B------:R-:W-:Y:S02]  /*1c80*/  ISETP.NE.AND P1, PT, R15.reuse, R14.reuse, PT ;  /* 0x0000000e0f00720c */ /* 0x0c0fe40003f25270 */
[----:B------:R-:W-:Y:S01]  /*1c90*/  ISETP.GT.AND P6, PT, R15, R14, PT ;  /* 0x0000000e0f00720c */ /* 0x000fe20003fc4270 */
[----:B------:R-:W-:Y:S01]  /*1ca0*/  VIADD R14, R4, 0x2 ;  /* 0x00000002040e7836 */ /* 0x000fe20000000000 */
[----:B------:R-:W-:-:S02]  /*1cb0*/  LOP3.LUT R8, R8, 0x1, RZ, 0xc0, !PT ;  /* 0x0000000108087812 */ /* 0x000fc400078ec0ff */
[----:B------:R-:W-:Y:S02]  /*1cc0*/  @!P5 SEL R20, RZ, 0xffffffff, !P2 ;  /* 0xffffffffff14d807 */ /* 0x000fe40005000000 */
[----:B------:R-:W-:Y:S02]  /*1cd0*/  @P3 SEL R5, RZ, 0xffffffff, P4 ;  /* 0xffffffffff053807 */ /* 0x000fe40002000000 */
[----:B------:R-:W-:Y:S02]  /*1ce0*/  ISETP.GE.U32.AND P4, PT, R30, R14, PT ;  /* 0x0000000e1e00720c */ /* 0x000fe40003f86070 */
[----:B------:R-:W-:Y:S01]  /*1cf0*/  ISETP.NE.U32.AND P3, PT, R8, 0x1, PT ;  /* 0x000000010800780c */ /* 0x000fe20003f65070 */
[----:B------:R-:W-:Y:S01]  /*1d00*/  IMAD.SHL.U32 R8, R11, 0x4, RZ ;  /* 0x000000040b087824 */ /* 0x000fe200078e00ff */
[----:B------:R-:W-:Y:S02]  /*1d10*/  LOP3.LUT R20, R20, 0x1, RZ, 0xc0, !PT ;  /* 0x0000000114147812 */ /* 0x000fe400078ec0ff */
[----:B------:R-:W-:-:S02]  /*1d20*/  ISETP.GE.AND.EX P2, PT, R33, RZ, PT, P4 ;  /* 0x000000ff2100720c */ /* 0x000fc40003f46340 */
[----:B------:R-:W-:Y:S01]  /*1d30*/  ISETP.NE.U32.AND P4, PT, R20, 0x1, PT ;  /* 0x000000011400780c */ /* 0x000fe20003f85070 */
[----:B------:R-:W-:Y:S01]  /*1d40*/  VIADD R20, R8, 0x3 ;  /* 0x0000000308147836 */ /* 0x000fe20000000000 */
[----:B------:R-:W-:Y:S02]  /*1d50*/  SEL R15, RZ, 0xffffffff, P6 ;  /* 0xffffffffff0f7807 */ /* 0x000fe40003000000 */
[----:B------:R-:W-:Y:S02]  /*1d60*/  @!P1 SEL R15, RZ, 0xffffffff, !P2 ;  /* 0xffffffffff0f9807 */ /* 0x000fe40005000000 */
[----:B------:R-:W-:Y:S02]  /*1d70*/  ISETP.GE.U32.AND P5, PT, R20, R25, PT ;  /* 0x000000191400720c */ /* 0x000fe40003fa6070 */
[----:B------:R-:W-:Y:S02]  /*1d80*/  LOP3.LUT R5, R5, 0x1, RZ, 0xc0, !PT ;  /* 0x0000000105057812 */ /* 0x000fe400078ec0ff */
[----:B------:R-:W-:-:S02]  /*1d90*/  LOP3.LUT R15, R15, 0x1, RZ, 0xc0, !PT ;  /* 0x000000010f0f7812 */ /* 0x000fc400078ec0ff */
[----:B------:R-:W-:Y:S02]  /*1da0*/  ISETP.NE.U32.AND P1, PT, R5, 0x1, PT ;  /* 0x000000010500780c */ /* 0x000fe40003f25070 */
[----:B------:R-:W-:Y:S02]  /*1db0*/  ISETP.NE.U32.AND P2, PT, R15, 0x1, PT ;  /* 0x000000010f00780c */ /* 0x000fe40003f45070 */
[----:B------:R-:W-:Y:S02]  /*1dc0*/  SEL R35, R4, R35, !P1 ;  /* 0x0000002304237207 */ /* 0x000fe40004800000 */
[C---:B------:R-:W-:Y:S02]  /*1dd0*/  SEL R9, R28.reuse, R9, !P1 ;  /* 0x000000091c097207 */ /* 0x040fe40004800000 */
[----:B------:R-:W-:Y:S02]  /*1de0*/  @!P3 PRMT R12, R28, 0x7632, R12 ;  /* 0x000076321c0cb816 */ /* 0x000fe4000000000c */
[----:B------:R-:W-:-:S02]  /*1df0*/  SEL R24, R13, R24, !P3 ;  /* 0x000000180d187207 */ /* 0x000fc40005800000 */
[----:B------:R-:W-:Y:S02]  /*1e00*/  SEL R30, R14, R30, !P2 ;  /* 0x0000001e0e1e7207 */ /* 0x000fe40005000000 */
[C---:B------:R-:W-:Y:S02]  /*1e10*/  SEL R10, R29.reuse, R10, !P2 ;  /* 0x0000000a1d0a7207 */ /* 0x040fe40005000000 */
[----:B------:R-:W-:Y:S02]  /*1e20*/  @!P4 PRMT R6, R29, 0x7632, R6 ;  /* 0x000076321d06c816 */ /* 0x000fe40000000006 */
[----:B------:R-:W-:Y:S02]  /*1e30*/  SEL R0, R21, R0, !P4 ;  /* 0x0000000015007207 */ /* 0x000fe40006000000 */
[----:B------:R-:W-:Y:S02]  /*1e40*/  SEL R32, R32, RZ, P1 ;  /* 0x000000ff20207207 */ /* 0x000fe40000800000 */
[----:B------:R-:W-:-:S02]  /*1e50*/  SEL R26, R26, RZ, P3 ;  /* 0x000000ff1a1a7207 */ /* 0x000fc40001800000 */
[----:B------:R-:W-:Y:S02]  /*1e60*/  SEL R33, R33, RZ, P2 ;  /* 0x000000ff21217207 */ /* 0x000fe40001000000 */
[----:B------:R-:W-:Y:S01]  /*1e70*/  SEL R3, R3, RZ, P4 ;  /* 0x000000ff03037207 */ /* 0x000fe20002000000 */
[----:B------:R-:W-:Y:S06]  /*1e80*/  @!P5 BRA `(.L_x_2311) ;  /* 0xfffffffc0000d947 */ /* 0x000fec000383ffff */
.L_x_2310:
[----:B------:R-:W-:Y:S05]  /*1e90*/  BSYNC.RECONVERGENT B0 ;  /* 0x0000000000007941 */ /* 0x000fea0003800200 */
.L_x_2309:
        /* <DEDUP_REMOVED lines=23> */
.L_x_2313:
[----:B------:R-:W-:Y:S05]  /*2010*/  BSYNC.RECONVERGENT B0 ;  /* 0x0000000000007941 */ /* 0x000fea0003800200 */
.L_x_2312:
[----:B------:R-:W-:Y:S02]  /*2020*/  PRMT R4, R12, 0x9910, RZ ;  /* 0x000099100c047816 */ /* 0x000fe400000000ff */
[----:B------:R-:W-:Y:S02]  /*2030*/  PRMT R5, R9, 0x9910, RZ ;  /* 0x0000991009057816 */ /* 0x000fe400000000ff */
[----:B------:R-:W-:Y:S02]  /*2040*/  ISETP.GE.U32.AND P0, PT, R35, R24, PT ;  /* 0x000000182300720c */ /* 0x000fe40003f06070 */
[CC--:B------:R-:W-:Y:S02]  /*2050*/  ISETP.NE.AND P1, PT, R5.reuse, R4.reuse, PT ;  /* 0x000000040500720c */ /* 0x0c0fe40003f25270 */
[----:B------:R-:W-:Y:S02]  /*2060*/  ISETP.GT.AND P2, PT, R5, R4, PT ;  /* 0x000000040500720c */ /* 0x000fe40003f44270 */
[----:B------:R-:W-:-:S02]  /*2070*/  ISETP.GE.AND.EX P0, PT, R32, R26, PT, P0 ;  /* 0x0000001a2000720c */ /* 0x000fc40003f06300 */
[----:B------:R-:W-:Y:S02]  /*2080*/  SEL R4, RZ, 0xffffffff, P2 ;  /* 0xffffffffff047807 */ /* 0x000fe40001000000 */
[----:B------:R-:W-:Y:S02]  /*2090*/  PRMT R15, RZ, 0x7610, R15 ;  /* 0x00007610ff0f7816 */ /* 0x000fe4000000000f */
[----:B------:R-:W-:-:S03]  /*20a0*/  PRMT R13, RZ, 0x7610, R13 ;  /* 0x00007610ff0d7816 */ /* 0x000fc6000000000d */
        /* <DEDUP_REMOVED lines=31> */
[----:B------:R-:W-:Y:S02]  /*22a0*/  CS2R R6, SRZ ;  /* 0x0000000000067805 */ /* 0x000fe4000001ff00 */
[----:B------:R-:W-:Y:S02]  /*22b0*/  SEL R3, R3, R8, !P0 ;  /* 0x0000000803037207 */ /* 0x000fe40004000000 */
[----:B------:R-:W-:Y:S01]  /*22c0*/  CS2R R8, SRZ ;  /* 0x0000000000087805 */ /* 0x000fe2000001ff00 */
[----:B------:R-:W-:Y:S06]  /*22d0*/  BRA `(.L_x_2302) ;  /* 0x0000011400a47947 */ /* 0x000fec0003800000 */
.L_x_2303:
        /* <DEDUP_REMOVED lines=29> */
[--C-:B--2---:R-:W-:Y:S02]  /*24b0*/  IMAD.MOV.U32 R16, RZ, RZ, R15.reuse ;  /* 0x000000ffff107224 */ /* 0x104fe400078e000f */
        /* <DEDUP_REMOVED lines=14> */
[--C-:B---3--:R-:W-:Y:S02]  /*25a0*/  IMAD.MOV.U32 R31, RZ, RZ, R0.reuse ;  /* 0x000000ffff1f7224 */ /* 0x108fe400078e0000 */
        /* <DEDUP_REMOVED lines=57> */
[----:B------:R-:W-:-:S07]  /*2940*/  IMAD.MOV.U32 R63, RZ, RZ, R20 ;  /* 0x000000ffff3f7224 */ /* 0x000fce00078e0014 */
.L_x_2318:
[----:B------:R-:W-:-:S05]  /*2950*/  SHF.R.U32.HI R11, RZ, 0x2, R52 ;  /* 0x00000002ff0b7819 */ /* 0x000fca0000011634 */
[----:B------:R-:W-:-:S06]  /*2960*/  IMAD.WIDE.U32 R10, R11, 0x8, R22 ;  /* 0x000000080b0a7825 */ /* 0x000fcc00078e0016 */
[----:B------:R-:W2:Y:S01]  /*2970*/  LDG.E.64 R10, desc[UR36][R10.64] ;  /* 0x000000240a0a7981 */ /* 0x000ea2000c1e1b00 */
[----:B------:R-:W-:-:S05]  /*2980*/  IMAD.IADD R66, R52, 0x1, R3 ;  /* 0x0000000134427824 */ /* 0x000fca00078e0203 */
[----:B------:R-:W-:-:S05]  /*2990*/  SHF.R.U32.HI R9, RZ, 0x2, R66 ;  /* 0x00000002ff097819 */ /* 0x000fca0000011642 */
[----:B------:R-:W-:-:S06]  /*29a0*/  IMAD.WIDE.U32 R8, R9, 0x8, R22 ;  /* 0x0000000809087825 */ /* 0x000fcc00078e0016 */
[----:B------:R-:W3:Y:S01]  /*29b0*/  LDG.E.64 R8, desc[UR36][R8.64] ;  /* 0x0000002408087981 */ /* 0x000ee2000c1e1b00 */
[----:B------:R-:W-:-:S05]  /*29c0*/  IMAD.IADD R64, R66, 0x1, R3 ;  /* 0x0000000142407824 */ /* 0x000fca00078e0203 */
[----:B------:R-:W-:-:S05]  /*29d0*/  SHF.R.U32.HI R7, RZ, 0x2, R64 ;  /* 0x00000002ff077819 */ /* 0x000fca0000011640 */
[----:B------:R-:W-:-:S06]  /*29e0*/  IMAD.WIDE.U32 R6, R7, 0x8, R22 ;  /* 0x0000000807067825 */ /* 0x000fcc00078e0016 */
[----:B------:R-:W4:Y:S01]  /*29f0*/  LDG.E.64 R6, desc[UR36][R6.64] ;  /* 0x0000002406067981 */ /* 0x000f22000c1e1b00 */
[----:B------:R-:W-:-:S05]  /*2a00*/  IMAD.IADD R69, R64, 0x1, R3 ;  /* 0x0000000140457824 */ /* 0x000fca00078e0203 */
[----:B------:R-:W-:-:S05]  /*2a10*/  SHF.R.U32.HI R5, RZ, 0x2, R69 ;  /* 0x00000002ff057819 */ /* 0x000fca0000011645 */
[----:B------:R-:W-:-:S06]  /*2a20*/  IMAD.WIDE.U32 R4, R5, 0x8, R22 ;  /* 0x0000000805047825 */ /* 0x000fcc00078e0016 */
[----:B------:R-:W5:Y:S01]  /*2a30*/  LDG.E.64 R4, desc[UR36][R4.64] ;  /* 0x0000002404047981 */ /* 0x000f62000c1e1b00 */
[----:B------:R-:W-:Y:S02]  /*2a40*/  PRMT R73, R65, 0x9910, RZ ;  /* 0x0000991041497816 */ /* 0x000fe400000000ff */
[----:B------:R-:W-:Y:S02]  /*2a50*/  PRMT R71, R63, 0x9910, RZ ;  /* 0x000099103f477816 */ /* 0x000fe400000000ff */
[-C--:B------:R-:W-:Y:S02]  /*2a60*/  ISETP.GE.U32.AND P5, PT, R55, R52.reuse, PT ;  /* 0x000000343700720c */ /* 0x080fe40003fa6070 */
[----:B------:R-:W-:Y:S02]  /*2a70*/  ISETP.GE.U32.AND P0, PT, R43, R52, PT ;  /* 0x000000342b00720c */ /* 0x000fe40003f06070 */
[----:B------:R-:W-:Y:S02]  /*2a80*/  ISETP.GE.AND.EX P5, PT, R0, RZ, PT, P5 ;  /* 0x000000ff0000720c */ /* 0x000fe40003fa6350 */
[----:B------:R-:W-:-:S02]  /*2a90*/  ISETP.GE.AND.EX P0, PT, R53, RZ, PT, P0 ;  /* 0x000000ff3500720c */ /* 0x000fc40003f06300 */
[----:B------:R-:W-:Y:S02]  /*2aa0*/  PRMT R75, R58, 0x9910, RZ ;  /* 0x000099103a4b7816 */ /* 0x000fe400000000ff */
[----:B------:R-:W-:Y:S02]  /*2ab0*/  PRMT R77, R57, 0x9910, RZ ;  /* 0x00009910394d7816 */ /* 0x000fe400000000ff */
[----:B------:R-:W-:Y:S02]  /*2ac0*/  PRMT R79, R30, 0x9910, RZ ;  /* 0x000099101e4f7816 */ /* 0x000fe400000000ff */
[----:B------:R-:W-:Y:S02]  /*2ad0*/  PRMT R83, R26, 0x9910, RZ ;  /* 0x000099101a537816 */ /* 0x000fe400000000ff */
[----:B------:R-:W-:Y:S02]  /*2ae0*/  PRMT R81, R27, 0x9910, RZ ;  /* 0x000099101b517816 */ /* 0x000fe400000000ff */
[----:B--2---:R-:W-:-:S02]  /*2af0*/  PRMT R70, R10, 0xbb32, RZ ;  /* 0x0000bb320a467816 */ /* 0x004fc400000000ff */
[----:B------:R-:W-:Y:S02]  /*2b00*/  PRMT R68, R10, 0x9910, RZ ;  /* 0x000099100a447816 */ /* 0x000fe400000000ff */
[----:B------:R-:W-:Y:S02]  /*2b10*/  ISETP.NE.AND P2, PT, R73, R70, PT ;  /* 0x000000464900720c */ /* 0x000fe40003f45270 */
[CC--:B------:R-:W-:Y:S02]  /*2b20*/  ISETP.NE.AND P3, PT, R71.reuse, R68.reuse, PT ;  /* 0x000000444700720c */ /* 0x0c0fe40003f65270 */
[----:B------:R-:W-:Y:S02]  /*2b30*/  ISETP.GT.AND P1, PT, R71, R68, PT ;  /* 0x000000444700720c */ /* 0x000fe40003f24270 */
[----:B------:R-:W-:Y:S02]  /*2b40*/  ISETP.GT.AND P4, PT, R73, R70, PT ;  /* 0x000000464900720c */ /* 0x000fe40003f84270 */
[----:B------:R-:W-:-:S02]  /*2b50*/  PRMT R71, R61, 0x9910, RZ ;  /* 0x000099103d477816 */ /* 0x000fc400000000ff */
[----:B------:R-:W-:Y:S02]  /*2b60*/  PRMT R70, R11, 0x9910, RZ ;  /* 0x000099100b467816 */ /* 0x000fe400000000ff */
[----:B------:R-:W-:Y:S02]  /*2b70*/  SEL R68, RZ, 0xffffffff, !P5 ;  /* 0xffffffffff447807 */ /* 0x000fe40006800000 */
[CC--:B------:R-:W-:Y:S02]  /*2b80*/  ISETP.NE.AND P5, PT, R71.reuse, R70.reuse, PT ;  /* 0x000000464700720c */ /* 0x0c0fe40003fa5270 */
[----:B------:R-:W-:Y:S02]  /*2b90*/  ISETP.GT.AND P6, PT, R71, R70, PT ;  /* 0x000000464700720c */ /* 0x000fe40003fc4270 */
[----:B------:R-:W-:Y:S02]  /*2ba0*/  SEL R70, RZ, 0xffffffff, !P0 ;  /* 0xffffffffff467807 */ /* 0x000fe40004000000 */
[----:B------:R-:W-:-:S02]  /*2bb0*/  ISETP.GE.U32.AND P0, PT, R41, R52, PT ;  /* 0x000000342900720c */ /* 0x000fc40003f06070 */
[----:B------:R-:W-:Y:S02]  /*2bc0*/  @P2 SEL R70, RZ, 0xffffffff, P4 ;  /* 0xffffffffff462807 */ /* 0x000fe40002000000 */
[----:B------:R-:W-:Y:S02]  /*2bd0*/  ISETP.GE.AND.EX P0, PT, R35, RZ, PT, P0 ;  /* 0x000000ff2300720c */ /* 0x000fe40003f06300 */
[----:B------:R-:W-:Y:S02]  /*2be0*/  ISETP.GE.U32.AND P4, PT, R42, R52, PT ;  /* 0x000000342a00720c */ /* 0x000fe40003f86070 */
[----:B------:R-:W-:Y:S02]  /*2bf0*/  @P3 SEL R68, RZ, 0xffffffff, P1 ;  /* 0xffffffffff443807 */ /* 0x000fe40000800000 */
[----:B------:R-:W-:Y:S02]  /*2c00*/  SEL R71, RZ, 0xffffffff, !P0 ;  /* 0xffffffffff477807 */ /* 0x000fe40004000000 */
[----:B------:R-:W-:-:S02]  /*2c10*/  PRMT R73, R67, 0x9910, RZ ;  /* 0x0000991043497816 */ /* 0x000fc400000000ff */
[----:B------:R-:W-:Y:S02]  /*2c20*/  PRMT R72, R11, 0xbb32, RZ ;  /* 0x0000bb320b487816 */ /* 0x000fe400000000ff */
[----:B------:R-:W-:Y:S02]  /*2c30*/  ISETP.GE.U32.AND P0, PT, R29, R66, PT ;  /* 0x000000421d00720c */ /* 0x000fe40003f06070 */
[----:B------:R-:W-:Y:S02]  /*2c40*/  ISETP.GE.AND.EX P4, PT, R51, RZ, PT, P4 ;  /* 0x000000ff3300720c */ /* 0x000fe40003f86340 */
[----:B------:R-:W-:Y:S02]  /*2c50*/  LOP3.LUT R70, R70, 0x1, RZ, 0xc0, !PT ;  /* 0x0000000146467812 */ /* 0x000fe400078ec0ff */
[----:B------:R-:W-:Y:S02]  /*2c60*/  LOP3.LUT R68, R68, 0x1, RZ, 0xc0, !PT ;  /* 0x0000000144447812 */ /* 0x000fe400078ec0ff */
[----:B------:R-:W-:-:S02]  /*2c70*/  ISETP.NE.AND P3, PT, R73, R72, PT ;  /* 0x000000484900720c */ /* 0x000fc40003f65270 */
[----:B------:R-:W-:Y:S02]  /*2c80*/  ISETP.GT.AND P1, PT, R73, R72, PT ;  /* 0x000000484900720c */ /* 0x000fe40003f24270 */
[----:B------:R-:W-:Y:S02]  /*2c90*/  ISETP.GE.AND.EX P0, PT, R33, RZ, PT, P0 ;  /* 0x000000ff2100720c */ /* 0x000fe40003f06300 */
[----:B------:R-:W-:Y:S02]  /*2ca0*/  SEL R72, RZ, 0xffffffff, !P4 ;  /* 0xffffffffff487807 */ /* 0x000fe40006000000 */
[----:B------:R-:W-:Y:S02]  /*2cb0*/  ISETP.NE.U32.AND P4, PT, R70, 0x1, PT ;  /* 0x000000014600780c */ /* 0x000fe40003f85070 */
[----:B------:R-:W-:Y:S02]  /*2cc0*/  ISETP.NE.U32.AND P2, PT, R68, 0x1, PT ;  /* 0x000000014400780c */ /* 0x000fe40003f45070 */
[----:B------:R-:W-:-:S02]  /*2cd0*/  PRMT R73, R59, 0x9910, RZ ;  /* 0x000099103b497816 */ /* 0x000fc400000000ff */
[----:B---3--:R-:W-:Y:S02]  /*2ce0*/  PRMT R70, R8, 0x9910, RZ ;  /* 0x0000991008467816 */ /* 0x008fe400000000ff */
[----:B------:R-:W-:Y:S02]  /*2cf0*/  SEL R68, RZ, 0xffffffff, !P0 ;  /* 0xffffffffff447807 */ /* 0x000fe40004000000 */
[----:B------:R-:W-:Y:S02]  /*2d00*/  ISETP.GE.U32.AND P0, PT, R40, R66, PT ;  /* 0x000000422800720c */ /* 0x000fe40003f06070 */
[----:B------:R-:W-:Y:S02]  /*2d10*/  @P5 SEL R71, RZ, 0xffffffff, P6 ;  /* 0xffffffffff475807 */ /* 0x000fe40003000000 */
[----:B------:R-:W-:Y:S02]  /*2d20*/  ISETP.NE.AND P6, PT, R73, R70, PT ;  /* 0x000000464900720c */ /* 0x000fe40003fc5270 */
[----:B------:R-:W-:-:S02]  /*2d30*/  ISETP.GE.AND.EX P0, PT, R32, RZ, PT, P0 ;  /* 0x000000ff2000720c */ /* 0x000fc40003f06300 */
[----:B------:R-:W-:Y:S02]  /*2d40*/  PRMT R74, R9, 0x9910, RZ ;  /* 0x00009910094a7816 */ /* 0x000fe400000000ff */
[----:B------:R-:W-:Y:S02]  /*2d50*/  ISETP.GT.AND P5, PT, R73, R70, PT ;  /* 0x000000464900720c */ /* 0x000fe40003fa4270 */
[----:B------:R-:W-:Y:S02]  /*2d60*/  SEL R70, RZ, 0xffffffff, !P0 ;  /* 0xffffffffff467807 */ /* 0x000fe40004000000 */
[----:B------:R-:W-:Y:S02]  /*2d70*/  ISETP.GE.U32.AND P0, PT, R38, R66, PT ;  /* 0x000000422600720c */ /* 0x000fe40003f06070 */
[----:B------:R-:W-:Y:S02]  /*2d80*/  @P3 SEL R72, RZ, 0xffffffff, P1 ;  /* 0xffffffffff483807 */ /* 0x000fe40000800000 */
[----:B------:R-:W-:-:S02]  /*2d90*/  ISETP.NE.AND P1, PT, R75, R74, PT ;  /* 0x0000004a4b00720c */ /* 0x000fc40003f25270 */
[----:B------:R-:W-:Y:S02]  /*2da0*/  ISETP.GT.AND P3, PT, R75, R74, PT ;  /* 0x0000004a4b00720c */ /* 0x000fe40003f64270 */
[----:B------:R-:W-:Y:S02]  /*2db0*/  PRMT R74, R62, 0x9910, RZ ;  /* 0x000099103e4a7816 */ /* 0x000fe400000000ff */
[----:B------:R-:W-:Y:S02]  /*2dc0*/  PRMT R73, R8, 0xbb32, RZ ;  /* 0x0000bb3208497816 */ /* 0x000fe400000000ff */
[----:B------:R-:W-:Y:S02]  /*2dd0*/  ISETP.GE.AND.EX P0, PT, R46, RZ, PT, P0 ;  /* 0x000000ff2e00720c */ /* 0x000fe40003f06300 */
[----:B------:R-:W-:Y:S02]  /*2de0*/  PRMT R76, R9, 0xbb32, RZ ;  /* 0x0000bb32094c7816 */ /* 0x000fe400000000ff */
[----:B------:R-:W-:-:S02]  /*2df0*/  @P6 SEL R68, RZ, 0xffffffff, P5 ;  /* 0xffffffffff446807 */ /* 0x000fc40002800000 */
[CC--:B------:R-:W-:Y:S02]  /*2e00*/  ISETP.NE.AND P6, PT, R74.reuse, R73.reuse, PT ;  /* 0x000000494a00720c */ /* 0x0c0fe40003fc5270 */
[----:B------:R-:W-:Y:S01]  /*2e10*/  ISETP.GT.AND P5, PT, R74, R73, PT ;  /* 0x000000494a00720c */ /* 0x000fe20003fa4270 */
[----:B------:R-:W-:Y:S01]  /*2e20*/  IMAD.MOV.U32 R74, RZ, RZ, R76 ;  /* 0x000000ffff4a7224 */ /* 0x000fe200078e004c */
[----:B------:R-:W-:Y:S02]  /*2e30*/  SEL R73, RZ, 0xffffffff, !P0 ;  /* 0xffffffffff497807 */ /* 0x000fe40004000000 */
[----:B------:R-:W-:Y:S02]  /*2e40*/  ISETP.GE.U32.AND P0, PT, R39, R66, PT ;  /* 0x000000422700720c */ /* 0x000fe40003f06070 */
[----:B------:R-:W-:Y:S02]  /*2e50*/  PRMT R75, R60, 0x9910, RZ ;  /* 0x000099103c4b7816 */ /* 0x000fe400000000ff */
[----:B------:R-:W-:-:S02]  /*2e60*/  ISETP.GE.AND.EX P0, PT, R50, RZ, PT, P0 ;  /* 0x000000ff3200720c */ /* 0x000fc40003f06300 */
[----:B------:R-:W-:Y:S02]  /*2e70*/  @P1 SEL R70, RZ, 0xffffffff, P3 ;  /* 0xffffffffff461807 */ /* 0x000fe40001800000 */
[CC--:B------:R-:W-:Y:S02]  /*2e80*/  ISETP.NE.AND P3, PT, R75.reuse, R74.reuse, PT ;  /* 0x0000004a4b00720c */ /* 0x0c0fe40003f65270 */
[----:B------:R-:W-:Y:S02]  /*2e90*/  ISETP.GT.AND P1, PT, R75, R74, PT ;  /* 0x0000004a4b00720c */ /* 0x000fe40003f24270 */
[----:B----4-:R-:W-:Y:S02]  /*2ea0*/  PRMT R74, R6, 0x9910, RZ ;  /* 0x00009910064a7816 */ /* 0x010fe400000000ff */
[----:B------:R-:W-:Y:S02]  /*2eb0*/  SEL R75, RZ, 0xffffffff, !P0 ;  /* 0xffffffffff4b7807 */ /* 0x000fe40004000000 */
[----:B------:R-:W-:-:S02]  /*2ec0*/  ISETP.GE.U32.AND P0, PT, R47, R64, PT ;  /* 0x000000402f00720c */ /* 0x000fc40003f06070 */
[----:B------:R-:W-:Y:S02]  /*2ed0*/  PRMT R76, R56, 0x9910, RZ ;  /* 0x00009910384c7816 */ /* 0x000fe400000000ff */
[----:B------:R-:W-:Y:S02]  /*2ee0*/  @P6 SEL R73, RZ, 0xffffffff, P5 ;  /* 0xffffffffff496807 */ /* 0x000fe40002800000 */
[CC--:B------:R-:W-:Y:S02]  /*2ef0*/  ISETP.NE.AND P5, PT, R77.reuse, R74.reuse, PT ;  /* 0x0000004a4d00720c */ /* 0x0c0fe40003fa5270 */
[----:B------:R-:W-:Y:S02]  /*2f00*/  ISETP.GE.AND.EX P0, PT, R44, RZ, PT, P0 ;  /* 0x000000ff2c00720c */ /* 0x000fe40003f06300 */
[----:B------:R-:W-:Y:S01]  /*2f10*/  ISETP.GT.AND P6, PT, R77, R74, PT ;  /* 0x0000004a4d00720c */ /* 0x000fe20003fc4270 */
[----:B------:R-:W-:Y:S01]  /*2f20*/  IMAD.MOV.U32 R77, RZ, RZ, R76 ;  /* 0x000000ffff4d7224 */ /* 0x000fe200078e004c */
[----:B------:R-:W-:-:S02]  /*2f30*/  PRMT R74, R6, 0xbb32, RZ ;  /* 0x0000bb32064a7816 */ /* 0x000fc400000000ff */
[----:B------:R-:W-:Y:S02]  /*2f40*/  SEL R76, RZ, 0xffffffff, !P0 ;  /* 0xffffffffff4c7807 */ /* 0x000fe40004000000 */
[----:B------:R-:W-:Y:S02]  /*2f50*/  ISETP.GE.U32.AND P0, PT, R37, R64, PT ;  /* 0x000000402500720c */ /* 0x000fe40003f06070 */
[----:B------:R-:W-:Y:S02]  /*2f60*/  @P3 SEL R75, RZ, 0xffffffff, P1 ;  /* 0xffffffffff4b3807 */ /* 0x000fe40000800000 */
[----:B------:R-:W-:Y:S02]  /*2f70*/  ISETP.NE.AND P3, PT, R77, R74, PT ;  /* 0x0000004a4d00720c */ /* 0x000fe40003f65270 */
[----:B------:R-:W-:Y:S02]  /*2f80*/  PRMT R78, R7, 0x9910, RZ ;  /* 0x00009910074e7816 */ /* 0x000fe400000000ff */
[----:B------:R-:W-:-:S02]  /*2f90*/  ISETP.GE.AND.EX P0, PT, R49, RZ, PT, P0 ;  /* 0x000000ff3100720c */ /* 0x000fc40003f06300 */
[----:B------:R-:W-:Y:S02]  /*2fa0*/  ISETP.GT.AND P1, PT, R77, R74, PT ;  /* 0x0000004a4d00720c */ /* 0x000fe40003f24270 */
[----:B------:R-:W-:Y:S02]  /*2fb0*/  @P5 SEL R76, RZ, 0xffffffff, P6 ;  /* 0xffffffffff4c5807 */ /* 0x000fe40003000000 */
[C---:B------:R-:W-:Y:S02]  /*2fc0*/  ISETP.NE.AND P6, PT, R79.reuse, R78, PT ;  /* 0x0000004e4f00720c */ /* 0x040fe40003fc5270 */
[----:B------:R-:W-:Y:S02]  /*2fd0*/  SEL R77, RZ, 0xffffffff, !P0 ;  /* 0xffffffffff4d7807 */ /* 0x000fe40004000000 */
[----:B------:R-:W-:Y:S02]  /*2fe0*/  ISETP.GE.U32.AND P0, PT, R36, R64, PT ;  /* 0x000000402400720c */ /* 0x000fe40003f06070 */
[----:B------:R-:W-:-:S02]  /*2ff0*/  ISETP.GT.AND P5, PT, R79, R78, PT ;  /* 0x0000004e4f00720c */ /* 0x000fc40003fa4270 */
[----:B------:R-:W-:Y:S02]  /*3000*/  PRMT R79, R54, 0x9910, RZ ;  /* 0x00009910364f7816 */ /* 0x000fe400000000ff */
[----:B------:R-:W-:Y:S02]  /*3010*/  PRMT R74, R7, 0xbb32, RZ ;  /* 0x0000bb32074a7816 */ /* 0x000fe400000000ff */
[----:B------:R-:W-:Y:S02]  /*3020*/  ISETP.GE.AND.EX P0, PT, R28, RZ, PT, P0 ;  /* 0x000000ff1c00720c */ /* 0x000fe40003f06300 */
[----:B------:R-:W-:Y:S02]  /*3030*/  @P3 SEL R77, RZ, 0xffffffff, P1 ;  /* 0xffffffffff4d3807 */ /* 0x000fe40000800000 */
[----:B------:R-:W-:Y:S02]  /*3040*/  ISETP.NE.AND P1, PT, R79, R74, PT ;  /* 0x0000004a4f00720c */ /* 0x000fe40003f25270 */
[----:B------:R-:W-:-:S02]  /*3050*/  SEL R78, RZ, 0xffffffff, !P0 ;  /* 0xffffffffff4e7807 */ /* 0x000fc40004000000 */
[----:B------:R-:W-:Y:S02]  /*3060*/  ISETP.GE.U32.AND P0, PT, R34, R64, PT ;  /* 0x000000402200720c */ /* 0x000fe40003f06070 */
[----:B------:R-:W-:Y:S02]  /*3070*/  @P6 SEL R78, RZ, 0xffffffff, P5 ;  /* 0xffffffffff4e6807 */ /* 0x000fe40002800000 */
[----:B------:R-:W-:Y:S02]  /*3080*/  ISETP.GE.AND.EX P6, PT, R45, RZ, PT, P0 ;  /* 0x000000ff2d00720c */ /* 0x000fe40003fc6300 */
[----:B-----5:R-:W-:Y:S02]  /*3090*/  PRMT R82, R4, 0xbb32, RZ ;  /* 0x0000bb3204527816 */ /* 0x020fe400000000ff */
[----:B------:R-:W-:Y:S02]  /*30a0*/  ISETP.GT.AND P3, PT, R79, R74, PT ;  /* 0x0000004a4f00720c */ /* 0x000fe40003f64270 */
[----:B------:R-:W-:-:S02]  /*30b0*/  SEL R79, RZ, 0xffffffff, !P6 ;  /* 0xffffffffff4f7807 */ /* 0x000fc40007000000 */
[-C--:B------:R-:W-:Y:S02]  /*30c0*/  ISETP.GE.U32.AND P5, PT, R48, R69.reuse, PT ;  /* 0x000000453000720c */ /* 0x080fe40003fa6070 */
[----:B------:R-:W-:Y:S02]  /*30d0*/  ISETP.GE.U32.AND P0, PT, R24, R69, PT ;  /* 0x000000451800720c */ /* 0x000fe40003f06070 */
[----:B------:R-:W-:Y:S02]  /*30e0*/  PRMT R74, R4, 0x9910, RZ ;  /* 0x00009910044a7816 */ /* 0x000fe400000000ff */
[----:B------:R-:W-:Y:S02]  /*30f0*/  ISETP.NE.AND P6, PT, R83, R82, PT ;  /* 0x000000525300720c */ /* 0x000fe40003fc5270 */
[----:B------:R-:W-:Y:S02]  /*3100*/  LOP3.LUT R71, R71, 0x1, RZ, 0xc0, !PT ;  /* 0x0000000147477812 */ /* 0x000fe400078ec0ff */
[----:B------:R-:W-:-:S02]  /*3110*/  @P1 SEL R79, RZ, 0xffffffff, P3 ;  /* 0xffffffffff4f1807 */ /* 0x000fc40001800000 */
[----:B------:R-:W-:Y:S02]  /*3120*/  ISETP.GE.AND.EX P5, PT, R25, RZ, PT, P5 ;  /* 0x000000ff1900720c */ /* 0x000fe40003fa6350 */
[----:B------:R-:W-:Y:S02]  /*3130*/  ISETP.NE.AND P3, PT, R81, R74, PT ;  /* 0x0000004a5100720c */ /* 0x000fe40003f65270 */
[----:B------:R-:W-:Y:S02]  /*3140*/  ISETP.GE.AND.EX P0, PT, R21, RZ, PT, P0 ;  /* 0x000000ff1500720c */ /* 0x000fe40003f06300 */
[----:B------:R-:W-:Y:S02]  /*3150*/  ISETP.NE.U32.AND P1, PT, R71, 0x1, PT ;  /* 0x000000014700780c */ /* 0x000fe40003f25070 */
[----:B------:R-:W-:Y:S02]  /*3160*/  SEL R71, RZ, 0xffffffff, !P5 ;  /* 0xffffffffff477807 */ /* 0x000fe40006800000 */
[----:B------:R-:W-:-:S02]  /*3170*/  SEL R80, RZ, 0xffffffff, !P0 ;  /* 0xffffffffff507807 */ /* 0x000fc40004000000 */
[----:B------:R-:W-:Y:S02]  /*3180*/  ISETP.GT.AND P5, PT, R81, R74, PT ;  /* 0x0000004a5100720c */ /* 0x000fe40003fa4270 */
[----:B------:R-:W-:Y:S02]  /*3190*/  ISETP.GT.AND P0, PT, R83, R82, PT ;  /* 0x000000525300720c */ /* 0x000fe40003f04270 */
[----:B------:R-:W-:Y:S02]  /*31a0*/  PRMT R81, R20, 0x9910, RZ ;  /* 0x0000991014517816 */ /* 0x000fe400000000ff */
[----:B------:R-:W-:Y:S02]  /*31b0*/  PRMT R74, R5, 0x9910, RZ ;  /* 0x00009910054a7816 */ /* 0x000fe400000000ff */
[----:B------:R-:W-:Y:S02]  /*31c0*/  @P6 SEL R80, RZ, 0xffffffff, P0 ;  /* 0xffffffffff506807 */ /* 0x000fe40000000000 */
[----:B------:R-:W-:-:S02]  /*31d0*/  ISETP.NE.AND P6, PT, R81, R74, PT ;  /* 0x0000004a5100720c */ /* 0x000fc40003fc5270 */
[----:B------:R-:W-:Y:S02]  /*31e0*/  @P3 SEL R71, RZ, 0xffffffff, P5 ;  /* 0xffffffffff473807 */ /* 0x000fe40002800000 */
[----:B------:R-:W-:Y:S02]  /*31f0*/  ISETP.GE.U32.AND P3, PT, R15, R69, PT ;  /* 0x000000450f00720c */ /* 0x000fe40003f66070 */
[----:B------:R-:W-:Y:S02]  /*3200*/  LOP3.LUT R72, R72, 0x1, RZ, 0xc0, !PT ;  /* 0x0000000148487812 */ /* 0x000fe400078ec0ff */
[----:B------:R-:W-:Y:S02]  /*3210*/  ISETP.GE.AND.EX P0, PT, R13, RZ, PT, P3 ;  /* 0x000000ff0d00720c */ /* 0x000fe40003f06330 */
[----:B------:R-:W-:Y:S02]  /*3220*/  ISETP.GT.AND P3, PT, R81, R74, PT ;  /* 0x0000004a5100720c */ /* 0x000fe40003f64270 */
[----:B------:R-:W-:-:S02]  /*3230*/  PRMT R83, R12, 0x9910, RZ ;  /* 0x000099100c537816 */ /* 0x000fc400000000ff */
[----:B------:R-:W-:Y:S02]  /*3240*/  PRMT R82, R5, 0xbb32, RZ ;  /* 0x0000bb3205527816 */ /* 0x000fe400000000ff */
[----:B------:R-:W-:Y:S02]  /*3250*/  SEL R81, RZ, 0xffffffff, !P0 ;  /* 0xffffffffff517807 */ /* 0x000fe40004000000 */
[----:B------:R-:W-:Y:S02]  /*3260*/  ISETP.NE.U32.AND P5, PT, R72, 0x1, PT ;  /* 0x000000014800780c */ /* 0x000fe40003fa5070 */
[----:B------:R-:W-:Y:S02]  /*3270*/  @P6 SEL R81, RZ, 0xffffffff, P3 ;  /* 0xffffffffff516807 */ /* 0x000fe40001800000 */
[----:B------:R-:W-:Y:S02]  /*3280*/  ISETP.NE.AND P3, PT, R83, R82, PT ;  /* 0x000000525300720c */ /* 0x000fe40003f65270 */
[----:B------:R-:W-:-:S02]  /*3290*/  SEL R55, R52, R55, !P2 ;  /* 0x0000003734377207 */ /* 0x000fc40005000000 */
[C---:B------:R-:W-:Y:S02]  /*32a0*/  SEL R43, R52.reuse, R43, !P4 ;  /* 0x0000002b342b7207 */ /* 0x040fe40006000000 */
[C---:B------:R-:W-:Y:S02]  /*32b0*/  SEL R41, R52.reuse, R41, !P1 ;  /* 0x0000002934297207 */ /* 0x040fe40004800000 */
[----:B------:R-:W-:Y:S01]  /*32c0*/  SEL R42, R52, R42, !P5 ;  /* 0x0000002a342a7207 */ /* 0x000fe20006800000 */
[----:B------:R-:W-:Y:S01]  /*32d0*/  IMAD.IADD R52, R69, 0x1, R3 ;  /* 0x0000000145347824 */ /* 0x000fe200078e0203 */
[----:B------:R-:W-:Y:S02]  /*32e0*/  PRMT R72, R10, 0x7632, R72 ;  /* 0x000076320a487816 */ /* 0x000fe40000000048 */
[----:B------:R-:W-:Y:S02]  /*32f0*/  ISETP.GE.U32.AND P0, PT, R16, R69, PT ;  /* 0x000000451000720c */ /* 0x000fe40003f06070 */
[----:B------:R-:W-:Y:S01]  /*3300*/  SEL R72, R72, R65, !P4 ;  /* 0x0000004148487207 */ /* 0x000fe20006000000 */
[----:B------:R-:W-:Y:S01]  /*3310*/  IMAD R65, R3, 0x3, R52 ;  /* 0x0000000303417824 */ /* 0x000fe200078e0234 */
[----:B------:R-:W-:-:S02]  /*3320*/  PRMT R74, R11, 0x7632, R74 ;  /* 0x000076320b4a7816 */ /* 0x000fc4000000004a */
[----:B------:R-:W-:Y:S02]  /*3330*/  ISETP.GE.AND.EX P0, PT, R31, RZ, PT, P0 ;  /* 0x000000ff1f00720c */ /* 0x000fe40003f06300 */
[----:B------:R-:W-:Y:S02]  /*3340*/  ISETP.GT.AND P6, PT, R83, R82, PT ;  /* 0x000000525300720c */ /* 0x000fe40003fc4270 */
[----:B------:R-:W-:Y:S02]  /*3350*/  LOP3.LUT R73, R73, 0x1, RZ, 0xc0, !PT ;  /* 0x0000000149497812 */ /* 0x000fe400078ec0ff */
[----:B------:R-:W-:Y:S02]  /*3360*/  LOP3.LUT R75, R75, 0x1, RZ, 0xc0, !PT ;  /* 0x000000014b4b7812 */ /* 0x000fe400078ec0ff */
[----:B------:R-:W-:Y:S02]  /*3370*/  LOP3.LUT R68, R68, 0x1, RZ, 0xc0, !PT ;  /* 0x0000000144447812 */ /* 0x000fe400078ec0ff */
[----:B------:R-:W-:-:S02]  /*3380*/  SEL R74, R74, R67, !P5 ;  /* 0x000000434a4a7207 */ /* 0x000fc40006800000 */
[----:B------:R-:W-:Y:S02]  /*3390*/  SEL R82, RZ, 0xffffffff, !P0 ;  /* 0xffffffffff527807 */ /* 0x000fe40004000000 */
[----:B------:R-:W-:Y:S02]  /*33a0*/  ISETP.GE.U32.AND P0, PT, R65, R14, PT ;  /* 0x0000000e4100720c */ /* 0x000fe40003f06070 */
[----:B------:R-:W-:Y:S02]  /*33b0*/  @P3 SEL R82, RZ, 0xffffffff, P6 ;  /* 0xffffffffff523807 */ /* 0x000fe40003000000 */
[----:B------:R-:W-:Y:S02]  /*33c0*/  SEL R67, R10, R63, !P2 ;  /* 0x0000003f0a437207 */ /* 0x000fe40005000000 */
[----:B------:R-:W-:Y:S02]  /*33d0*/  SEL R0, R0, RZ, P2 ;  /* 0x000000ff00007207 */ /* 0x000fe40001000000 */
[----:B------:R-:W-:-:S02]  /*33e0*/  LOP3.LUT R70, R70, 0x1, RZ, 0xc0, !PT ;  /* 0x0000000146467812 */ /* 0x000fc400078ec0ff */
[----:B------:R-:W-:Y:S02]  /*33f0*/  ISETP.NE.U32.AND P3, PT, R73, 0x1, PT ;  /* 0x000000014900780c */ /* 0x000fe40003f65070 */
[----:B------:R-:W-:Y:S02]  /*3400*/  ISETP.NE.U32.AND P2, PT, R75, 0x1, PT ;  /* 0x000000014b00780c */ /* 0x000fe40003f45070 */
[----:B------:R-:W-:Y:S02]  /*3410*/  PRMT R63, R8, 0x7632, R63 ;  /* 0x00007632083f7816 */ /* 0x000fe4000000003f */
[----:B------:R-:W-:Y:S02]  /*3420*/  PRMT R65, R9, 0x7632, R65 ;  /* 0x0000763209417816 */ /* 0x000fe40000000041 */
[----:B------:R-:W-:Y:S02]  /*3430*/  ISETP.NE.U32.AND P6, PT, R68, 0x1, PT ;  /* 0x000000014400780c */ /* 0x000fe40003fc5070 */
[----:B------:R-:W-:-:S02]  /*3440*/  SEL R53, R53, RZ, P4 ;  /* 0x000000ff35357207 */ /* 0x000fc40002000000 */
[----:B------:R-:W-:Y:S02]  /*3450*/  LOP3.LUT R79, R79, 0x1, RZ, 0xc0, !PT ;  /* 0x000000014f4f7812 */ /* 0x000fe400078ec0ff */
[----:B------:R-:W-:Y:S02]  /*3460*/  ISETP.NE.U32.AND P4, PT, R70, 0x1, PT ;  /* 0x000000014600780c */ /* 0x000fe40003f85070 */
[----:B------:R-:W-:Y:S02]  /*3470*/  LOP3.LUT R76, R76, 0x1, RZ, 0xc0, !PT ;  /* 0x000000014c4c7812 */ /* 0x000fe400078ec0ff */
[----:B------:R-:W-:Y:S02]  /*3480*/  LOP3.LUT R77, R77, 0x1, RZ, 0xc0, !PT ;  /* 0x000000014d4d7812 */ /* 0x000fe400078ec0ff */
[----:B------:R-:W-:Y:S02]  /*3490*/  SEL R68, R63, R62, !P3 ;  /* 0x0000003e3f447207 */ /* 0x000fe40005800000 */
[----:B------:R-:W-:-:S02]  /*34a0*/  SEL R70, R65, R60, !P2 ;  /* 0x0000003c41467207 */ /* 0x000fc40005000000 */
[----:B------:R-:W-:Y:S02]  /*34b0*/  SEL R29, R66, R29, !P6 ;  /* 0x0000001d421d7207 */ /* 0x000fe40007000000 */
[----:B------:R-:W-:Y:S02]  /*34c0*/  SEL R60, R11, R61, !P1 ;  /* 0x0000003d0b3c7207 */ /* 0x000fe40004800000 */
[----:B------:R-:W-:Y:S02]  /*34d0*/  SEL R62, R8, R59, !P6 ;  /* 0x0000003b083e7207 */ /* 0x000fe40007000000 */
[----:B------:R-:W-:Y:S02]  /*34e0*/  SEL R33, R33, RZ, P6 ;  /* 0x000000ff21217207 */ /* 0x000fe40003000000 */
[----:B------:R-:W-:Y:S02]  /*34f0*/  SEL R35, R35, RZ, P1 ;  /* 0x000000ff23237207 */ /* 0x000fe40000800000 */
[----:B------:R-:W-:-:S02]  /*3500*/  SEL R51, R51, RZ, P5 ;  /* 0x000000ff33337207 */ /* 0x000fc40002800000 */
[----:B------:R-:W-:Y:S02]  /*3510*/  ISETP.NE.U32.AND P6, PT, R79, 0x1, PT ;  /* 0x000000014f00780c */ /* 0x000fe40003fc5070 */
[----:B------:R-:W-:Y:S02]  /*3520*/  PRMT R61, R7, 0x7632, R61 ;  /* 0x00007632073d7816 */ /* 0x000fe4000000003d */
[----:B------:R-:W-:Y:S02]  /*3530*/  ISETP.NE.U32.AND P1, PT, R76, 0x1, PT ;  /* 0x000000014c00780c */ /* 0x000fe40003f25070 */
[----:B------:R-:W-:Y:S02]  /*3540*/  ISETP.NE.U32.AND P5, PT, R77, 0x1, PT ;  /* 0x000000014d00780c */ /* 0x000fe40003fa5070 */
[----:B------:R-:W-:Y:S02]  /*3550*/  PRMT R59, R6, 0x7632, R59 ;  /* 0x00007632063b7816 */ /* 0x000fe4000000003b */
[----:B------:R-:W-:-:S02]  /*3560*/  LOP3.LUT R80, R80, 0x1, RZ, 0xc0, !PT ;  /* 0x0000000150507812 */ /* 0x000fc400078ec0ff */
[----:B------:R-:W-:Y:S02]  /*3570*/  LOP3.LUT R82, R82, 0x1, RZ, 0xc0, !PT ;  /* 0x0000000152527812 */ /* 0x000fe400078ec0ff */
[C---:B------:R-:W-:Y:S02]  /*3580*/  SEL R40, R66.reuse, R40, !P4 ;  /* 0x0000002842287207 */ /* 0x040fe40006000000 */
[C---:B------:R-:W-:Y:S02]  /*3590*/  SEL R38, R66.reuse, R38, !P3 ;  /* 0x0000002642267207 */ /* 0x040fe40005800000 */
[----:B------:R-:W-:Y:S02]  /*35a0*/  SEL R39, R66, R39, !P2 ;  /* 0x0000002742277207 */ /* 0x000fe40005000000 */
[----:B------:R-:W-:Y:S02]  /*35b0*/  LOP3.LUT R78, R78, 0x1, RZ, 0xc0, !PT ;  /* 0x000000014e4e7812 */ /* 0x000fe400078ec0ff */
[----:B------:R-:W-:-:S02]  /*35c0*/  SEL R66, R61, R54, !P6 ;  /* 0x000000363d427207 */ /* 0x000fc40007000000 */
[----:B------:R-:W-:Y:S02]  /*35d0*/  LOP3.LUT R71, R71, 0x1, RZ, 0xc0, !PT ;  /* 0x0000000147477812 */ /* 0x000fe400078ec0ff */
[----:B------:R-:W-:Y:S02]  /*35e0*/  LOP3.LUT R81, R81, 0x1, RZ, 0xc0, !PT ;  /* 0x0000000151517812 */ /* 0x000fe400078ec0ff */
[----:B------:R-:W-:Y:S02]  /*35f0*/  SEL R56, R59, R56, !P5 ;  /* 0x000000383b387207 */ /* 0x000fe40006800000 */
[----:B------:R-:W-:Y:S02]  /*3600*/  SEL R37, R64, R37, !P5 ;  /* 0x0000002540257207 */ /* 0x000fe40006800000 */
[----:B------:R-:W-:Y:S02]  /*3610*/  SEL R50, R50, RZ, P2 ;  /* 0x000000ff32327207 */ /* 0x000fe40001000000 */
[----:B------:R-:W-:-:S02]  /*3620*/  SEL R54, R6, R57, !P1 ;  /* 0x0000003906367207 */ /* 0x000fc40004800000 */
[----:B------:R-:W-:Y:S02]  /*3630*/  SEL R49, R49, RZ, P5 ;  /* 0x000000ff31317207 */ /* 0x000fe40002800000 */
[----:B------:R-:W-:Y:S02]  /*3640*/  ISETP.NE.U32.AND P2, PT, R80, 0x1, PT ;  /* 0x000000015000780c */ /* 0x000fe40003f45070 */
[----:B------:R-:W-:Y:S02]  /*3650*/  PRMT R59, R4, 0x7632, R59 ;  /* 0x00007632043b7816 */ /* 0x000fe4000000003b */
[----:B------:R-:W-:Y:S02]  /*3660*/  ISETP.NE.U32.AND P5, PT, R82, 0x1, PT ;  /* 0x000000015200780c */ /* 0x000fe40003fa5070 */
[----:B------:R-:W-:Y:S02]  /*3670*/  PRMT R57, R5, 0x7632, R57 ;  /* 0x0000763205397816 */ /* 0x000fe40000000039 */
[----:B------:R-:W-:-:S02]  /*3680*/  SEL R58, R9, R58, !P4 ;  /* 0x0000003a093a7207 */ /* 0x000fc40006000000 */
[----:B------:R-:W-:Y:S02]  /*3690*/  SEL R32, R32, RZ, P4 ;  /* 0x000000ff20207207 */ /* 0x000fe40002000000 */
[----:B------:R-:W-:Y:S02]  /*36a0*/  SEL R47, R64, R47, !P1 ;  /* 0x0000002f402f7207 */ /* 0x000fe40004800000 */
[----:B------:R-:W-:Y:S02]  /*36b0*/  SEL R46, R46, RZ, P3 ;  /* 0x000000ff2e2e7207 */ /* 0x000fe40001800000 */
[----:B------:R-:W-:Y:S02]  /*36c0*/  SEL R44, R44, RZ, P1 ;  /* 0x000000ff2c2c7207 */ /* 0x000fe40000800000 */
[----:B------:R-:W-:Y:S02]  /*36d0*/  ISETP.NE.U32.AND P4, PT, R78, 0x1, PT ;  /* 0x000000014e00780c */ /* 0x000fe40003f85070 */
[----:B------:R-:W-:-:S02]  /*36e0*/  ISETP.NE.U32.AND P3, PT, R71, 0x1, PT ;  /* 0x000000014700780c */ /* 0x000fc40003f65070 */
[----:B------:R-:W-:Y:S02]  /*36f0*/  ISETP.NE.U32.AND P1, PT, R81, 0x1, PT ;  /* 0x000000015100780c */ /* 0x000fe40003f25070 */
[----:B------:R-:W-:Y:S02]  /*3700*/  SEL R26, R59, R26, !P2 ;  /* 0x0000001a3b1a7207 */ /* 0x000fe40005000000 */
[----:B------:R-:W-:Y:S02]  /*3710*/  SEL R12, R57, R12, !P5 ;  /* 0x0000000c390c7207 */ /* 0x000fe40006800000 */
[----:B------:R-:W-:Y:S02]  /*3720*/  PRMT R63, R67, 0x7610, R63 ;  /* 0x00007610433f7816 */ /* 0x000fe4000000003f */
[----:B------:R-:W-:Y:S02]  /*3730*/  PRMT R61, R60, 0x7610, R61 ;  /* 0x000076103c3d7816 */ /* 0x000fe4000000003d */
[----:B------:R-:W-:-:S02]  /*3740*/  PRMT R59, R62, 0x7610, R59 ;  /* 0x000076103e3b7816 */ /* 0x000fc4000000003b */
[----:B------:R-:W-:Y:S02]  /*3750*/  PRMT R57, R54, 0x7610, R57 ;  /* 0x0000761036397816 */ /* 0x000fe40000000039 */
[C---:B------:R-:W-:Y:S02]  /*3760*/  SEL R36, R64.reuse, R36, !P4 ;  /* 0x0000002440247207 */ /* 0x040fe40006000000 */
[----:B------:R-:W-:Y:S02]  /*3770*/  SEL R34, R64, R34, !P6 ;  /* 0x0000002240227207 */ /* 0x000fe40007000000 */
[C---:B------:R-:W-:Y:S02]  /*3780*/  SEL R48, R69.reuse, R48, !P3 ;  /* 0x0000003045307207 */ /* 0x040fe40005800000 */
[C---:B------:R-:W-:Y:S02]  /*3790*/  SEL R24, R69.reuse, R24, !P2 ;  /* 0x0000001845187207 */ /* 0x040fe40005000000 */
[----:B------:R-:W-:-:S02]  /*37a0*/  SEL R15, R69, R15, !P1 ;  /* 0x0000000f450f7207 */ /* 0x000fc40004800000 */
[----:B------:R-:W-:Y:S02]  /*37b0*/  SEL R16, R69, R16, !P5 ;  /* 0x0000001045107207 */ /* 0x000fe40006800000 */
[----:B------:R-:W-:Y:S02]  /*37c0*/  PRMT R65, R72, 0x7610, R65 ;  /* 0x0000761048417816 */ /* 0x000fe40000000041 */
[----:B------:R-:W-:Y:S02]  /*37d0*/  PRMT R67, R74, 0x7610, R67 ;  /* 0x000076104a437816 */ /* 0x000fe40000000043 */
[----:B------:R-:W-:Y:S02]  /*37e0*/  PRMT R62, R68, 0x7610, R62 ;  /* 0x00007610443e7816 */ /* 0x000fe4000000003e */
[----:B------:R-:W-:Y:S02]  /*37f0*/  PRMT R60, R70, 0x7610, R60 ;  /* 0x00007610463c7816 */ /* 0x000fe4000000003c */
[----:B------:R-:W-:-:S02]  /*3800*/  SEL R30, R7, R30, !P4 ;  /* 0x0000001e071e7207 */ /* 0x000fc40006000000 */
[----:B------:R-:W-:Y:S02]  /*3810*/  SEL R28, R28, RZ, P4 ;  /* 0x000000ff1c1c7207 */ /* 0x000fe40002000000 */
[----:B------:R-:W-:Y:S02]  /*3820*/  SEL R45, R45, RZ, P6 ;  /* 0x000000ff2d2d7207 */ /* 0x000fe40003000000 */
[----:B------:R-:W-:Y:S02]  /*3830*/  PRMT R54, R66, 0x7610, R54 ;  /* 0x0000761042367816 */ /* 0x000fe40000000036 */
[----:B------:R-:W-:Y:S02]  /*3840*/  SEL R27, R4, R27, !P3 ;  /* 0x0000001b041b7207 */ /* 0x000fe40005800000 */
[----:B------:R-:W-:Y:S02]  /*3850*/  SEL R25, R25, RZ, P3 ;  /* 0x000000ff19197207 */ /* 0x000fe40001800000 */
[----:B------:R-:W-:-:S02]  /*3860*/  SEL R21, R21, RZ, P2 ;  /* 0x000000ff15157207 */ /* 0x000fc40001000000 */
[----:B------:R-:W-:Y:S02]  /*3870*/  SEL R20, R5, R20, !P1 ;  /* 0x0000001405147207 */ /* 0x000fe40004800000 */
[----:B------:R-:W-:Y:S02]  /*3880*/  SEL R13, R13, RZ, P1 ;  /* 0x000000ff0d0d7207 */ /* 0x000fe40000800000 */
[----:B------:R-:W-:Y:S01]  /*3890*/  SEL R31, R31, RZ, P5 ;  /* 0x000000ff1f1f7207 */ /* 0x000fe20002800000 */
[----:B------:R-:W-:Y:S06]  /*38a0*/  @!P0 BRA `(.L_x_2318) ;  /* 0xfffffff000288947 */ /* 0x000fec000383ffff */
[----:B------:R-:W-:Y:S05]  /*38b0*/  BSYNC.RECONVERGENT B1 ;  /* 0x0000000000017941 */ /* 0x000fea0003800200 */
.L_x_2317:
[C---:B------:R-:W-:Y:S02]  /*38c0*/  PRMT R66, R10.reuse, 0x7610, R66 ;  /* 0x000076100a427816 */ /* 0x040fe40000000042 */
[----:B------:R-:W-:Y:S02]  /*38d0*/  PRMT R68, R10, 0x7632, R68 ;  /* 0x000076320a447816 */ /* 0x000fe40000000044 */
[C---:B------:R-:W-:Y:S02]  /*38e0*/  PRMT R70, R11.reuse, 0x7610, R70 ;  /* 0x000076100b467816 */ /* 0x040fe40000000046 */
[----:B------:R-:W-:Y:S02]  /*38f0*/  PRMT R72, R11, 0x7632, R72 ;  /* 0x000076320b487816 */ /* 0x000fe40000000048 */
[C---:B------:R-:W-:Y:S02]  /*3900*/  PRMT R64, R8.reuse, 0x7610, R64 ;  /* 0x0000761008407816 */ /* 0x040fe40000000040 */
[----:B------:R-:W-:-:S02]  /*3910*/  PRMT R79, R8, 0x7632, R79 ;  /* 0x00007632084f7816 */ /* 0x000fc4000000004f */
        /* <DEDUP_REMOVED lines=9> */
[----:B------:R-:W-:-:S07]  /*39b0*/  PRMT R11, R5, 0x7632, R11 ;  /* 0x00007632050b7816 */ /* 0x000fce000000000b */
.L_x_2316:
[----:B------:R-:W-:Y:S05]  /*39c0*/  BSYNC.RECONVERGENT B0 ;  /* 0x0000000000007941 */ /* 0x000fea0003800200 */
.L_x_2315:
[----:B------:R-:W-:Y:S01]  /*39d0*/  ISETP.GE.U32.AND P0, PT, R52, R14, PT ;  /* 0x0000000e3400720c */ /* 0x000fe20003f06070 */
[----:B------:R-:W-:-:S12]  /*39e0*/  BSSY.RECONVERGENT B0, `(.L_x_2319) ;  /* 0x0000026000007945 */ /* 0x000fd80003800200 */
[----:B------:R-:W-:Y:S05]  /*39f0*/  @P0 BRA `(.L_x_2320) ;  /* 0x0000000000900947 */ /* 0x000fea0003800000 */
[----:B------:R-:W-:-:S05]  /*3a00*/  SHF.R.U32.HI R5, RZ, 0x2, R52 ;  /* 0x00000002ff057819 */ /* 0x000fca0000011634 */
[----:B------:R-:W-:-:S06]  /*3a10*/  IMAD.WIDE.U32 R4, R5, 0x8, R22 ;  /* 0x0000000805047825 */ /* 0x000fcc00078e0016 */
[----:B------:R-:W2:Y:S01]  /*3a20*/  LDG.E.64 R4, desc[UR36][R4.64] ;  /* 0x0000002404047981 */ /* 0x000ea2000c1e1b00 */
[----:B------:R-:W-:-:S05]  /*3a30*/  IMAD.IADD R6, R52, 0x1, R3 ;  /* 0x0000000134067824 */ /* 0x000fca00078e0203 */
[----:B------:R-:W-:Y:S02]  /*3a40*/  ISETP.GE.U32.AND P1, PT, R6, R14, PT ;  /* 0x0000000e0600720c */ /* 0x000fe40003f26070 */
[C---:B--2---:R-:W-:Y:S02]  /*3a50*/  PRMT R66, R4.reuse, 0x7610, R66 ;  /* 0x0000761004427816 */ /* 0x044fe40000000042 */
[----:B------:R-:W-:Y:S02]  /*3a60*/  PRMT R68, R4, 0x7632, R68 ;  /* 0x0000763204447816 */ /* 0x000fe40000000044 */
[C---:B------:R-:W-:Y:S02]  /*3a70*/  PRMT R70, R5.reuse, 0x7610, R70 ;  /* 0x0000761005467816 */ /* 0x040fe40000000046 */
[----:B------:R-:W-:-:S05]  /*3a80*/  PRMT R72, R5, 0x7632, R72 ;  /* 0x0000763205487816 */ /* 0x000fca0000000048 */
        /* <DEDUP_REMOVED lines=11> */
[----:B------:R-:W-:Y:S01]  /*3b40*/  IMAD.IADD R7, R6, 0x1, R3 ;  /* 0x0000000106077824 */ /* 0x000fe200078e0203 */
[----:B------:R-:W-:-:S04]  /*3b50*/  SHF.R.U32.HI R5, RZ, 0x2, R6 ;  /* 0x00000002ff057819 */ /* 0x000fc80000011606 */
[----:B------:R-:W-:Y:S01]  /*3b60*/  ISETP.GE.U32.AND P1, PT, R7, R14, PT ;  /* 0x0000000e0700720c */ /* 0x000fe20003f26070 */
[----:B------:R-:W-:-:S06]  /*3b70*/  IMAD.WIDE.U32 R4, R5, 0x8, R22 ;  /* 0x0000000805047825 */ /* 0x000fcc00078e0016 */
[----:B------:R-:W2:Y:S06]  /*3b80*/  LDG.E.64 R4, desc[UR36][R4.64] ;  /* 0x0000002404047981 */ /* 0x000eac000c1e1b00 */
[----:B------:R-:W-:-:S05]  /*3b90*/  @!P1 SHF.R.U32.HI R7, RZ, 0x2, R7 ;  /* 0x00000002ff079819 */ /* 0x000fca0000011607 */
[----:B------:R-:W-:-:S06]  /*3ba0*/  @!P1 IMAD.WIDE.U32 R6, R7, 0x8, R22 ;  /* 0x0000000807069825 */ /* 0x000fcc00078e0016 */
[----:B------:R-:W3:Y:S01]  /*3bb0*/  @!P1 LDG.E.64 R6, desc[UR36][R6.64] ;  /* 0x0000002406069981 */ /* 0x000ee2000c1e1b00 */
[C---:B--2---:R-:W-:Y:S02]  /*3bc0*/  PRMT R10, R4.reuse, 0x7610, R10 ;  /* 0x00007610040a7816 */ /* 0x044fe4000000000a */
[----:B------:R-:W-:Y:S02]  /*3bd0*/  PRMT R71, R4, 0x7632, R71 ;  /* 0x0000763204477816 */ /* 0x000fe40000000047 */
[C---:B------:R-:W-:Y:S02]  /*3be0*/  PRMT R75, R5.reuse, 0x7610, R75 ;  /* 0x00007610054b7816 */ /* 0x040fe4000000004b */
[----:B------:R-:W-:Y:S02]  /*3bf0*/  PRMT R73, R5, 0x7632, R73 ;  /* 0x0000763205497816 */ /* 0x000fe40000000049 */
[C---:B---3--:R-:W-:Y:S02]  /*3c00*/  @!P1 PRMT R8, R6.reuse, 0x7610, R8 ;  /* 0x0000761006089816 */ /* 0x048fe40000000008 */
[----:B------:R-:W-:-:S02]  /*3c10*/  @!P1 PRMT R9, R6, 0x7632, R9 ;  /* 0x0000763206099816 */ /* 0x000fc40000000009 */
[C---:B------:R-:W-:Y:S02]  /*3c20*/  @!P1 PRMT R69, R7.reuse, 0x7610, R69 ;  /* 0x0000761007459816 */ /* 0x040fe40000000045 */
[----:B------:R-:W-:-:S07]  /*3c30*/  @!P1 PRMT R11, R7, 0x7632, R11 ;  /* 0x00007632070b9816 */ /* 0x000fce000000000b */
.L_x_2320:
[----:B------:R-:W-:Y:S05]  /*3c40*/  BSYNC.RECONVERGENT B0 ;  /* 0x0000000000007941 */ /* 0x000fea0003800200 */
.L_x_2319:
[----:B------:R-:W-:Y:S04]  /*3c50*/  BSSY.RECONVERGENT B0, `(.L_x_2321) ;  /* 0x00000db000007945 */ /* 0x000fe80003800200 */
[----:B------:R-:W-:Y:S05]  /*3c60*/  @P0 BRA `(.L_x_2322) ;  /* 0x0000000c00640947 */ /* 0x000fea0003800000 */
[----:B------:R-:W-:Y:S02]  /*3c70*/  PRMT R4, R66, 0x9910, RZ ;  /* 0x0000991042047816 */ /* 0x000fe400000000ff */
[----:B------:R-:W-:Y:S02]  /*3c80*/  PRMT R5, R63, 0x9910, RZ ;  /* 0x000099103f057816 */ /* 0x000fe400000000ff */
[----:B------:R-:W-:Y:S02]  /*3c90*/  PRMT R6, R68, 0x9910, RZ ;  /* 0x0000991044067816 */ /* 0x000fe400000000ff */
[----:B------:R-:W-:Y:S02]  /*3ca0*/  PRMT R7, R65, 0x9910, RZ ;  /* 0x0000991041077816 */ /* 0x000fe400000000ff */
[CC--:B------:R-:W-:Y:S02]  /*3cb0*/  ISETP.NE.AND P5, PT, R5.reuse, R4.reuse, PT ;  /* 0x000000040500720c */ /* 0x0c0fe40003fa5270 */
[----:B------:R-:W-:-:S02]  /*3cc0*/  ISETP.GT.AND P2, PT, R5, R4, PT ;  /* 0x000000040500720c */ /* 0x000fc40003f44270 */
[CC--:B------:R-:W-:Y:S02]  /*3cd0*/  ISETP.NE.AND P3, PT, R7.reuse, R6.reuse, PT ;  /* 0x000000060700720c */ /* 0x0c0fe40003f65270 */
[----:B------:R-:W-:Y:S02]  /*3ce0*/  ISETP.GT.AND P1, PT, R7, R6, PT ;  /* 0x000000060700720c */ /* 0x000fe40003f24270 */
[----:B------:R-:W-:Y:S02]  /*3cf0*/  ISETP.GE.U32.AND P0, PT, R55, R52, PT ;  /* 0x000000343700720c */ /* 0x000fe40003f06070 */
[----:B------:R-:W-:Y:S02]  /*3d00*/  PRMT R5, R70, 0x9910, RZ ;  /* 0x0000991046057816 */ /* 0x000fe400000000ff */
[----:B------:R-:W-:Y:S02]  /*3d10*/  PRMT R6, R61, 0x9910, RZ ;  /* 0x000099103d067816 */ /* 0x000fe400000000ff */
[----:B------:R-:W-:-:S02]  /*3d20*/  ISETP.GE.AND.EX P0, PT, R0, RZ, PT, P0 ;  /* 0x000000ff0000720c */ /* 0x000fc40003f06300 */
[CC--:B------:R-:W-:Y:S02]  /*3d30*/  ISETP.NE.AND P4, PT, R6.reuse, R5.reuse, PT ;  /* 0x000000050600720c */ /* 0x0c0fe40003f85270 */
[----:B------:R-:W-:Y:S02]  /*3d40*/  SEL R4, RZ, 0xffffffff, P2 ;  /* 0xffffffffff047807 */ /* 0x000fe40001000000 */
[----:B------:R-:W-:Y:S02]  /*3d50*/  @!P5 SEL R4, RZ, 0xffffffff, !P0 ;  /* 0xffffffffff04d807 */ /* 0x000fe40004000000 */
[----:B------:R-:W-:Y:S02]  /*3d60*/  ISETP.GE.U32.AND P0, PT, R41, R52, PT ;  /* 0x000000342900720c */ /* 0x000fe40003f06070 */
[----:B------:R-:W-:Y:S02]  /*3d70*/  ISETP.GT.AND P6, PT, R6, R5, PT ;  /* 0x000000050600720c */ /* 0x000fe40003fc4270 */
[----:B------:R-:W-:-:S02]  /*3d80*/  ISETP.GE.AND.EX P0, PT, R35, RZ, PT, P0 ;  /* 0x000000ff2300720c */ /* 0x000fc40003f06300 */
[----:B------:R-:W-:Y:S02]  /*3d90*/  PRMT R7, R72, 0x9910, RZ ;  /* 0x0000991048077816 */ /* 0x000fe400000000ff */
[----:B------:R-:W-:Y:S02]  /*3da0*/  PRMT R22, R67, 0x9910, RZ ;  /* 0x0000991043167816 */ /* 0x000fe400000000ff */
[----:B------:R-:W-:Y:S02]  /*3db0*/  LOP3.LUT R4, R4, 0x1, RZ, 0xc0, !PT ;  /* 0x0000000104047812 */ /* 0x000fe400078ec0ff */
[----:B------:R-:W-:Y:S02]  /*3dc0*/  SEL R6, RZ, 0xffffffff, P6 ;  /* 0xffffffffff067807 */ /* 0x000fe40003000000 */
[----:B------:R-:W-:Y:S02]  /*3dd0*/  @!P4 SEL R6, RZ, 0xffffffff, !P0 ;  /* 0xffffffffff06c807 */ /* 0x000fe40004000000 */
[----:B------:R-:W-:-:S02]  /*3de0*/  ISETP.NE.AND P5, PT, R22, R7, PT ;  /* 0x000000071600720c */ /* 0x000fc40003fa5270 */
[----:B------:R-:W-:Y:S02]  /*3df0*/  ISETP.NE.U32.AND P0, PT, R4, 0x1, PT ;  /* 0x000000010400780c */ /* 0x000fe40003f05070 */
[----:B------:R-:W-:Y:S02]  /*3e00*/  SEL R5, RZ, 0xffffffff, P1 ;  /* 0xffffffffff057807 */ /* 0x000fe40000800000 */
[----:B------:R-:W-:Y:S01]  /*3e10*/  SEL R63, R66, R63, !P0 ;  /* 0x0000003f423f7207 */ /* 0x000fe20004000000 */
[----:B------:R-:W-:Y:S01]  /*3e20*/  IMAD.IADD R66, R52, 0x1, R3 ;  /* 0x0000000134427824 */ /* 0x000fe200078e0203 */
[-C--:B------:R-:W-:Y:S02]  /*3e30*/  ISETP.GE.U32.AND P2, PT, R43, R52.reuse, PT ;  /* 0x000000342b00720c */ /* 0x080fe40003f46070 */
[----:B------:R-:W-:Y:S02]  /*3e40*/  ISETP.GE.U32.AND P1, PT, R42, R52, PT ;  /* 0x000000342a00720c */ /* 0x000fe40003f26070 */
[----:B------:R-:W-:-:S02]  /*3e50*/  ISETP.GT.AND P6, PT, R22, R7, PT ;  /* 0x000000071600720c */ /* 0x000fc40003fc4270 */
[----:B------:R-:W-:Y:S02]  /*3e60*/  ISETP.GE.AND.EX P2, PT, R53, RZ, PT, P2 ;  /* 0x000000ff3500720c */ /* 0x000fe40003f46320 */
[----:B------:R-:W-:Y:S02]  /*3e70*/  ISETP.GE.AND.EX P1, PT, R51, RZ, PT, P1 ;  /* 0x000000ff3300720c */ /* 0x000fe40003f26310 */
[----:B------:R-:W-:Y:S02]  /*3e80*/  ISETP.GE.U32.AND P4, PT, R66, R14, PT ;  /* 0x0000000e4200720c */ /* 0x000fe40003f86070 */
[----:B------:R-:W-:Y:S02]  /*3e90*/  SEL R7, RZ, 0xffffffff, P6 ;  /* 0xffffffffff077807 */ /* 0x000fe40003000000 */
[----:B------:R-:W-:Y:S02]  /*3ea0*/  @!P3 SEL R5, RZ, 0xffffffff, !P2 ;  /* 0xffffffffff05b807 */ /* 0x000fe40005000000 */
[----:B------:R-:W-:-:S02]  /*3eb0*/  @!P5 SEL R7, RZ, 0xffffffff, !P1 ;  /* 0xffffffffff07d807 */ /* 0x000fc40004800000 */
[----:B------:R-:W-:Y:S02]  /*3ec0*/  LOP3.LUT R5, R5, 0x1, RZ, 0xc0, !PT ;  /* 0x0000000105057812 */ /* 0x000fe400078ec0ff */
[----:B------:R-:W-:Y:S02]  /*3ed0*/  LOP3.LUT R6, R6, 0x1, RZ, 0xc0, !PT ;  /* 0x0000000106067812 */ /* 0x000fe400078ec0ff */
[----:B------:R-:W-:Y:S02]  /*3ee0*/  LOP3.LUT R7, R7, 0x1, RZ, 0xc0, !PT ;  /* 0x0000000107077812 */ /* 0x000fe400078ec0ff */
[----:B------:R-:W-:Y:S02]  /*3ef0*/  ISETP.NE.U32.AND P1, PT, R5, 0x1, PT ;  /* 0x000000010500780c */ /* 0x000fe40003f25070 */
[----:B------:R-:W-:Y:S02]  /*3f00*/  ISETP.NE.U32.AND P2, PT, R6, 0x1, PT ;  /* 0x000000010600780c */ /* 0x000fe40003f45070 */
[----:B------:R-:W-:-:S02]  /*3f10*/  ISETP.NE.U32.AND P3, PT, R7, 0x1, PT ;  /* 0x000000010700780c */ /* 0x000fc40003f65070 */
[----:B------:R-:W-:Y:S02]  /*3f20*/  SEL R65, R68, R65, !P1 ;  /* 0x0000004144417207 */ /* 0x000fe40004800000 */
[----:B------:R-:W-:Y:S02]  /*3f30*/  SEL R61, R70, R61, !P2 ;  /* 0x0000003d463d7207 */ /* 0x000fe40005000000 */
[----:B------:R-:W-:Y:S02]  /*3f40*/  SEL R67, R72, R67, !P3 ;  /* 0x0000004348437207 */ /* 0x000fe40005800000 */
[C---:B------:R-:W-:Y:S02]  /*3f50*/  SEL R55, R52.reuse, R55, !P0 ;  /* 0x0000003734377207 */ /* 0x040fe40004000000 */
[C---:B------:R-:W-:Y:S02]  /*3f60*/  SEL R43, R52.reuse, R43, !P1 ;  /* 0x0000002b342b7207 */ /* 0x040fe40004800000 */
[----:B------:R-:W-:-:S02]  /*3f70*/  SEL R41, R52, R41, !P2 ;  /* 0x0000002934297207 */ /* 0x000fc40005000000 */
[----:B------:R-:W-:Y:S02]  /*3f80*/  SEL R42, R52, R42, !P3 ;  /* 0x0000002a342a7207 */ /* 0x000fe40005800000 */
[----:B------:R-:W-:Y:S02]  /*3f90*/  SEL R0, R0, RZ, P0 ;  /* 0x000000ff00007207 */ /* 0x000fe40000000000 */
[----:B------:R-:W-:Y:S02]  /*3fa0*/  SEL R53, R53, RZ, P1 ;  /* 0x000000ff35357207 */ /* 0x000fe40000800000 */
[----:B------:R-:W-:Y:S02]  /*3fb0*/  SEL R35, R35, RZ, P2 ;  /* 0x000000ff23237207 */ /* 0x000fe40001000000 */
[----:B------:R-:W-:Y:S01]  /*3fc0*/  SEL R51, R51, RZ, P3 ;  /* 0x000000ff33337207 */ /* 0x000fe20001800000 */
[----:B------:R-:W-:Y:S06]  /*3fd0*/  @P4 BRA `(.L_x_2322) ;  /* 0x0000000800884947 */ /* 0x000fec0003800000 */
[----:B------:R-:W-:Y:S01]  /*3fe0*/  PRMT R4, R64, 0x9910, RZ ;  /* 0x0000991040047816 */ /* 0x000fe200000000ff */
[----:B------:R-:W-:Y:S01]  /*3ff0*/  IMAD.IADD R23, R66, 0x1, R3 ;  /* 0x0000000142177824 */ /* 0x000fe200078e0203 */
[----:B------:R-:W-:Y:S02]  /*4000*/  PRMT R5, R59, 0x9910, RZ ;  /* 0x000099103b057816 */ /* 0x000fe400000000ff */
[----:B------:R-:W-:Y:S02]  /*4010*/  PRMT R6, R79, 0x9910, RZ ;  /* 0x000099104f067816 */ /* 0x000fe400000000ff */
[CC--:B------:R-:W-:Y:S02]  /*4020*/  ISETP.NE.AND P5, PT, R5.reuse, R4.reuse, PT ;  /* 0x000000040500720c */ /* 0x0c0fe40003fa5270 */
        /* <DEDUP_REMOVED lines=8> */
[----:B------:R-:W-:Y:S02]  /*40b0*/  PRMT R7, R77, 0x9910, RZ ;  /* 0x000099104d077816 */ /* 0x000fe400000000ff */
[----:B------:R-:W-:Y:S02]  /*40c0*/  PRMT R22, R60, 0x9910, RZ ;  /* 0x000099103c167816 */ /* 0x000fe400000000ff */
[----:B------:R-:W-:Y:S02]  /*40d0*/  ISETP.NE.AND P4, PT, R6, R5, PT ;  /* 0x000000050600720c */ /* 0x000fe40003f85270 */
[----:B------:R-:W-:Y:S02]  /*40e0*/  SEL R4, RZ, 0xffffffff, P2 ;  /* 0xffffffffff047807 */ /* 0x000fe40001000000 */
[----:B------:R-:W-:Y:S02]  /*40f0*/  @!P5 SEL R4, RZ, 0xffffffff, !P0 ;  /* 0xffffffffff04d807 */ /* 0x000fe40004000000 */
[----:B------:R-:W-:-:S02]  /*4100*/  ISETP.NE.AND P5, PT, R22, R7, PT ;  /* 0x000000071600720c */ /* 0x000fc40003fa5270 */
[-C--:B------:R-:W-:Y:S02]  /*4110*/  ISETP.GE.U32.AND P0, PT, R40, R66.reuse, PT ;  /* 0x000000422800720c */ /* 0x080fe40003f06070 */
[----:B------:R-:W-:Y:S02]  /*4120*/  ISETP.GT.AND P6, PT, R6, R5, PT ;  /* 0x000000050600720c */ /* 0x000fe40003fc4270 */
[----:B------:R-:W-:Y:S02]  /*4130*/  SEL R5, RZ, 0xffffffff, P1 ;  /* 0xffffffffff057807 */ /* 0x000fe40000800000 */
[-C--:B------:R-:W-:Y:S02]  /*4140*/  ISETP.GE.U32.AND P2, PT, R38, R66.reuse, PT ;  /* 0x000000422600720c */ /* 0x080fe40003f46070 */
[----:B------:R-:W-:Y:S02]  /*4150*/  ISETP.GE.U32.AND P1, PT, R39, R66, PT ;  /* 0x000000422700720c */ /* 0x000fe40003f26070 */
[----:B------:R-:W-:-:S02]  /*4160*/  ISETP.GE.AND.EX P0, PT, R32, RZ, PT, P0 ;  /* 0x000000ff2000720c */ /* 0x000fc40003f06300 */
[----:B------:R-:W-:Y:S02]  /*4170*/  SEL R6, RZ, 0xffffffff, P6 ;  /* 0xffffffffff067807 */ /* 0x000fe40003000000 */
[----:B------:R-:W-:Y:S02]  /*4180*/  ISETP.GT.AND P6, PT, R22, R7, PT ;  /* 0x000000071600720c */ /* 0x000fe40003fc4270 */
[----:B------:R-:W-:Y:S02]  /*4190*/  ISETP.GE.AND.EX P2, PT, R46, RZ, PT, P2 ;  /* 0x000000ff2e00720c */ /* 0x000fe40003f46320 */
[----:B------:R-:W-:Y:S02]  /*41a0*/  ISETP.GE.AND.EX P1, PT, R50, RZ, PT, P1 ;  /* 0x000000ff3200720c */ /* 0x000fe40003f26310 */
[----:B------:R-:W-:Y:S02]  /*41b0*/  @!P4 SEL R6, RZ, 0xffffffff, !P0 ;  /* 0xffffffffff06c807 */ /* 0x000fe40004000000 */
[----:B------:R-:W-:-:S02]  /*41c0*/  ISETP.GE.U32.AND P4, PT, R23, R14, PT ;  /* 0x0000000e1700720c */ /* 0x000fc40003f86070 */
[----:B------:R-:W-:Y:S02]  /*41d0*/  SEL R7, RZ, 0xffffffff, P6 ;  /* 0xffffffffff077807 */ /* 0x000fe40003000000 */
[----:B------:R-:W-:Y:S02]  /*41e0*/  @!P3 SEL R5, RZ, 0xffffffff, !P2 ;  /* 0xffffffffff05b807 */ /* 0x000fe40005000000 */
[----:B------:R-:W-:Y:S02]  /*41f0*/  @!P5 SEL R7, RZ, 0xffffffff, !P1 ;  /* 0xffffffffff07d807 */ /* 0x000fe40004800000 */
[----:B------:R-:W-:Y:S02]  /*4200*/  LOP3.LUT R4, R4, 0x1, RZ, 0xc0, !PT ;  /* 0x0000000104047812 */ /* 0x000fe400078ec0ff */
[----:B------:R-:W-:Y:S02]  /*4210*/  LOP3.LUT R5, R5, 0x1, RZ, 0xc0, !PT ;  /* 0x0000000105057812 */ /* 0x000fe400078ec0ff */
[----:B------:R-:W-:-:S02]  /*4220*/  LOP3.LUT R6, R6, 0x1, RZ, 0xc0, !PT ;  /* 0x0000000106067812 */ /* 0x000fc400078ec0ff */
[----:B------:R-:W-:Y:S02]  /*4230*/  LOP3.LUT R7, R7, 0x1, RZ, 0xc0, !PT ;  /* 0x0000000107077812 */ /* 0x000fe400078ec0ff */
[----:B------:R-:W-:Y:S02]  /*4240*/  ISETP.NE.U32.AND P0, PT, R4, 0x1, PT ;  /* 0x000000010400780c */ /* 0x000fe40003f05070 */
[----:B------:R-:W-:Y:S02]  /*4250*/  ISETP.NE.U32.AND P1, PT, R5, 0x1, PT ;  /* 0x000000010500780c */ /* 0x000fe40003f25070 */
[----:B------:R-:W-:Y:S02]  /*4260*/  ISETP.NE.U32.AND P2, PT, R6, 0x1, PT ;  /* 0x000000010600780c */ /* 0x000fe40003f45070 */
[----:B------:R-:W-:Y:S02]  /*4270*/  ISETP.NE.U32.AND P3, PT, R7, 0x1, PT ;  /* 0x000000010700780c */ /* 0x000fe40003f65070 */
[----:B------:R-:W-:-:S02]  /*4280*/  SEL R59, R64, R59, !P0 ;  /* 0x0000003b403b7207 */ /* 0x000fc40004000000 */
        /* <DEDUP_REMOVED lines=24> */
[----:B------:R-:W-:-:S02]  /*4410*/  PRMT R7, R73, 0x9910, RZ ;  /* 0x0000991049077816 */ /* 0x000fc400000000ff */
[----:B------:R-:W-:Y:S02]  /*4420*/  PRMT R22, R54, 0x9910, RZ ;  /* 0x0000991036167816 */ /* 0x000fe400000000ff */
[----:B------:R-:W-:Y:S02]  /*4430*/  SEL R4, RZ, 0xffffffff, P1 ;  /* 0xffffffffff047807 */ /* 0x000fe40000800000 */
[----:B------:R-:W-:Y:S02]  /*4440*/  ISETP.GE.AND.EX P0, PT, R44, RZ, PT, P0 ;  /* 0x000000ff2c00720c */ /* 0x000fe40003f06300 */
[CC--:B------:R-:W-:Y:S02]  /*4450*/  ISETP.NE.AND P6, PT, R6.reuse, R5.reuse, PT ;  /* 0x000000050600720c */ /* 0x0c0fe40003fc5270 */
[----:B------:R-:W-:Y:S02]  /*4460*/  ISETP.GT.AND P1, PT, R6, R5, PT ;  /* 0x000000050600720c */ /* 0x000fe40003f24270 */
[----:B------:R-:W-:-:S02]  /*4470*/  ISETP.NE.AND P5, PT, R22, R7, PT ;  /* 0x000000071600720c */ /* 0x000fc40003fa5270 */
[----:B------:R-:W-:Y:S02]  /*4480*/  @!P4 SEL R4, RZ, 0xffffffff, !P0 ;  /* 0xffffffffff04c807 */ /* 0x000fe40004000000 */
[----:B------:R-:W-:Y:S02]  /*4490*/  SEL R5, RZ, 0xffffffff, P2 ;  /* 0xffffffffff057807 */ /* 0x000fe40001000000 */
[----:B------:R-:W-:Y:S02]  /*44a0*/  SEL R6, RZ, 0xffffffff, P1 ;  /* 0xffffffffff067807 */ /* 0x000fe40000800000 */
[----:B------:R-:W-:Y:S02]  /*44b0*/  ISETP.GT.AND P4, PT, R22, R7, PT ;  /* 0x000000071600720c */ /* 0x000fe40003f84270 */
[-C--:B------:R-:W-:Y:S02]  /*44c0*/  ISETP.GE.U32.AND P0, PT, R37, R23.reuse, PT ;  /* 0x000000172500720c */ /* 0x080fe40003f06070 */
[----:B------:R-:W-:-:S02]  /*44d0*/  ISETP.GE.U32.AND P2, PT, R36, R23, PT ;  /* 0x000000172400720c */ /* 0x000fc40003f46070 */
[----:B------:R-:W-:Y:S02]  /*44e0*/  ISETP.GE.U32.AND P1, PT, R34, R23, PT ;  /* 0x000000172200720c */ /* 0x000fe40003f26070 */
[----:B------:R-:W-:Y:S02]  /*44f0*/  ISETP.GE.AND.EX P0, PT, R49, RZ, PT, P0 ;  /* 0x000000ff3100720c */ /* 0x000fe40003f06300 */
[----:B------:R-:W-:Y:S02]  /*4500*/  ISETP.GE.AND.EX P2, PT, R28, RZ, PT, P2 ;  /* 0x000000ff1c00720c */ /* 0x000fe40003f46320 */
[----:B------:R-:W-:Y:S02]  /*4510*/  ISETP.GE.AND.EX P1, PT, R45, RZ, PT, P1 ;  /* 0x000000ff2d00720c */ /* 0x000fe40003f26310 */
[----:B------:R-:W-:Y:S02]  /*4520*/  SEL R3, RZ, 0xffffffff, P4 ;  /* 0xffffffffff037807 */ /* 0x000fe40002000000 */
[----:B------:R-:W-:-:S02]  /*4530*/  ISETP.GE.U32.AND P4, PT, R77, R14, PT ;  /* 0x0000000e4d00720c */ /* 0x000fc40003f86070 */
[----:B------:R-:W-:Y:S02]  /*4540*/  @!P3 SEL R5, RZ, 0xffffffff, !P0 ;  /* 0xffffffffff05b807 */ /* 0x000fe40004000000 */
        /* <DEDUP_REMOVED lines=23> */
[----:B------:R-:W-:Y:S02]  /*46c0*/  PRMT R3, R8, 0x9910, RZ ;  /* 0x0000991008037816 */ /* 0x000fe400000000ff */
[----:B------:R-:W-:Y:S02]  /*46d0*/  PRMT R4, R27, 0x9910, RZ ;  /* 0x000099101b047816 */ /* 0x000fe400000000ff */
[----:B------:R-:W-:Y:S02]  /*46e0*/  PRMT R5, R9, 0x9910, RZ ;  /* 0x0000991009057816 */ /* 0x000fe400000000ff */
[----:B------:R-:W-:Y:S02]  /*46f0*/  ISETP.NE.AND P5, PT, R4, R3, PT ;  /* 0x000000030400720c */ /* 0x000fe40003fa5270 */
[----:B------:R-:W-:Y:S02]  /*4700*/  PRMT R6, R26, 0x9910, RZ ;  /* 0x000099101a067816 */ /* 0x000fe400000000ff */
[----:B------:R-:W-:-:S02]  /*4710*/  ISETP.GE.U32.AND P0, PT, R48, R77, PT ;  /* 0x0000004d3000720c */ /* 0x000fc40003f06070 */
[----:B------:R-:W-:Y:S02]  /*4720*/  ISETP.GT.AND P2, PT, R4, R3, PT ;  /* 0x000000030400720c */ /* 0x000fe40003f44270 */
[CC--:B------:R-:W-:Y:S02]  /*4730*/  ISETP.NE.AND P3, PT, R6.reuse, R5.reuse, PT ;  /* 0x000000050600720c */ /* 0x0c0fe40003f65270 */
[----:B------:R-:W-:Y:S02]  /*4740*/  ISETP.GT.AND P1, PT, R6, R5, PT ;  /* 0x000000050600720c */ /* 0x000fe40003f24270 */
[----:B------:R-:W-:Y:S02]  /*4750*/  ISETP.GE.AND.EX P0, PT, R25, RZ, PT, P0 ;  /* 0x000000ff1900720c */ /* 0x000fe40003f06300 */
[----:B------:R-:W-:Y:S02]  /*4760*/  PRMT R4, R69, 0x9910, RZ ;  /* 0x0000991045047816 */ /* 0x000fe400000000ff */
[----:B------:R-:W-:-:S02]  /*4770*/  PRMT R5, R20, 0x9910, RZ ;  /* 0x0000991014057816 */ /* 0x000fc400000000ff */
[----:B------:R-:W-:Y:S02]  /*4780*/  PRMT R6, R11, 0x9910, RZ ;  /* 0x000099100b067816 */ /* 0x000fe400000000ff */
[----:B------:R-:W-:Y:S02]  /*4790*/  PRMT R7, R12, 0x9910, RZ ;  /* 0x000099100c077816 */ /* 0x000fe400000000ff */
[----:B------:R-:W-:Y:S02]  /*47a0*/  SEL R3, RZ, 0xffffffff, P2 ;  /* 0xffffffffff037807 */ /* 0x000fe40001000000 */
[----:B------:R-:W-:Y:S02]  /*47b0*/  @!P5 SEL R3, RZ, 0xffffffff, !P0 ;  /* 0xffffffffff03d807 */ /* 0x000fe40004000000 */
[----:B------:R-:W-:Y:S02]  /*47c0*/  ISETP.NE.AND P4, PT, R5, R4, PT ;  /* 0x000000040500720c */ /* 0x000fe40003f85270 */
[----:B------:R-:W-:-:S02]  /*47d0*/  ISETP.NE.AND P5, PT, R7, R6, PT ;  /* 0x000000060700720c */ /* 0x000fc40003fa5270 */
[----:B------:R-:W-:Y:S02]  /*47e0*/  ISETP.GT.AND P6, PT, R5, R4, PT ;  /* 0x000000040500720c */ /* 0x000fe40003fc4270 */
[----:B------:R-:W-:Y:S02]  /*47f0*/  SEL R4, RZ, 0xffffffff, P1 ;  /* 0xffffffffff047807 */ /* 0x000fe40000800000 */
[-C--:B------:R-:W-:Y:S02]  /*4800*/  ISETP.GE.U32.AND P2, PT, R24, R77.reuse, PT ;  /* 0x0000004d1800720c */ /* 0x080fe40003f46070 */
[-C--:B------:R-:W-:Y:S02]  /*4810*/  ISETP.GE.U32.AND P0, PT, R15, R77.reuse, PT ;  /* 0x0000004d0f00720c */ /* 0x080fe40003f06070 */
[----:B------:R-:W-:Y:S02]  /*4820*/  ISETP.GE.U32.AND P1, PT, R16, R77, PT ;  /* 0x0000004d1000720c */ /* 0x000fe40003f26070 */
[----:B------:R-:W-:-:S02]  /*4830*/  SEL R5, RZ, 0xffffffff, P6 ;  /* 0xffffffffff057807 */ /* 0x000fc40003000000 */
[----:B------:R-:W-:Y:S02]  /*4840*/  ISETP.GT.AND P6, PT, R7, R6, PT ;  /* 0x000000060700720c */ /* 0x000fe40003fc4270 */
[----:B------:R-:W-:Y:S02]  /*4850*/  ISETP.GE.AND.EX P2, PT, R21, RZ, PT, P2 ;  /* 0x000000ff1500720c */ /* 0x000fe40003f46320 */
[----:B------:R-:W-:Y:S02]  /*4860*/  ISETP.GE.AND.EX P0, PT, R13, RZ, PT, P0 ;  /* 0x000000ff0d00720c */ /* 0x000fe40003f06300 */
[----:B------:R-:W-:Y:S02]  /*4870*/  ISETP.GE.AND.EX P1, PT, R31, RZ, PT, P1 ;  /* 0x000000ff1f00720c */ /* 0x000fe40003f26310 */
[----:B------:R-:W-:Y:S02]  /*4880*/  SEL R6, RZ, 0xffffffff, P6 ;  /* 0xffffffffff067807 */ /* 0x000fe40003000000 */
[----:B------:R-:W-:-:S02]  /*4890*/  @!P3 SEL R4, RZ, 0xffffffff, !P2 ;  /* 0xffffffffff04b807 */ /* 0x000fc40005000000 */
[----:B------:R-:W-:Y:S02]  /*48a0*/  @!P4 SEL R5, RZ, 0xffffffff, !P0 ;  /* 0xffffffffff05c807 */ /* 0x000fe40004000000 */
[----:B------:R-:W-:Y:S02]  /*48b0*/  @!P5 SEL R6, RZ, 0xffffffff, !P1 ;  /* 0xffffffffff06d807 */ /* 0x000fe40004800000 */
[----:B------:R-:W-:Y:S02]  /*48c0*/  LOP3.LUT R3, R3, 0x1, RZ, 0xc0, !PT ;  /* 0x0000000103037812 */ /* 0x000fe400078ec0ff */
[----:B------:R-:W-:Y:S02]  /*48d0*/  LOP3.LUT R4, R4, 0x1, RZ, 0xc0, !PT ;  /* 0x0000000104047812 */ /* 0x000fe400078ec0ff */
[----:B------:R-:W-:Y:S02]  /*48e0*/  LOP3.LUT R5, R5, 0x1, RZ, 0xc0, !PT ;  /* 0x0000000105057812 */ /* 0x000fe400078ec0ff */
[----:B------:R-:W-:-:S02]  /*48f0*/  LOP3.LUT R6, R6, 0x1, RZ, 0xc0, !PT ;  /* 0x0000000106067812 */ /* 0x000fc400078ec0ff */
[----:B------:R-:W-:Y:S02]  /*4900*/  ISETP.NE.U32.AND P0, PT, R3, 0x1, PT ;  /* 0x000000010300780c */ /* 0x000fe40003f05070 */
[----:B------:R-:W-:Y:S02]  /*4910*/  ISETP.NE.U32.AND P1, PT, R4, 0x1, PT ;  /* 0x000000010400780c */ /* 0x000fe40003f25070 */
[----:B------:R-:W-:Y:S02]  /*4920*/  ISETP.NE.U32.AND P2, PT, R5, 0x1, PT ;  /* 0x000000010500780c */ /* 0x000fe40003f45070 */
[----:B------:R-:W-:Y:S02]  /*4930*/  ISETP.NE.U32.AND P3, PT, R6, 0x1, PT ;  /* 0x000000010600780c */ /* 0x000fe40003f65070 */
[----:B------:R-:W-:Y:S02]  /*4940*/  SEL R27, R8, R27, !P0 ;  /* 0x0000001b081b7207 */ /* 0x000fe40004000000 */
[----:B------:R-:W-:-:S02]  /*4950*/  SEL R26, R9, R26, !P1 ;  /* 0x0000001a091a7207 */ /* 0x000fc40004800000 */
[----:B------:R-:W-:Y:S02]  /*4960*/  SEL R20, R69, R20, !P2 ;  /* 0x0000001445147207 */ /* 0x000fe40005000000 */
[----:B------:R-:W-:Y:S02]  /*4970*/  SEL R12, R11, R12, !P3 ;  /* 0x0000000c0b0c7207 */ /* 0x000fe40005800000 */
[C---:B------:R-:W-:Y:S02]  /*4980*/  SEL R48, R77.reuse, R48, !P0 ;  /* 0x000000304d307207 */ /* 0x040fe40004000000 */
[C---:B------:R-:W-:Y:S02]  /*4990*/  SEL R24, R77.reuse, R24, !P1 ;  /* 0x000000184d187207 */ /* 0x040fe40004800000 */
[C---:B------:R-:W-:Y:S02]  /*49a0*/  SEL R15, R77.reuse, R15, !P2 ;  /* 0x0000000f4d0f7207 */ /* 0x040fe40005000000 */
[----:B------:R-:W-:-:S02]  /*49b0*/  SEL R16, R77, R16, !P3 ;  /* 0x000000104d107207 */ /* 0x000fc40005800000 */
[----:B------:R-:W-:Y:S02]  /*49c0*/  SEL R25, R25, RZ, P0 ;  /* 0x000000ff19197207 */ /* 0x000fe40000000000 */
[----:B------:R-:W-:Y:S02]  /*49d0*/  SEL R21, R21, RZ, P1 ;  /* 0x000000ff15157207 */ /* 0x000fe40000800000 */
[----:B------:R-:W-:Y:S02]  /*49e0*/  SEL R13, R13, RZ, P2 ;  /* 0x000000ff0d0d7207 */ /* 0x000fe40001000000 */
[----:B------:R-:W-:-:S07]  /*49f0*/  SEL R31, R31, RZ, P3 ;  /* 0x000000ff1f1f7207 */ /* 0x000fce0001800000 */
.L_x_2322:
[----:B------:R-:W-:Y:S05]  /*4a00*/  BSYNC.RECONVERGENT B0 ;  /* 0x0000000000007941 */ /* 0x000fea0003800200 */
.L_x_2321:
        /* <DEDUP_REMOVED lines=9> */
[----:B------:R-:W-:Y:S02]  /*4aa0*/  PRMT R4, R58, 0x9910, RZ ;  /* 0x000099103a047816 */ /* 0x000fe400000000ff */
[----:B------:R-:W-:Y:S02]  /*4ab0*/  PRMT R5, R61, 0x9910, RZ ;  /* 0x000099103d057816 */ /* 0x000fe400000000ff */
[----:B------:R-:W-:-:S02]  /*4ac0*/  ISETP.GE.AND.EX P0, PT, R0, R33, PT, P0 ;  /* 0x000000210000720c */ /* 0x000fc40003f06300 */
[----:B------:R-:W-:Y:S02]  /*4ad0*/  PRMT R6, R60, 0x9910, RZ ;  /* 0x000099103c067816 */ /* 0x000fe400000000ff */
[----:B------:R-:W-:Y:S02]  /*4ae0*/  PRMT R7, R67, 0x9910, RZ ;  /* 0x0000991043077816 */ /* 0x000fe400000000ff */
[----:B------:R-:W-:Y:S02]  /*4af0*/  SEL R3, RZ, 0xffffffff, P2 ;  /* 0xffffffffff037807 */ /* 0x000fe40001000000 */
[----:B------:R-:W-:Y:S02]  /*4b00*/  ISETP.NE.AND P4, PT, R5, R4, PT ;  /* 0x000000040500720c */ /* 0x000fe40003f85270 */
[----:B------:R-:W-:Y:S02]  /*4b10*/  ISETP.GE.U32.AND P2, PT, R43, R38, PT ;  /* 0x000000262b00720c */ /* 0x000fe40003f46070 */
[----:B------:R-:W-:-:S02]  /*4b20*/  @!P5 SEL R3, RZ, 0xffffffff, !P0 ;  /* 0xffffffffff03d807 */ /* 0x000fc40004000000 */
[----:B------:R-:W-:Y:S02]  /*4b30*/  ISETP.NE.AND P5, PT, R7, R6, PT ;  /* 0x000000060700720c */ /* 0x000fe40003fa5270 */
[----:B------:R-:W-:Y:S02]  /*4b40*/  ISETP.GE.U32.AND P0, PT, R41, R40, PT ;  /* 0x000000282900720c */ /* 0x000fe40003f06070 */
[----:B------:R-:W-:Y:S02]  /*4b50*/  ISETP.GE.AND.EX P2, PT, R53, R46, PT, P2 ;  /* 0x0000002e3500720c */ /* 0x000fe40003f46320 */
[----:B------:R-:W-:Y:S02]  /*4b60*/  ISETP.GT.AND P6, PT, R5, R4, PT ;  /* 0x000000040500720c */ /* 0x000fe40003fc4270 */
[----:B------:R-:W-:Y:S02]  /*4b70*/  SEL R4, RZ, 0xffffffff, P1 ;  /* 0xffffffffff047807 */ /* 0x000fe40000800000 */
[----:B------:R-:W-:-:S02]  /*4b80*/  ISETP.GE.U32.AND P1, PT, R42, R39, PT ;  /* 0x000000272a00720c */ /* 0x000fc40003f26070 */
[----:B------:R-:W-:Y:S02]  /*4b90*/  ISETP.GE.AND.EX P0, PT, R35, R32, PT, P0 ;  /* 0x000000202300720c */ /* 0x000fe40003f06300 */
[----:B------:R-:W-:Y:S02]  /*4ba0*/  @!P3 SEL R4, RZ, 0xffffffff, !P2 ;  /* 0xffffffffff04b807 */ /* 0x000fe40005000000 */
[----:B------:R-:W-:Y:S02]  /*4bb0*/  SEL R5, RZ, 0xffffffff, P6 ;  /* 0xffffffffff057807 */ /* 0x000fe40003000000 */
[----:B------:R-:W-:Y:S02]  /*4bc0*/  LOP3.LUT R3, R3, 0x1, RZ, 0xc0, !PT ;  /* 0x0000000103037812 */ /* 0x000fe400078ec0ff */
[----:B------:R-:W-:Y:S02]  /*4bd0*/  ISETP.GT.AND P6, PT, R7, R6, PT ;  /* 0x000000060700720c */ /* 0x000fe40003fc4270 */
[----:B------:R-:W-:-:S02]  /*4be0*/  ISETP.GE.AND.EX P1, PT, R51, R50, PT, P1 ;  /* 0x000000323300720c */ /* 0x000fc40003f26310 */
[----:B------:R-:W-:Y:S02]  /*4bf0*/  @!P4 SEL R5, RZ, 0xffffffff, !P0 ;  /* 0xffffffffff05c807 */ /* 0x000fe40004000000 */
[----:B------:R-:W-:Y:S02]  /*4c00*/  LOP3.LUT R4, R4, 0x1, RZ, 0xc0, !PT ;  /* 0x0000000104047812 */ /* 0x000fe400078ec0ff */
[----:B------:R-:W-:Y:S02]  /*4c10*/  ISETP.NE.U32.AND P0, PT, R3, 0x1, PT ;  /* 0x000000010300780c */ /* 0x000fe40003f05070 */
[----:B------:R-:W-:Y:S02]  /*4c20*/  SEL R6, RZ, 0xffffffff, P6 ;  /* 0xffffffffff067807 */ /* 0x000fe40003000000 */
[----:B------:R-:W-:Y:S02]  /*4c30*/  @!P5 SEL R6, RZ, 0xffffffff, !P1 ;  /* 0xffffffffff06d807 */ /* 0x000fe40004800000 */
[----:B------:R-:W-:-:S02]  /*4c40*/  LOP3.LUT R5, R5, 0x1, RZ, 0xc0, !PT ;  /* 0x0000000105057812 */ /* 0x000fc400078ec0ff */
[----:B------:R-:W-:Y:S02]  /*4c50*/  ISETP.NE.U32.AND P1, PT, R4, 0x1, PT ;  /* 0x000000010400780c */ /* 0x000fe40003f25070 */
[----:B------:R-:W-:Y:S02]  /*4c60*/  SEL R4, R59, R63, !P0 ;  /* 0x0000003f3b047207 */ /* 0x000fe40004000000 */
[----:B------:R-:W-:Y:S02]  /*4c70*/  LOP3.LUT R6, R6, 0x1, RZ, 0xc0, !PT ;  /* 0x0000000106067812 */ /* 0x000fe400078ec0ff */
[----:B------:R-:W-:Y:S02]  /*4c80*/  ISETP.NE.U32.AND P2, PT, R5, 0x1, PT ;  /* 0x000000010500780c */ /* 0x000fe40003f45070 */
[----:B------:R-:W-:Y:S02]  /*4c90*/  SEL R33, R33, R0, !P0 ;  /* 0x0000000021217207 */ /* 0x000fe40004000000 */
[----:B------:R-:W-:-:S02]  /*4ca0*/  SEL R65, R62, R65, !P1 ;  /* 0x000000413e417207 */ /* 0x000fc40004800000 */
[----:B------:R-:W-:Y:S02]  /*4cb0*/  PRMT R5, R57, 0x9910, RZ ;  /* 0x0000991039057816 */ /* 0x000fe400000000ff */
[----:B------:R-:W-:Y:S02]  /*4cc0*/  PRMT R0, R4, 0x9910, RZ ;  /* 0x0000991004007816 */ /* 0x000fe400000000ff */
[----:B------:R-:W-:Y:S02]  /*4cd0*/  ISETP.NE.U32.AND P3, PT, R6, 0x1, PT ;  /* 0x000000010600780c */ /* 0x000fe40003f65070 */
[----:B------:R-:W-:Y:S02]  /*4ce0*/  PRMT R6, R56, 0x9910, RZ ;  /* 0x0000991038067816 */ /* 0x000fe400000000ff */
[----:B------:R-:W-:Y:S02]  /*4cf0*/  PRMT R3, R65, 0x9910, RZ ;  /* 0x0000991041037816 */ /* 0x000fe400000000ff */
[----:B------:R-:W-:-:S02]  /*4d00*/  ISETP.NE.AND P5, PT, R0, R5, PT ;  /* 0x000000050000720c */ /* 0x000fc40003fa5270 */
[----:B------:R-:W-:Y:S02]  /*4d10*/  SEL R8, R29, R55, !P0 ;  /* 0x000000371d087207 */ /* 0x000fe40004000000 */
[----:B------:R-:W-:Y:S02]  /*4d20*/  SEL R61, R58, R61, !P2 ;  /* 0x0000003d3a3d7207 */ /* 0x000fe40005000000 */
[----:B------:R-:W-:Y:S02]  /*4d30*/  SEL R38, R38, R43, !P1 ;  /* 0x0000002b26267207 */ /* 0x000fe40004800000 */
[----:B------:R-:W-:Y:S02]  /*4d40*/  SEL R14, R46, R53, !P1 ;  /* 0x000000352e0e7207 */ /* 0x000fe40004800000 */
[----:B------:R-:W-:Y:S02]  /*4d50*/  SEL R67, R60, R67, !P3 ;  /* 0x000000433c437207 */ /* 0x000fe40005800000 */
[----:B------:R-:W-:-:S02]  /*4d60*/  SEL R11, R39, R42, !P3 ;  /* 0x0000002a270b7207 */ /* 0x000fc40005800000 */
[----:B------:R-:W-:Y:S02]  /*4d70*/  SEL R10, R50, R51, !P3 ;  /* 0x00000033320a7207 */ /* 0x000fe40005800000 */
[CC--:B------:R-:W-:Y:S02]  /*4d80*/  ISETP.NE.AND P3, PT, R3.reuse, R6.reuse, PT ;  /* 0x000000060300720c */ /* 0x0c0fe40003f65270 */
[----:B------:R-:W-:Y:S02]  /*4d90*/  ISETP.GT.AND P1, PT, R3, R6, PT ;  /* 0x000000060300720c */ /* 0x000fe40003f24270 */
[----:B------:R-:W-:Y:S02]  /*4da0*/  PRMT R22, R30, 0x9910, RZ ;  /* 0x000099101e167816 */ /* 0x000fe400000000ff */
[----:B------:R-:W-:Y:S02]  /*4db0*/  PRMT R3, R61, 0x9910, RZ ;  /* 0x000099103d037816 */ /* 0x000fe400000000ff */
[----:B------:R-:W-:-:S02]  /*4dc0*/  ISETP.GE.U32.AND P0, PT, R8, R47, PT ;  /* 0x0000002f0800720c */ /* 0x000fc40003f06070 */
[----:B------:R-:W-:Y:S02]  /*4dd0*/  SEL R41, R40, R41, !P2 ;  /* 0x0000002928297207 */ /* 0x000fe40005000000 */
[----:B------:R-:W-:Y:S02]  /*4de0*/  SEL R35, R32, R35, !P2 ;  /* 0x0000002320237207 */ /* 0x000fe40005000000 */
[----:B------:R-:W-:Y:S02]  /*4df0*/  ISETP.GT.AND P2, PT, R0, R5, PT ;  /* 0x000000050000720c */ /* 0x000fe40003f44270 */
[----:B------:R-:W-:Y:S02]  /*4e00*/  ISETP.GE.AND.EX P0, PT, R33, R44, PT, P0 ;  /* 0x0000002c2100720c */ /* 0x000fe40003f06300 */
[----:B------:R-:W-:Y:S02]  /*4e10*/  ISETP.NE.AND P4, PT, R3, R22, PT ;  /* 0x000000160300720c */ /* 0x000fe40003f85270 */
[----:B------:R-:W-:-:S02]  /*4e20*/  PRMT R7, R54, 0x9910, RZ ;  /* 0x0000991036077816 */ /* 0x000fc400000000ff */
[----:B------:R-:W-:Y:S02]  /*4e30*/  PRMT R6, R67, 0x9910, RZ ;  /* 0x0000991043067816 */ /* 0x000fe400000000ff */
[----:B------:R-:W-:Y:S02]  /*4e40*/  SEL R0, RZ, 0xffffffff, P2 ;  /* 0xffffffffff007807 */ /* 0x000fe40001000000 */
[----:B------:R-:W-:Y:S02]  /*4e50*/  @!P5 SEL R0, RZ, 0xffffffff, !P0 ;  /* 0xffffffffff00d807 */ /* 0x000fe40004000000 */
[----:B------:R-:W-:Y:S02]  /*4e60*/  ISETP.GE.U32.AND P0, PT, R41, R36, PT ;  /* 0x000000242900720c */ /* 0x000fe40003f06070 */
[----:B------:R-:W-:Y:S02]  /*4e70*/  ISETP.GE.U32.AND P2, PT, R38, R37, PT ;  /* 0x000000252600720c */ /* 0x000fe40003f46070 */
[----:B------:R-:W-:-:S02]  /*4e80*/  ISETP.NE.AND P5, PT, R6, R7, PT ;  /* 0x000000070600720c */ /* 0x000fc40003fa5270 */
[----:B------:R-:W-:Y:S02]  /*4e90*/  ISETP.GT.AND P6, PT, R3, R22, PT ;  /* 0x000000160300720c */ /* 0x000fe40003fc4270 */
[----:B------:R-:W-:Y:S02]  /*4ea0*/  ISETP.GE.AND.EX P0, PT, R35, R28, PT, P0 ;  /* 0x0000001c2300720c */ /* 0x000fe40003f06300 */
[----:B------:R-:W-:Y:S02]  /*4eb0*/  LOP3.LUT R0, R0, 0x1, RZ, 0xc0, !PT ;  /* 0x0000000100007812 */ /* 0x000fe400078ec0ff */
[----:B------:R-:W-:Y:S02]  /*4ec0*/  SEL R3, RZ, 0xffffffff, P1 ;  /* 0xffffffffff037807 */ /* 0x000fe40000800000 */
[----:B------:R-:W-:Y:S02]  /*4ed0*/  ISETP.GE.AND.EX P2, PT, R14, R49, PT, P2 ;  /* 0x000000310e00720c */ /* 0x000fe40003f46320 */
[----:B------:R-:W-:-:S02]  /*4ee0*/  ISETP.GE.U32.AND P1, PT, R11, R34, PT ;  /* 0x000000220b00720c */ /* 0x000fc40003f26070 */
[----:B------:R-:W-:Y:S02]  /*4ef0*/  SEL R5, RZ, 0xffffffff, P6 ;  /* 0xffffffffff057807 */ /* 0x000fe40003000000 */
[----:B------:R-:W-:Y:S02]  /*4f00*/  @!P4 SEL R5, RZ, 0xffffffff, !P0 ;  /* 0xffffffffff05c807 */ /* 0x000fe40004000000 */
[----:B------:R-:W-:Y:S02]  /*4f10*/  ISETP.NE.U32.AND P0, PT, R0, 0x1, PT ;  /* 0x000000010000780c */ /* 0x000fe40003f05070 */
[----:B------:R-:W-:Y:S02]  /*4f20*/  ISETP.GT.AND P6, PT, R6, R7, PT ;  /* 0x000000070600720c */ /* 0x000fe40003fc4270 */
[----:B------:R-:W-:Y:S02]  /*4f30*/  @!P3 SEL R3, RZ, 0xffffffff, !P2 ;  /* 0xffffffffff03b807 */ /* 0x000fe40005000000 */
[----:B------:R-:W-:-:S02]  /*4f40*/  ISETP.GE.AND.EX P1, PT, R10, R45, PT, P1 ;  /* 0x0000002d0a00720c */ /* 0x000fc40003f26310 */
[----:B------:R-:W-:Y:S02]  /*4f50*/  LOP3.LUT R5, R5, 0x1, RZ, 0xc0, !PT ;  /* 0x0000000105057812 */ /* 0x000fe400078ec0ff */
[----:B------:R-:W-:Y:S02]  /*4f60*/  SEL R4, R57, R4, !P0 ;  /* 0x0000000439047207 */ /* 0x000fe40004000000 */
[----:B------:R-:W-:Y:S02]  /*4f70*/  SEL R6, RZ, 0xffffffff, P6 ;  /* 0xffffffffff067807 */ /* 0x000fe40003000000 */
[----:B------:R-:W-:Y:S02]  /*4f80*/  LOP3.LUT R3, R3, 0x1, RZ, 0xc0, !PT ;  /* 0x0000000103037812 */ /* 0x000fe400078ec0ff */
[----:B------:R-:W-:Y:S02]  /*4f90*/  @!P5 SEL R6, RZ, 0xffffffff, !P1 ;  /* 0xffffffffff06d807 */ /* 0x000fe40004800000 */
[----:B------:R-:W-:-:S02]  /*4fa0*/  ISETP.NE.U32.AND P2, PT, R5, 0x1, PT ;  /* 0x000000010500780c */ /* 0x000fc40003f45070 */
[----:B------:R-:W-:Y:S02]  /*4fb0*/  PRMT R5, R27, 0x9910, RZ ;  /* 0x000099101b057816 */ /* 0x000fe400000000ff */
[----:B------:R-:W-:Y:S02]  /*4fc0*/  PRMT R0, R4, 0x9910, RZ ;  /* 0x0000991004007816 */ /* 0x000fe400000000ff */
[----:B------:R-:W-:Y:S02]  /*4fd0*/  ISETP.NE.U32.AND P1, PT, R3, 0x1, PT ;  /* 0x000000010300780c */ /* 0x000fe40003f25070 */
[----:B------:R-:W-:Y:S02]  /*4fe0*/  LOP3.LUT R6, R6, 0x1, RZ, 0xc0, !PT ;  /* 0x0000000106067812 */ /* 0x000fe400078ec0ff */
[----:B------:R-:W-:Y:S02]  /*4ff0*/  ISETP.NE.AND P5, PT, R0, R5, PT ;  /* 0x000000050000720c */ /* 0x000fe40003fa5270 */
[----:B------:R-:W-:-:S02]  /*5000*/  SEL R47, R47, R8, !P0 ;  /* 0x000000082f2f7207 */ /* 0x000fc40004000000 */
[----:B------:R-:W-:Y:S02]  /*5010*/  SEL R65, R56, R65, !P1 ;  /* 0x0000004138417207 */ /* 0x000fe40004800000 */
[----:B------:R-:W-:Y:S02]  /*5020*/  ISETP.NE.U32.AND P3, PT, R6, 0x1, PT ;  /* 0x000000010600780c */ /* 0x000fe40003f65070 */
[----:B------:R-:W-:Y:S02]  /*5030*/  SEL R44, R44, R33, !P0 ;  /* 0x000000212c2c7207 */ /* 0x000fe40004000000 */
[----:B------:R-:W-:Y:S02]  /*5040*/  PRMT R6, R26, 0x9910, RZ ;  /* 0x000099101a067816 */ /* 0x000fe400000000ff */
[----:B------:R-:W-:Y:S02]  /*5050*/  PRMT R3, R65, 0x9910, RZ ;  /* 0x0000991041037816 */ /* 0x000fe400000000ff */
[----:B------:R-:W-:-:S02]  /*5060*/  ISETP.GE.U32.AND P0, PT, R47, R48, PT ;  /* 0x000000302f00720c */ /* 0x000fc40003f06070 */
[----:B------:R-:W-:Y:S02]  /*5070*/  SEL R61, R30, R61, !P2 ;  /* 0x0000003d1e3d7207 */ /* 0x000fe40005000000 */
[----:B------:R-:W-:Y:S02]  /*5080*/  SEL R67, R54, R67, !P3 ;  /* 0x0000004336437207 */ /* 0x000fe40005800000 */
[----:B------:R-:W-:Y:S02]  /*5090*/  SEL R8, R36, R41, !P2 ;  /* 0x0000002924087207 */ /* 0x000fe40005000000 */
[----:B------:R-:W-:Y:S02]  /*50a0*/  SEL R28, R28, R35, !P2 ;  /* 0x000000231c1c7207 */ /* 0x000fe40005000000 */
[----:B------:R-:W-:Y:S02]  /*50b0*/  SEL R37, R37, R38, !P1 ;  /* 0x0000002625257207 */ /* 0x000fe40004800000 */
[----:B------:R-:W-:-:S02]  /*50c0*/  SEL R14, R49, R14, !P1 ;  /* 0x0000000e310e7207 */ /* 0x000fc40004800000 */
[----:B------:R-:W-:Y:S02]  /*50d0*/  SEL R11, R34, R11, !P3 ;  /* 0x0000000b220b7207 */ /* 0x000fe40005800000 */
[----:B------:R-:W-:Y:S02]  /*50e0*/  SEL R10, R45, R10, !P3 ;  /* 0x0000000a2d0a7207 */ /* 0x000fe40005800000 */
[----:B------:R-:W-:Y:S02]  /*50f0*/  ISETP.GT.AND P2, PT, R0, R5, PT ;  /* 0x000000050000720c */ /* 0x000fe40003f44270 */
[CC--:B------:R-:W-:Y:S02]  /*5100*/  ISETP.NE.AND P3, PT, R3.reuse, R6.reuse, PT ;  /* 0x000000060300720c */ /* 0x0c0fe40003f65270 */
[----:B------:R-:W-:Y:S02]  /*5110*/  ISETP.GT.AND P1, PT, R3, R6, PT ;  /* 0x000000060300720c */ /* 0x000fe40003f24270 */
[----:B------:R-:W-:-:S02]  /*5120*/  ISETP.GE.AND.EX P0, PT, R44, R25, PT, P0 ;  /* 0x000000192c00720c */ /* 0x000fc40003f06300 */
[----:B------:R-:W-:Y:S02]  /*5130*/  PRMT R22, R20, 0x9910, RZ ;  /* 0x0000991014167816 */ /* 0x000fe400000000ff */
[----:B------:R-:W-:Y:S02]  /*5140*/  PRMT R7, R12, 0x9910, RZ ;  /* 0x000099100c077816 */ /* 0x000fe400000000ff */
[----:B------:R-:W-:Y:S02]  /*5150*/  PRMT R3, R61, 0x9910, RZ ;  /* 0x000099103d037816 */ /* 0x000fe400000000ff */
[----:B------:R-:W-:Y:S02]  /*5160*/  PRMT R6, R67, 0x9910, RZ ;  /* 0x0000991043067816 */ /* 0x000fe400000000ff */
[----:B------:R-:W-:Y:S02]  /*5170*/  SEL R0, RZ, 0xffffffff, P2 ;  /* 0xffffffffff007807 */ /* 0x000fe40001000000 */
[----:B------:R-:W-:-:S02]  /*5180*/  @!P5 SEL R0, RZ, 0xffffffff, !P0 ;  /* 0xffffffffff00d807 */ /* 0x000fc40004000000 */
[CC--:B------:R-:W-:Y:S02]  /*5190*/  ISETP.NE.AND P4, PT, R3.reuse, R22.reuse, PT ;  /* 0x000000160300720c */ /* 0x0c0fe40003f85270 */
[----:B------:R-:W-:Y:S02]  /*51a0*/  ISETP.NE.AND P5, PT, R6, R7, PT ;  /* 0x000000070600720c */ /* 0x000fe40003fa5270 */
[----:B------:R-:W-:Y:S02]  /*51b0*/  ISETP.GT.AND P6, PT, R3, R22, PT ;  /* 0x000000160300720c */ /* 0x000fe40003fc4270 */
[----:B------:R-:W-:Y:S02]  /*51c0*/  SEL R3, RZ, 0xffffffff, P1 ;  /* 0xffffffffff037807 */ /* 0x000fe40000800000 */
[----:B------:R-:W-:Y:S02]  /*51d0*/  ISETP.GE.U32.AND P2, PT, R37, R24, PT ;  /* 0x000000182500720c */ /* 0x000fe40003f46070 */
[----:B------:R-:W-:-:S02]  /*51e0*/  ISETP.GE.U32.AND P0, PT, R8, R15, PT ;  /* 0x0000000f0800720c */ /* 0x000fc40003f06070 */
[----:B------:R-:W-:Y:S02]  /*51f0*/  ISETP.GE.U32.AND P1, PT, R11, R16, PT ;  /* 0x000000100b00720c */ /* 0x000fe40003f26070 */
[----:B------:R-:W-:Y:S02]  /*5200*/  SEL R5, RZ, 0xffffffff, P6 ;  /* 0xffffffffff057807 */ /* 0x000fe40003000000 */
[----:B------:R-:W-:Y:S02]  /*5210*/  ISETP.GT.AND P6, PT, R6, R7, PT ;  /* 0x000000070600720c */ /* 0x000fe40003fc4270 */
[----:B------:R-:W-:Y:S02]  /*5220*/  ISETP.GE.AND.EX P2, PT, R14, R21, PT, P2 ;  /* 0x000000150e00720c */ /* 0x000fe40003f46320 */
[----:B------:R-:W-:Y:S02]  /*5230*/  ISETP.GE.AND.EX P0, PT, R28, R13, PT, P0 ;  /* 0x0000000d1c00720c */ /* 0x000fe40003f06300 */
[----:B------:R-:W-:-:S02]  /*5240*/  ISETP.GE.AND.EX P1, PT, R10, R31, PT, P1 ;  /* 0x0000001f0a00720c */ /* 0x000fc40003f26310 */
[----:B------:R-:W-:Y:S02]  /*5250*/  SEL R6, RZ, 0xffffffff, P6 ;  /* 0xffffffffff067807 */ /* 0x000fe40003000000 */
[----:B------:R-:W-:Y:S02]  /*5260*/  @!P3 SEL R3, RZ, 0xffffffff, !P2 ;  /* 0xffffffffff03b807 */ /* 0x000fe40005000000 */
[----:B------:R-:W-:Y:S02]  /*5270*/  @!P4 SEL R5, RZ, 0xffffffff, !P0 ;  /* 0xffffffffff05c807 */ /* 0x000fe40004000000 */
[----:B------:R-:W-:Y:S02]  /*5280*/  @!P5 SEL R6, RZ, 0xffffffff, !P1 ;  /* 0xffffffffff06d807 */ /* 0x000fe40004800000 */
[----:B------:R-:W-:Y:S02]  /*5290*/  LOP3.LUT R0, R0, 0x1, RZ, 0xc0, !PT ;  /* 0x0000000100007812 */ /* 0x000fe400078ec0ff */
[----:B------:R-:W-:-:S02]  /*52a0*/  LOP3.LUT R3, R3, 0x1, RZ, 0xc0, !PT ;  /* 0x0000000103037812 */ /* 0x000fc400078ec0ff */
[----:B------:R-:W-:Y:S02]  /*52b0*/  LOP3.LUT R5, R5, 0x1, RZ, 0xc0, !PT ;  /* 0x0000000105057812 */ /* 0x000fe400078ec0ff */
[----:B------:R-:W-:Y:S02]  /*52c0*/  LOP3.LUT R6, R6, 0x1, RZ, 0xc0, !PT ;  /* 0x0000000106067812 */ /* 0x000fe400078ec0ff */
[----:B------:R-:W-:Y:S02]  /*52d0*/  ISETP.NE.U32.AND P0, PT, R0, 0x1, PT ;  /* 0x000000010000780c */ /* 0x000fe40003f05070 */
[----:B------:R-:W-:Y:S02]  /*52e0*/  ISETP.NE.U32.AND P1, PT, R3, 0x1, PT ;  /* 0x000000010300780c */ /* 0x000fe40003f25070 */
        /* <DEDUP_REMOVED lines=10> */
[----:B------:R-:W-:Y:S02]  /*5390*/  SEL R3, R25, R44, !P0 ;  /* 0x0000002c19037207 */ /* 0x000fe40004000000 */
[----:B------:R-:W-:Y:S02]  /*53a0*/  SEL R6, R24, R37, !P1 ;  /* 0x0000002518067207 */ /* 0x000fe40004800000 */
[----:B------:R-:W-:Y:S02]  /*53b0*/  SEL R7, R21, R14, !P1 ;  /* 0x0000000e15077207 */ /* 0x000fe40004800000 */
[----:B------:R-:W-:-:S02]  /*53c0*/  SEL R31, R31, R10, !P3 ;  /* 0x0000000a1f1f7207 */ /* 0x000fc40005800000 */
[----:B------:R-:W-:Y:S02]  /*53d0*/  PRMT R11, R4, 0x7610, R11 ;  /* 0x00007610040b7816 */ /* 0x000fe4000000000b */
[----:B------:R-:W-:Y:S02]  /*53e0*/  PRMT R13, R26, 0x7610, R13 ;  /* 0x000076101a0d7816 */ /* 0x000fe4000000000d */
[----:B------:R-:W-:Y:S02]  /*53f0*/  PRMT R15, R20, 0x7610, R15 ;  /* 0x00007610140f7816 */ /* 0x000fe4000000000f */
[----:B------:R-:W-:Y:S01]  /*5400*/  PRMT R27, R12, 0x7610, R27 ;  /* 0x000076100c1b7816 */ /* 0x000fe2000000001b */
[----:B------:R-:W-:Y:S06]  /*5410*/  BRA `(.L_x_2302) ;  /* 0x000000e400547947 */ /* 0x000fec0003800000 */
.L_x_2314:
        /* <DEDUP_REMOVED lines=99> */
.L_x_2327:
[----:B------:R-:W-:-:S05]  /*5a50*/  IMAD R4, R59, R28, RZ ;  /* 0x0000001c3b047224 */ /* 0x000fca00078e02ff */
[----:B------:R-:W-:-:S05]  /*5a60*/  SHF.R.U32.HI R9, RZ, 0x2, R4 ;  /* 0x00000002ff097819 */ /* 0x000fca0000011604 */
[----:B------:R-:W-:-:S06]  /*5a70*/  IMAD.WIDE.U32 R8, R9, 0x8, R22 ;  /* 0x0000000809087825 */ /* 0x000fcc00078e0016 */
[----:B------:R-:W2:Y:S01]  /*5a80*/  LDG.E.64 R8, desc[UR36][R8.64] ;  /* 0x0000002408087981 */ /* 0x000ea2000c1e1b00 */
[----:B------:R-:W-:-:S04]  /*5a90*/  IMAD.IADD R70, R28, 0x1, R3 ;  /* 0x000000011c467824 */ /* 0x000fc800078e0203 */
[----:B------:R-:W-:-:S05]  /*5aa0*/  IMAD R4, R59, R70, RZ ;  /* 0x000000463b047224 */ /* 0x000fca00078e02ff */
[----:B------:R-:W-:-:S05]  /*5ab0*/  SHF.R.U32.HI R11, RZ, 0x2, R4 ;  /* 0x00000002ff0b7819 */ /* 0x000fca0000011604 */
[----:B------:R-:W-:-:S06]  /*5ac0*/  IMAD.WIDE.U32 R10, R11, 0x8, R22 ;  /* 0x000000080b0a7825 */ /* 0x000fcc00078e0016 */
[----:B------:R-:W3:Y:S01]  /*5ad0*/  LDG.E.64 R10, desc[UR36][R10.64] ;  /* 0x000000240a0a7981 */ /* 0x000ee2000c1e1b00 */
[----:B------:R-:W-:-:S04]  /*5ae0*/  IMAD.IADD R68, R70, 0x1, R3 ;  /* 0x0000000146447824 */ /* 0x000fc800078e0203 */
[----:B------:R-:W-:-:S05]  /*5af0*/  IMAD R4, R59, R68, RZ ;  /* 0x000000443b047224 */ /* 0x000fca00078e02ff */
[----:B------:R-:W-:-:S05]  /*5b00*/  SHF.R.U32.HI R7, RZ, 0x2, R4 ;  /* 0x00000002ff077819 */ /* 0x000fca0000011604 */
[----:B------:R-:W-:-:S06]  /*5b10*/  IMAD.WIDE.U32 R6, R7, 0x8, R22 ;  /* 0x0000000807067825 */ /* 0x000fcc00078e0016 */
[----:B------:R-:W4:Y:S01]  /*5b20*/  LDG.E.64 R6, desc[UR36][R6.64] ;  /* 0x0000002406067981 */ /* 0x000f22000c1e1b00 */
[----:B------:R-:W-:-:S04]  /*5b30*/  IMAD.IADD R66, R68, 0x1, R3 ;  /* 0x0000000144427824 */ /* 0x000fc800078e0203 */
[----:B------:R-:W-:-:S05]  /*5b40*/  IMAD R4, R59, R66, RZ ;  /* 0x000000423b047224 */ /* 0x000fca00078e02ff */
        /* <DEDUP_REMOVED lines=14> */
[----:B------:R-:W-:-:S02]  /*5c30*/  PRMT R85, R24, 0x9910, RZ ;  /* 0x0000991018557816 */ /* 0x000fc400000000ff */
[C---:B--2---:R-:W-:Y:S02]  /*5c40*/  PRMT R71, R8.reuse, 0xbb32, RZ ;  /* 0x0000bb3208477816 */ /* 0x044fe400000000ff */
[----:B------:R-:W-:Y:S02]  /*5c50*/  PRMT R69, R8, 0x9910, RZ ;  /* 0x0000991008457816 */ /* 0x000fe400000000ff */
[----:B------:R-:W-:Y:S02]  /*5c60*/  ISETP.NE.AND P2, PT, R74, R71, PT ;  /* 0x000000474a00720c */ /* 0x000fe40003f45270 */
[CC--:B------:R-:W-:Y:S02]  /*5c70*/  ISETP.NE.AND P3, PT, R72.reuse, R69.reuse, PT ;  /* 0x000000454800720c */ /* 0x0c0fe40003f65270 */
[----:B------:R-:W-:Y:S02]  /*5c80*/  ISETP.GT.AND P1, PT, R72, R69, PT ;  /* 0x000000454800720c */ /* 0x000fe40003f24270 */
[----:B------:R-:W-:-:S02]  /*5c90*/  ISETP.GT.AND P4, PT, R74, R71, PT ;  /* 0x000000474a00720c */ /* 0x000fc40003f84270 */
[----:B------:R-:W-:Y:S02]  /*5ca0*/  PRMT R72, R61, 0x9910, RZ ;  /* 0x000099103d487816 */ /* 0x000fe400000000ff */
[----:B------:R-:W-:Y:S02]  /*5cb0*/  PRMT R71, R9, 0x9910, RZ ;  /* 0x0000991009477816 */ /* 0x000fe400000000ff */
[----:B------:R-:W-:Y:S02]  /*5cc0*/  SEL R69, RZ, 0xffffffff, !P5 ;  /* 0xffffffffff457807 */ /* 0x000fe40006800000 */
[CC--:B------:R-:W-:Y:S02]  /*5cd0*/  ISETP.NE.AND P5, PT, R72.reuse, R71.reuse, PT ;  /* 0x000000474800720c */ /* 0x0c0fe40003fa5270 */
[----:B------:R-:W-:Y:S02]  /*5ce0*/  ISETP.GT.AND P6, PT, R72, R71, PT ;  /* 0x000000474800720c */ /* 0x000fe40003fc4270 */
[----:B------:R-:W-:-:S02]  /*5cf0*/  SEL R71, RZ, 0xffffffff, !P0 ;  /* 0xffffffffff477807 */ /* 0x000fc40004000000 */
[-C--:B------:R-:W-:Y:S02]  /*5d00*/  ISETP.GE.U32.AND P0, PT, R43, R28.reuse, PT ;  /* 0x0000001c2b00720c */ /* 0x080fe40003f06070 */
[----:B------:R-:W-:Y:S02]  /*5d10*/  @P2 SEL R71, RZ, 0xffffffff, P4 ;  /* 0xffffffffff472807 */ /* 0x000fe40002000000 */
[----:B------:R-:W-:Y:S02]  /*5d20*/  ISETP.GE.AND.EX P0, PT, R53, RZ, PT, P0 ;  /* 0x000000ff3500720c */ /* 0x000fe40003f06300 */
[----:B------:R-:W-:Y:S02]  /*5d30*/  ISETP.GE.U32.AND P4, PT, R41, R28, PT ;  /* 0x0000001c2900720c */ /* 0x000fe40003f86070 */
[----:B------:R-:W-:Y:S02]  /*5d40*/  PRMT R74, R65, 0x9910, RZ ;  /* 0x00009910414a7816 */ /* 0x000fe400000000ff */
[----:B------:R-:W-:-:S02]  /*5d50*/  PRMT R73, R9, 0xbb32, RZ ;  /* 0x0000bb3209497816 */ /* 0x000fc400000000ff */
[----:B------:R-:W-:Y:S02]  /*5d60*/  @P3 SEL R69, RZ, 0xffffffff, P1 ;  /* 0xffffffffff453807 */ /* 0x000fe40000800000 */
[----:B------:R-:W-:Y:S02]  /*5d70*/  SEL R72, RZ, 0xffffffff, !P0 ;  /* 0xffffffffff487807 */ /* 0x000fe40004000000 */
[----:B------:R-:W-:Y:S02]  /*5d80*/  ISETP.GE.AND.EX P4, PT, R51, RZ, PT, P4 ;  /* 0x000000ff3300720c */ /* 0x000fe40003f86340 */
[----:B------:R-:W-:Y:S02]  /*5d90*/  ISETP.GE.U32.AND P0, PT, R40, R70, PT ;  /* 0x000000462800720c */ /* 0x000fe40003f06070 */
[----:B------:R-:W-:Y:S02]  /*5da0*/  LOP3.LUT R71, R71, 0x1, RZ, 0xc0, !PT ;  /* 0x0000000147477812 */ /* 0x000fe400078ec0ff */
[----:B------:R-:W-:-:S02]  /*5db0*/  ISETP.NE.AND P3, PT, R74, R73, PT ;  /* 0x000000494a00720c */ /* 0x000fc40003f65270 */
[----:B------:R-:W-:Y:S02]  /*5dc0*/  ISETP.GT.AND P1, PT, R74, R73, PT ;  /* 0x000000494a00720c */ /* 0x000fe40003f24270 */
[----:B------:R-:W-:Y:S02]  /*5dd0*/  LOP3.LUT R69, R69, 0x1, RZ, 0xc0, !PT ;  /* 0x0000000145457812 */ /* 0x000fe400078ec0ff */
[----:B------:R-:W-:Y:S02]  /*5de0*/  SEL R73, RZ, 0xffffffff, !P4 ;  /* 0xffffffffff497807 */ /* 0x000fe40006000000 */
[----:B------:R-:W-:Y:S02]  /*5df0*/  ISETP.GE.AND.EX P0, PT, R50, RZ, PT, P0 ;  /* 0x000000ff3200720c */ /* 0x000fe40003f06300 */
[----:B------:R-:W-:Y:S02]  /*5e00*/  ISETP.NE.U32.AND P4, PT, R71, 0x1, PT ;  /* 0x000000014700780c */ /* 0x000fe40003f85070 */
[----:B------:R-:W-:-:S02]  /*5e10*/  PRMT R74, R63, 0x9910, RZ ;  /* 0x000099103f4a7816 */ /* 0x000fc400000000ff */
[----:B---3--:R-:W-:Y:S02]  /*5e20*/  PRMT R71, R10, 0x9910, RZ ;  /* 0x000099100a477816 */ /* 0x008fe400000000ff */
[----:B------:R-:W-:Y:S02]  /*5e30*/  ISETP.NE.U32.AND P2, PT, R69, 0x1, PT ;  /* 0x000000014500780c */ /* 0x000fe40003f45070 */
[----:B------:R-:W-:Y:S02]  /*5e40*/  SEL R69, RZ, 0xffffffff, !P0 ;  /* 0xffffffffff457807 */ /* 0x000fe40004000000 */
[----:B------:R-:W-:Y:S02]  /*5e50*/  ISETP.GE.U32.AND P0, PT, R38, R70, PT ;  /* 0x000000462600720c */ /* 0x000fe40003f06070 */
[----:B------:R-:W-:Y:S02]  /*5e60*/  @P5 SEL R72, RZ, 0xffffffff, P6 ;  /* 0xffffffffff485807 */ /* 0x000fe40003000000 */
[----:B------:R-:W-:-:S02]  /*5e70*/  ISETP.NE.AND P6, PT, R74, R71, PT ;  /* 0x000000474a00720c */ /* 0x000fc40003fc5270 */
[----:B------:R-:W-:Y:S02]  /*5e80*/  PRMT R75, R11, 0x9910, RZ ;  /* 0x000099100b4b7816 */ /* 0x000fe400000000ff */
[----:B------:R-:W-:Y:S02]  /*5e90*/  ISETP.GE.AND.EX P0, PT, R46, RZ, PT, P0 ;  /* 0x000000ff2e00720c */ /* 0x000fe40003f06300 */
[----:B------:R-:W-:Y:S02]  /*5ea0*/  ISETP.GT.AND P5, PT, R74, R71, PT ;  /* 0x000000474a00720c */ /* 0x000fe40003fa4270 */
[----:B------:R-:W-:Y:S02]  /*5eb0*/  @P3 SEL R73, RZ, 0xffffffff, P1 ;  /* 0xffffffffff493807 */ /* 0x000fe40000800000 */
[----:B------:R-:W-:Y:S02]  /*5ec0*/  ISETP.NE.AND P1, PT, R76, R75, PT ;  /* 0x0000004b4c00720c */ /* 0x000fe40003f25270 */
[----:B------:R-:W-:-:S02]  /*5ed0*/  SEL R71, RZ, 0xffffffff, !P0 ;  /* 0xffffffffff477807 */ /* 0x000fc40004000000 */
[----:B------:R-:W-:Y:S02]  /*5ee0*/  ISETP.GE.U32.AND P0, PT, R39, R70, PT ;  /* 0x000000462700720c */ /* 0x000fe40003f06070 */
[----:B------:R-:W-:Y:S02]  /*5ef0*/  ISETP.GT.AND P3, PT, R76, R75, PT ;  /* 0x0000004b4c00720c */ /* 0x000fe40003f64270 */
[----:B------:R-:W-:Y:S02]  /*5f00*/  PRMT R75, R62, 0x9910, RZ ;  /* 0x000099103e4b7816 */ /* 0x000fe400000000ff */
[----:B------:R-:W-:Y:S02]  /*5f10*/  PRMT R74, R10, 0xbb32, RZ ;  /* 0x0000bb320a4a7816 */ /* 0x000fe400000000ff */
[----:B------:R-:W-:Y:S02]  /*5f20*/  PRMT R76, R11, 0xbb32, RZ ;  /* 0x0000bb320b4c7816 */ /* 0x000fe400000000ff */
[----:B------:R-:W-:-:S02]  /*5f30*/  ISETP.GE.AND.EX P0, PT, R48, RZ, PT, P0 ;  /* 0x000000ff3000720c */ /* 0x000fc40003f06300 */
[----:B------:R-:W-:Y:S02]  /*5f40*/  @P6 SEL R69, RZ, 0xffffffff, P5 ;  /* 0xffffffffff456807 */ /* 0x000fe40002800000 */
[CC--:B------:R-:W-:Y:S02]  /*5f50*/  ISETP.NE.AND P6, PT, R75.reuse, R74.reuse, PT ;  /* 0x0000004a4b00720c */ /* 0x0c0fe40003fc5270 */
[----:B------:R-:W-:Y:S01]  /*5f60*/  ISETP.GT.AND P5, PT, R75, R74, PT ;  /* 0x0000004a4b00720c */ /* 0x000fe20003fa4270 */
[----:B------:R-:W-:Y:S01]  /*5f70*/  IMAD.MOV.U32 R74, RZ, RZ, R76 ;  /* 0x000000ffff4a7224 */ /* 0x000fe200078e004c */
[----:B------:R-:W-:Y:S02]  /*5f80*/  SEL R75, RZ, 0xffffffff, !P0 ;  /* 0xffffffffff4b7807 */ /* 0x000fe40004000000 */
[----:B------:R-:W-:Y:S02]  /*5f90*/  ISETP.GE.U32.AND P0, PT, R37, R70, PT ;  /* 0x000000462500720c */ /* 0x000fe40003f06070 */
[----:B------:R-:W-:-:S02]  /*5fa0*/  @P1 SEL R71, RZ, 0xffffffff, P3 ;  /* 0xffffffffff471807 */ /* 0x000fc40001800000 */
[CC--:B------:R-:W-:Y:S02]  /*5fb0*/  ISETP.NE.AND P3, PT, R77.reuse, R74.reuse, PT ;  /* 0x0000004a4d00720c */ /* 0x0c0fe40003f65270 */
[----:B------:R-:W-:Y:S02]  /*5fc0*/  ISETP.GE.AND.EX P0, PT, R44, RZ, PT, P0 ;  /* 0x000000ff2c00720c */ /* 0x000fe40003f06300 */
[----:B------:R-:W-:Y:S02]  /*5fd0*/  ISETP.GT.AND P1, PT, R77, R74, PT ;  /* 0x0000004a4d00720c */ /* 0x000fe40003f24270 */
[----:B------:R-:W-:Y:S02]  /*5fe0*/  PRMT R77, R49, 0x9910, RZ ;  /* 0x00009910314d7816 */ /* 0x000fe400000000ff */
[----:B----4-:R-:W-:Y:S02]  /*5ff0*/  PRMT R74, R6, 0x9910, RZ ;  /* 0x00009910064a7816 */ /* 0x010fe400000000ff */
[----:B------:R-:W-:-:S02]  /*6000*/  SEL R76, RZ, 0xffffffff, !P0 ;  /* 0xffffffffff4c7807 */ /* 0x000fc40004000000 */
[----:B------:R-:W-:Y:S02]  /*6010*/  ISETP.GE.U32.AND P0, PT, R36, R68, PT ;  /* 0x000000442400720c */ /* 0x000fe40003f06070 */
[----:B------:R-:W-:Y:S02]  /*6020*/  @P6 SEL R75, RZ, 0xffffffff, P5 ;  /* 0xffffffffff4b6807 */ /* 0x000fe40002800000 */
[CC--:B------:R-:W-:Y:S02]  /*6030*/  ISETP.NE.AND P5, PT, R77.reuse, R74.reuse, PT ;  /* 0x0000004a4d00720c */ /* 0x0c0fe40003fa5270 */
[----:B------:R-:W-:Y:S02]  /*6040*/  ISETP.GT.AND P6, PT, R77, R74, PT ;  /* 0x0000004a4d00720c */ /* 0x000fe40003fc4270 */
[----:B------:R-:W-:Y:S02]  /*6050*/  ISETP.GE.AND.EX P0, PT, R27, RZ, PT, P0 ;  /* 0x000000ff1b00720c */ /* 0x000fe40003f06300 */
[----:B------:R-:W-:-:S02]  /*6060*/  PRMT R74, R6, 0xbb32, RZ ;  /* 0x0000bb32064a7816 */ /* 0x000fc400000000ff */
[----:B------:R-:W-:Y:S02]  /*6070*/  SEL R77, RZ, 0xffffffff, !P0 ;  /* 0xffffffffff4d7807 */ /* 0x000fe40004000000 */
[----:B------:R-:W-:Y:S02]  /*6080*/  @P3 SEL R76, RZ, 0xffffffff, P1 ;  /* 0xffffffffff4c3807 */ /* 0x000fe40000800000 */
[----:B------:R-:W-:Y:S02]  /*6090*/  ISETP.GE.U32.AND P0, PT, R35, R68, PT ;  /* 0x000000442300720c */ /* 0x000fe40003f06070 */
[----:B------:R-:W-:Y:S02]  /*60a0*/  ISETP.NE.AND P3, PT, R79, R74, PT ;  /* 0x0000004a4f00720c */ /* 0x000fe40003f65270 */
[----:B------:R-:W-:Y:S02]  /*60b0*/  PRMT R78, R7, 0x9910, RZ ;  /* 0x00009910074e7816 */ /* 0x000fe400000000ff */
[----:B------:R-:W-:-:S02]  /*60c0*/  ISETP.GE.AND.EX P0, PT, R0, RZ, PT, P0 ;  /* 0x000000ff0000720c */ /* 0x000fc40003f06300 */
[----:B------:R-:W-:Y:S02]  /*60d0*/  @P5 SEL R77, RZ, 0xffffffff, P6 ;  /* 0xffffffffff4d5807 */ /* 0x000fe40003000000 */
[CC--:B------:R-:W-:Y:S02]  /*60e0*/  ISETP.NE.AND P6, PT, R81.reuse, R78.reuse, PT ;  /* 0x0000004e5100720c */ /* 0x0c0fe40003fc5270 */
[----:B------:R-:W-:Y:S02]  /*60f0*/  ISETP.GT.AND P5, PT, R81, R78, PT ;  /* 0x0000004e5100720c */ /* 0x000fe40003fa4270 */
[----:B------:R-:W-:Y:S02]  /*6100*/  SEL R78, RZ, 0xffffffff, !P0 ;  /* 0xffffffffff4e7807 */ /* 0x000fe40004000000 */
[----:B------:R-:W-:Y:S02]  /*6110*/  ISETP.GT.AND P1, PT, R79, R74, PT ;  /* 0x0000004a4f00720c */ /* 0x000fe40003f24270 */
[----:B------:R-:W-:-:S02]  /*6120*/  ISETP.GE.U32.AND P0, PT, R34, R68, PT ;  /* 0x000000442200720c */ /* 0x000fc40003f06070 */
[----:B------:R-:W-:Y:S02]  /*6130*/  PRMT R79, R56, 0x9910, RZ ;  /* 0x00009910384f7816 */ /* 0x000fe400000000ff */
[----:B------:R-:W-:Y:S02]  /*6140*/  PRMT R74, R7, 0xbb32, RZ ;  /* 0x0000bb32074a7816 */ /* 0x000fe400000000ff */
[----:B------:R-:W-:Y:S02]  /*6150*/  ISETP.GE.AND.EX P0, PT, R30, RZ, PT, P0 ;  /* 0x000000ff1e00720c */ /* 0x000fe40003f06300 */
[----:B------:R-:W-:Y:S02]  /*6160*/  @P3 SEL R78, RZ, 0xffffffff, P1 ;  /* 0xffffffffff4e3807 */ /* 0x000fe40000800000 */
[CC--:B------:R-:W-:Y:S02]  /*6170*/  ISETP.NE.AND P1, PT, R79.reuse, R74.reuse, PT ;  /* 0x0000004a4f00720c */ /* 0x0c0fe40003f25270 */
[----:B------:R-:W-:-:S02]  /*6180*/  ISETP.GT.AND P3, PT, R79, R74, PT ;  /* 0x0000004a4f00720c */ /* 0x000fc40003f64270 */
[----:B------:R-:W-:Y:S02]  /*6190*/  SEL R79, RZ, 0xffffffff, !P0 ;  /* 0xffffffffff4f7807 */ /* 0x000fe40004000000 */
[----:B------:R-:W-:Y:S02]  /*61a0*/  ISETP.GE.U32.AND P0, PT, R33, R68, PT ;  /* 0x000000442100720c */ /* 0x000fe40003f06070 */
[----:B------:R-:W-:Y:S02]  /*61b0*/  @P6 SEL R79, RZ, 0xffffffff, P5 ;  /* 0xffffffffff4f6807 */ /* 0x000fe40002800000 */
[----:B------:R-:W-:Y:S02]  /*61c0*/  ISETP.GE.AND.EX P6, PT, R42, RZ, PT, P0 ;  /* 0x000000ff2a00720c */ /* 0x000fe40003fc6300 */
[C---:B-----5:R-:W-:Y:S02]  /*61d0*/  PRMT R74, R4.reuse, 0x9910, RZ ;  /* 0x00009910044a7816 */ /* 0x060fe400000000ff */
[----:B------:R-:W-:-:S02]  /*61e0*/  PRMT R84, R4, 0xbb32, RZ ;  /* 0x0000bb3204547816 */ /* 0x000fc400000000ff */
[----:B------:R-:W-:Y:S02]  /*61f0*/  SEL R80, RZ, 0xffffffff, !P6 ;  /* 0xffffffffff507807 */ /* 0x000fe40007000000 */
[----:B------:R-:W-:Y:S02]  /*6200*/  @P1 SEL R80, RZ, 0xffffffff, P3 ;  /* 0xffffffffff501807 */ /* 0x000fe40001800000 */
[----:B------:R-:W-:Y:S02]  /*6210*/  ISETP.GE.U32.AND P5, PT, R52, R66, PT ;  /* 0x000000423400720c */ /* 0x000fe40003fa6070 */
[----:B------:R-:W-:Y:S02]  /*6220*/  ISETP.NE.AND P3, PT, R83, R74, PT ;  /* 0x0000004a5300720c */ /* 0x000fe40003f65270 */
[----:B------:R-:W-:Y:S02]  /*6230*/  ISETP.GE.U32.AND P0, PT, R25, R66, PT ;  /* 0x000000421900720c */ /* 0x000fe40003f06070 */
[----:B------:R-:W-:-:S02]  /*6240*/  ISETP.NE.AND P6, PT, R85, R84, PT ;  /* 0x000000545500720c */ /* 0x000fc40003fc5270 */
[----:B------:R-:W-:Y:S02]  /*6250*/  ISETP.GE.AND.EX P5, PT, R26, RZ, PT, P5 ;  /* 0x000000ff1a00720c */ /* 0x000fe40003fa6350 */
[----:B------:R-:W-:Y:S02]  /*6260*/  ISETP.GE.AND.EX P0, PT, R21, RZ, PT, P0 ;  /* 0x000000ff1500720c */ /* 0x000fe40003f06300 */
[----:B------:R-:W-:Y:S02]  /*6270*/  LOP3.LUT R72, R72, 0x1, RZ, 0xc0, !PT ;  /* 0x0000000148487812 */ /* 0x000fe400078ec0ff */
[----:B------:R-:W-:Y:S02]  /*6280*/  SEL R81, RZ, 0xffffffff, !P5 ;  /* 0xffffffffff517807 */ /* 0x000fe40006800000 */
[----:B------:R-:W-:Y:S02]  /*6290*/  ISETP.GT.AND P5, PT, R83, R74, PT ;  /* 0x0000004a5300720c */ /* 0x000fe40003fa4270 */
[----:B------:R-:W-:-:S02]  /*62a0*/  SEL R82, RZ, 0xffffffff, !P0 ;  /* 0xffffffffff527807 */ /* 0x000fc40004000000 */
[----:B------:R-:W-:Y:S02]  /*62b0*/  ISETP.NE.U32.AND P1, PT, R72, 0x1, PT ;  /* 0x000000014800780c */ /* 0x000fe40003f25070 */
[----:B------:R-:W-:Y:S02]  /*62c0*/  ISETP.GT.AND P0, PT, R85, R84, PT ;  /* 0x000000545500720c */ /* 0x000fe40003f04270 */
[----:B------:R-:W-:Y:S02]  /*62d0*/  LOP3.LUT R73, R73, 0x1, RZ, 0xc0, !PT ;  /* 0x0000000149497812 */ /* 0x000fe400078ec0ff */
[----:B------:R-:W-:Y:S02]  /*62e0*/  PRMT R83, R20, 0x9910, RZ ;  /* 0x0000991014537816 */ /* 0x000fe400000000ff */
[----:B------:R-:W-:Y:S02]  /*62f0*/  PRMT R72, R5, 0x9910, RZ ;  /* 0x0000991005487816 */ /* 0x000fe400000000ff */
[----:B------:R-:W-:-:S02]  /*6300*/  @P3 SEL R81, RZ, 0xffffffff, P5 ;  /* 0xffffffffff513807 */ /* 0x000fc40002800000 */
[----:B------:R-:W-:Y:S02]  /*6310*/  ISETP.NE.U32.AND P5, PT, R73, 0x1, PT ;  /* 0x000000014900780c */ /* 0x000fe40003fa5070 */
[----:B------:R-:W-:Y:S02]  /*6320*/  @P6 SEL R82, RZ, 0xffffffff, P0 ;  /* 0xffffffffff526807 */ /* 0x000fe40000000000 */
[----:B------:R-:W-:Y:S02]  /*6330*/  ISETP.NE.AND P6, PT, R83, R72, PT ;  /* 0x000000485300720c */ /* 0x000fe40003fc5270 */
[----:B------:R-:W-:Y:S02]  /*6340*/  ISETP.GE.U32.AND P3, PT, R15, R66, PT ;  /* 0x000000420f00720c */ /* 0x000fe40003f66070 */
[C---:B------:R-:W-:Y:S02]  /*6350*/  SEL R47, R28.reuse, R47, !P2 ;  /* 0x0000002f1c2f7207 */ /* 0x040fe40005000000 */
[----:B------:R-:W-:-:S02]  /*6360*/  SEL R45, R28, R45, !P4 ;  /* 0x0000002d1c2d7207 */ /* 0x000fc40006000000 */
[C---:B------:R-:W-:Y:S02]  /*6370*/  SEL R43, R28.reuse, R43, !P1 ;  /* 0x0000002b1c2b7207 */ /* 0x040fe40004800000 */
[----:B------:R-:W-:Y:S02]  /*6380*/  SEL R41, R28, R41, !P5 ;  /* 0x000000291c297207 */ /* 0x000fe40006800000 */
[----:B------:R-:W-:Y:S02]  /*6390*/  PRMT R28, R5, 0xbb32, RZ ;  /* 0x0000bb32051c7816 */ /* 0x000fe400000000ff */
[----:B------:R-:W-:Y:S02]  /*63a0*/  ISETP.GE.AND.EX P0, PT, R13, RZ, PT, P3 ;  /* 0x000000ff0d00720c */ /* 0x000fe40003f06330 */
[----:B------:R-:W-:Y:S01]  /*63b0*/  ISETP.GT.AND P3, PT, R83, R72, PT ;  /* 0x000000485300720c */ /* 0x000fe20003f64270 */
[----:B------:R-:W-:Y:S01]  /*63c0*/  IMAD.MOV.U32 R83, RZ, RZ, R28 ;  /* 0x000000ffff537224 */ /* 0x000fe200078e001c */
[----:B------:R-:W-:Y:S01]  /*63d0*/  PRMT R84, R12, 0x9910, RZ ;  /* 0x000099100c547816 */ /* 0x000fe200000000ff */
[----:B------:R-:W-:Y:S01]  /*63e0*/  IMAD.IADD R28, R66, 0x1, R3 ;  /* 0x00000001421c7824 */ /* 0x000fe200078e0203 */
[----:B------:R-:W-:-:S02]  /*63f0*/  SEL R73, RZ, 0xffffffff, !P0 ;  /* 0xffffffffff497807 */ /* 0x000fc40004000000 */
[----:B------:R-:W-:Y:S02]  /*6400*/  @P6 SEL R73, RZ, 0xffffffff, P3 ;  /* 0xffffffffff496807 */ /* 0x000fe40001800000 */
[----:B------:R-:W-:Y:S02]  /*6410*/  ISETP.NE.AND P3, PT, R84, R83, PT ;  /* 0x000000535400720c */ /* 0x000fe40003f65270 */
[----:B------:R-:W-:Y:S02]  /*6420*/  ISETP.GE.U32.AND P0, PT, R16, R66, PT ;  /* 0x000000421000720c */ /* 0x000fe40003f06070 */
[----:B------:R-:W-:Y:S02]  /*6430*/  PRMT R72, R8, 0x7632, R72 ;  /* 0x0000763208487816 */ /* 0x000fe40000000048 */
[----:B------:R-:W-:Y:S02]  /*6440*/  ISETP.GE.AND.EX P0, PT, R31, RZ, PT, P0 ;  /* 0x000000ff1f00720c */ /* 0x000fe40003f06300 */
[----:B------:R-:W-:Y:S01]  /*6450*/  SEL R72, R72, R67, !P4 ;  /* 0x0000004348487207 */ /* 0x000fe20006000000 */
[----:B------:R-:W-:Y:S01]  /*6460*/  IMAD R67, R3, 0x3, R28 ;  /* 0x0000000303437824 */ /* 0x000fe200078e021c */
[----:B------:R-:W-:-:S02]  /*6470*/  PRMT R74, R9, 0x7632, R74 ;  /* 0x00007632094a7816 */ /* 0x000fc4000000004a */
[----:B------:R-:W-:Y:S02]  /*6480*/  ISETP.GT.AND P6, PT, R84, R83, PT ;  /* 0x000000535400720c */ /* 0x000fe40003fc4270 */
[----:B------:R-:W-:Y:S02]  /*6490*/  LOP3.LUT R75, R75, 0x1, RZ, 0xc0, !PT ;  /* 0x000000014b4b7812 */ /* 0x000fe400078ec0ff */
[----:B------:R-:W-:Y:S02]  /*64a0*/  LOP3.LUT R69, R69, 0x1, RZ, 0xc0, !PT ;  /* 0x0000000145457812 */ /* 0x000fe400078ec0ff */
[----:B------:R-:W-:Y:S02]  /*64b0*/  LOP3.LUT R76, R76, 0x1, RZ, 0xc0, !PT ;  /* 0x000000014c4c7812 */ /* 0x000fe400078ec0ff */
[----:B------:R-:W-:Y:S02]  /*64c0*/  SEL R83, RZ, 0xffffffff, !P0 ;  /* 0xffffffffff537807 */ /* 0x000fe40004000000 */
[----:B------:R-:W-:-:S02]  /*64d0*/  SEL R74, R74, R65, !P5 ;  /* 0x000000414a4a7207 */ /* 0x000fc40006800000 */
[----:B------:R-:W-:Y:S02]  /*64e0*/  @P3 SEL R83, RZ, 0xffffffff, P6 ;  /* 0xffffffffff533807 */ /* 0x000fe40003000000 */
[----:B------:R-:W-:Y:S02]  /*64f0*/  ISETP.GE.U32.AND P0, PT, R67, R14, PT ;  /* 0x0000000e4300720c */ /* 0x000fe40003f06070 */
[----:B------:R-:W-:Y:S02]  /*6500*/  ISETP.NE.U32.AND P3, PT, R75, 0x1, PT ;  /* 0x000000014b00780c */ /* 0x000fe40003f65070 */
[----:B------:R-:W-:Y:S02]  /*6510*/  SEL R64, R8, R64, !P2 ;  /* 0x0000004008407207 */ /* 0x000fe40005000000 */
[----:B------:R-:W-:Y:S02]  /*6520*/  SEL R57, R57, RZ, P2 ;  /* 0x000000ff39397207 */ /* 0x000fe40001000000 */
[----:B------:R-:W-:-:S02]  /*6530*/  LOP3.LUT R71, R71, 0x1, RZ, 0xc0, !PT ;  /* 0x0000000147477812 */ /* 0x000fc400078ec0ff */
[----:B------:R-:W-:Y:S02]  /*6540*/  PRMT R65, R10, 0x7632, R65 ;  /* 0x000076320a417816 */ /* 0x000fe40000000041 */
[----:B------:R-:W-:Y:S02]  /*6550*/  ISETP.NE.U32.AND P6, PT, R69, 0x1, PT ;  /* 0x000000014500780c */ /* 0x000fe40003fc5070 */
[----:B------:R-:W-:Y:S02]  /*6560*/  ISETP.NE.U32.AND P2, PT, R76, 0x1, PT ;  /* 0x000000014c00780c */ /* 0x000fe40003f45070 */
[----:B------:R-:W-:Y:S02]  /*6570*/  PRMT R67, R11, 0x7632, R67 ;  /* 0x000076320b437816 */ /* 0x000fe40000000043 */
[----:B------:R-:W-:Y:S02]  /*6580*/  LOP3.LUT R80, R80, 0x1, RZ, 0xc0, !PT ;  /* 0x0000000150507812 */ /* 0x000fe400078ec0ff */
[----:B------:R-:W-:-:S02]  /*6590*/  SEL R55, R55, RZ, P4 ;  /* 0x000000ff37377207 */ /* 0x000fc40002000000 */
[----:B------:R-:W-:Y:S02]  /*65a0*/  LOP3.LUT R77, R77, 0x1, RZ, 0xc0, !PT ;  /* 0x000000014d4d7812 */ /* 0x000fe400078ec0ff */
[----:B------:R-:W-:Y:S02]  /*65b0*/  LOP3.LUT R78, R78, 0x1, RZ, 0xc0, !PT ;  /* 0x000000014e4e7812 */ /* 0x000fe400078ec0ff */
[----:B------:R-:W-:Y:S02]  /*65c0*/  ISETP.NE.U32.AND P4, PT, R71, 0x1, PT ;  /* 0x000000014700780c */ /* 0x000fe40003f85070 */
[----:B------:R-:W-:Y:S02]  /*65d0*/  SEL R69, R65, R62, !P3 ;  /* 0x0000003e41457207 */ /* 0x000fe40005800000 */
[----:B------:R-:W-:Y:S02]  /*65e0*/  SEL R71, R67, R60, !P2 ;  /* 0x0000003c43477207 */ /* 0x000fe40005000000 */
[----:B------:R-:W-:-:S02]  /*65f0*/  SEL R40, R70, R40, !P6 ;  /* 0x0000002846287207 */ /* 0x000fc40007000000 */
[----:B------:R-:W-:Y:S02]  /*6600*/  SEL R62, R10, R63, !P6 ;  /* 0x0000003f0a3e7207 */ /* 0x000fe40007000000 */
[----:B------:R-:W-:Y:S02]  /*6610*/  SEL R50, R50, RZ, P6 ;  /* 0x000000ff32327207 */ /* 0x000fe40003000000 */
[----:B------:R-:W-:Y:S02]  /*6620*/  SEL R60, R9, R61, !P1 ;  /* 0x0000003d093c7207 */ /* 0x000fe40004800000 */
[----:B------:R-:W-:Y:S02]  /*6630*/  SEL R53, R53, RZ, P1 ;  /* 0x000000ff35357207 */ /* 0x000fe40000800000 */
[----:B------:R-:W-:Y:S02]  /*6640*/  SEL R51, R51, RZ, P5 ;  /* 0x000000ff33337207 */ /* 0x000fe40002800000 */
[----:B------:R-:W-:-:S02]  /*6650*/  ISETP.NE.U32.AND P6, PT, R80, 0x1, PT ;  /* 0x000000015000780c */ /* 0x000fc40003fc5070 */
[----:B------:R-:W-:Y:S02]  /*6660*/  PRMT R63, R7, 0x7632, R63 ;  /* 0x00007632073f7816 */ /* 0x000fe4000000003f */
[----:B------:R-:W-:Y:S02]  /*6670*/  ISETP.NE.U32.AND P1, PT, R77, 0x1, PT ;  /* 0x000000014d00780c */ /* 0x000fe40003f25070 */
[----:B------:R-:W-:Y:S02]  /*6680*/  ISETP.NE.U32.AND P5, PT, R78, 0x1, PT ;  /* 0x000000014e00780c */ /* 0x000fe40003fa5070 */
[----:B------:R-:W-:Y:S02]  /*6690*/  PRMT R61, R6, 0x7632, R61 ;  /* 0x00007632063d7816 */ /* 0x000fe4000000003d */
[----:B------:R-:W-:Y:S02]  /*66a0*/  LOP3.LUT R82, R82, 0x1, RZ, 0xc0, !PT ;  /* 0x0000000152527812 */ /* 0x000fe400078ec0ff */
[----:B------:R-:W-:-:S02]  /*66b0*/  LOP3.LUT R83, R83, 0x1, RZ, 0xc0, !PT ;  /* 0x0000000153537812 */ /* 0x000fc400078ec0ff */
[C---:B------:R-:W-:Y:S02]  /*66c0*/  SEL R38, R70.reuse, R38, !P4 ;  /* 0x0000002646267207 */ /* 0x040fe40006000000 */
[C---:B------:R-:W-:Y:S02]  /*66d0*/  SEL R39, R70.reuse, R39, !P3 ;  /* 0x0000002746277207 */ /* 0x040fe40005800000 */
[----:B------:R-:W-:Y:S02]  /*66e0*/  SEL R37, R70, R37, !P2 ;  /* 0x0000002546257207 */ /* 0x000fe40005000000 */
[----:B------:R-:W-:Y:S02]  /*66f0*/  LOP3.LUT R79, R79, 0x1, RZ, 0xc0, !PT ;  /* 0x000000014f4f7812 */ /* 0x000fe400078ec0ff */
[----:B------:R-:W-:Y:S02]  /*6700*/  SEL R70, R63, R56, !P6 ;  /* 0x000000383f467207 */ /* 0x000fe40007000000 */
[----:B------:R-:W-:-:S02]  /*6710*/  LOP3.LUT R81, R81, 0x1, RZ, 0xc0, !PT ;  /* 0x0000000151517812 */ /* 0x000fc400078ec0ff */
[----:B------:R-:W-:Y:S02]  /*6720*/  LOP3.LUT R73, R73, 0x1, RZ, 0xc0, !PT ;  /* 0x0000000149497812 */ /* 0x000fe400078ec0ff */
[----:B------:R-:W-:Y:S02]  /*6730*/  SEL R58, R61, R58, !P5 ;  /* 0x0000003a3d3a7207 */ /* 0x000fe40006800000 */
[----:B------:R-:W-:Y:S02]  /*6740*/  SEL R35, R68, R35, !P5 ;  /* 0x0000002344237207 */ /* 0x000fe40006800000 */
[----:B------:R-:W-:Y:S02]  /*6750*/  SEL R44, R44, RZ, P2 ;  /* 0x000000ff2c2c7207 */ /* 0x000fe40001000000 */
[----:B------:R-:W-:Y:S02]  /*6760*/  SEL R56, R6, R49, !P1 ;  /* 0x0000003106387207 */ /* 0x000fe40004800000 */
[----:B------:R-:W-:-:S02]  /*6770*/  SEL R0, R0, RZ, P5 ;  /* 0x000000ff00007207 */ /* 0x000fc40002800000 */
[----:B------:R-:W-:Y:S02]  /*6780*/  ISETP.NE.U32.AND P2, PT, R82, 0x1, PT ;  /* 0x000000015200780c */ /* 0x000fe40003f45070 */
[----:B------:R-:W-:Y:S02]  /*6790*/  PRMT R61, R4, 0x7632, R61 ;  /* 0x00007632043d7816 */ /* 0x000fe4000000003d */
[----:B------:R-:W-:Y:S02]  /*67a0*/  ISETP.NE.U32.AND P5, PT, R83, 0x1, PT ;  /* 0x000000015300780c */ /* 0x000fe40003fa5070 */
[----:B------:R-:W-:Y:S02]  /*67b0*/  PRMT R49, R5, 0x7632, R49 ;  /* 0x0000763205317816 */ /* 0x000fe40000000031 */
[----:B------:R-:W-:Y:S02]  /*67c0*/  SEL R54, R11, R54, !P4 ;  /* 0x000000360b367207 */ /* 0x000fe40006000000 */
[----:B------:R-:W-:-:S02]  /*67d0*/  SEL R46, R46, RZ, P4 ;  /* 0x000000ff2e2e7207 */ /* 0x000fc40002000000 */
[----:B------:R-:W-:Y:S02]  /*67e0*/  SEL R36, R68, R36, !P1 ;  /* 0x0000002444247207 */ /* 0x000fe40004800000 */
[----:B------:R-:W-:Y:S02]  /*67f0*/  SEL R48, R48, RZ, P3 ;  /* 0x000000ff30307207 */ /* 0x000fe40001800000 */
[----:B------:R-:W-:Y:S02]  /*6800*/  SEL R27, R27, RZ, P1 ;  /* 0x000000ff1b1b7207 */ /* 0x000fe40000800000 */
[----:B------:R-:W-:Y:S02]  /*6810*/  ISETP.NE.U32.AND P4, PT, R79, 0x1, PT ;  /* 0x000000014f00780c */ /* 0x000fe40003f85070 */
[----:B------:R-:W-:Y:S02]  /*6820*/  ISETP.NE.U32.AND P3, PT, R81, 0x1, PT ;  /* 0x000000015100780c */ /* 0x000fe40003f65070 */
[----:B------:R-:W-:-:S02]  /*6830*/  ISETP.NE.U32.AND P1, PT, R73, 0x1, PT ;  /* 0x000000014900780c */ /* 0x000fc40003f25070 */
[----:B------:R-:W-:Y:S02]  /*6840*/  SEL R24, R61, R24, !P2 ;  /* 0x000000183d187207 */ /* 0x000fe40005000000 */
[----:B------:R-:W-:Y:S02]  /*6850*/  SEL R12, R49, R12, !P5 ;  /* 0x0000000c310c7207 */ /* 0x000fe40006800000 */
[----:B------:R-:W-:Y:S02]  /*6860*/  PRMT R61, R60, 0x7610, R61 ;  /* 0x000076103c3d7816 */ /* 0x000fe4000000003d */
[----:B------:R-:W-:Y:S02]  /*6870*/  PRMT R63, R62, 0x7610, R63 ;  /* 0x000076103e3f7816 */ /* 0x000fe4000000003f */
[----:B------:R-:W-:Y:S02]  /*6880*/  PRMT R49, R56, 0x7610, R49 ;  /* 0x0000761038317816 */ /* 0x000fe40000000031 */
[----:B------:R-:W-:-:S02]  /*6890*/  SEL R34, R68, R34, !P4 ;  /* 0x0000002244227207 */ /* 0x000fc40006000000 */
[----:B------:R-:W-:Y:S02]  /*68a0*/  SEL R33, R68, R33, !P6 ;  /* 0x0000002144217207 */ /* 0x000fe40007000000 */
[C---:B------:R-:W-:Y:S02]  /*68b0*/  SEL R52, R66.reuse, R52, !P3 ;  /* 0x0000003442347207 */ /* 0x040fe40005800000 */
[C---:B------:R-:W-:Y:S02]  /*68c0*/  SEL R25, R66.reuse, R25, !P2 ;  /* 0x0000001942197207 */ /* 0x040fe40005000000 */
[C---:B------:R-:W-:Y:S02]  /*68d0*/  SEL R15, R66.reuse, R15, !P1 ;  /* 0x0000000f420f7207 */ /* 0x040fe40004800000 */
[----:B------:R-:W-:Y:S02]  /*68e0*/  SEL R16, R66, R16, !P5 ;  /* 0x0000001042107207 */ /* 0x000fe40006800000 */
[----:B------:R-:W-:-:S02]  /*68f0*/  PRMT R67, R72, 0x7610, R67 ;  /* 0x0000761048437816 */ /* 0x000fc40000000043 */
[----:B------:R-:W-:Y:S02]  /*6900*/  PRMT R65, R74, 0x7610, R65 ;  /* 0x000076104a417816 */ /* 0x000fe40000000041 */
[----:B------:R-:W-:Y:S02]  /*6910*/  PRMT R62, R69, 0x7610, R62 ;  /* 0x00007610453e7816 */ /* 0x000fe4000000003e */
[----:B------:R-:W-:Y:S02]  /*6920*/  PRMT R60, R71, 0x7610, R60 ;  /* 0x00007610473c7816 */ /* 0x000fe4000000003c */
[----:B------:R-:W-:Y:S02]  /*6930*/  SEL R32, R7, R32, !P4 ;  /* 0x0000002007207207 */ /* 0x000fe40006000000 */
[----:B------:R-:W-:Y:S02]  /*6940*/  SEL R30, R30, RZ, P4 ;  /* 0x000000ff1e1e7207 */ /* 0x000fe40002000000 */
[----:B------:R-:W-:-:S02]  /*6950*/  SEL R42, R42, RZ, P6 ;  /* 0x000000ff2a2a7207 */ /* 0x000fc40003000000 */
[----:B------:R-:W-:Y:S02]  /*6960*/  PRMT R56, R70, 0x7610, R56 ;  /* 0x0000761046387816 */ /* 0x000fe40000000038 */
[----:B------:R-:W-:Y:S02]  /*6970*/  SEL R29, R4, R29, !P3 ;  /* 0x0000001d041d7207 */ /* 0x000fe40005800000 */
[----:B------:R-:W-:Y:S02]  /*6980*/  SEL R26, R26, RZ, P3 ;  /* 0x000000ff1a1a7207 */ /* 0x000fe40001800000 */
[----:B------:R-:W-:Y:S02]  /*6990*/  SEL R21, R21, RZ, P2 ;  /* 0x000000ff15157207 */ /* 0x000fe40001000000 */
[----:B------:R-:W-:Y:S02]  /*69a0*/  SEL R20, R5, R20, !P1 ;  /* 0x0000001405147207 */ /* 0x000fe40004800000 */
[----:B------:R-:W-:-:S02]  /*69b0*/  SEL R13, R13, RZ, P1 ;  /* 0x000000ff0d0d7207 */ /* 0x000fc40000800000 */
[----:B------:R-:W-:Y:S01]  /*69c0*/  SEL R31, R31, RZ, P5 ;  /* 0x000000ff1f1f7207 */ /* 0x000fe20002800000 */
[----:B------:R-:W-:Y:S06]  /*69d0*/  @!P0 BRA `(.L_x_2327) ;  /* 0xfffffff0001c8947 */ /* 0x000fec000383ffff */
[----:B------:R-:W-:Y:S05]  /*69e0*/  BSYNC.RECONVERGENT B1 ;  /* 0x0000000000017941 */ /* 0x000fea0003800200 */
.L_x_2326:
        /* <DEDUP_REMOVED lines=16> */
.L_x_2325:
[----:B------:R-:W-:Y:S05]  /*6af0*/  BSYNC.RECONVERGENT B0 ;  /* 0x0000000000007941 */ /* 0x000fea0003800200 */
.L_x_2324:
[----:B------:R-:W-:Y:S01]  /*6b00*/  ISETP.GE.U32.AND P0, PT, R28, R14, PT ;  /* 0x0000000e1c00720c */ /* 0x000fe20003f06070 */
[----:B------:R-:W-:-:S12]  /*6b10*/  BSSY.RECONVERGENT B0, `(.L_x_2328) ;  /* 0x000002a000007945 */ /* 0x000fd80003800200 */
[----:B------:R-:W-:Y:S05]  /*6b20*/  @P0 BRA `(.L_x_2329) ;  /* 0x0000000000a00947 */ /* 0x000fea0003800000 */
[----:B------:R-:W-:-:S05]  /*6b30*/  IMAD R4, R59, R28, RZ ;  /* 0x0000001c3b047224 */ /* 0x000fca00078e02ff */
        /* <DEDUP_REMOVED lines=21> */
[----:B------:R-:W-:-:S05]  /*6c90*/  IMAD.IADD R4, R6, 0x1, R3 ;  /* 0x0000000106047824 */ /* 0x000fca00078e0203 */
[----:B------:R-:W-:-:S13]  /*6ca0*/  ISETP.GE.U32.AND P1, PT, R4, R14, PT ;  /* 0x0000000e0400720c */ /* 0x000fda0003f26070 */
[C---:B------:R-:W-:Y:S02]  /*6cb0*/  @!P1 IMAD R4, R59.reuse, R4, RZ ;  /* 0x000000043b049224 */ /* 0x040fe400078e02ff */
[----:B------:R-:W-:-:S03]  /*6cc0*/  IMAD R59, R59, R6, RZ ;  /* 0x000000063b3b7224 */ /* 0x000fc600078e02ff */
[----:B------:R-:W-:Y:S02]  /*6cd0*/  @!P1 SHF.R.U32.HI R7, RZ, 0x2, R4 ;  /* 0x00000002ff079819 */ /* 0x000fe40000011604 */
[----:B------:R-:W-:-:S03]  /*6ce0*/  SHF.R.U32.HI R5, RZ, 0x2, R59 ;  /* 0x00000002ff057819 */ /* 0x000fc6000001163b */
[----:B------:R-:W-:-:S04]  /*6cf0*/  @!P1 IMAD.WIDE.U32 R6, R7, 0x8, R22 ;  /* 0x0000000807069825 */ /* 0x000fc800078e0016 */
[----:B------:R-:W-:Y:S02]  /*6d00*/  IMAD.WIDE.U32 R4, R5, 0x8, R22 ;  /* 0x0000000805047825 */ /* 0x000fe400078e0016 */
[----:B------:R-:W2:Y:S04]  /*6d10*/  @!P1 LDG.E.64 R6, desc[UR36][R6.64] ;  /* 0x0000002406069981 */ /* 0x000ea8000c1e1b00 */
[----:B------:R-:W3:Y:S01]  /*6d20*/  LDG.E.64 R4, desc[UR36][R4.64] ;  /* 0x0000002404047981 */ /* 0x000ee2000c1e1b00 */
[C---:B--2---:R-:W-:Y:S02]  /*6d30*/  @!P1 PRMT R8, R6.reuse, 0x7610, R8 ;  /* 0x0000761006089816 */ /* 0x044fe40000000008 */
[----:B------:R-:W-:Y:S02]  /*6d40*/  @!P1 PRMT R9, R6, 0x7632, R9 ;  /* 0x0000763206099816 */ /* 0x000fe40000000009 */
[----:B------:R-:W-:-:S02]  /*6d50*/  @!P1 PRMT R11, R7, 0x7610, R11 ;  /* 0x00007610070b9816 */ /* 0x000fc4000000000b */
[----:B------:R-:W-:Y:S02]  /*6d60*/  @!P1 PRMT R69, R7, 0x7632, R69 ;  /* 0x0000763207459816 */ /* 0x000fe40000000045 */
[C---:B---3--:R-:W-:Y:S02]  /*6d70*/  PRMT R10, R4.reuse, 0x7610, R10 ;  /* 0x00007610040a7816 */ /* 0x048fe4000000000a */
[----:B------:R-:W-:Y:S02]  /*6d80*/  PRMT R71, R4, 0x7632, R71 ;  /* 0x0000763204477816 */ /* 0x000fe40000000047 */
[C---:B------:R-:W-:Y:S02]  /*6d90*/  PRMT R75, R5.reuse, 0x7610, R75 ;  /* 0x00007610054b7816 */ /* 0x040fe4000000004b */
[----:B------:R-:W-:-:S07]  /*6da0*/  PRMT R73, R5, 0x7632, R73 ;  /* 0x0000763205497816 */ /* 0x000fce0000000049 */
.L_x_2329:
[----:B------:R-:W-:Y:S05]  /*6db0*/  BSYNC.RECONVERGENT B0 ;  /* 0x0000000000007941 */ /* 0x000fea0003800200 */
.L_x_2328:
[----:B------:R-:W-:Y:S04]  /*6dc0*/  BSSY.RECONVERGENT B0, `(.L_x_2330) ;  /* 0x00000db000007945 */ /* 0x000fe80003800200 */
[----:B------:R-:W-:Y:S05]  /*6dd0*/  @P0 BRA `(.L_x_2331) ;  /* 0x0000000c00640947 */ /* 0x000fea0003800000 */
[----:B------:R-:W-:Y:S01]  /*6de0*/  PRMT R4, R83, 0x9910, RZ ;  /* 0x0000991053047816 */ /* 0x000fe200000000ff */
[----:B------:R-:W-:Y:S01]  /*6df0*/  IMAD.IADD R59, R28, 0x1, R3 ;  /* 0x000000011c3b7824 */ /* 0x000fe200078e0203 */
        /* <DEDUP_REMOVED lines=72> */
[----:B------:R-:W-:Y:S02]  /*7280*/  ISETP.GE.U32.AND P0, PT, R38, R59, PT ;  /* 0x0000003b2600720c */ /* 0x000fe40003f06070 */
        /* <DEDUP_REMOVED lines=142> */
.L_x_2331:
[----:B------:R-:W-:Y:S05]  /*7b70*/  BSYNC.RECONVERGENT B0 ;  /* 0x0000000000007941 */ /* 0x000fea0003800200 */
.L_x_2330:
        /* <DEDUP_REMOVED lines=9> */
[----:B------:R-:W-:Y:S02]  /*7c10*/  ISETP.GE.AND.EX P0, PT, R57, R50, PT, P0 ;  /* 0x000000323900720c */ /* 0x000fe40003f06300 */
        /* <DEDUP_REMOVED lines=9> */
[----:B------:R-:W-:Y:S02]  /*7cb0*/  ISETP.GE.U32.AND P2, PT, R45, R39, PT ;  /* 0x000000272d00720c */ /* 0x000fe40003f46070 */
[----:B------:R-:W-:Y:S02]  /*7cc0*/  SEL R4, RZ, 0xffffffff, P1 ;  /* 0xffffffffff047807 */ /* 0x000fe40000800000 */
[----:B------:R-:W-:Y:S02]  /*7cd0*/  ISETP.GE.U32.AND P0, PT, R43, R38, PT ;  /* 0x000000262b00720c */ /* 0x000fe40003f06070 */
[----:B------:R-:W-:Y:S02]  /*7ce0*/  ISETP.GE.U32.AND P1, PT, R41, R37, PT ;  /* 0x000000252900720c */ /* 0x000fe40003f26070 */
[----:B------:R-:W-:-:S02]  /*7cf0*/  SEL R5, RZ, 0xffffffff, P6 ;  /* 0xffffffffff057807 */ /* 0x000fc40003000000 */
[----:B------:R-:W-:Y:S02]  /*7d00*/  ISETP.GE.AND.EX P2, PT, R55, R48, PT, P2 ;  /* 0x000000303700720c */ /* 0x000fe40003f46320 */
[----:B------:R-:W-:Y:S02]  /*7d10*/  ISETP.GT.AND P6, PT, R7, R6, PT ;  /* 0x000000060700720c */ /* 0x000fe40003fc4270 */
[----:B------:R-:W-:Y:S02]  /*7d20*/  ISETP.GE.AND.EX P0, PT, R53, R46, PT, P0 ;  /* 0x0000002e3500720c */ /* 0x000fe40003f06300 */
[----:B------:R-:W-:Y:S02]  /*7d30*/  ISETP.GE.AND.EX P1, PT, R51, R44, PT, P1 ;  /* 0x0000002c3300720c */ /* 0x000fe40003f26310 */
[----:B------:R-:W-:Y:S02]  /*7d40*/  LOP3.LUT R3, R3, 0x1, RZ, 0xc0, !PT ;  /* 0x0000000103037812 */ /* 0x000fe400078ec0ff */
[----:B------:R-:W-:-:S02]  /*7d50*/  @!P3 SEL R4, RZ, 0xffffffff, !P2 ;  /* 0xffffffffff04b807 */ /* 0x000fc40005000000 */
[----:B------:R-:W-:Y:S02]  /*7d60*/  SEL R6, RZ, 0xffffffff, P6 ;  /* 0xffffffffff067807 */ /* 0x000fe40003000000 */
[----:B------:R-:W-:Y:S02]  /*7d70*/  @!P4 SEL R5, RZ, 0xffffffff, !P0 ;  /* 0xffffffffff05c807 */ /* 0x000fe40004000000 */
[----:B------:R-:W-:Y:S02]  /*7d80*/  @!P5 SEL R6, RZ, 0xffffffff, !P1 ;  /* 0xffffffffff06d807 */ /* 0x000fe40004800000 */
[----:B------:R-:W-:Y:S02]  /*7d90*/  ISETP.NE.U32.AND P0, PT, R3, 0x1, PT ;  /* 0x000000010300780c */ /* 0x000fe40003f05070 */
[----:B------:R-:W-:Y:S02]  /*7da0*/  LOP3.LUT R4, R4, 0x1, RZ, 0xc0, !PT ;  /* 0x0000000104047812 */ /* 0x000fe400078ec0ff */
[----:B------:R-:W-:-:S02]  /*7db0*/  LOP3.LUT R5, R5, 0x1, RZ, 0xc0, !PT ;  /* 0x0000000105057812 */ /* 0x000fc400078ec0ff */
[----:B------:R-:W-:Y:S02]  /*7dc0*/  LOP3.LUT R6, R6, 0x1, RZ, 0xc0, !PT ;  /* 0x0000000106067812 */ /* 0x000fe400078ec0ff */
[----:B------:R-:W-:Y:S02]  /*7dd0*/  SEL R64, R63, R64, !P0 ;  /* 0x000000403f407207 */ /* 0x000fe40004000000 */
[----:B------:R-:W-:Y:S02]  /*7de0*/  ISETP.NE.U32.AND P1, PT, R4, 0x1, PT ;  /* 0x000000010400780c */ /* 0x000fe40003f25070 */
[----:B------:R-:W-:Y:S02]  /*7df0*/  ISETP.NE.U32.AND P2, PT, R5, 0x1, PT ;  /* 0x000000010500780c */ /* 0x000fe40003f45070 */
[----:B------:R-:W-:Y:S02]  /*7e00*/  ISETP.NE.U32.AND P3, PT, R6, 0x1, PT ;  /* 0x000000010600780c */ /* 0x000fe40003f65070 */
[----:B------:R-:W-:-:S02]  /*7e10*/  PRMT R6, R49, 0x9910, RZ ;  /* 0x0000991031067816 */ /* 0x000fc400000000ff */
[----:B------:R-:W-:Y:S02]  /*7e20*/  PRMT R3, R64, 0x9910, RZ ;  /* 0x0000991040037816 */ /* 0x000fe400000000ff */
[----:B------:R-:W-:Y:S02]  /*7e30*/  SEL R67, R62, R67, !P1 ;  /* 0x000000433e437207 */ /* 0x000fe40004800000 */
[----:B------:R-:W-:Y:S02]  /*7e40*/  SEL R61, R54, R61, !P2 ;  /* 0x0000003d363d7207 */ /* 0x000fe40005000000 */
[----:B------:R-:W-:Y:S02]  /*7e50*/  SEL R43, R38, R43, !P2 ;  /* 0x0000002b262b7207 */ /* 0x000fe40005000000 */
[----:B------:R-:W-:Y:S02]  /*7e60*/  SEL R53, R46, R53, !P2 ;  /* 0x000000352e357207 */ /* 0x000fe40005000000 */
[----:B------:R-:W-:-:S02]  /*7e70*/  ISETP.NE.AND P5, PT, R3, R6, PT ;  /* 0x000000060300720c */ /* 0x000fc40003fa5270 */
[----:B------:R-:W-:Y:S02]  /*7e80*/  ISETP.GT.AND P2, PT, R3, R6, PT ;  /* 0x000000060300720c */ /* 0x000fe40003f44270 */
[----:B------:R-:W-:Y:S02]  /*7e90*/  SEL R7, R40, R47, !P0 ;  /* 0x0000002f28077207 */ /* 0x000fe40004000000 */
[----:B------:R-:W-:Y:S02]  /*7ea0*/  PRMT R5, R58, 0x9910, RZ ;  /* 0x000099103a057816 */ /* 0x000fe400000000ff */
[----:B------:R-:W-:Y:S02]  /*7eb0*/  PRMT R4, R67, 0x9910, RZ ;  /* 0x0000991043047816 */ /* 0x000fe400000000ff */
[----:B------:R-:W-:Y:S02]  /*7ec0*/  PRMT R3, R32, 0x9910, RZ ;  /* 0x0000991020037816 */ /* 0x000fe400000000ff */
[----:B------:R-:W-:-:S02]  /*7ed0*/  SEL R50, R50, R57, !P0 ;  /* 0x0000003932327207 */ /* 0x000fc40004000000 */
[----:B------:R-:W-:Y:S02]  /*7ee0*/  SEL R8, R39, R45, !P1 ;  /* 0x0000002d27087207 */ /* 0x000fe40004800000 */
[----:B------:R-:W-:Y:S02]  /*7ef0*/  SEL R55, R48, R55, !P1 ;  /* 0x0000003730377207 */ /* 0x000fe40004800000 */
[----:B------:R-:W-:Y:S02]  /*7f00*/  SEL R65, R60, R65, !P3 ;  /* 0x000000413c417207 */ /* 0x000fe40005800000 */
[----:B------:R-:W-:Y:S02]  /*7f10*/  SEL R14, R37, R41, !P3 ;  /* 0x00000029250e7207 */ /* 0x000fe40005800000 */
[----:B------:R-:W-:Y:S02]  /*7f20*/  SEL R51, R44, R51, !P3 ;  /* 0x000000332c337207 */ /* 0x000fe40005800000 */
[----:B------:R-:W-:-:S02]  /*7f30*/  ISETP.NE.AND P3, PT, R4, R5, PT ;  /* 0x000000050400720c */ /* 0x000fc40003f65270 */
[----:B------:R-:W-:Y:S01]  /*7f40*/  ISETP.GT.AND P1, PT, R4, R5, PT ;  /* 0x000000050400720c */ /* 0x000fe20003f24270 */
[----:B------:R-:W-:Y:S01]  /*7f50*/  IMAD.MOV.U32 R5, RZ, RZ, R3 ;  /* 0x000000ffff057224 */ /* 0x000fe200078e0003 */
[----:B------:R-:W-:Y:S02]  /*7f60*/  ISETP.GE.U32.AND P0, PT, R7, R36, PT ;  /* 0x000000240700720c */ /* 0x000fe40003f06070 */
[----:B------:R-:W-:Y:S02]  /*7f70*/  PRMT R4, R61, 0x9910, RZ ;  /* 0x000099103d047816 */ /* 0x000fe400000000ff */
[----:B------:R-:W-:Y:S02]  /*7f80*/  ISETP.GE.AND.EX P0, PT, R50, R27, PT, P0 ;  /* 0x0000001b3200720c */ /* 0x000fe40003f06300 */
[----:B------:R-:W-:Y:S02]  /*7f90*/  PRMT R9, R56, 0x9910, RZ ;  /* 0x0000991038097816 */ /* 0x000fe400000000ff */
[----:B------:R-:W-:-:S02]  /*7fa0*/  PRMT R6, R65, 0x9910, RZ ;  /* 0x0000991041067816 */ /* 0x000fc400000000ff */
[----:B------:R-:W-:Y:S02]  /*7fb0*/  SEL R3, RZ, 0xffffffff, P2 ;  /* 0xffffffffff037807 */ /* 0x000fe40001000000 */
[----:B------:R-:W-:Y:S02]  /*7fc0*/  ISETP.NE.AND P4, PT, R4, R5, PT ;  /* 0x000000050400720c */ /* 0x000fe40003f85270 */
[----:B------:R-:W-:Y:S02]  /*7fd0*/  ISETP.GE.U32.AND P2, PT, R8, R35, PT ;  /* 0x000000230800720c */ /* 0x000fe40003f46070 */
[----:B------:R-:W-:Y:S02]  /*7fe0*/  @!P5 SEL R3, RZ, 0xffffffff, !P0 ;  /* 0xffffffffff03d807 */ /* 0x000fe40004000000 */
[----:B------:R-:W-:Y:S02]  /*7ff0*/  ISETP.NE.AND P5, PT, R6, R9, PT ;  /* 0x000000090600720c */ /* 0x000fe40003fa5270 */
[----:B------:R-:W-:-:S02]  /*8000*/  ISETP.GE.U32.AND P0, PT, R43, R34, PT ;  /* 0x000000222b00720c */ /* 0x000fc40003f06070 */
[----:B------:R-:W-:Y:S02]  /*8010*/  ISETP.GE.AND.EX P2, PT, R55, R0, PT, P2 ;  /* 0x000000003700720c */ /* 0x000fe40003f46320 */
[----:B------:R-:W-:Y:S02]  /*8020*/  ISETP.GT.AND P6, PT, R4, R5, PT ;  /* 0x000000050400720c */ /* 0x000fe40003fc4270 */
[----:B------:R-:W-:Y:S02]  /*8030*/  SEL R4, RZ, 0xffffffff, P1 ;  /* 0xffffffffff047807 */ /* 0x000fe40000800000 */
[----:B------:R-:W-:Y:S02]  /*8040*/  ISETP.GE.U32.AND P1, PT, R14, R33, PT ;  /* 0x000000210e00720c */ /* 0x000fe40003f26070 */
[----:B------:R-:W-:Y:S02]  /*8050*/  ISETP.GE.AND.EX P0, PT, R53, R30, PT, P0 ;  /* 0x0000001e3500720c */ /* 0x000fe40003f06300 */
[----:B------:R-:W-:-:S02]  /*8060*/  @!P3 SEL R4, RZ, 0xffffffff, !P2 ;  /* 0xffffffffff04b807 */ /* 0x000fc40005000000 */
[----:B------:R-:W-:Y:S02]  /*8070*/  SEL R5, RZ, 0xffffffff, P6 ;  /* 0xffffffffff057807 */ /* 0x000fe40003000000 */
[----:B------:R-:W-:Y:S02]  /*8080*/  LOP3.LUT R3, R3, 0x1, RZ, 0xc0, !PT ;  /* 0x0000000103037812 */ /* 0x000fe400078ec0ff */
[----:B------:R-:W-:Y:S02]  /*8090*/  ISETP.GT.AND P6, PT, R6, R9, PT ;  /* 0x000000090600720c */ /* 0x000fe40003fc4270 */
[----:B------:R-:W-:Y:S02]  /*80a0*/  ISETP.GE.AND.EX P1, PT, R51, R42, PT, P1 ;  /* 0x0000002a3300720c */ /* 0x000fe40003f26310 */
[----:B------:R-:W-:Y:S02]  /*80b0*/  @!P4 SEL R5, RZ, 0xffffffff, !P0 ;  /* 0xffffffffff05c807 */ /* 0x000fe40004000000 */
[----:B------:R-:W-:-:S02]  /*80c0*/  LOP3.LUT R4, R4, 0x1, RZ, 0xc0, !PT ;  /* 0x0000000104047812 */ /* 0x000fc400078ec0ff */
[----:B------:R-:W-:Y:S02]  /*80d0*/  ISETP.NE.U32.AND P0, PT, R3, 0x1, PT ;  /* 0x000000010300780c */ /* 0x000fe40003f05070 */
[----:B------:R-:W-:Y:S02]  /*80e0*/  SEL R6, RZ, 0xffffffff, P6 ;  /* 0xffffffffff067807 */ /* 0x000fe40003000000 */
[----:B------:R-:W-:Y:S02]  /*80f0*/  @!P5 SEL R6, RZ, 0xffffffff, !P1 ;  /* 0xffffffffff06d807 */ /* 0x000fe40004800000 */
[----:B------:R-:W-:Y:S02]  /*8100*/  LOP3.LUT R5, R5, 0x1, RZ, 0xc0, !PT ;  /* 0x0000000105057812 */ /* 0x000fe400078ec0ff */
[----:B------:R-:W-:Y:S02]  /*8110*/  ISETP.NE.U32.AND P1, PT, R4, 0x1, PT ;  /* 0x000000010400780c */ /* 0x000fe40003f25070 */
[----:B------:R-:W-:-:S02]  /*8120*/  SEL R64, R49, R64, !P0 ;  /* 0x0000004031407207 */ /* 0x000fc40004000000 */
[----:B------:R-:W-:Y:S02]  /*8130*/  ISETP.NE.U32.AND P2, PT, R5, 0x1, PT ;  /* 0x000000010500780c */ /* 0x000fe40003f45070 */
[----:B------:R-:W-:Y:S02]  /*8140*/  SEL R10, R0, R55, !P1 ;  /* 0x00000037000a7207 */ /* 0x000fe40004800000 */
[----:B------:R-:W-:Y:S02]  /*8150*/  LOP3.LUT R6, R6, 0x1, RZ, 0xc0, !PT ;  /* 0x0000000106067812 */ /* 0x000fe400078ec0ff */
[----:B------:R-:W-:Y:S02]  /*8160*/  PRMT R5, R29, 0x9910, RZ ;  /* 0x000099101d057816 */ /* 0x000fe400000000ff */
[----:B------:R-:W-:Y:S02]  /*8170*/  PRMT R0, R64, 0x9910, RZ ;  /* 0x0000991040007816 */ /* 0x000fe400000000ff */
[----:B------:R-:W-:-:S02]  /*8180*/  ISETP.NE.U32.AND P3, PT, R6, 0x1, PT ;  /* 0x000000010600780c */ /* 0x000fc40003f65070 */
[----:B------:R-:W-:Y:S02]  /*8190*/  SEL R67, R58, R67, !P1 ;  /* 0x000000433a437207 */ /* 0x000fe40004800000 */
[----:B------:R-:W-:Y:S02]  /*81a0*/  ISETP.NE.AND P5, PT, R0, R5, PT ;  /* 0x000000050000720c */ /* 0x000fe40003fa5270 */
[----:B------:R-:W-:Y:S02]  /*81b0*/  SEL R7, R36, R7, !P0 ;  /* 0x0000000724077207 */ /* 0x000fe40004000000 */
[----:B------:R-:W-:Y:S02]  /*81c0*/  SEL R6, R35, R8, !P1 ;  /* 0x0000000823067207 */ /* 0x000fe40004800000 */
[----:B------:R-:W-:Y:S02]  /*81d0*/  SEL R61, R32, R61, !P2 ;  /* 0x0000003d203d7207 */ /* 0x000fe40005000000 */
[----:B------:R-:W-:-:S02]  /*81e0*/  SEL R8, R34, R43, !P2 ;  /* 0x0000002b22087207 */ /* 0x000fc40005000000 */
[----:B------:R-:W-:Y:S02]  /*81f0*/  SEL R30, R30, R53, !P2 ;  /* 0x000000351e1e7207 */ /* 0x000fe40005000000 */
[----:B------:R-:W-:Y:S02]  /*8200*/  ISETP.GT.AND P2, PT, R0, R5, PT ;  /* 0x000000050000720c */ /* 0x000fe40003f44270 */
[----:B------:R-:W-:Y:S02]  /*8210*/  SEL R27, R27, R50, !P0 ;  /* 0x000000321b1b7207 */ /* 0x000fe40004000000 */
[----:B------:R-:W-:Y:S02]  /*8220*/  PRMT R4, R24, 0x9910, RZ ;  /* 0x0000991018047816 */ /* 0x000fe400000000ff */
[----:B------:R-:W-:Y:S02]  /*8230*/  PRMT R3, R67, 0x9910, RZ ;  /* 0x0000991043037816 */ /* 0x000fe400000000ff */
[----:B------:R-:W-:-:S02]  /*8240*/  PRMT R0, R20, 0x9910, RZ ;  /* 0x0000991014007816 */ /* 0x000fc400000000ff */
[----:B------:R-:W-:Y:S02]  /*8250*/  ISETP.GE.U32.AND P0, PT, R7, R52, PT ;  /* 0x000000340700720c */ /* 0x000fe40003f06070 */
[----:B------:R-:W-:Y:S02]  /*8260*/  SEL R65, R56, R65, !P3 ;  /* 0x0000004138417207 */ /* 0x000fe40005800000 */
[----:B------:R-:W-:Y:S02]  /*8270*/  SEL R33, R33, R14, !P3 ;  /* 0x0000000e21217207 */ /* 0x000fe40005800000 */
[----:B------:R-:W-:Y:S02]  /*8280*/  SEL R42, R42, R51, !P3 ;  /* 0x000000332a2a7207 */ /* 0x000fe40005800000 */
[CC--:B------:R-:W-:Y:S02]  /*8290*/  ISETP.NE.AND P3, PT, R3.reuse, R4.reuse, PT ;  /* 0x000000040300720c */ /* 0x0c0fe40003f65270 */
[----:B------:R-:W-:Y:S01]  /*82a0*/  ISETP.GT.AND P1, PT, R3, R4, PT ;  /* 0x000000040300720c */ /* 0x000fe20003f24270 */
[----:B------:R-:W-:Y:S01]  /*82b0*/  IMAD.MOV.U32 R4, RZ, RZ, R0 ;  /* 0x000000ffff047224 */ /* 0x000fe200078e0000 */
[----:B------:R-:W-:-:S02]  /*82c0*/  ISETP.GE.AND.EX P0, PT, R27, R26, PT, P0 ;  /* 0x0000001a1b00720c */ /* 0x000fc40003f06300 */
[----:B------:R-:W-:Y:S02]  /*82d0*/  PRMT R14, R12, 0x9910, RZ ;  /* 0x000099100c0e7816 */ /* 0x000fe400000000ff */
[----:B------:R-:W-:Y:S02]  /*82e0*/  PRMT R3, R61, 0x9910, RZ ;  /* 0x000099103d037816 */ /* 0x000fe400000000ff */
[----:B------:R-:W-:Y:S02]  /*82f0*/  PRMT R5, R65, 0x9910, RZ ;  /* 0x0000991041057816 */ /* 0x000fe400000000ff */
[----:B------:R-:W-:Y:S02]  /*8300*/  SEL R0, RZ, 0xffffffff, P2 ;  /* 0xffffffffff007807 */ /* 0x000fe40001000000 */
[----:B------:R-:W-:Y:S02]  /*8310*/  @!P5 SEL R0, RZ, 0xffffffff, !P0 ;  /* 0xffffffffff00d807 */ /* 0x000fe40004000000 */
[----:B------:R-:W-:-:S02]  /*8320*/  ISETP.NE.AND P4, PT, R3, R4, PT ;  /* 0x000000040300720c */ /* 0x000fc40003f85270 */
[----:B------:R-:W-:Y:S02]  /*8330*/  ISETP.NE.AND P5, PT, R5, R14, PT ;  /* 0x0000000e0500720c */ /* 0x000fe40003fa5270 */
[----:B------:R-:W-:Y:S02]  /*8340*/  ISETP.GT.AND P6, PT, R3, R4, PT ;  /* 0x000000040300720c */ /* 0x000fe40003fc4270 */
[----:B------:R-:W-:Y:S02]  /*8350*/  SEL R3, RZ, 0xffffffff, P1 ;  /* 0xffffffffff037807 */ /* 0x000fe40000800000 */
[----:B------:R-:W-:Y:S02]  /*8360*/  ISETP.GE.U32.AND P2, PT, R6, R25, PT ;  /* 0x000000190600720c */ /* 0x000fe40003f46070 */
[----:B------:R-:W-:Y:S02]  /*8370*/  ISETP.GE.U32.AND P0, PT, R8, R15, PT ;  /* 0x0000000f0800720c */ /* 0x000fe40003f06070 */
[----:B------:R-:W-:-:S02]  /*8380*/  ISETP.GE.U32.AND P1, PT, R33, R16, PT ;  /* 0x000000102100720c */ /* 0x000fc40003f26070 */
[----:B------:R-:W-:Y:S02]  /*8390*/  SEL R4, RZ, 0xffffffff, P6 ;  /* 0xffffffffff047807 */ /* 0x000fe40003000000 */
[----:B------:R-:W-:Y:S02]  /*83a0*/  ISETP.GT.AND P6, PT, R5, R14, PT ;  /* 0x0000000e0500720c */ /* 0x000fe40003fc4270 */
[----:B------:R-:W-:Y:S02]  /*83b0*/  ISETP.GE.AND.EX P2, PT, R10, R21, PT, P2 ;  /* 0x000000150a00720c */ /* 0x000fe40003f46320 */
[----:B------:R-:W-:Y:S02]  /*83c0*/  ISETP.GE.AND.EX P0, PT, R30, R13, PT, P0 ;  /* 0x0000000d1e00720c */ /* 0x000fe40003f06300 */
[----:B------:R-:W-:Y:S02]  /*83d0*/  ISETP.GE.AND.EX P1, PT, R42, R31, PT, P1 ;  /* 0x0000001f2a00720c */ /* 0x000fe40003f26310 */
[----:B------:R-:W-:-:S02]  /*83e0*/  SEL R5, RZ, 0xffffffff, P6 ;  /* 0xffffffffff057807 */ /* 0x000fc40003000000 */
        /* <DEDUP_REMOVED lines=23> */
[----:B------:R-:W-:-:S02]  /*8560*/  PRMT R13, R24, 0x7610, R13 ;  /* 0x00007610180d7816 */ /* 0x000fc4000000000d */
[----:B------:R-:W-:Y:S02]  /*8570*/  PRMT R15, R20, 0x7610, R15 ;  /* 0x00007610140f7816 */ /* 0x000fe4000000000f */
[----:B------:R-:W-:Y:S01]  /*8580*/  PRMT R27, R12, 0x7610, R27 ;  /* 0x000076100c1b7816 */ /* 0x000fe2000000001b */
[----:B------:R-:W-:Y:S06]  /*8590*/  BRA `(.L_x_2302) ;  /* 0x000000b000f47947 */ /* 0x000fec0003800000 */
.L_x_2323:
[----:B------:R-:W0:Y:S01]  /*85a0*/  LDCU UR4, c[0x0][0x3a4] ;  /* 0x00007480ff0477ac */ /* 0x000e220008000800 */
[----:B------:R-:W1:Y:S01]  /*85b0*/  LDC.U16 R0, c[0x0][0x388] ;  /* 0x0000e200ff007b82 */ /* 0x000e620000000400 */
[----:B------:R-:W-:Y:S01]  /*85c0*/  BSSY.RECONVERGENT B0, `(.L_x_2332) ;  /* 0x0000536000007945 */ /* 0x000fe20003800200 */
[----:B------:R-:W-:-:S06]  /*85d0*/  IMAD.MOV.U32 R16, RZ, RZ, R4 ;  /* 0x000000ffff107224 */ /* 0x000fcc00078e0004 */
[----:B------:R-:W2:Y:S08]  /*85e0*/  LDC R24, c[0x0][0x390] ;  /* 0x0000e400ff187b82 */ /* 0x000eb00000000800 */
[----:B------:R-:W3:Y:S01]  /*85f0*/  LDC R28, c[0x0][0x394] ;  /* 0x0000e500ff1c7b82 */ /* 0x000ee20000000800 */
[----:B0-----:R-:W-:-:S04]  /*8600*/  IMAD.U32 R15, RZ, RZ, UR4 ;  /* 0x00000004ff0f7e24 */ /* 0x001fc8000f8e00ff */
[----:B------:R-:W-:Y:S02]  /*8610*/  IMAD R3, R15, 0x3, R4 ;  /* 0x000000030f037824 */ /* 0x000fe400078e0204 */
[----:B-1----:R-:W-:-:S03]  /*8620*/  IMAD.MOV.U32 R4, RZ, RZ, R0 ;  /* 0x000000ffff047224 */ /* 0x002fc600078e0000 */
        /* <DEDUP_REMOVED lines=30> */
[----:B---3--:R-:W-:-:S02]  /*8810*/  IMAD.MOV.U32 R43, RZ, RZ, R28 ;  /* 0x000000ffff2b7224 */ /* 0x008fc400078e001c */
        /* <DEDUP_REMOVED lines=15> */
[----:B------:R-:W-:-:S13]  /*8910*/  ISETP.NE.AND P2, PT, R60, RZ, PT ;  /* 0x000000ff3c00720c */ /* 0x000fda0003f45270 */
[----:B------:R0:W5:Y:S01]  /*8920*/  @!P2 LDG.E.64 R58, desc[UR36][R56.64] ;  /* 0x00000024383aa981 */ /* 0x000162000c1e1b00 */
[----:B------:R-:W-:Y:S02]  /*8930*/  VIADD R14, R60, 0xffffffff ;  /* 0xffffffff3c0e7836 */ /* 0x000fe40000000000 */
[--C-:B------:R-:W-:Y:S02]  /*8940*/  IMAD.MOV.U32 R4, RZ, RZ, R0.reuse ;  /* 0x000000ffff047224 */ /* 0x100fe400078e0000 */
[--C-:B------:R-:W-:Y:S01]  /*8950*/  IMAD.MOV.U32 R5, RZ, RZ, R0.reuse ;  /* 0x000000ffff057224 */ /* 0x100fe200078e0000 */
[----:B------:R-:W-:Y:S01]  /*8960*/  VIMNMX.U32 R14, PT, PT, R14, 0x18, PT ;  /* 0x000000180e0e7848 */ /* 0x000fe20003fe0000 */
        /* <DEDUP_REMOVED lines=43> */
[----:B0-----:R-:W-:-:S07]  /*8c20*/  VIADD R62, R14, 0x1 ;  /* 0x000000010e3e7836 */ /* 0x001fce0000000000 */
.L_x_2339:
[----:B0-----:R-:W0:Y:S01]  /*8c30*/  LDCU UR4, c[0x0][0x3a4] ;  /* 0x00007480ff0477ac */ /* 0x001e220008000800 */
[C---:B-----5:R-:W-:Y:S02]  /*8c40*/  @!P2 PRMT R61, R58.reuse, 0x7610, R61 ;  /* 0x000076103a3da816 */ /* 0x060fe4000000003d */
[----:B------:R-:W-:Y:S02]  /*8c50*/  @!P2 PRMT R60, R58, 0x7632, R60 ;  /* 0x000076323a3ca816 */ /* 0x000fe4000000003c */
[C---:B------:R-:W-:Y:S02]  /*8c60*/  @!P2 PRMT R77, R59.reuse, 0x7610, R77 ;  /* 0x000076103b4da816 */ /* 0x040fe4000000004d */
[C---:B------:R-:W-:Y:S02]  /*8c70*/  @!P2 PRMT R76, R59.reuse, 0x7632, R76 ;  /* 0x000076323b4ca816 */ /* 0x040fe4000000004c */
[C---:B------:R-:W-:Y:S02]  /*8c80*/  @!P2 PRMT R81, R59.reuse, 0x7632, R81 ;  /* 0x000076323b51a816 */ /* 0x040fe40000000051 */
[----:B------:R-:W-:-:S02]  /*8c90*/  @!P2 PRMT R80, R59, 0x7610, R80 ;  /* 0x000076103b50a816 */ /* 0x000fc40000000050 */
[C---:B------:R-:W-:Y:S02]  /*8ca0*/  @!P2 PRMT R79, R58.reuse, 0x7632, R79 ;  /* 0x000076323a4fa816 */ /* 0x040fe4000000004f */
[C---:B------:R-:W-:Y:S02]  /*8cb0*/  @!P2 PRMT R78, R58.reuse, 0x7610, R78 ;  /* 0x000076103a4ea816 */ /* 0x040fe4000000004e */
[C---:B------:R-:W-:Y:S02]  /*8cc0*/  @!P2 PRMT R75, R59.reuse, 0x7632, R75 ;  /* 0x000076323b4ba816 */ /* 0x040fe4000000004b */
[----:B------:R-:W-:Y:S02]  /*8cd0*/  @!P2 PRMT R74, R59, 0x7610, R74 ;  /* 0x000076103b4aa816 */ /* 0x000fe4000000004a */
[C---:B------:R-:W-:Y:S02]  /*8ce0*/  @!P2 PRMT R69, R58.reuse, 0x7632, R69 ;  /* 0x000076323a45a816 */ /* 0x040fe40000000045 */
[----:B------:R-:W-:-:S02]  /*8cf0*/  @!P2 PRMT R68, R58, 0x7610, R68 ;  /* 0x000076103a44a816 */ /* 0x000fc40000000044 */
[C---:B------:R-:W-:Y:S02]  /*8d00*/  @!P2 PRMT R72, R59.reuse, 0x7632, R72 ;  /* 0x000076323b48a816 */ /* 0x040fe40000000048 */
[----:B------:R-:W-:Y:S02]  /*8d10*/  @!P2 PRMT R73, R59, 0x7610, R73 ;  /* 0x000076103b49a816 */ /* 0x000fe40000000049 */
[C---:B------:R-:W-:Y:S02]  /*8d20*/  @!P2 PRMT R70, R58.reuse, 0x7632, R70 ;  /* 0x000076323a46a816 */ /* 0x040fe40000000046 */
[----:B------:R-:W-:Y:S01]  /*8d30*/  @!P2 PRMT R71, R58, 0x7610, R71 ;  /* 0x000076103a47a816 */ /* 0x000fe20000000047 */
[----:B0-----:R-:W-:Y:S06]  /*8d40*/  @!P2 BRA `(.L_x_2334) ;  /* 0x0000003c008ca947 */ /* 0x001fec0003800000 */
        /* <DEDUP_REMOVED lines=277> */
[----:B------:R-:W-:-:S04]  /*9ea0*/  IMAD.MOV R15, RZ, RZ, -R61 ;  /* 0x000000ffff0f7224 */ /* 0x000fc800078e0a3d */
[----:B------:R-:W-:Y:S02]  /*9eb0*/  IMAD R15, R15, UR52, R68 ;  /* 0x000000340f0f7c24 */ /* 0x000fe4000f8e0244 */
[----:B-1----:R-:W-:-:S04]  /*9ec0*/  @P0 IMAD.HI.U32 R64, R61, R64, R60 ;  /* 0x000000403d400227 */ /* 0x002fc800078e003c */
[----:B------:R-:W-:Y:S01]  /*9ed0*/  IMAD R14, R15, UR27, R14 ;  /* 0x0000001b0f0e7c24 */ /* 0x000fe2000f8e020e */
[----:B------:R-:W-:-:S05]  /*9ee0*/  @P0 SHF.R.U32.HI R64, RZ, R65, R64 ;  /* 0x00000041ff400219 */ /* 0x000fca0000011640 */
[----:B------:R-:W-:-:S04]  /*9ef0*/  @P0 IMAD.MOV R60, RZ, RZ, -R64 ;  /* 0x000000ffff3c0224 */ /* 0x000fc800078e0a40 */
[----:B0-----:R-:W-:-:S04]  /*9f00*/  @P0 IMAD R61, R60, R63, R61 ;  /* 0x0000003f3c3d0224 */ /* 0x001fc800078e023d */
[----:B--2---:R-:W-:-:S07]  /*9f10*/  @P0 IMAD R14, R61, R67, R14 ;  /* 0x000000433d0e0224 */ /* 0x004fce00078e020e */
.L_x_2335:
[----:B------:R-:W-:-:S04]  /*9f20*/  LOP3.LUT R15, R14, 0xfffffff8, RZ, 0xc0, !PT ;  /* 0xfffffff80e0f7812 */ /* 0x000fc800078ec0ff */
[----:B------:R-:W-:-:S05]  /*9f30*/  IADD3 R14, P0, PT, R15, R56, RZ ;  /* 0x000000380f0e7210 */ /* 0x000fca0007f1e0ff */
[----:B------:R-:W-:-:S06]  /*9f40*/  IMAD.X R15, RZ, RZ, R57, P0 ;  /* 0x000000ffff0f7224 */ /* 0x000fcc00000e0639 */
[----:B------:R-:W2:Y:S01]  /*9f50*/  LDG.E.64 R14, desc[UR36][R14.64] ;  /* 0x000000240e0e7981 */ /* 0x000ea2000c1e1b00 */
[----:B------:R-:W-:Y:S02]  /*9f60*/  VIADD R61, R16, UR4 ;  /* 0x00000004103d7c36 */ /* 0x000fe40008000000 */
[----:B------:R-:W-:-:S04]  /*9f70*/  IMAD.MOV.U32 R60, RZ, RZ, RZ ;  /* 0x000000ffff3c7224 */ /* 0x000fc800078e00ff */
[----:B------:R-:W-:-:S05]  /*9f80*/  IMAD.HI.U32 R63, R61, UR30, R60 ;  /* 0x0000001e3d3f7c27 */ /* 0x000fca000f8e003c */
[----:B------:R-:W-:-:S05]  /*9f90*/  SHF.R.U32.HI R65, RZ, UR31, R63 ;  /* 0x0000001fff417c19 */ /* 0x000fca000801163f */
[----:B------:R-:W-:-:S04]  /*9fa0*/  IMAD.MOV R63, RZ, RZ, -R65 ;  /* 0x000000ffff3f7224 */ /* 0x000fc800078e0a41 */
[----:B------:R-:W-:-:S04]  /*9fb0*/  IMAD R63, R63, UR29, R61 ;  /* 0x0000001d3f3f7c24 */ /* 0x000fc8000f8e023d */
[----:B------:R-:W-:Y:S01]  /*9fc0*/  IMAD R63, R63, UR5, RZ ;  /* 0x000000053f3f7c24 */ /* 0x000fe2000f8e02ff */
[C---:B--2---:R-:W-:Y:S02]  /*9fd0*/  PRMT R71, R14.reuse, 0x7610, R71 ;  /* 0x000076100e477816 */ /* 0x044fe40000000047 */
[----:B------:R-:W-:Y:S02]  /*9fe0*/  PRMT R70, R14, 0x7632, R70 ;  /* 0x000076320e467816 */ /* 0x000fe40000000046 */
[C---:B------:R-:W-:Y:S02]  /*9ff0*/  PRMT R73, R15.reuse, 0x7610, R73 ;  /* 0x000076100f497816 */ /* 0x040fe40000000049 */
[----:B------:R-:W-:Y:S01]  /*a000*/  PRMT R72, R15, 0x7632, R72 ;  /* 0x000076320f487816 */ /* 0x000fe20000000048 */
        /* <DEDUP_REMOVED lines=219> */
.L_x_2336:
[----:B------:R-:W-:-:S04]  /*adc0*/  LOP3.LUT R15, R63, 0xfffffff8, RZ, 0xc0, !PT ;  /* 0xfffffff83f0f7812 */ /* 0x000fc800078ec0ff */
[----:B------:R-:W-:-:S05]  /*add0*/  IADD3 R14, P0, PT, R15, R56, RZ ;  /* 0x000000380f0e7210 */ /* 0x000fca0007f1e0ff */
[----:B------:R-:W-:-:S05]  /*ade0*/  IMAD.X R15, RZ, RZ, R57, P0 ;  /* 0x000000ffff0f7224 */ /* 0x000fca00000e0639 */
[----:B------:R1:W2:Y:S01]  /*adf0*/  LDG.E.64 R74, desc[UR36][R14.64] ;  /* 0x000000240e4a7981 */ /* 0x0002a2000c1e1b00 */
[----:B------:R-:W-:Y:S02]  /*ae00*/  VIADD R61, R61, UR4 ;  /* 0x000000043d3d7c36 */ /* 0x000fe40008000000 */
[----:B------:R-:W-:-:S04]  /*ae10*/  IMAD.MOV.U32 R60, RZ, RZ, RZ ;  /* 0x000000ffff3c7224 */ /* 0x000fc800078e00ff */
[----:B------:R-:W-:-:S05]  /*ae20*/  IMAD.HI.U32 R63, R61, UR30, R60 ;  /* 0x0000001e3d3f7c27 */ /* 0x000fca000f8e003c */
[----:B-1----:R-:W-:-:S05]  /*ae30*/  SHF.R.U32.HI R15, RZ, UR31, R63 ;  /* 0x0000001fff0f7c19 */ /* 0x002fca000801163f */
        /* <DEDUP_REMOVED lines=226> */
.L_x_2337:
        /* <DEDUP_REMOVED lines=234> */
.L_x_2338:
[----:B------:R-:W-:-:S04]  /*cb00*/  LOP3.LUT R15, R63, 0xfffffff8, RZ, 0xc0, !PT ;  /* 0xfffffff83f0f7812 */ /* 0x000fc800078ec0ff */
[----:B------:R-:W-:-:S05]  /*cb10*/  IADD3 R14, P0, PT, R15, R56, RZ ;  /* 0x000000380f0e7210 */ /* 0x000fca0007f1e0ff */
[----:B------:R-:W-:-:S06]  /*cb20*/  IMAD.X R15, RZ, RZ, R57, P0 ;  /* 0x000000ffff0f7224 */ /* 0x000fcc00000e0639 */
[----:B------:R-:W2:Y:S02]  /*cb30*/  LDG.E.64 R14, desc[UR36][R14.64] ;  /* 0x000000240e0e7981 */ /* 0x000ea4000c1e1b00 */
[C---:B--2---:R-:W-:Y:S02]  /*cb40*/  PRMT R61, R14.reuse, 0x7610, R61 ;  /* 0x000076100e3d7816 */ /* 0x044fe4000000003d */
[----:B------:R-:W-:Y:S02]  /*cb50*/  PRMT R60, R14, 0x7632, R60 ;  /* 0x000076320e3c7816 */ /* 0x000fe4000000003c */
[C---:B------:R-:W-:Y:S02]  /*cb60*/  PRMT R77, R15.reuse, 0x7610, R77 ;  /* 0x000076100f4d7816 */ /* 0x040fe4000000004d */
[----:B------:R-:W-:-:S07]  /*cb70*/  PRMT R76, R15, 0x7632, R76 ;  /* 0x000076320f4c7816 */ /* 0x000fce000000004c */
.L_x_2334:
        /* <DEDUP_REMOVED lines=8> */
[----:B------:R-:W-:Y:S02]  /*cc00*/  PRMT R14, R73, 0x9910, RZ ;  /* 0x00009910490e7816 */ /* 0x000fe400000000ff */
[----:B------:R-:W-:Y:S02]  /*cc10*/  PRMT R15, R10, 0x9910, RZ ;  /* 0x000099100a0f7816 */ /* 0x000fe400000000ff */
[----:B------:R-:W-:Y:S02]  /*cc20*/  SEL R63, RZ, 0xffffffff, P0 ;  /* 0xffffffffff3f7807 */ /* 0x000fe40000000000 */
[----:B------:R-:W-:-:S02]  /*cc30*/  ISETP.GE.U32.AND P5, PT, R45, R16, PT ;  /* 0x000000102d00720c */ /* 0x000fc40003fa6070 */
[CC--:B------:R-:W-:Y:S02]  /*cc40*/  ISETP.NE.AND P4, PT, R15.reuse, R14.reuse, PT ;  /* 0x0000000e0f00720c */ /* 0x0c0fe40003f85270 */
[----:B------:R-:W-:Y:S02]  /*cc50*/  ISETP.GT.AND P0, PT, R15, R14, PT ;  /* 0x0000000e0f00720c */ /* 0x000fe40003f04270 */
[----:B------:R-:W-:Y:S02]  /*cc60*/  SEL R82, RZ, 0xffffffff, P1 ;  /* 0xffffffffff527807 */ /* 0x000fe40000800000 */
[----:B------:R-:W-:Y:S02]  /*cc70*/  ISETP.GE.U32.AND P1, PT, R47, R16, PT ;  /* 0x000000102f00720c */ /* 0x000fe40003f26070 */
[----:B------:R-:W-:Y:S02]  /*cc80*/  ISETP.GE.AND.EX P5, PT, R32, RZ, PT, P5 ;  /* 0x000000ff2000720c */ /* 0x000fe40003fa6350 */
[----:B------:R-:W-:-:S02]  /*cc90*/  SEL R67, RZ, 0xffffffff, P0 ;  /* 0xffffffffff437807 */ /* 0x000fc40000000000 */
[----:B------:R-:W-:Y:S02]  /*cca0*/  PRMT R64, R72, 0x9910, RZ ;  /* 0x0000991048407816 */ /* 0x000fe400000000ff */
[----:B------:R-:W-:Y:S02]  /*ccb0*/  PRMT R65, R11, 0x9910, RZ ;  /* 0x000099100b417816 */ /* 0x000fe400000000ff */
[----:B------:R-:W-:Y:S02]  /*ccc0*/  ISETP.GE.U32.AND P0, PT, R49, R16, PT ;  /* 0x000000103100720c */ /* 0x000fe40003f06070 */
[----:B------:R-:W-:Y:S02]  /*ccd0*/  ISETP.GE.AND.EX P1, PT, R33, RZ, PT, P1 ;  /* 0x000000ff2100720c */ /* 0x000fe40003f26310 */
[----:B------:R-:W-:Y:S02]  /*cce0*/  PRMT R14, R68, 0x9910, RZ ;  /* 0x00009910440e7816 */ /* 0x000fe400000000ff */
[----:B------:R-:W-:-:S02]  /*ccf0*/  PRMT R15, R9, 0x9910, RZ ;  /* 0x00009910090f7816 */ /* 0x000fc400000000ff */
[----:B------:R-:W-:Y:S02]  /*cd00*/  @!P6 SEL R63, RZ, 0xffffffff, !P5 ;  /* 0xffffffffff3fe807 */ /* 0x000fe40006800000 */
[CC--:B------:R-:W-:Y:S02]  /*cd10*/  ISETP.NE.AND P6, PT, R65.reuse, R64.reuse, PT ;  /* 0x000000404100720c */ /* 0x0c0fe40003fc5270 */
[----:B------:R-:W-:Y:S02]  /*cd20*/  ISETP.GT.AND P5, PT, R65, R64, PT ;  /* 0x000000404100720c */ /* 0x000fe40003fa4270 */
[----:B------:R-:W-:Y:S02]  /*cd30*/  ISETP.GE.AND.EX P0, PT, R34, RZ, PT, P0 ;  /* 0x000000ff2200720c */ /* 0x000fe40003f06300 */
[----:B------:R-:W-:Y:S02]  /*cd40*/  @!P3 SEL R82, RZ, 0xffffffff, !P1 ;  /* 0xffffffffff52b807 */ /* 0x000fe40004800000 */
[----:B------:R-:W-:-:S02]  /*cd50*/  PRMT R64, R69, 0x9910, RZ ;  /* 0x0000991045407816 */ /* 0x000fc400000000ff */
[----:B------:R-:W-:Y:S02]  /*cd60*/  PRMT R65, R8, 0x9910, RZ ;  /* 0x0000991008417816 */ /* 0x000fe400000000ff */
[CC--:B------:R-:W-:Y:S02]  /*cd70*/  ISETP.NE.AND P3, PT, R15.reuse, R14.reuse, PT ;  /* 0x0000000e0f00720c */ /* 0x0c0fe40003f65270 */
[----:B------:R-:W-:Y:S01]  /*cd80*/  ISETP.GT.AND P1, PT, R15, R14, PT ;  /* 0x0000000e0f00720c */ /* 0x000fe20003f24270 */
[----:B------:R-:W-:Y:S01]  /*cd90*/  IMAD.U32 R15, RZ, RZ, UR4 ;  /* 0x00000004ff0f7e24 */ /* 0x000fe2000f8e00ff */
[----:B------:R-:W-:Y:S01]  /*cda0*/  @!P4 SEL R67, RZ, 0xffffffff, !P0 ;  /* 0xffffffffff43c807 */ /* 0x000fe20004000000 */
[----:B------:R-:W1:Y:S01]  /*cdb0*/  LDCU UR4, c[0x0][0x39c] ;  /* 0x00007380ff0477ac */ /* 0x000e620008000800 */
[----:B------:R-:W-:Y:S02]  /*cdc0*/  SEL R83, RZ, 0xffffffff, P5 ;  /* 0xffffffffff537807 */ /* 0x000fe40002800000 */
[----:B------:R-:W-:-:S02]  /*cdd0*/  ISETP.NE.AND P4, PT, R65, R64, PT ;  /* 0x000000404100720c */ /* 0x000fc40003f85270 */
[----:B------:R-:W-:Y:S01]  /*cde0*/  ISETP.GT.AND P0, PT, R65, R64, PT ;  /* 0x000000404100720c */ /* 0x000fe20003f04270 */
[----:B------:R-:W-:Y:S01]  /*cdf0*/  IMAD.IADD R65, R16, 0x1, R15 ;  /* 0x0000000110417824 */ /* 0x000fe200078e020f */
[----:B------:R-:W-:Y:S02]  /*ce00*/  ISETP.GE.U32.AND P5, PT, R51, R16, PT ;  /* 0x000000103300720c */ /* 0x000fe40003fa6070 */
[----:B------:R-:W-:Y:S02]  /*ce10*/  PRMT R14, R74, 0x9910, RZ ;  /* 0x000099104a0e7816 */ /* 0x000fe400000000ff */
[----:B------:R-:W-:Y:S02]  /*ce20*/  ISETP.GE.AND.EX P5, PT, R35, RZ, PT, P5 ;  /* 0x000000ff2300720c */ /* 0x000fe40003fa6350 */
[----:B------:R-:W-:Y:S02]  /*ce30*/  PRMT R85, R7, 0x9910, RZ ;  /* 0x0000991007557816 */ /* 0x000fe400000000ff */
[----:B------:R-:W-:-:S02]  /*ce40*/  SEL R84, RZ, 0xffffffff, P1 ;  /* 0xffffffffff547807 */ /* 0x000fc40000800000 */
[----:B------:R-:W-:Y:S02]  /*ce50*/  ISETP.GE.U32.AND P1, PT, R46, R65, PT ;  /* 0x000000412e00720c */ /* 0x000fe40003f26070 */
[----:B------:R-:W-:Y:S02]  /*ce60*/  @!P6 SEL R83, RZ, 0xffffffff, !P5 ;  /* 0xffffffffff53e807 */ /* 0x000fe40006800000 */
[CC--:B------:R-:W-:Y:S02]  /*ce70*/  ISETP.NE.AND P6, PT, R85.reuse, R14.reuse, PT ;  /* 0x0000000e5500720c */ /* 0x0c0fe40003fc5270 */
[----:B------:R-:W-:Y:S02]  /*ce80*/  ISETP.GT.AND P5, PT, R85, R14, PT ;  /* 0x0000000e5500720c */ /* 0x000fe40003fa4270 */
[----:B------:R-:W-:Y:S02]  /*ce90*/  ISETP.GE.AND.EX P1, PT, R37, RZ, PT, P1 ;  /* 0x000000ff2500720c */ /* 0x000fe40003f26310 */
[----:B------:R-:W-:-:S02]  /*cea0*/  SEL R85, RZ, 0xffffffff, P0 ;  /* 0xffffffffff557807 */ /* 0x000fc40000000000 */
[----:B------:R-:W-:Y:S02]  /*ceb0*/  PRMT R64, R75, 0x9910, RZ ;  /* 0x000099104b407816 */ /* 0x000fe400000000ff */
[----:B------:R-:W-:Y:S02]  /*cec0*/  PRMT R87, R6, 0x9910, RZ ;  /* 0x0000991006577816 */ /* 0x000fe400000000ff */
[----:B------:R-:W-:Y:S02]  /*ced0*/  ISETP.GE.U32.AND P0, PT, R48, R65, PT ;  /* 0x000000413000720c */ /* 0x000fe40003f06070 */
[----:B------:R-:W-:Y:S02]  /*cee0*/  @!P3 SEL R84, RZ, 0xffffffff, !P1 ;  /* 0xffffffffff54b807 */ /* 0x000fe40004800000 */
[----:B------:R-:W-:Y:S02]  /*cef0*/  SEL R86, RZ, 0xffffffff, P5 ;  /* 0xffffffffff567807 */ /* 0x000fe40002800000 */
[----:B------:R-:W-:-:S02]  /*cf00*/  ISETP.NE.AND P3, PT, R87, R64, PT ;  /* 0x000000405700720c */ /* 0x000fc40003f65270 */
[----:B------:R-:W-:Y:S02]  /*cf10*/  ISETP.GT.AND P1, PT, R87, R64, PT ;  /* 0x000000405700720c */ /* 0x000fe40003f24270 */
[----:B------:R-:W-:Y:S02]  /*cf20*/  ISETP.GE.U32.AND P5, PT, R52, R65, PT ;  /* 0x000000413400720c */ /* 0x000fe40003fa6070 */
[----:B------:R-:W-:Y:S02]  /*cf30*/  ISETP.GE.AND.EX P0, PT, R38, RZ, PT, P0 ;  /* 0x000000ff2600720c */ /* 0x000fe40003f06300 */
[----:B------:R-:W-:Y:S02]  /*cf40*/  PRMT R14, R78, 0x9910, RZ ;  /* 0x000099104e0e7816 */ /* 0x000fe400000000ff */
[----:B------:R-:W-:Y:S02]  /*cf50*/  PRMT R87, R5, 0x9910, RZ ;  /* 0x0000991005577816 */ /* 0x000fe400000000ff */
[----:B------:R-:W-:-:S02]  /*cf60*/  ISETP.GE.AND.EX P5, PT, R41, RZ, PT, P5 ;  /* 0x000000ff2900720c */ /* 0x000fc40003fa6350 */
[----:B------:R-:W-:Y:S02]  /*cf70*/  @!P4 SEL R85, RZ, 0xffffffff, !P0 ;  /* 0xffffffffff55c807 */ /* 0x000fe40004000000 */
[----:B------:R-:W-:Y:S02]  /*cf80*/  SEL R88, RZ, 0xffffffff, P1 ;  /* 0xffffffffff587807 */ /* 0x000fe40000800000 */
[----:B------:R-:W-:Y:S02]  /*cf90*/  PRMT R64, R79, 0x9910, RZ ;  /* 0x000099104f407816 */ /* 0x000fe400000000ff */
[----:B------:R-:W-:Y:S02]  /*cfa0*/  PRMT R89, R4, 0x9910, RZ ;  /* 0x0000991004597816 */ /* 0x000fe400000000ff */
[CC--:B------:R-:W-:Y:S02]  /*cfb0*/  ISETP.NE.AND P4, PT, R87.reuse, R14.reuse, PT ;  /* 0x0000000e5700720c */ /* 0x0c0fe40003f85270 */
[----:B------:R-:W-:Y:S01]  /*cfc0*/  ISETP.GT.AND P0, PT, R87, R14, PT ;  /* 0x0000000e5700720c */ /* 0x000fe20003f04270 */
[----:B------:R-:W-:Y:S01]  /*cfd0*/  IMAD.IADD R14, R15, 0x1, R65 ;  /* 0x000000010f0e7824 */ /* 0x000fe200078e0241 */
[----:B------:R-:W-:-:S02]  /*cfe0*/  ISETP.GE.U32.AND P1, PT, R54, R65, PT ;  /* 0x000000413600720c */ /* 0x000fc40003f26070 */
[----:B------:R-:W-:Y:S02]  /*cff0*/  @!P6 SEL R86, RZ, 0xffffffff, !P5 ;  /* 0xffffffffff56e807 */ /* 0x000fe40006800000 */
[CC--:B------:R-:W-:Y:S02]  /*d000*/  ISETP.NE.AND P6, PT, R89.reuse, R64.reuse, PT ;  /* 0x000000405900720c */ /* 0x0c0fe40003fc5270 */
[----:B------:R-:W-:Y:S02]  /*d010*/  ISETP.GT.AND P5, PT, R89, R64, PT ;  /* 0x000000405900720c */ /* 0x000fe40003fa4270 */
[----:B------:R-:W-:Y:S02]  /*d020*/  ISETP.GE.AND.EX P1, PT, R40, RZ, PT, P1 ;  /* 0x000000ff2800720c */ /* 0x000fe40003f26310 */
[----:B------:R-:W-:Y:S02]  /*d030*/  PRMT R64, R80, 0x9910, RZ ;  /* 0x0000991050407816 */ /* 0x000fe400000000ff */
[----:B------:R-:W-:-:S02]  /*d040*/  PRMT R89, R3, 0x9910, RZ ;  /* 0x0000991003597816 */ /* 0x000fc400000000ff */
[----:B------:R-:W-:Y:S02]  /*d050*/  SEL R87, RZ, 0xffffffff, P0 ;  /* 0xffffffffff577807 */ /* 0x000fe40000000000 */
[----:B------:R-:W-:Y:S02]  /*d060*/  ISETP.GE.U32.AND P0, PT, R55, R14, PT ;  /* 0x0000000e3700720c */ /* 0x000fe40003f06070 */
[----:B------:R-:W-:Y:S02]  /*d070*/  @!P3 SEL R88, RZ, 0xffffffff, !P1 ;  /* 0xffffffffff58b807 */ /* 0x000fe40004800000 */
[CC--:B------:R-:W-:Y:S02]  /*d080*/  ISETP.NE.AND P1, PT, R89.reuse, R64.reuse, PT ;  /* 0x000000405900720c */ /* 0x0c0fe40003f25270 */
[----:B------:R-:W-:Y:S02]  /*d090*/  ISETP.GT.AND P3, PT, R89, R64, PT ;  /* 0x000000405900720c */ /* 0x000fe40003f64270 */
[----:B------:R-:W-:-:S02]  /*d0a0*/  ISETP.GE.AND.EX P0, PT, R43, RZ, PT, P0 ;  /* 0x000000ff2b00720c */ /* 0x000fc40003f06300 */
[----:B------:R-:W-:Y:S02]  /*d0b0*/  SEL R89, RZ, 0xffffffff, P5 ;  /* 0xffffffffff597807 */ /* 0x000fe40002800000 */
[----:B------:R-:W-:Y:S02]  /*d0c0*/  PRMT R90, R81, 0x9910, RZ ;  /* 0x00009910515a7816 */ /* 0x000fe400000000ff */
[----:B------:R-:W-:Y:S02]  /*d0d0*/  PRMT R91, R0, 0x9910, RZ ;  /* 0x00009910005b7816 */ /* 0x000fe400000000ff */
[----:B------:R-:W-:Y:S02]  /*d0e0*/  ISETP.GE.U32.AND P5, PT, R53, R14, PT ;  /* 0x0000000e3500720c */ /* 0x000fe40003fa6070 */
[----:B------:R-:W-:Y:S02]  /*d0f0*/  @!P4 SEL R87, RZ, 0xffffffff, !P0 ;  /* 0xffffffffff57c807 */ /* 0x000fe40004000000 */
[----:B------:R-:W-:-:S02]  /*d100*/  ISETP.NE.AND P0, PT, R91, R90, PT ;  /* 0x0000005a5b00720c */ /* 0x000fc40003f05270 */
[----:B------:R-:W-:Y:S02]  /*d110*/  ISETP.GT.AND P4, PT, R91, R90, PT ;  /* 0x0000005a5b00720c */ /* 0x000fe40003f84270 */
[----:B------:R-:W-:Y:S02]  /*d120*/  ISETP.GE.AND.EX P5, PT, R42, RZ, PT, P5 ;  /* 0x000000ff2a00720c */ /* 0x000fe40003fa6350 */
[----:B------:R-:W-:Y:S02]  /*d130*/  PRMT R64, R61, 0x9910, RZ ;  /* 0x000099103d407816 */ /* 0x000fe400000000ff */
[----:B------:R-:W-:Y:S02]  /*d140*/  PRMT R91, R20, 0x9910, RZ ;  /* 0x00009910145b7816 */ /* 0x000fe400000000ff */
[----:B------:R-:W-:Y:S02]  /*d150*/  SEL R90, RZ, 0xffffffff, P3 ;  /* 0xffffffffff5a7807 */ /* 0x000fe40001800000 */
[----:B------:R-:W-:-:S02]  /*d160*/  ISETP.GE.U32.AND P3, PT, R50, R14, PT ;  /* 0x0000000e3200720c */ /* 0x000fc40003f66070 */
[----:B------:R-:W-:Y:S02]  /*d170*/  @!P6 SEL R89, RZ, 0xffffffff, !P5 ;  /* 0xffffffffff59e807 */ /* 0x000fe40006800000 */
[CC--:B------:R-:W-:Y:S02]  /*d180*/  ISETP.NE.AND P6, PT, R91.reuse, R64.reuse, PT ;  /* 0x000000405b00720c */ /* 0x0c0fe40003fc5270 */
[----:B------:R-:W-:Y:S01]  /*d190*/  ISETP.GT.AND P5, PT, R91, R64, PT ;  /* 0x000000405b00720c */ /* 0x000fe20003fa4270 */
[----:B------:R-:W-:Y:S01]  /*d1a0*/  IMAD.IADD R64, R14, 0x1, R15 ;  /* 0x000000010e407824 */ /* 0x000fe200078e020f */
[----:B------:R-:W-:Y:S02]  /*d1b0*/  ISETP.GE.AND.EX P3, PT, R39, RZ, PT, P3 ;  /* 0x000000ff2700720c */ /* 0x000fe40003f66330 */
[----:B------:R-:W-:Y:S02]  /*d1c0*/  SEL R91, RZ, 0xffffffff, P4 ;  /* 0xffffffffff5b7807 */ /* 0x000fe40002000000 */
[----:B------:R-:W-:-:S02]  /*d1d0*/  PRMT R92, R60, 0x9910, RZ ;  /* 0x000099103c5c7816 */ /* 0x000fc400000000ff */
[----:B------:R-:W-:Y:S02]  /*d1e0*/  PRMT R93, R21, 0x9910, RZ ;  /* 0x00009910155d7816 */ /* 0x000fe400000000ff */
[----:B------:R-:W-:Y:S02]  /*d1f0*/  ISETP.GE.U32.AND P4, PT, R44, R14, PT ;  /* 0x0000000e2c00720c */ /* 0x000fe40003f86070 */
[----:B------:R-:W-:Y:S02]  /*d200*/  @!P1 SEL R90, RZ, 0xffffffff, !P3 ;  /* 0xffffffffff5a9807 */ /* 0x000fe40005800000 */
[CC--:B------:R-:W-:Y:S02]  /*d210*/  ISETP.NE.AND P1, PT, R93.reuse, R92.reuse, PT ;  /* 0x0000005c5d00720c */ /* 0x0c0fe40003f25270 */
[----:B------:R-:W-:Y:S02]  /*d220*/  ISETP.GT.AND P3, PT, R93, R92, PT ;  /* 0x0000005c5d00720c */ /* 0x000fe40003f64270 */
[----:B------:R-:W-:-:S02]  /*d230*/  ISETP.GE.AND.EX P4, PT, R36, RZ, PT, P4 ;  /* 0x000000ff2400720c */ /* 0x000fc40003f86340 */
[----:B------:R-:W-:Y:S02]  /*d240*/  PRMT R93, R77, 0x9910, RZ ;  /* 0x000099104d5d7816 */ /* 0x000fe400000000ff */
[----:B------:R-:W-:Y:S02]  /*d250*/  PRMT R94, R22, 0x9910, RZ ;  /* 0x00009910165e7816 */ /* 0x000fe400000000ff */
[----:B------:R-:W-:Y:S02]  /*d260*/  @!P0 SEL R91, RZ, 0xffffffff, !P4 ;  /* 0xffffffffff5b8807 */ /* 0x000fe40006000000 */
[----:B------:R-:W-:Y:S02]  /*d270*/  SEL R92, RZ, 0xffffffff, P5 ;  /* 0xffffffffff5c7807 */ /* 0x000fe40002800000 */
[CC--:B------:R-:W-:Y:S02]  /*d280*/  ISETP.NE.AND P4, PT, R94.reuse, R93.reuse, PT ;  /* 0x0000005d5e00720c */ /* 0x0c0fe40003f85270 */
[----:B------:R-:W-:-:S02]  /*d290*/  ISETP.GT.AND P5, PT, R94, R93, PT ;  /* 0x0000005d5e00720c */ /* 0x000fc40003fa4270 */
[-C--:B------:R-:W-:Y:S02]  /*d2a0*/  ISETP.GE.U32.AND P0, PT, R24, R64.reuse, PT ;  /* 0x000000401800720c */ /* 0x080fe40003f06070 */
[----:B------:R-:W-:Y:S02]  /*d2b0*/  SEL R94, RZ, 0xffffffff, P5 ;  /* 0xffffffffff5e7807 */ /* 0x000fe40002800000 */
[----:B------:R-:W-:Y:S02]  /*d2c0*/  PRMT R95, R76, 0x9910, RZ ;  /* 0x000099104c5f7816 */ /* 0x000fe400000000ff */
[----:B------:R-:W-:Y:S02]  /*d2d0*/  PRMT R96, R23, 0x9910, RZ ;  /* 0x0000991017607816 */ /* 0x000fe400000000ff */
[----:B------:R-:W-:Y:S02]  /*d2e0*/  ISETP.GE.U32.AND P5, PT, R26, R64, PT ;  /* 0x000000401a00720c */ /* 0x000fe40003fa6070 */
[----:B------:R-:W-:-:S02]  /*d2f0*/  ISETP.GE.AND.EX P0, PT, R28, RZ, PT, P0 ;  /* 0x000000ff1c00720c */ /* 0x000fc40003f06300 */
[----:B------:R-:W-:Y:S02]  /*d300*/  SEL R93, RZ, 0xffffffff, P3 ;  /* 0xffffffffff5d7807 */ /* 0x000fe40001800000 */
[----:B------:R-:W-:Y:S02]  /*d310*/  ISETP.NE.AND P3, PT, R96, R95, PT ;  /* 0x0000005f6000720c */ /* 0x000fe40003f65270 */
[----:B------:R-:W-:Y:S02]  /*d320*/  ISETP.GE.AND.EX P5, PT, R30, RZ, PT, P5 ;  /* 0x000000ff1e00720c */ /* 0x000fe40003fa6350 */
[----:B------:R-:W-:Y:S02]  /*d330*/  @!P6 SEL R92, RZ, 0xffffffff, !P0 ;  /* 0xffffffffff5ce807 */ /* 0x000fe40004000000 */
[----:B------:R-:W-:Y:S02]  /*d340*/  ISETP.GE.U32.AND P0, PT, R25, R64, PT ;  /* 0x000000401900720c */ /* 0x000fe40003f06070 */
[----:B------:R-:W-:-:S02]  /*d350*/  @!P4 SEL R94, RZ, 0xffffffff, !P5 ;  /* 0xffffffffff5ec807 */ /* 0x000fc40006800000 */
[----:B------:R-:W-:Y:S02]  /*d360*/  ISETP.GE.U32.AND P4, PT, R27, R64, PT ;  /* 0x000000401b00720c */ /* 0x000fe40003f86070 */
[----:B------:R-:W-:Y:S02]  /*d370*/  ISETP.GE.AND.EX P0, PT, R29, RZ, PT, P0 ;  /* 0x000000ff1d00720c */ /* 0x000fe40003f06300 */
[----:B------:R-:W-:Y:S02]  /*d380*/  LOP3.LUT R63, R63, 0x1, RZ, 0xc0, !PT ;  /* 0x000000013f3f7812 */ /* 0x000fe400078ec0ff */
[----:B------:R-:W-:Y:S02]  /*d390*/  ISETP.GT.AND P6, PT, R96, R95, PT ;  /* 0x0000005f6000720c */ /* 0x000fe40003fc4270 */
[----:B------:R-:W-:Y:S02]  /*d3a0*/  LOP3.LUT R83, R83, 0x1, RZ, 0xc0, !PT ;  /* 0x0000000153537812 */ /* 0x000fe400078ec0ff */
[----:B------:R-:W-:-:S02]  /*d3b0*/  ISETP.GE.AND.EX P4, PT, R31, RZ, PT, P4 ;  /* 0x000000ff1f00720c */ /* 0x000fc40003f86340 */
[----:B------:R-:W-:Y:S02]  /*d3c0*/  @!P1 SEL R93, RZ, 0xffffffff, !P0 ;  /* 0xffffffffff5d9807 */ /* 0x000fe40004000000 */
[----:B------:R-:W-:Y:S02]  /*d3d0*/  LOP3.LUT R67, R67, 0x1, RZ, 0xc0, !PT ;  /* 0x0000000143437812 */ /* 0x000fe400078ec0ff */
[----:B------:R-:W-:Y:S02]  /*d3e0*/  LOP3.LUT R84, R84, 0x1, RZ, 0xc0, !PT ;  /* 0x0000000154547812 */ /* 0x000fe400078ec0ff */
[----:B------:R-:W-:Y:S02]  /*d3f0*/  LOP3.LUT R85, R85, 0x1, RZ, 0xc0, !PT ;  /* 0x0000000155557812 */ /* 0x000fe400078ec0ff */
[----:B------:R-:W-:Y:S02]  /*d400*/  LOP3.LUT R82, R82, 0x1, RZ, 0xc0, !PT ;  /* 0x0000000152527812 */ /* 0x000fe400078ec0ff */
[----:B------:R-:W-:-:S02]  /*d410*/  ISETP.NE.U32.AND P1, PT, R63, 0x1, PT ;  /* 0x000000013f00780c */ /* 0x000fc40003f25070 */
[----:B------:R-:W-:Y:S02]  /*d420*/  SEL R63, RZ, 0xffffffff, P6 ;  /* 0xffffffffff3f7807 */ /* 0x000fe40003000000 */
[----:B------:R-:W-:Y:S02]  /*d430*/  ISETP.NE.U32.AND P6, PT, R83, 0x1, PT ;  /* 0x000000015300780c */ /* 0x000fe40003fc5070 */
[----:B------:R-:W-:Y:S02]  /*d440*/  @!P3 SEL R63, RZ, 0xffffffff, !P4 ;  /* 0xffffffffff3fb807 */ /* 0x000fe40006000000 */
[----:B------:R-:W-:Y:S02]  /*d450*/  ISETP.NE.U32.AND P5, PT, R67, 0x1, PT ;  /* 0x000000014300780c */ /* 0x000fe40003fa5070 */
[----:B------:R-:W-:Y:S02]  /*d460*/  ISETP.NE.U32.AND P4, PT, R84, 0x1, PT ;  /* 0x000000015400780c */ /* 0x000fe40003f85070 */
[----:B------:R-:W-:-:S02]  /*d470*/  ISETP.NE.U32.AND P3, PT, R85, 0x1, PT ;  /* 0x000000015500780c */ /* 0x000fc40003f65070 */
[----:B------:R-:W-:Y:S02]  /*d480*/  LOP3.LUT R89, R89, 0x1, RZ, 0xc0, !PT ;  /* 0x0000000159597812 */ /* 0x000fe400078ec0ff */
[----:B------:R-:W-:Y:S02]  /*d490*/  ISETP.NE.U32.AND P0, PT, R82, 0x1, PT ;  /* 0x000000015200780c */ /* 0x000fe40003f05070 */
[----:B------:R-:W-:Y:S02]  /*d4a0*/  LOP3.LUT R87, R87, 0x1, RZ, 0xc0, !PT ;  /* 0x0000000157577812 */ /* 0x000fe400078ec0ff */
[----:B------:R-:W-:Y:S02]  /*d4b0*/  LOP3.LUT R90, R90, 0x1, RZ, 0xc0, !PT ;  /* 0x000000015a5a7812 */ /* 0x000fe400078ec0ff */
[----:B------:R-:W-:Y:S02]  /*d4c0*/  LOP3.LUT R91, R91, 0x1, RZ, 0xc0, !PT ;  /* 0x000000015b5b7812 */ /* 0x000fe400078ec0ff */
[----:B------:R-:W-:-:S02]  /*d4d0*/  SEL R51, R16, R51, !P6 ;  /* 0x0000003310337207 */ /* 0x000fc40007000000 */
[----:B------:R-:W-:Y:S02]  /*d4e0*/  SEL R11, R72, R11, !P6 ;  /* 0x0000000b480b7207 */ /* 0x000fe40007000000 */
[----:B------:R-:W-:Y:S02]  /*d4f0*/  SEL R35, R35, RZ, P6 ;  /* 0x000000ff23237207 */ /* 0x000fe40003000000 */
[----:B------:R-:W-:Y:S02]  /*d500*/  SEL R49, R16, R49, !P5 ;  /* 0x0000003110317207 */ /* 0x000fe40006800000 */
[C---:B------:R-:W-:Y:S02]  /*d510*/  SEL R46, R65.reuse, R46, !P4 ;  /* 0x0000002e412e7207 */ /* 0x040fe40006000000 */
[----:B------:R-:W-:Y:S02]  /*d520*/  SEL R48, R65, R48, !P3 ;  /* 0x0000003041307207 */ /* 0x000fe40005800000 */
[----:B------:R-:W-:-:S02]  /*d530*/  SEL R10, R73, R10, !P5 ;  /* 0x0000000a490a7207 */ /* 0x000fc40006800000 */
[----:B------:R-:W-:Y:S02]  /*d540*/  SEL R34, R34, RZ, P5 ;  /* 0x000000ff22227207 */ /* 0x000fe40002800000 */
[----:B------:R-:W-:Y:S02]  /*d550*/  ISETP.NE.U32.AND P6, PT, R89, 0x1, PT ;  /* 0x000000015900780c */ /* 0x000fe40003fc5070 */
[----:B------:R-:W-:Y:S02]  /*d560*/  SEL R9, R68, R9, !P4 ;  /* 0x0000000944097207 */ /* 0x000fe40006000000 */
[----:B------:R-:W-:Y:S02]  /*d570*/  SEL R37, R37, RZ, P4 ;  /* 0x000000ff25257207 */ /* 0x000fe40002000000 */
[----:B------:R-:W-:Y:S02]  /*d580*/  SEL R8, R69, R8, !P3 ;  /* 0x0000000845087207 */ /* 0x000fe40005800000 */
[----:B------:R-:W-:-:S02]  /*d590*/  SEL R38, R38, RZ, P3 ;  /* 0x000000ff26267207 */ /* 0x000fc40001800000 */
[C---:B------:R-:W-:Y:S02]  /*d5a0*/  SEL R45, R16.reuse, R45, !P1 ;  /* 0x0000002d102d7207 */ /* 0x040fe40004800000 */
[----:B------:R-:W-:Y:S01]  /*d5b0*/  SEL R47, R16, R47, !P0 ;  /* 0x0000002f102f7207 */ /* 0x000fe20004000000 */
[----:B------:R-:W-:Y:S01]  /*d5c0*/  IMAD.IADD R16, R64, 0x1, R15 ;  /* 0x0000000140107824 */ /* 0x000fe200078e020f */
[----:B------:R-:W-:Y:S02]  /*d5d0*/  ISETP.NE.U32.AND P5, PT, R87, 0x1, PT ;  /* 0x000000015700780c */ /* 0x000fe40003fa5070 */
[----:B------:R-:W-:Y:S02]  /*d5e0*/  ISETP.NE.U32.AND P4, PT, R90, 0x1, PT ;  /* 0x000000015a00780c */ /* 0x000fe40003f85070 */
[----:B------:R-:W-:Y:S02]  /*d5f0*/  ISETP.NE.U32.AND P3, PT, R91, 0x1, PT ;  /* 0x000000015b00780c */ /* 0x000fe40003f65070 */
[----:B------:R-:W-:-:S02]  /*d600*/  LOP3.LUT R63, R63, 0x1, RZ, 0xc0, !PT ;  /* 0x000000013f3f7812 */ /* 0x000fc400078ec0ff */
[----:B------:R-:W-:Y:S02]  /*d610*/  SEL R53, R14, R53, !P6 ;  /* 0x000000350e357207 */ /* 0x000fe40007000000 */
[----:B------:R-:W-:Y:S02]  /*d620*/  SEL R4, R79, R4, !P6 ;  /* 0x000000044f047207 */ /* 0x000fe40007000000 */
[----:B------:R-:W-:Y:S02]  /*d630*/  SEL R42, R42, RZ, P6 ;  /* 0x000000ff2a2a7207 */ /* 0x000fe40003000000 */
[C---:B------:R-:W-:Y:S02]  /*d640*/  SEL R55, R14.reuse, R55, !P5 ;  /* 0x000000370e377207 */ /* 0x040fe40006800000 */
[C---:B------:R-:W-:Y:S02]  /*d650*/  SEL R50, R14.reuse, R50, !P4 ;  /* 0x000000320e327207 */ /* 0x040fe40006000000 */
[----:B------:R-:W-:Y:S01]  /*d660*/  SEL R44, R14, R44, !P3 ;  /* 0x0000002c0e2c7207 */ /* 0x000fe20005800000 */
[----:B-1----:R-:W-:Y:S01]  /*d670*/  IMAD.U32 R14, RZ, RZ, UR4 ;  /* 0x00000004ff0e7e24 */ /* 0x002fe2000f8e00ff */
[----:B------:R-:W-:Y:S01]  /*d680*/  ISETP.NE.U32.AND P6, PT, R63, 0x1, PT ;  /* 0x000000013f00780c */ /* 0x000fe20003fc5070 */
[----:B------:R-:W-:Y:S01]  /*d690*/  IMAD R63, R15, 0x3, R16 ;  /* 0x000000030f3f7824 */ /* 0x000fe200078e0210 */
[----:B------:R-:W-:-:S02]  /*d6a0*/  SEL R3, R80, R3, !P4 ;  /* 0x0000000350037207 */ /* 0x000fc40006000000 */
[----:B------:R-:W-:Y:S02]  /*d6b0*/  SEL R39, R39, RZ, P4 ;  /* 0x000000ff27277207 */ /* 0x000fe40002000000 */
[----:B------:R-:W-:Y:S02]  /*d6c0*/  ISETP.GE.U32.AND P4, PT, R63, R14, PT ;  /* 0x0000000e3f00720c */ /* 0x000fe40003f86070 */
[----:B------:R-:W-:Y:S02]  /*d6d0*/  LOP3.LUT R86, R86, 0x1, RZ, 0xc0, !PT ;  /* 0x0000000156567812 */ /* 0x000fe400078ec0ff */
[----:B------:R-:W-:Y:S02]  /*d6e0*/  LOP3.LUT R88, R88, 0x1, RZ, 0xc0, !PT ;  /* 0x0000000158587812 */ /* 0x000fe400078ec0ff */
[----:B------:R-:W-:Y:S02]  /*d6f0*/  SEL R12, R71, R12, !P1 ;  /* 0x0000000c470c7207 */ /* 0x000fe40004800000 */
[----:B------:R-:W-:-:S02]  /*d700*/  SEL R32, R32, RZ, P1 ;  /* 0x000000ff20207207 */ /* 0x000fc40000800000 */
[----:B------:R-:W-:Y:S02]  /*d710*/  SEL R13, R70, R13, !P0 ;  /* 0x0000000d460d7207 */ /* 0x000fe40004000000 */
[----:B------:R-:W-:Y:S02]  /*d720*/  SEL R33, R33, RZ, P0 ;  /* 0x000000ff21217207 */ /* 0x000fe40000000000 */
[----:B------:R-:W-:Y:S02]  /*d730*/  ISETP.NE.U32.AND P1, PT, R86, 0x1, PT ;  /* 0x000000015600780c */ /* 0x000fe40003f25070 */
[----:B------:R-:W-:Y:S02]  /*d740*/  ISETP.NE.U32.AND P0, PT, R88, 0x1, PT ;  /* 0x000000015800780c */ /* 0x000fe40003f05070 */
[----:B------:R-:W-:Y:S02]  /*d750*/  LOP3.LUT R92, R92, 0x1, RZ, 0xc0, !PT ;  /* 0x000000015c5c7812 */ /* 0x000fe400078ec0ff */
[----:B------:R-:W-:-:S02]  /*d760*/  LOP3.LUT R93, R93, 0x1, RZ, 0xc0, !PT ;  /* 0x000000015d5d7812 */ /* 0x000fc400078ec0ff */
[----:B------:R-:W-:Y:S02]  /*d770*/  LOP3.LUT R94, R94, 0x1, RZ, 0xc0, !PT ;  /* 0x000000015e5e7812 */ /* 0x000fe400078ec0ff */
        /* <DEDUP_REMOVED lines=8> */
[----:B------:R-:W-:Y:S02]  /*d800*/  ISETP.NE.U32.AND P1, PT, R92, 0x1, PT ;  /* 0x000000015c00780c */ /* 0x000fe40003f25070 */
[----:B------:R-:W-:Y:S02]  /*d810*/  ISETP.NE.U32.AND P0, PT, R93, 0x1, PT ;  /* 0x000000015d00780c */ /* 0x000fe40003f05070 */
[----:B------:R-:W-:-:S02]  /*d820*/  ISETP.NE.U32.AND P5, PT, R94, 0x1, PT ;  /* 0x000000015e00780c */ /* 0x000fc40003fa5070 */
[C---:B------:R-:W-:Y:S02]  /*d830*/  SEL R24, R64.reuse, R24, !P1 ;  /* 0x0000001840187207 */ /* 0x040fe40004800000 */
[C---:B------:R-:W-:Y:S02]  /*d840*/  SEL R25, R64.reuse, R25, !P0 ;  /* 0x0000001940197207 */ /* 0x040fe40004000000 */
[C---:B------:R-:W-:Y:S02]  /*d850*/  SEL R26, R64.reuse, R26, !P5 ;  /* 0x0000001a401a7207 */ /* 0x040fe40006800000 */
[----:B------:R-:W-:Y:S02]  /*d860*/  SEL R27, R64, R27, !P6 ;  /* 0x0000001b401b7207 */ /* 0x000fe40007000000 */
[----:B------:R-:W-:Y:S02]  /*d870*/  SEL R0, R81, R0, !P3 ;  /* 0x0000000051007207 */ /* 0x000fe40005800000 */
[----:B------:R-:W-:-:S02]  /*d880*/  SEL R36, R36, RZ, P3 ;  /* 0x000000ff24247207 */ /* 0x000fc40001800000 */
[----:B------:R-:W-:Y:S02]  /*d890*/  SEL R20, R61, R20, !P1 ;  /* 0x000000143d147207 */ /* 0x000fe40004800000 */
[----:B------:R-:W-:Y:S02]  /*d8a0*/  SEL R28, R28, RZ, P1 ;  /* 0x000000ff1c1c7207 */ /* 0x000fe40000800000 */
[----:B------:R-:W-:Y:S02]  /*d8b0*/  SEL R21, R60, R21, !P0 ;  /* 0x000000153c157207 */ /* 0x000fe40004000000 */
[----:B------:R-:W-:Y:S02]  /*d8c0*/  SEL R29, R29, RZ, P0 ;  /* 0x000000ff1d1d7207 */ /* 0x000fe40000000000 */
[----:B------:R-:W-:Y:S02]  /*d8d0*/  SEL R22, R77, R22, !P5 ;  /* 0x000000164d167207 */ /* 0x000fe40006800000 */
[----:B------:R-:W-:-:S02]  /*d8e0*/  SEL R30, R30, RZ, P5 ;  /* 0x000000ff1e1e7207 */ /* 0x000fc40002800000 */
[----:B------:R-:W-:Y:S02]  /*d8f0*/  SEL R23, R76, R23, !P6 ;  /* 0x000000174c177207 */ /* 0x000fe40007000000 */
[----:B------:R-:W-:Y:S01]  /*d900*/  SEL R31, R31, RZ, P6 ;  /* 0x000000ff1f1f7207 */ /* 0x000fe20003000000 */
[----:B------:R-:W-:Y:S06]  /*d910*/  @!P4 BRA `(.L_x_2339) ;  /* 0xffffffb000c4c947 */ /* 0x000fec000383ffff */
.L_x_2333:
[----:B0-----:R-:W-:Y:S05]  /*d920*/  BSYNC.RECONVERGENT B0 ;  /* 0x0000000000007941 */ /* 0x001fea0003800200 */
.L_x_2332:
[----:B------:R-:W-:Y:S01]  /*d930*/  ISETP.GE.U32.AND P0, PT, R16, R14, PT ;  /* 0x0000000e1000720c */ /* 0x000fe20003f06070 */
[----:B------:R-:W-:Y:S01]  /*d940*/  BSSY.RECONVERGENT B0, `(.L_x_2340) ;  /* 0x0000486000007945 */ /* 0x000fe20003800200 */
[----:B------:R-:W-:Y:S02]  /*d950*/  PRMT R57, R61, 0x7610, R57 ;  /* 0x000076103d397816 */ /* 0x000fe40000000039 */
[----:B------:R-:W-:-:S09]  /*d960*/  PRMT R56, R60, 0x7610, R56 ;  /* 0x000076103c387816 */ /* 0x000fd20000000038 */
        /* <DEDUP_REMOVED lines=282> */
.L_x_2343:
[----:B------:R-:W-:Y:S01]  /*eb10*/  SHF.R.U32.HI R64, RZ, 0x3, R64 ;  /* 0x00000003ff407819 */ /* 0x000fe20000011640 */
[----:B------:R-:W-:-:S07]  /*eb20*/  IMAD.MOV.U32 R65, RZ, RZ, RZ ;  /* 0x000000ffff417224 */ /* 0x000fce00078e00ff */
.L_x_2342:
[----:B------:R-:W0:Y:S02]  /*eb30*/  LDCU.64 UR4, c[0x0][0x768] ;  /* 0x0000ed00ff0477ac */ /* 0x000e240008000a00 */
[----:B0-----:R-:W-:-:S05]  /*eb40*/  IADD3 R59, P1, PT, R66, UR4, RZ ;  /* 0x00000004423b7c10 */ /* 0x001fca000ff3e0ff */
[----:B------:R-:W-:Y:S01]  /*eb50*/  IMAD.X R58, RZ, RZ, UR5, P1 ;  /* 0x00000005ff3a7e24 */ /* 0x000fe200088e06ff */
[----:B------:R-:W-:-:S04]  /*eb60*/  LEA R62, P1, R64, R59, 0x3 ;  /* 0x0000003b403e7211 */ /* 0x000fc800078218ff */
[----:B------:R-:W-:-:S06]  /*eb70*/  LEA.HI.X R63, R64, R58, R65, 0x3, P1 ;  /* 0x0000003a403f7211 */ /* 0x000fcc00008f1c41 */
        /* <DEDUP_REMOVED lines=8> */
[----:B------:R-:W-:Y:S01]  /*ec00*/  CS2R R66, SRZ ;  /* 0x0000000000427805 */ /* 0x000fe2000001ff00 */
[----:B------:R-:W-:Y:S06]  /*ec10*/  @!P0 BRA `(.L_x_2344) ;  /* 0x00000010004c8947 */ /* 0x000fec0003800000 */
[----:B------:R-:W0:Y:S01]  /*ec20*/  LDCU.64 UR4, c[0x0][0x3e0] ;  /* 0x00007c00ff0477ac */ /* 0x000e220008000a00 */
[----:B------:R-:W-:Y:S01]  /*ec30*/  IMAD.MOV.U32 R64, RZ, RZ, RZ ;  /* 0x000000ffff407224 */ /* 0x000fe200078e00ff */
        /* <DEDUP_REMOVED lines=271> */
.L_x_2345:
[----:B------:R-:W-:Y:S01]  /*fd30*/  SHF.R.U32.HI R66, RZ, 0x3, R68 ;  /* 0x00000003ff427819 */ /* 0x000fe20000011644 */
[----:B------:R-:W-:-:S07]  /*fd40*/  IMAD.MOV.U32 R67, RZ, RZ, RZ ;  /* 0x000000ffff437224 */ /* 0x000fce00078e00ff */
.L_x_2344:
        /* <DEDUP_REMOVED lines=285> */
.L_x_2347:
[----:B------:R-:W-:Y:S01]  /*10f20*/  SHF.R.U32.HI R66, RZ, 0x3, R78 ;  /* 0x00000003ff427819 */ /* 0x000fe2000001164e */
[----:B------:R-:W-:-:S07]  /*10f30*/  IMAD.MOV.U32 R67, RZ, RZ, RZ ;  /* 0x000000ffff437224 */ /* 0x000fce00078e00ff */
.L_x_2346:
        /* <DEDUP_REMOVED lines=285> */
.L_x_2349:
[----:B------:R-:W-:Y:S01]  /*12110*/  SHF.R.U32.HI R56, RZ, 0x3, R64 ;  /* 0x00000003ff387819 */ /* 0x000fe20000011640 */
[----:B------:R-:W-:-:S07]  /*12120*/  IMAD.MOV.U32 R57, RZ, RZ, RZ ;  /* 0x000000ffff397224 */ /* 0x000fce00078e00ff */
.L_x_2348:
[----:B------:R-:W-:-:S04]  /*12130*/  LEA R60, P0, R56, R59, 0x3 ;  /* 0x0000003b383c7211 */ /* 0x000fc800078018ff */
[----:B------:R-:W-:-:S05]  /*12140*/  LEA.HI.X R61, R56, R58, R57, 0x3, P0 ;  /* 0x0000003a383d7211 */ /* 0x000fca00000f1c39 */
[----:B------:R-:W2:Y:S02]  /*12150*/  LDG.E.64 R58, desc[UR36][R60.64] ;  /* 0x000000243c3a7981 */ /* 0x000ea4000c1e1b00 */
[C---:B--2---:R-:W-:Y:S02]  /*12160*/  PRMT R57, R58.reuse, 0x7610, R57 ;  /* 0x000076103a397816 */ /* 0x044fe40000000039 */
[----:B------:R-:W-:Y:S02]  /*12170*/  PRMT R56, R58, 0x7632, R56 ;  /* 0x000076323a387816 */ /* 0x000fe40000000038 */
[C---:B------:R-:W-:Y:S02]  /*12180*/  PRMT R77, R59.reuse, 0x7610, R77 ;  /* 0x000076103b4d7816 */ /* 0x040fe4000000004d */
[----:B------:R-:W-:-:S07]  /*12190*/  PRMT R76, R59, 0x7632, R76 ;  /* 0x000076323b4c7816 */ /* 0x000fce000000004c */
.L_x_2341:
[----:B------:R-:W-:Y:S05]  /*121a0*/  BSYNC.RECONVERGENT B0 ;  /* 0x0000000000007941 */ /* 0x000fea0003800200 */
.L_x_2340:
[----:B------:R-:W-:Y:S01]  /*121b0*/  ISETP.GE.U32.AND P0, PT, R16, R14, PT ;  /* 0x0000000e1000720c */ /* 0x000fe20003f06070 */
[----:B------:R-:W-:-:S12]  /*121c0*/  BSSY.RECONVERGENT B0, `(.L_x_2350) ;  /* 0x00000db000007945 */ /* 0x000fd80003800200 */
        /* <DEDUP_REMOVED lines=124> */
[----:B------:R-:W-:Y:S02]  /*12990*/  ISETP.GE.AND.EX P0, PT, R43, RZ, PT, P0 ;  /* 0x000000ff2b00720c */ /* 0x000fe40003f06300 */
[----:B------:R-:W-:Y:S02]  /*129a0*/  SEL R16, RZ, 0xffffffff, P1 ;  /* 0xffffffffff107807 */ /* 0x000fe40000800000 */
[CC--:B------:R-:W-:Y:S02]  /*129b0*/  ISETP.NE.AND P6, PT, R59.reuse, R58.reuse, PT ;  /* 0x0000003a3b00720c */ /* 0x0c0fe40003fc5270 */
[----:B------:R-:W-:Y:S02]  /*129c0*/  ISETP.GT.AND P1, PT, R59, R58, PT ;  /* 0x0000003a3b00720c */ /* 0x000fe40003f24270 */
[----:B------:R-:W-:-:S02]  /*129d0*/  ISETP.NE.AND P5, PT, R61, R60, PT ;  /* 0x0000003c3d00720c */ /* 0x000fc40003fa5270 */
[----:B------:R-:W-:Y:S02]  /*129e0*/  @!P4 SEL R16, RZ, 0xffffffff, !P0 ;  /* 0xffffffffff10c807 */ /* 0x000fe40004000000 */
[----:B------:R-:W-:Y:S01]  /*129f0*/  ISETP.GT.AND P4, PT, R61, R60, PT ;  /* 0x0000003c3d00720c */ /* 0x000fe20003f84270 */
[----:B------:R-:W-:Y:S01]  /*12a00*/  IMAD.IADD R61, R62, 0x1, R15 ;  /* 0x000000013e3d7824 */ /* 0x000fe200078e020f */
[----:B------:R-:W-:Y:S02]  /*12a10*/  SEL R58, RZ, 0xffffffff, P2 ;  /* 0xffffffffff3a7807 */ /* 0x000fe40001000000 */
[----:B------:R-:W-:Y:S02]  /*12a20*/  SEL R59, RZ, 0xffffffff, P1 ;  /* 0xffffffffff3b7807 */ /* 0x000fe40000800000 */
        /* <DEDUP_REMOVED lines=84> */
.L_x_2351:
[----:B------:R-:W-:Y:S05]  /*12f70*/  BSYNC.RECONVERGENT B0 ;  /* 0x0000000000007941 */ /* 0x000fea0003800200 */
.L_x_2350:
        /* <DEDUP_REMOVED lines=20> */
[----:B------:R-:W-:Y:S02]  /*130c0*/  ISETP.GE.U32.AND P0, PT, R49, R52, PT ;  /* 0x000000343100720c */ /* 0x000fe40003f06070 */
[----:B------:R-:W-:Y:S02]  /*130d0*/  ISETP.GE.U32.AND P1, PT, R51, R54, PT ;  /* 0x000000363300720c */ /* 0x000fe40003f26070 */
[----:B------:R-:W-:Y:S02]  /*130e0*/  SEL R16, RZ, 0xffffffff, P6 ;  /* 0xffffffffff107807 */ /* 0x000fe40003000000 */
[----:B------:R-:W-:-:S02]  /*130f0*/  ISETP.GT.AND P6, PT, R57, R56, PT ;  /* 0x000000383900720c */ /* 0x000fc40003fc4270 */
[----:B------:R-:W-:Y:S02]  /*13100*/  ISETP.GE.AND.EX P0, PT, R34, R41, PT, P0 ;  /* 0x000000292200720c */ /* 0x000fe40003f06300 */
[----:B------:R-:W-:Y:S02]  /*13110*/  ISETP.GE.AND.EX P1, PT, R35, R40, PT, P1 ;  /* 0x000000282300720c */ /* 0x000fe40003f26310 */
[----:B------:R-:W-:Y:S02]  /*13120*/  ISETP.GE.U32.AND P2, PT, R47, R48, PT ;  /* 0x000000302f00720c */ /* 0x000fe40003f46070 */
[----:B------:R-:W-:Y:S02]  /*13130*/  SEL R56, RZ, 0xffffffff, P6 ;  /* 0xffffffffff387807 */ /* 0x000fe40003000000 */
[----:B------:R-:W-:Y:S02]  /*13140*/  @!P4 SEL R16, RZ, 0xffffffff, !P0 ;  /* 0xffffffffff10c807 */ /* 0x000fe40004000000 */
[----:B------:R-:W-:-:S02]  /*13150*/  @!P5 SEL R56, RZ, 0xffffffff, !P1 ;  /* 0xffffffffff38d807 */ /* 0x000fc40004800000 */
[----:B------:R-:W-:Y:S02]  /*13160*/  ISETP.GE.AND.EX P2, PT, R33, R38, PT, P2 ;  /* 0x000000262100720c */ /* 0x000fe40003f46320 */
[----:B------:R-:W-:Y:S02]  /*13170*/  LOP3.LUT R14, R14, 0x1, RZ, 0xc0, !PT ;  /* 0x000000010e0e7812 */ /* 0x000fe400078ec0ff */
[----:B------:R-:W-:Y:S02]  /*13180*/  LOP3.LUT R16, R16, 0x1, RZ, 0xc0, !PT ;  /* 0x0000000110107812 */ /* 0x000fe400078ec0ff */
[----:B------:R-:W-:Y:S02]  /*13190*/  LOP3.LUT R56, R56, 0x1, RZ, 0xc0, !PT ;  /* 0x0000000138387812 */ /* 0x000fe400078ec0ff */
[----:B------:R-:W-:Y:S02]  /*131a0*/  @!P3 SEL R15, RZ, 0xffffffff, !P2 ;  /* 0xffffffffff0fb807 */ /* 0x000fe40005000000 */
[----:B------:R-:W-:-:S02]  /*131b0*/  ISETP.NE.U32.AND P0, PT, R14, 0x1, PT ;  /* 0x000000010e00780c */ /* 0x000fc40003f05070 */
[----:B------:R-:W-:Y:S02]  /*131c0*/  ISETP.NE.U32.AND P2, PT, R16, 0x1, PT ;  /* 0x000000011000780c */ /* 0x000fe40003f45070 */
[----:B------:R-:W-:Y:S02]  /*131d0*/  ISETP.NE.U32.AND P3, PT, R56, 0x1, PT ;  /* 0x000000013800780c */ /* 0x000fe40003f65070 */
[----:B------:R-:W-:Y:S02]  /*131e0*/  LOP3.LUT R15, R15, 0x1, RZ, 0xc0, !PT ;  /* 0x000000010f0f7812 */ /* 0x000fe400078ec0ff */
[----:B------:R-:W-:Y:S02]  /*131f0*/  SEL R12, R9, R12, !P0 ;  /* 0x0000000c090c7207 */ /* 0x000fe40004000000 */
[----:B------:R-:W-:Y:S02]  /*13200*/  SEL R10, R7, R10, !P2 ;  /* 0x0000000a070a7207 */ /* 0x000fe40005000000 */
[----:B------:R-:W-:-:S02]  /*13210*/  SEL R11, R6, R11, !P3 ;  /* 0x0000000b060b7207 */ /* 0x000fc40005800000 */
[----:B------:R-:W-:Y:S02]  /*13220*/  ISETP.NE.U32.AND P1, PT, R15, 0x1, PT ;  /* 0x000000010f00780c */ /* 0x000fe40003f25070 */
[----:B------:R-:W-:Y:S02]  /*13230*/  PRMT R6, R5, 0x9910, RZ ;  /* 0x0000991005067816 */ /* 0x000fe400000000ff */
[----:B------:R-:W-:Y:S02]  /*13240*/  PRMT R7, R12, 0x9910, RZ ;  /* 0x000099100c077816 */ /* 0x000fe400000000ff */
[----:B------:R-:W-:Y:S02]  /*13250*/  SEL R13, R8, R13, !P1 ;  /* 0x0000000d080d7207 */ /* 0x000fe40004800000 */
[----:B------:R-:W-:Y:S02]  /*13260*/  ISETP.NE.AND P5, PT, R7, R6, PT ;  /* 0x000000060700720c */ /* 0x000fe40003fa5270 */
[----:B------:R-:W-:-:S02]  /*13270*/  SEL R46, R46, R45, !P0 ;  /* 0x0000002d2e2e7207 */ /* 0x000fc40004000000 */
[----:B------:R-:W-:Y:S02]  /*13280*/  SEL R32, R37, R32, !P0 ;  /* 0x0000002025207207 */ /* 0x000fe40004000000 */
[----:B------:R-:W-:Y:S02]  /*13290*/  PRMT R8, R4, 0x9910, RZ ;  /* 0x0000991004087816 */ /* 0x000fe400000000ff */
[----:B------:R-:W-:Y:S02]  /*132a0*/  PRMT R9, R13, 0x9910, RZ ;  /* 0x000099100d097816 */ /* 0x000fe400000000ff */
[----:B------:R-:W-:Y:S02]  /*132b0*/  ISETP.GE.U32.AND P0, PT, R46, R55, PT ;  /* 0x000000372e00720c */ /* 0x000fe40003f06070 */
[----:B------:R-:W-:Y:S02]  /*132c0*/  SEL R48, R48, R47, !P1 ;  /* 0x0000002f30307207 */ /* 0x000fe40004800000 */
[----:B------:R-:W-:-:S02]  /*132d0*/  SEL R33, R38, R33, !P1 ;  /* 0x0000002126217207 */ /* 0x000fc40004800000 */
[----:B------:R-:W-:Y:S02]  /*132e0*/  SEL R49, R52, R49, !P2 ;  /* 0x0000003134317207 */ /* 0x000fe40005000000 */
[----:B------:R-:W-:Y:S02]  /*132f0*/  SEL R34, R41, R34, !P2 ;  /* 0x0000002229227207 */ /* 0x000fe40005000000 */
[----:B------:R-:W-:Y:S02]  /*13300*/  SEL R51, R54, R51, !P3 ;  /* 0x0000003336337207 */ /* 0x000fe40005800000 */
[----:B------:R-:W-:Y:S02]  /*13310*/  SEL R35, R40, R35, !P3 ;  /* 0x0000002328237207 */ /* 0x000fe40005800000 */
[----:B------:R-:W-:Y:S02]  /*13320*/  ISETP.GT.AND P2, PT, R7, R6, PT ;  /* 0x000000060700720c */ /* 0x000fe40003f44270 */
[----:B------:R-:W-:-:S02]  /*13330*/  ISETP.NE.AND P3, PT, R9, R8, PT ;  /* 0x000000080900720c */ /* 0x000fc40003f65270 */
[----:B------:R-:W-:Y:S02]  /*13340*/  ISETP.GT.AND P1, PT, R9, R8, PT ;  /* 0x000000080900720c */ /* 0x000fe40003f24270 */
[----:B------:R-:W-:Y:S02]  /*13350*/  PRMT R7, R3, 0x9910, RZ ;  /* 0x0000991003077816 */ /* 0x000fe400000000ff */
[----:B------:R-:W-:Y:S02]  /*13360*/  PRMT R8, R10, 0x9910, RZ ;  /* 0x000099100a087816 */ /* 0x000fe400000000ff */
[----:B------:R-:W-:Y:S02]  /*13370*/  ISETP.GE.AND.EX P0, PT, R32, R43, PT, P0 ;  /* 0x0000002b2000720c */ /* 0x000fe40003f06300 */
[----:B------:R-:W-:Y:S02]  /*13380*/  PRMT R9, R0, 0x9910, RZ ;  /* 0x0000991000097816 */ /* 0x000fe400000000ff */
[----:B------:R-:W-:-:S02]  /*13390*/  PRMT R14, R11, 0x9910, RZ ;  /* 0x000099100b0e7816 */ /* 0x000fc400000000ff */
[----:B------:R-:W-:Y:S02]  /*133a0*/  SEL R6, RZ, 0xffffffff, P2 ;  /* 0xffffffffff067807 */ /* 0x000fe40001000000 */
[----:B------:R-:W-:Y:S02]  /*133b0*/  ISETP.NE.AND P4, PT, R8, R7, PT ;  /* 0x000000070800720c */ /* 0x000fe40003f85270 */
[----:B------:R-:W-:Y:S02]  /*133c0*/  @!P5 SEL R6, RZ, 0xffffffff, !P0 ;  /* 0xffffffffff06d807 */ /* 0x000fe40004000000 */
[----:B------:R-:W-:Y:S02]  /*133d0*/  ISETP.NE.AND P5, PT, R14, R9, PT ;  /* 0x000000090e00720c */ /* 0x000fe40003fa5270 */
[----:B------:R-:W-:Y:S02]  /*133e0*/  ISETP.GT.AND P6, PT, R8, R7, PT ;  /* 0x000000070800720c */ /* 0x000fe40003fc4270 */
[----:B------:R-:W-:-:S02]  /*133f0*/  ISETP.GE.U32.AND P0, PT, R49, R50, PT ;  /* 0x000000323100720c */ /* 0x000fc40003f06070 */
[----:B------:R-:W-:Y:S02]  /*13400*/  SEL R7, RZ, 0xffffffff, P1 ;  /* 0xffffffffff077807 */ /* 0x000fe40000800000 */
[----:B------:R-:W-:Y:S02]  /*13410*/  ISETP.GE.U32.AND P1, PT, R51, R44, PT ;  /* 0x0000002c3300720c */ /* 0x000fe40003f26070 */
[----:B------:R-:W-:Y:S02]  /*13420*/  SEL R8, RZ, 0xffffffff, P6 ;  /* 0xffffffffff087807 */ /* 0x000fe40003000000 */
[----:B------:R-:W-:Y:S02]  /*13430*/  ISETP.GT.AND P6, PT, R14, R9, PT ;  /* 0x000000090e00720c */ /* 0x000fe40003fc4270 */
[----:B------:R-:W-:Y:S02]  /*13440*/  ISETP.GE.AND.EX P0, PT, R34, R39, PT, P0 ;  /* 0x000000272200720c */ /* 0x000fe40003f06300 */
[----:B------:R-:W-:-:S02]  /*13450*/  ISETP.GE.AND.EX P1, PT, R35, R36, PT, P1 ;  /* 0x000000242300720c */ /* 0x000fc40003f26310 */
[----:B------:R-:W-:Y:S02]  /*13460*/  ISETP.GE.U32.AND P2, PT, R48, R53, PT ;  /* 0x000000353000720c */ /* 0x000fe40003f46070 */
[----:B------:R-:W-:Y:S02]  /*13470*/  SEL R9, RZ, 0xffffffff, P6 ;  /* 0xffffffffff097807 */ /* 0x000fe40003000000 */
[----:B------:R-:W-:Y:S02]  /*13480*/  @!P4 SEL R8, RZ, 0xffffffff, !P0 ;  /* 0xffffffffff08c807 */ /* 0x000fe40004000000 */
[----:B------:R-:W-:Y:S02]  /*13490*/  @!P5 SEL R9, RZ, 0xffffffff, !P1 ;  /* 0xffffffffff09d807 */ /* 0x000fe40004800000 */
[----:B------:R-:W-:Y:S02]  /*134a0*/  LOP3.LUT R6, R6, 0x1, RZ, 0xc0, !PT ;  /* 0x0000000106067812 */ /* 0x000fe400078ec0ff */
[----:B------:R-:W-:-:S02]  /*134b0*/  ISETP.GE.AND.EX P2, PT, R33, R42, PT, P2 ;  /* 0x0000002a2100720c */ /* 0x000fc40003f46320 */
[----:B------:R-:W-:Y:S02]  /*134c0*/  LOP3.LUT R8, R8, 0x1, RZ, 0xc0, !PT ;  /* 0x0000000108087812 */ /* 0x000fe400078ec0ff */
[----:B------:R-:W-:Y:S02]  /*134d0*/  LOP3.LUT R9, R9, 0x1, RZ, 0xc0, !PT ;  /* 0x0000000109097812 */ /* 0x000fe400078ec0ff */
[----:B------:R-:W-:Y:S02]  /*134e0*/  ISETP.NE.U32.AND P0, PT, R6, 0x1, PT ;  /* 0x000000010600780c */ /* 0x000fe40003f05070 */
[----:B------:R-:W-:Y:S02]  /*134f0*/  @!P3 SEL R7, RZ, 0xffffffff, !P2 ;  /* 0xffffffffff07b807 */ /* 0x000fe40005000000 */
[----:B------:R-:W-:Y:S02]  /*13500*/  ISETP.NE.U32.AND P2, PT, R8, 0x1, PT ;  /* 0x000000010800780c */ /* 0x000fe40003f45070 */
[----:B------:R-:W-:-:S02]  /*13510*/  ISETP.NE.U32.AND P3, PT, R9, 0x1, PT ;  /* 0x000000010900780c */ /* 0x000fc40003f65070 */
[----:B------:R-:W-:Y:S02]  /*13520*/  SEL R5, R5, R12, !P0 ;  /* 0x0000000c05057207 */ /* 0x000fe40004000000 */
[----:B------:R-:W-:Y:S02]  /*13530*/  LOP3.LUT R7, R7, 0x1, RZ, 0xc0, !PT ;  /* 0x0000000107077812 */ /* 0x000fe400078ec0ff */
[----:B------:R-:W-:Y:S02]  /*13540*/  SEL R9, R3, R10, !P2 ;  /* 0x0000000a03097207 */ /* 0x000fe40005000000 */
[----:B------:R-:W-:Y:S02]  /*13550*/  SEL R10, R0, R11, !P3 ;  /* 0x0000000b000a7207 */ /* 0x000fe40005800000 */
[----:B------:R-:W-:Y:S02]  /*13560*/  PRMT R0, R20, 0x9910, RZ ;  /* 0x0000991014007816 */ /* 0x000fe400000000ff */
[----:B------:R-:W-:-:S02]  /*13570*/  PRMT R3, R5, 0x9910, RZ ;  /* 0x0000991005037816 */ /* 0x000fc400000000ff */
[----:B------:R-:W-:Y:S02]  /*13580*/  ISETP.NE.U32.AND P1, PT, R7, 0x1, PT ;  /* 0x000000010700780c */ /* 0x000fe40003f25070 */
[----:B------:R-:W-:Y:S02]  /*13590*/  ISETP.NE.AND P5, PT, R3, R0, PT ;  /* 0x000000000300720c */ /* 0x000fe40003fa5270 */
[----:B------:R-:W-:Y:S02]  /*135a0*/  SEL R55, R55, R46, !P0 ;  /* 0x0000002e37377207 */ /* 0x000fe40004000000 */
[----:B------:R-:W-:Y:S02]  /*135b0*/  SEL R4, R4, R13, !P1 ;  /* 0x0000000d04047207 */ /* 0x000fe40004800000 */
[----:B------:R-:W-:Y:S02]  /*135c0*/  SEL R43, R43, R32, !P0 ;  /* 0x000000202b2b7207 */ /* 0x000fe40004000000 */
[----:B------:R-:W-:-:S02]  /*135d0*/  PRMT R6, R21, 0x9910, RZ ;  /* 0x0000991015067816 */ /* 0x000fc400000000ff */
[----:B------:R-:W-:Y:S02]  /*135e0*/  PRMT R7, R4, 0x9910, RZ ;  /* 0x0000991004077816 */ /* 0x000fe400000000ff */
[----:B------:R-:W-:Y:S02]  /*135f0*/  ISETP.GE.U32.AND P0, PT, R55, R24, PT ;  /* 0x000000183700720c */ /* 0x000fe40003f06070 */
        /* <DEDUP_REMOVED lines=12> */
[----:B------:R-:W-:Y:S02]  /*136c0*/  SEL R0, RZ, 0xffffffff, P2 ;  /* 0xffffffffff007807 */ /* 0x000fe40001000000 */
[----:B------:R-:W-:Y:S02]  /*136d0*/  PRMT R3, R22, 0x9910, RZ ;  /* 0x0000991016037816 */ /* 0x000fe400000000ff */
[----:B------:R-:W-:Y:S02]  /*136e0*/  PRMT R6, R9, 0x9910, RZ ;  /* 0x0000991009067816 */ /* 0x000fe400000000ff */
[----:B------:R-:W-:-:S02]  /*136f0*/  @!P5 SEL R0, RZ, 0xffffffff, !P0 ;  /* 0xffffffffff00d807 */ /* 0x000fc40004000000 */
[----:B------:R-:W-:Y:S02]  /*13700*/  ISETP.NE.AND P5, PT, R8, R7, PT ;  /* 0x000000070800720c */ /* 0x000fe40003fa5270 */
[CC--:B------:R-:W-:Y:S02]  /*13710*/  ISETP.NE.AND P4, PT, R6.reuse, R3.reuse, PT ;  /* 0x000000030600720c */ /* 0x0c0fe40003f85270 */
[----:B------:R-:W-:Y:S02]  /*13720*/  ISETP.GT.AND P6, PT, R6, R3, PT ;  /* 0x000000030600720c */ /* 0x000fe40003fc4270 */
[----:B------:R-:W-:Y:S02]  /*13730*/  SEL R3, RZ, 0xffffffff, P1 ;  /* 0xffffffffff037807 */ /* 0x000fe40000800000 */
[----:B------:R-:W-:Y:S02]  /*13740*/  ISETP.GE.U32.AND P2, PT, R12, R25, PT ;  /* 0x000000190c00720c */ /* 0x000fe40003f46070 */
[----:B------:R-:W-:-:S02]  /*13750*/  ISETP.GE.U32.AND P1, PT, R16, R27, PT ;  /* 0x0000001b1000720c */ /* 0x000fc40003f26070 */
[----:B------:R-:W-:Y:S02]  /*13760*/  SEL R6, RZ, 0xffffffff, P6 ;  /* 0xffffffffff067807 */ /* 0x000fe40003000000 */
[----:B------:R-:W-:Y:S02]  /*13770*/  ISETP.GE.U32.AND P0, PT, R13, R26, PT ;  /* 0x0000001a0d00720c */ /* 0x000fe40003f06070 */
        /* <DEDUP_REMOVED lines=30> */
[----:B------:R-:W-:-:S07]  /*13960*/  PRMT R27, R10, 0x7610, R27 ;  /* 0x000076100a1b7816 */ /* 0x000fce000000001b */
.L_x_2302:
[----:B------:R-:W-:Y:S05]  /*13970*/  BSYNC.RECONVERGENT B6 ;  /* 0x0000000000067941 */ /* 0x000fea0003800200 */
.L_x_2301:
[----:B------:R-:W0:Y:S02]  /*13980*/  LDCU UR4, c[0x0][0x3b4] ;  /* 0x00007680ff0477ac */ /* 0x000e240008000800 */
[----:B0-----:R-:W-:-:S09]  /*13990*/  UISETP.NE.AND UP0, UPT, UR4, URZ, UPT ;  /* 0x000000ff0400728c */ /* 0x001fd2000bf05270 */
[----:B------:R-:W-:Y:S05]  /*139a0*/  BRA.U !UP0, `(.L_x_2352) ;  /* 0x0000000508c47547 */ /* 0x000fea000b800000 */
[----:B------:R-:W0:Y:S01]  /*139b0*/  S2R R10, SR_CgaCtaId ;  /* 0x00000000000a7919 */ /* 0x000e220000008800 */
[----:B------:R-:W1:Y:S01]  /*139c0*/  LDC R34, c[0x0][0x360] ;  /* 0x0000d800ff227b82 */ /* 0x000e620000000800 */
[----:B------:R-:W-:Y:S01]  /*139d0*/  MOV R4, 0x400 ;  /* 0x0000040000047802 */ /* 0x000fe20000000f00 */
[----:B------:R-:W-:-:S04]  /*139e0*/  IMAD.MOV.U32 R30, RZ, RZ, R16 ;  /* 0x000000ffff1e7224 */ /* 0x000fc800078e0010 */
[----:B------:R-:W-:Y:S02]  /*139f0*/  VIADD R5, R4, 0x10 ;  /* 0x0000001004057836 */ /* 0x000fe40000000000 */
[----:B------:R-:W2:Y:S01]  /*13a00*/  LDC R36, c[0x0][0x364] ;  /* 0x0000d900ff247b82 */ /* 0x000ea20000000800 */
[----:B-1----:R-:W-:Y:S02]  /*13a10*/  IMAD R4, R2, R34, R17 ;  /* 0x0000002202047224 */ /* 0x002fe400078e0211 */
[----:B0-----:R-:W-:Y:S01]  /*13a20*/  LEA R29, R10, R5, 0x18 ;  /* 0x000000050a1d7211 */ /* 0x001fe200078ec0ff */
[----:B------:R-:W-:Y:S01]  /*13a30*/  IMAD.MOV.U32 R5, RZ, RZ, R3 ;  /* 0x000000ffff057224 */ /* 0x000fe200078e0003 */
[----:B--2---:R-:W-:-:S03]  /*13a40*/  ISETP.GE.U32.AND P0, PT, R36, 0x2, PT ;  /* 0x000000022400780c */ /* 0x004fc60003f06070 */
[----:B------:R-:W-:Y:S02]  /*13a50*/  IMAD R33, R4, 0x40, R29 ;  /* 0x0000004004217824 */ /* 0x000fe400078e021d */
[----:B------:R-:W-:-:S03]  /*13a60*/  IMAD.MOV.U32 R4, RZ, RZ, R0 ;  /* 0x000000ffff047224 */ /* 0x000fc600078e0000 */
[----:B------:R0:W-:Y:S04]  /*13a70*/  STS.64 [R33+0x18], R6 ;  /* 0x0000180621007388 */ /* 0x0001e80000000a00 */
[----:B------:R0:W-:Y:S04]  /*13a80*/  STS.64 [R33+0x8], R4 ;  /* 0x0000080421007388 */ /* 0x0001e80000000a00 */
[----:B------:R0:W-:Y:S04]  /*13a90*/  STS.64 [R33+0x28], R8 ;  /* 0x0000280821007388 */ /* 0x0001e80000000a00 */
[----:B------:R0:W-:Y:S04]  /*13aa0*/  STS.64 [R33+0x38], R30 ;  /* 0x0000381e21007388 */ /* 0x0001e80000000a00 */
[----:B------:R0:W-:Y:S04]  /*13ab0*/  STS.U16 [R33], R11 ;  /* 0x0000000b21007388 */ /* 0x0001e80000000400 */
[----:B------:R0:W-:Y:S04]  /*13ac0*/  STS.U16 [R33+0x10], R13 ;  /* 0x0000100d21007388 */ /* 0x0001e80000000400 */
[----:B------:R0:W-:Y:S04]  /*13ad0*/  STS.U16 [R33+0x20], R15 ;  /* 0x0000200f21007388 */ /* 0x0001e80000000400 */
[----:B------:R0:W-:Y:S01]  /*13ae0*/  STS.U16 [R33+0x30], R27 ;  /* 0x0000301b21007388 */ /* 0x0001e20000000400 */
[----:B------:R-:W-:Y:S05]  /*13af0*/  @!P0 BRA `(.L_x_2352) ;  /* 0x0000000400708947 */ /* 0x000fea0003800000 */
[----:B0-----:R-:W-:-:S07]  /*13b00*/  IMAD.MOV.U32 R4, RZ, RZ, R36 ;  /* 0x000000ffff047224 */ /* 0x001fce00078e0024 */
.L_x_2355:
        /* <DEDUP_REMOVED lines=12> */
[----:B------:R-:W-:Y:S01]  /*13bd0*/  IMAD R10, R4, 0x40, R29 ;  /* 0x00000040040a7824 */ /* 0x000fe200078e021d */
[----:B------:R-:W-:-:S04]  /*13be0*/  PRMT R39, R15, 0x9910, RZ ;  /* 0x000099100f277816 */ /* 0x000fc800000000ff */
[----:B------:R-:W0:Y:S04]  /*13bf0*/  LDS.U16 R14, [R10+0x10] ;  /* 0x000010000a0e7984 */ /* 0x000e280000000400 */
[----:B------:R-:W1:Y:S04]  /*13c00*/  LDS.U16 R12, [R10] ;  /* 0x000000000a0c7984 */ /* 0x000e680000000400 */
[----:B------:R-:W2:Y:S04]  /*13c10*/  LDS.U16 R26, [R10+0x20] ;  /* 0x000020000a1a7984 */ /* 0x000ea80000000400 */
[----:B------:R-:W3:Y:S04]  /*13c20*/  LDS.64 R4, [R10+0x8] ;  /* 0x000008000a047984 */ /* 0x000ee80000000a00 */
[----:B------:R-:W4:Y:S04]  /*13c30*/  LDS.U16 R28, [R10+0x30] ;  /* 0x000030000a1c7984 */ /* 0x000f280000000400 */
[----:B------:R-:W5:Y:S04]  /*13c40*/  LDS.64 R20, [R10+0x18] ;  /* 0x000018000a147984 */ /* 0x000f680000000a00 */
[----:B------:R-:W5:Y:S04]  /*13c50*/  LDS.64 R24, [R10+0x38] ;  /* 0x000038000a187984 */ /* 0x000f680000000a00 */
[----:B------:R1:W5:Y:S01]  /*13c60*/  LDS.64 R22, [R10+0x28] ;  /* 0x000028000a167984 */ /* 0x0003620000000a00 */
[----:B0-----:R-:W-:-:S02]  /*13c70*/  PRMT R32, R14, 0x9910, RZ ;  /* 0x000099100e207816 */ /* 0x001fc400000000ff */
[----:B-1----:R-:W-:-:S03]  /*13c80*/  PRMT R30, R12, 0x9910, RZ ;  /* 0x000099100c1e7816 */ /* 0x002fc600000000ff */
[----:B------:R-:W-:Y:S01]  /*13c90*/  IMAD.MOV.U32 R10, RZ, RZ, R32 ;  /* 0x000000ffff0a7224 */ /* 0x000fe200078e0020 */
[----:B--2---:R-:W-:Y:S02]  /*13ca0*/  PRMT R38, R26, 0x9910, RZ ;  /* 0x000099101a267816 */ /* 0x004fe400000000ff */
[CC--:B------:R-:W-:Y:S02]  /*13cb0*/  ISETP.NE.AND P6, PT, R35.reuse, R30.reuse, PT ;  /* 0x0000001e2300720c */ /* 0x0c0fe40003fc5270 */
[----:B------:R-:W-:Y:S01]  /*13cc0*/  ISETP.GT.AND P1, PT, R35, R30, PT ;  /* 0x0000001e2300720c */ /* 0x000fe20003f24270 */
[----:B------:R-:W-:Y:S01]  /*13cd0*/  IMAD.MOV.U32 R32, RZ, RZ, R38 ;  /* 0x000000ffff207224 */ /* 0x000fe200078e0026 */
[CC--:B------:R-:W-:Y:S02]  /*13ce0*/  ISETP.NE.AND P5, PT, R37.reuse, R10.reuse, PT ;  /* 0x0000000a2500720c */ /* 0x0c0fe40003fa5270 */
[----:B------:R-:W-:Y:S02]  /*13cf0*/  ISETP.GT.AND P0, PT, R37, R10, PT ;  /* 0x0000000a2500720c */ /* 0x000fe40003f04270 */
[----:B------:R-:W-:-:S02]  /*13d00*/  SEL R10, RZ, 0xffffffff, P1 ;  /* 0xffffffffff0a7807 */ /* 0x000fc40000800000 */
[----:B---3--:R-:W-:Y:S02]  /*13d10*/  ISETP.GE.U32.AND P1, PT, R0, R4, PT ;  /* 0x000000040000720c */ /* 0x008fe40003f26070 */
[CC--:B------:R-:W-:Y:S02]  /*13d20*/  ISETP.NE.AND P3, PT, R39.reuse, R32.reuse, PT ;  /* 0x000000202700720c */ /* 0x0c0fe40003f65270 */
[----:B------:R-:W-:Y:S02]  /*13d30*/  ISETP.GT.AND P4, PT, R39, R32, PT ;  /* 0x000000202700720c */ /* 0x000fe40003f84270 */
[----:B------:R-:W-:Y:S02]  /*13d40*/  SEL R30, RZ, 0xffffffff, P0 ;  /* 0xffffffffff1e7807 */ /* 0x000fe40000000000 */
[----:B------:R-:W-:Y:S02]  /*13d50*/  ISETP.GE.AND.EX P1, PT, R3, R5, PT, P1 ;  /* 0x000000050300720c */ /* 0x000fe40003f26310 */
[----:B------:R-:W-:-:S02]  /*13d60*/  PRMT R35, R27, 0x9910, RZ ;  /* 0x000099101b237816 */ /* 0x000fc400000000ff */
[----:B----4-:R-:W-:Y:S02]  /*13d70*/  PRMT R32, R28, 0x9910, RZ ;  /* 0x000099101c207816 */ /* 0x010fe400000000ff */
[----:B-----5:R-:W-:Y:S02]  /*13d80*/  ISETP.GE.U32.AND P0, PT, R6, R20, PT ;  /* 0x000000140600720c */ /* 0x020fe40003f06070 */
[----:B------:R-:W-:Y:S02]  /*13d90*/  @!P6 SEL R10, RZ, 0xffffffff, !P1 ;  /* 0xffffffffff0ae807 */ /* 0x000fe40004800000 */
[----:B------:R-:W-:Y:S02]  /*13da0*/  ISETP.GE.AND.EX P0, PT, R7, R21, PT, P0 ;  /* 0x000000150700720c */ /* 0x000fe40003f06300 */
[----:B------:R-:W-:Y:S02]  /*13db0*/  ISETP.NE.AND P6, PT, R35, R32, PT ;  /* 0x000000202300720c */ /* 0x000fe40003fc5270 */
[----:B------:R-:W-:-:S02]  /*13dc0*/  @!P5 SEL R30, RZ, 0xffffffff, !P0 ;  /* 0xffffffffff1ed807 */ /* 0x000fc40004000000 */
[----:B------:R-:W-:Y:S02]  /*13dd0*/  ISETP.GE.U32.AND P0, PT, R16, R24, PT ;  /* 0x000000181000720c */ /* 0x000fe40003f06070 */
[----:B------:R-:W-:Y:S02]  /*13de0*/  LOP3.LUT R10, R10, 0x1, RZ, 0xc0, !PT ;  /* 0x000000010a0a7812 */ /* 0x000fe400078ec0ff */
[----:B------:R-:W-:Y:S02]  /*13df0*/  ISETP.GT.AND P5, PT, R35, R32, PT ;  /* 0x000000202300720c */ /* 0x000fe40003fa4270 */
[----:B------:R-:W-:Y:S02]  /*13e00*/  ISETP.GE.AND.EX P0, PT, R31, R25, PT, P0 ;  /* 0x000000191f00720c */ /* 0x000fe40003f06300 */
[----:B------:R-:W-:Y:S02]  /*13e10*/  ISETP.GE.U32.AND P1, PT, R8, R22, PT ;  /* 0x000000160800720c */ /* 0x000fe40003f26070 */
[----:B------:R-:W-:-:S02]  /*13e20*/  SEL R32, RZ, 0xffffffff, P4 ;  /* 0xffffffffff207807 */ /* 0x000fc40002000000 */
[----:B------:R-:W-:Y:S02]  /*13e30*/  ISETP.NE.U32.AND P4, PT, R10, 0x1, PT ;  /* 0x000000010a00780c */ /* 0x000fe40003f85070 */
[----:B------:R-:W-:Y:S02]  /*13e40*/  SEL R10, RZ, 0xffffffff, P5 ;  /* 0xffffffffff0a7807 */ /* 0x000fe40002800000 */
[----:B------:R-:W-:Y:S02]  /*13e50*/  LOP3.LUT R30, R30, 0x1, RZ, 0xc0, !PT ;  /* 0x000000011e1e7812 */ /* 0x000fe400078ec0ff */
[----:B------:R-:W-:Y:S02]  /*13e60*/  @!P6 SEL R10, RZ, 0xffffffff, !P0 ;  /* 0xffffffffff0ae807 */ /* 0x000fe40004000000 */
[----:B------:R-:W-:Y:S02]  /*13e70*/  ISETP.GE.AND.EX P1, PT, R9, R23, PT, P1 ;  /* 0x000000170900720c */ /* 0x000fe40003f26310 */
[----:B------:R-:W-:-:S02]  /*13e80*/  ISETP.NE.U32.AND P0, PT, R30, 0x1, PT ;  /* 0x000000011e00780c */ /* 0x000fc40003f05070 */
[----:B------:R-:W-:Y:S02]  /*13e90*/  LOP3.LUT R10, R10, 0x1, RZ, 0xc0, !PT ;  /* 0x000000010a0a7812 */ /* 0x000fe400078ec0ff */
[----:B------:R-:W-:Y:S02]  /*13ea0*/  @!P3 SEL R32, RZ, 0xffffffff, !P1 ;  /* 0xffffffffff20b807 */ /* 0x000fe40004800000 */
[----:B------:R-:W-:Y:S02]  /*13eb0*/  SEL R6, R20, R6, !P0 ;  /* 0x0000000614067207 */ /* 0x000fe40004000000 */
[----:B------:R-:W-:Y:S02]  /*13ec0*/  SEL R7, R21, R7, !P0 ;  /* 0x0000000715077207 */ /* 0x000fe40004000000 */
[----:B------:R-:W-:Y:S02]  /*13ed0*/  SEL R14, R14, R13, !P0 ;  /* 0x0000000d0e0e7207 */ /* 0x000fe40004000000 */
[----:B------:R-:W-:Y:S01]  /*13ee0*/  ISETP.NE.U32.AND P0, PT, R10, 0x1, PT ;  /* 0x000000010a00780c */ /* 0x000fe20003f05070 */
[----:B------:R0:W-:Y:S01]  /*13ef0*/  STS.64 [R33+0x18], R6 ;  /* 0x0000180621007388 */ /* 0x0001e20000000a00 */
[----:B------:R-:W-:-:S02]  /*13f00*/  LOP3.LUT R32, R32, 0x1, RZ, 0xc0, !PT ;  /* 0x0000000120207812 */ /* 0x000fc400078ec0ff */
[----:B------:R-:W-:Y:S01]  /*13f10*/  SEL R0, R4, R0, !P4 ;  /* 0x0000000004007207 */ /* 0x000fe20006000000 */
[----:B------:R0:W-:Y:S01]  /*13f20*/  STS.U16 [R33+0x10], R14 ;  /* 0x0000100e21007388 */ /* 0x0001e20000000400 */
[----:B------:R-:W-:Y:S02]  /*13f30*/  SEL R3, R5, R3, !P4 ;  /* 0x0000000305037207 */ /* 0x000fe40006000000 */
[----:B------:R-:W-:Y:S01]  /*13f40*/  SEL R16, R24, R16, !P0 ;  /* 0x0000001018107207 */ /* 0x000fe20004000000 */
[----:B------:R-:W-:Y:S01]  /*13f50*/  IMAD.MOV.U32 R4, RZ, RZ, R0 ;  /* 0x000000ffff047224 */ /* 0x000fe200078e0000 */
[----:B------:R-:W-:Y:S01]  /*13f60*/  ISETP.NE.U32.AND P1, PT, R32, 0x1, PT ;  /* 0x000000012000780c */ /* 0x000fe20003f25070 */
[----:B------:R-:W-:Y:S01]  /*13f70*/  IMAD.MOV.U32 R5, RZ, RZ, R3 ;  /* 0x000000ffff057224 */ /* 0x000fe200078e0003 */
[----:B------:R-:W-:Y:S01]  /*13f80*/  SEL R12, R12, R11, !P4 ;  /* 0x0000000b0c0c7207 */ /* 0x000fe20006000000 */
[----:B------:R-:W-:Y:S01]  /*13f90*/  IMAD.MOV.U32 R30, RZ, RZ, R16 ;  /* 0x000000ffff1e7224 */ /* 0x000fe200078e0010 */
[----:B------:R-:W-:-:S02]  /*13fa0*/  SEL R8, R22, R8, !P1 ;  /* 0x0000000816087207 */ /* 0x000fc40004800000 */
[----:B------:R-:W-:Y:S01]  /*13fb0*/  SEL R9, R23, R9, !P1 ;  /* 0x0000000917097207 */ /* 0x000fe20004800000 */
[----:B------:R0:W-:Y:S01]  /*13fc0*/  STS.64 [R33+0x8], R4 ;  /* 0x0000080421007388 */ /* 0x0001e20000000a00 */
[----:B------:R-:W-:Y:S02]  /*13fd0*/  SEL R26, R26, R15, !P1 ;  /* 0x0000000f1a1a7207 */ /* 0x000fe40004800000 */
[----:B------:R-:W-:Y:S01]  /*13fe0*/  SEL R31, R25, R31, !P0 ;  /* 0x0000001f191f7207 */ /* 0x000fe20004000000 */
[----:B------:R0:W-:Y:S01]  /*13ff0*/  STS.64 [R33+0x28], R8 ;  /* 0x0000280821007388 */ /* 0x0001e20000000a00 */
[----:B------:R-:W-:Y:S02]  /*14000*/  SEL R28, R28, R27, !P0 ;  /* 0x0000001b1c1c7207 */ /* 0x000fe40004000000 */
[----:B------:R-:W-:Y:S01]  /*14010*/  PRMT R11, R12, 0x7610, R11 ;  /* 0x000076100c0b7816 */ /* 0x000fe2000000000b */
[----:B------:R0:W-:Y:S01]  /*14020*/  STS.64 [R33+0x38], R30 ;  /* 0x0000381e21007388 */ /* 0x0001e20000000a00 */
[----:B------:R-:W-:-:S02]  /*14030*/  PRMT R13, R14, 0x7610, R13 ;  /* 0x000076100e0d7816 */ /* 0x000fc4000000000d */
[----:B------:R-:W-:Y:S01]  /*14040*/  PRMT R15, R26, 0x7610, R15 ;  /* 0x000076101a0f7816 */ /* 0x000fe2000000000f */
[----:B------:R0:W-:Y:S01]  /*14050*/  STS.U16 [R33], R12 ;  /* 0x0000000c21007388 */ /* 0x0001e20000000400 */
[----:B------:R-:W-:-:S03]  /*14060*/  PRMT R27, R28, 0x7610, R27 ;  /* 0x000076101c1b7816 */ /* 0x000fc6000000001b */
[----:B------:R0:W-:Y:S04]  /*14070*/  STS.U16 [R33+0x20], R26 ;  /* 0x0000201a21007388 */ /* 0x0001e80000000400 */
[----:B------:R0:W-:Y:S02]  /*14080*/  STS.U16 [R33+0x30], R28 ;  /* 0x0000301c21007388 */ /* 0x0001e40000000400 */
.L_x_2354:
[----:B------:R-:W-:Y:S05]  /*14090*/  BSYNC.RECONVERGENT B0 ;  /* 0x0000000000007941 */ /* 0x000fea0003800200 */
.L_x_2353:
[----:B0-----:R-:W-:Y:S01]  /*140a0*/  IMAD.MOV.U32 R4, RZ, RZ, R41 ;  /* 0x000000ffff047224 */ /* 0x001fe200078e0029 */
[----:B------:R-:W-:Y:S06]  /*140b0*/  @P2 BRA `(.L_x_2355) ;  /* 0xfffffff800942947 */ /* 0x000fec000383ffff */
.L_x_2352:
        /* <DEDUP_REMOVED lines=9> */
[----:B0-----:R-:W-:Y:S01]  /*14150*/  IMAD R4, R2, R34, R17 ;  /* 0x0000002202047224 */ /* 0x001fe200078e0211 */
[----:B------:R-:W-:Y:S01]  /*14160*/  UIADD3 UR4, UPT, UPT, UR4, 0x10, URZ ;  /* 0x0000001004047890 */ /* 0x000fe2000fffe0ff */
[----:B------:R-:W-:Y:S01]  /*14170*/  IMAD.MOV.U32 R5, RZ, RZ, R3 ;  /* 0x000000ffff057224 */ /* 0x000fe200078e0003 */
[----:B------:R-:W-:Y:S01]  /*14180*/  ISETP.GE.U32.AND P0, PT, R34, 0x40, PT ;  /* 0x000000402200780c */ /* 0x000fe20003f06070 */
[----:B------:R-:W-:Y:S02]  /*14190*/  IMAD.MOV.U32 R30, RZ, RZ, R16 ;  /* 0x000000ffff1e7224 */ /* 0x000fe400078e0010 */
[----:B------:R-:W-:Y:S01]  /*141a0*/  IMAD.MOV.U32 R10, RZ, RZ, 0x20 ;  /* 0x00000020ff0a7424 */ /* 0x000fe200078e00ff */
[----:B-1----:R-:W-:-:S06]  /*141b0*/  ULEA UR4, UR5, UR4, 0x18 ;  /* 0x0000000405047291 */ /* 0x002fcc000f8ec0ff */
[----:B------:R-:W-:Y:S01]  /*141c0*/  LEA R29, R4, UR4, 0x6 ;  /* 0x00000004041d7c11 */ /* 0x000fe2000f8e30ff */
[----:B------:R-:W-:-:S04]  /*141d0*/  IMAD.MOV.U32 R4, RZ, RZ, R0 ;  /* 0x000000ffff047224 */ /* 0x000fc800078e0000 */
        /* <DEDUP_REMOVED lines=9> */
[----:B-1----:R-:W-:-:S07]  /*14270*/  IMAD.MOV.U32 R4, RZ, RZ, R34 ;  /* 0x000000ffff047224 */ /* 0x002fce00078e0022 */
.L_x_2360:
        /* <DEDUP_REMOVED lines=12> */
[----:B------:R-:W0:Y:S01]  /*14340*/  LDS.U16 R26, [R12+0x10] ;  /* 0x000010000c1a7984 */ /* 0x000e220000000400 */
[----:B------:R-:W-:-:S03]  /*14350*/  PRMT R38, R15, 0x9910, RZ ;  /* 0x000099100f267816 */ /* 0x000fc600000000ff */
        /* <DEDUP_REMOVED lines=63> */
[----:B------:R0:W-:Y:S01]  /*14750*/  STS.U16 [R29], R14 ;  /* 0x0000000e1d007388 */ /* 0x0001e20000000400 */
[----:B------:R-:W-:Y:S02]  /*14760*/  SEL R31, R25, R31, !P0 ;  /* 0x0000001f191f7207 */ /* 0x000fe40004000000 */
[----:B------:R-:W-:Y:S01]  /*14770*/  PRMT R11, R14, 0x7610, R11 ;  /* 0x000076100e0b7816 */ /* 0x000fe2000000000b */
[----:B------:R0:W-:Y:S01]  /*14780*/  STS.64 [R29+0x28], R8 ;  /* 0x000028081d007388 */ /* 0x0001e20000000a00 */
[----:B------:R-:W-:-:S02]  /*14790*/  PRMT R13, R26, 0x7610, R13 ;  /* 0x000076101a0d7816 */ /* 0x000fc4000000000d */
[----:B------:R-:W-:Y:S01]  /*147a0*/  PRMT R15, R28, 0x7610, R15 ;  /* 0x000076101c0f7816 */ /* 0x000fe2000000000f */
[----:B------:R0:W-:Y:S01]  /*147b0*/  STS.64 [R29+0x38], R30 ;  /* 0x0000381e1d007388 */ /* 0x0001e20000000a00 */
[----:B------:R-:W-:-:S03]  /*147c0*/  PRMT R27, R12, 0x7610, R27 ;  /* 0x000076100c1b7816 */ /* 0x000fc6000000001b */
[----:B------:R0:W-:Y:S04]  /*147d0*/  STS.U16 [R29+0x20], R28 ;  /* 0x0000201c1d007388 */ /* 0x0001e80000000400 */
[----:B------:R0:W-:Y:S02]  /*147e0*/  STS.U16 [R29+0x30], R12 ;  /* 0x0000300c1d007388 */ /* 0x0001e40000000400 */
.L_x_2359:
[----:B------:R-:W-:Y:S05]  /*147f0*/  BSYNC.RECONVERGENT B0 ;  /* 0x0000000000007941 */ /* 0x000fea0003800200 */
.L_x_2358:
[----:B0-----:R-:W-:Y:S01]  /*14800*/  IMAD.MOV.U32 R4, RZ, RZ, R36 ;  /* 0x000000ffff047224 */ /* 0x001fe200078e0024 */
[----:B------:R-:W-:Y:S06]  /*14810*/  @P2 BRA `(.L_x_2360) ;  /* 0xfffffff800982947 */ /* 0x000fec000383ffff */
.L_x_2357:
[----:B------:R-:W-:Y:S01]  /*14820*/  ISETP.GE.U32.AND P0, PT, R10, 0x2, PT ;  /* 0x000000020a00780c */ /* 0x000fe20003f06070 */
[----:B------:R-:W-:Y:S05]  /*14830*/  WARPSYNC.ALL ;  /* 0x0000000000007948 */ /* 0x000fea0003800000 */
[----:B------:R-:W-:Y:S07]  /*14840*/  BAR.SYNC.DEFER_BLOCKING 0x0 ;  /* 0x0000000000007b1d */ /* 0x000fee0000010000 */
[----:B------:R-:W-:Y:S05]  /*14850*/  @!P0 BRA `(.L_x_2356) ;  /* 0x0000000400108947 */ /* 0x000fea0003800000 */
[----:B01----:R-:W-:-:S07]  /*14860*/  IMAD.MOV.U32 R5, RZ, RZ, 0x1 ;  /* 0x00000001ff057424 */ /* 0x003fce00078e00ff */
.L_x_2361:
[----:B------:R-:W-:Y:S01]  /*14870*/  PRMT R4, R11, 0x9910, RZ ;  /* 0x000099100b047816 */ /* 0x000fe200000000ff */
[----:B------:R-:W0:Y:S01]  /*14880*/  SHFL.DOWN PT, R21, R0, R5, 0x1f ;  /* 0x08001f0500157589 */ /* 0x000e2200000e0000 */
[----:B------:R-:W-:Y:S02]  /*14890*/  PRMT R26, R15, 0x9910, RZ ;  /* 0x000099100f1a7816 */ /* 0x000fe400000000ff */
[----:B------:R-:W-:Y:S01]  /*148a0*/  PRMT R20, R13, 0x9910, RZ ;  /* 0x000099100d147816 */ /* 0x000fe200000000ff */
[----:B------:R-:W1:Y:S01]  /*148b0*/  SHFL.DOWN PT, R12, R4, R5, 0x1f ;  /* 0x08001f05040c7589 */ /* 0x000e6200000e0000 */
[----:B------:R-:W-:-:S03]  /*148c0*/  PRMT R32, R27, 0x9910, RZ ;  /* 0x000099101b207816 */ /* 0x000fc600000000ff */
[----:B------:R-:W2:Y:S04]  /*148d0*/  SHFL.DOWN PT, R14, R3, R5, 0x1f ;  /* 0x08001f05030e7589 */ /* 0x000ea800000e0000 */
[----:B------:R-:W3:Y:S04]  /*148e0*/  SHFL.DOWN PT, R28, R26, R5, 0x1f ;  /* 0x08001f051a1c7589 */ /* 0x000ee800000e0000 */
[----:B------:R-:W4:Y:S04]  /*148f0*/  SHFL.DOWN PT, R23, R6, R5, 0x1f ;  /* 0x08001f0506177589 */ /* 0x000f2800000e0000 */
[----:B------:R-:W5:Y:S04]  /*14900*/  SHFL.DOWN PT, R22, R20, R5, 0x1f ;  /* 0x08001f0514167589 */ /* 0x000f6800000e0000 */
[----:B------:R-:W5:Y:S01]  /*14910*/  SHFL.DOWN PT, R25, R8, R5, 0x1f ;  /* 0x08001f0508197589 */ /* 0x000f6200000e0000 */
[----:B0-----:R-:W-:-:S03]  /*14920*/  ISETP.GE.U32.AND P4, PT, R0, R21, PT ;  /* 0x000000150000720c */ /* 0x001fc60003f86070 */
[----:B------:R-:W0:Y:S01]  /*14930*/  SHFL.DOWN PT, R24, R7, R5, 0x1f ;  /* 0x08001f0507187589 */ /* 0x000e2200000e0000 */
[----:B-1----:R-:W-:-:S03]  /*14940*/  PRMT R33, R12, 0x9910, RZ ;  /* 0x000099100c217816 */ /* 0x002fc600000000ff */
[----:B------:R-:W1:Y:S01]  /*14950*/  SHFL.DOWN PT, R34, R32, R5, 0x1f ;  /* 0x08001f0520227589 */ /* 0x000e6200000e0000 */
[-C--:B------:R-:W-:Y:S02]  /*14960*/  ISETP.NE.AND P5, PT, R4, R33.reuse, PT ;  /* 0x000000210400720c */ /* 0x080fe40003fa5270 */
[----:B--2---:R-:W-:Y:S01]  /*14970*/  ISETP.GE.AND.EX P4, PT, R3, R14, PT, P4 ;  /* 0x0000000e0300720c */ /* 0x004fe20003f86340 */
[----:B------:R-:W2:Y:S01]  /*14980*/  SHFL.DOWN PT, R30, R9, R5, 0x1f ;  /* 0x08001f05091e7589 */ /* 0x000ea200000e0000 */
[----:B---3--:R-:W-:Y:S02]  /*14990*/  PRMT R35, R28, 0x9910, RZ ;  /* 0x000099101c237816 */ /* 0x008fe400000000ff */
[----:B------:R-:W-:Y:S01]  /*149a0*/  ISETP.GT.AND P3, PT, R4, R33, PT ;  /* 0x000000210400720c */ /* 0x000fe20003f64270 */
[----:B------:R-:W3:Y:S01]  /*149b0*/  SHFL.DOWN PT, R29, R16, R5, 0x1f ;  /* 0x08001f05101d7589 */ /* 0x000ee200000e0000 */
[----:B------:R-:W-:Y:S02]  /*149c0*/  SEL R4, RZ, 0xffffffff, !P4 ;  /* 0xffffffffff047807 */ /* 0x000fe40006000000 */
[----:B----4-:R-:W-:Y:S01]  /*149d0*/  ISETP.GE.U32.AND P0, PT, R6, R23, PT ;  /* 0x000000170600720c */ /* 0x010fe20003f06070 */
[----:B------:R4:W3:Y:S01]  /*149e0*/  SHFL.DOWN PT, R36, R31, R5, 0x1f ;  /* 0x08001f051f247589 */ /* 0x0008e200000e0000 */
[----:B------:R-:W-:-:S02]  /*149f0*/  ISETP.NE.AND P4, PT, R26, R35, PT ;  /* 0x000000231a00720c */ /* 0x000fc40003f85270 */
[----:B-----5:R-:W-:Y:S02]  /*14a00*/  PRMT R33, R22, 0x9910, RZ ;  /* 0x0000991016217816 */ /* 0x020fe400000000ff */
[----:B------:R-:W-:Y:S02]  /*14a10*/  ISETP.GE.U32.AND P2, PT, R8, R25, PT ;  /* 0x000000190800720c */ /* 0x000fe40003f46070 */
[----:B------:R-:W-:Y:S02]  /*14a20*/  @P5 SEL R4, RZ, 0xffffffff, P3 ;  /* 0xffffffffff045807 */ /* 0x000fe40001800000 */
[----:B0-----:R-:W-:Y:S01]  /*14a30*/  ISETP.GE.AND.EX P0, PT, R7, R24, PT, P0 ;  /* 0x000000180700720c */ /* 0x001fe20003f06300 */
[----:B----4-:R-:W-:Y:S01]  /*14a40*/  IMAD.SHL.U32 R5, R5, 0x2, RZ ;  /* 0x0000000205057824 */ /* 0x010fe200078e00ff */
[----:B------:R-:W-:Y:S02]  /*14a50*/  ISETP.NE.AND P6, PT, R20, R33, PT ;  /* 0x000000211400720c */ /* 0x000fe40003fc5270 */
[----:B-1----:R-:W-:-:S02]  /*14a60*/  PRMT R37, R34, 0x9910, RZ ;  /* 0x0000991022257816 */ /* 0x002fc400000000ff */
[----:B------:R-:W-:Y:S02]  /*14a70*/  ISETP.GT.AND P5, PT, R20, R33, PT ;  /* 0x000000211400720c */ /* 0x000fe40003fa4270 */
[----:B--2---:R-:W-:Y:S02]  /*14a80*/  ISETP.GE.AND.EX P2, PT, R9, R30, PT, P2 ;  /* 0x0000001e0900720c */ /* 0x004fe40003f46320 */
[----:B------:R-:W-:Y:S02]  /*14a90*/  SEL R20, RZ, 0xffffffff, !P0 ;  /* 0xffffffffff147807 */ /* 0x000fe40004000000 */
[----:B------:R-:W-:Y:S02]  /*14aa0*/  ISETP.NE.AND P3, PT, R32, R37, PT ;  /* 0x000000252000720c */ /* 0x000fe40003f65270 */
[----:B------:R-:W-:Y:S02]  /*14ab0*/  ISETP.GT.AND P0, PT, R26, R35, PT ;  /* 0x000000231a00720c */ /* 0x000fe40003f04270 */
[----:B------:R-:W-:-:S02]  /*14ac0*/  LOP3.LUT R4, R4, 0x1, RZ, 0xc0, !PT ;  /* 0x0000000104047812 */ /* 0x000fc400078ec0ff */
[----:B------:R-:W-:Y:S02]  /*14ad0*/  SEL R26, RZ, 0xffffffff, !P2 ;  /* 0xffffffffff1a7807 */ /* 0x000fe40005000000 */
[----:B---3--:R-:W-:Y:S02]  /*14ae0*/  ISETP.GE.U32.AND P1, PT, R16, R29, PT ;  /* 0x0000001d1000720c */ /* 0x008fe40003f26070 */
[----:B------:R-:W-:Y:S02]  /*14af0*/  @P4 SEL R26, RZ, 0xffffffff, P0 ;  /* 0xffffffffff1a4807 */ /* 0x000fe40000000000 */
[----:B------:R-:W-:Y:S02]  /*14b00*/  ISETP.NE.U32.AND P0, PT, R4, 0x1, PT ;  /* 0x000000010400780c */ /* 0x000fe40003f05070 */
[----:B------:R-:W-:Y:S02]  /*14b10*/  ISETP.GE.AND.EX P1, PT, R31, R36, PT, P1 ;  /* 0x000000241f00720c */ /* 0x000fe40003f26310 */
[----:B------:R-:W-:-:S02]  /*14b20*/  ISETP.GT.AND P2, PT, R32, R37, PT ;  /* 0x000000252000720c */ /* 0x000fc40003f44270 */
[----:B------:R-:W-:Y:S02]  /*14b30*/  SEL R11, R12, R11, !P0 ;  /* 0x0000000b0c0b7207 */ /* 0x000fe40004000000 */
[----:B------:R-:W-:Y:S02]  /*14b40*/  SEL R0, R21, R0, !P0 ;  /* 0x0000000015007207 */ /* 0x000fe40004000000 */
[----:B------:R-:W-:Y:S02]  /*14b50*/  SEL R3, R14, R3, !P0 ;  /* 0x000000030e037207 */ /* 0x000fe40004000000 */
[----:B------:R-:W-:Y:S02]  /*14b60*/  ISETP.GE.AND P0, PT, R5, R10, PT ;  /* 0x0000000a0500720c */ /* 0x000fe40003f06270 */
[----:B------:R-:W-:Y:S02]  /*14b70*/  SEL R32, RZ, 0xffffffff, !P1 ;  /* 0xffffffffff207807 */ /* 0x000fe40004800000 */
[----:B------:R-:W-:-:S02]  /*14b80*/  @P6 SEL R20, RZ, 0xffffffff, P5 ;  /* 0xffffffffff146807 */ /* 0x000fc40002800000 */
[----:B------:R-:W-:Y:S02]  /*14b90*/  @P3 SEL R32, RZ, 0xffffffff, P2 ;  /* 0xffffffffff203807 */ /* 0x000fe40001000000 */
[----:B------:R-:W-:Y:S02]  /*14ba0*/  LOP3.LUT R20, R20, 0x1, RZ, 0xc0, !PT ;  /* 0x0000000114147812 */ /* 0x000fe400078ec0ff */
[----:B------:R-:W-:Y:S02]  /*14bb0*/  LOP3.LUT R26, R26, 0x1, RZ, 0xc0, !PT ;  /* 0x000000011a1a7812 */ /* 0x000fe400078ec0ff */
[----:B------:R-:W-:Y:S02]  /*14bc0*/  LOP3.LUT R32, R32, 0x1, RZ, 0xc0, !PT ;  /* 0x0000000120207812 */ /* 0x000fe400078ec0ff */
[----:B------:R-:W-:Y:S02]  /*14bd0*/  ISETP.NE.U32.AND P1, PT, R20, 0x1, PT ;  /* 0x000000011400780c */ /* 0x000fe40003f25070 */
[----:B------:R-:W-:-:S02]  /*14be0*/  ISETP.NE.U32.AND P2, PT, R26, 0x1, PT ;  /* 0x000000011a00780c */ /* 0x000fc40003f45070 */
[----:B------:R-:W-:Y:S02]  /*14bf0*/  ISETP.NE.U32.AND P3, PT, R32, 0x1, PT ;  /* 0x000000012000780c */ /* 0x000fe40003f65070 */
        /* <DEDUP_REMOVED lines=8> */
[----:B------:R-:W-:Y:S01]  /*14c80*/  SEL R31, R36, R31, !P3 ;  /* 0x0000001f241f7207 */ /* 0x000fe20005800000 */
[----:B------:R-:W-:Y:S06]  /*14c90*/  @!P0 BRA `(.L_x_2361) ;  /* 0xfffffff800f48947 */ /* 0x000fec000383ffff */
.L_x_2356:
[----:B01----:R-:W0:Y:S01]  /*14ca0*/  LDC R4, c[0x0][0x56c] ;  /* 0x00015b00ff047b82 */ /* 0x003e220000000800 */
[----:B------:R-:W-:Y:S01]  /*14cb0*/  IMAD.MOV.U32 R23, RZ, RZ, RZ ;  /* 0x000000ffff177224 */ /* 0x000fe200078e00ff */
        /* <DEDUP_REMOVED lines=279> */
.L_x_2362:
[----:B------:R-:W-:Y:S01]  /*15e30*/  IMAD.MOV.U32 R25, RZ, RZ, RZ ;  /* 0x000000ffff197224 */ /* 0x000fe200078e00ff */
[----:B------:R-:W-:Y:S06]  /*15e40*/  @!P0 BRA `(.L_x_2363) ;  /* 0x0000001000488947 */ /* 0x000fec0003800000 */
        /* <DEDUP_REMOVED lines=274> */
.L_x_2363:
        /* <DEDUP_REMOVED lines=276> */
.L_x_2364:
        /* <DEDUP_REMOVED lines=276> */
.L_x_2365:
[----:B------:R-:W0:Y:S01]  /*191f0*/  LDCU.64 UR4, c[0x0][0x780] ;  /* 0x0000f000ff0477ac */ /* 0x000e220008000a00 */
[----:B------:R-:W-:Y:S02]  /*19200*/  PLOP3.LUT P0, PT, PT, PT, PT, 0x80, 0x8 ;  /* 0x000000000008781c */ /* 0x000fe40003f0f070 */
[----:B------:R-:W-:Y:S01]  /*19210*/  CS2R R4, SRZ ;  /* 0x0000000000047805 */ /* 0x000fe2000001ff00 */
[----:B0-----:R-:W-:-:S04]  /*19220*/  UISETP.NE.U32.AND UP0, UPT, UR4, URZ, UPT ;  /* 0x000000ff0400728c */ /* 0x001fc8000bf05070 */
[----:B------:R-:W-:-:S09]  /*19230*/  UISETP.NE.AND.EX UP0, UPT, UR5, URZ, UPT, UP0 ;  /* 0x000000ff0500728c */ /* 0x000fd2000bf05300 */
[----:B------:R-:W-:Y:S05]  /*19240*/  BRA.U !UP0, `(.L_x_2366) ;  /* 0x0000000508407547 */ /* 0x000fea000b800000 */
[----:B------:R-:W-:Y:S01]  /*19250*/  BSSY.RECONVERGENT B0, `(.L_x_2367) ;  /* 0x0000018000007945 */ /* 0x000fe20003800200 */
[----:B------:R-:W-:Y:S02]  /*19260*/  IMAD.MOV.U32 R22, RZ, RZ, 0x8 ;  /* 0x00000008ff167424 */ /* 0x000fe400078e00ff */
[----:B------:R-:W-:-:S07]  /*19270*/  IMAD.MOV.U32 R12, RZ, RZ, 0x10 ;  /* 0x00000010ff0c7424 */ /* 0x000fce00078e00ff */
.L_x_2368:
[----:B------:R-:W0:Y:S08]  /*19280*/  I2F.U32.RP R20, R12 ;  /* 0x0000000c00147306 */ /* 0x000e300000209000 */
[----:B0-----:R-:W0:Y:S02]  /*19290*/  MUFU.RCP R20, R20 ;  /* 0x0000001400147308 */ /* 0x001e240000001000 */
[----:B0-----:R-:W-:Y:S01]  /*192a0*/  VIADD R4, R20, 0xffffffe ;  /* 0x0ffffffe14047836 */ /* 0x001fe20000000000 */
[----:B------:R-:W-:-:S05]  /*192b0*/  LOP3.LUT R20, RZ, R12, RZ, 0x33, !PT ;  /* 0x0000000cff147212 */ /* 0x000fca00078e33ff */
        /* <DEDUP_REMOVED lines=10> */
[----:B------:R-:W-:Y:S01]  /*19360*/  @P0 IMAD.IADD R21, R21, 0x1, -R12 ;  /* 0x0000000115150824 */ /* 0x000fe200078e0a0c */
[----:B------:R-:W-:-:S04]  /*19370*/  ISETP.NE.U32.AND P0, PT, R12, RZ, PT ;  /* 0x000000ff0c00720c */ /* 0x000fc80003f05070 */
[----:B------:R-:W-:-:S13]  /*19380*/  ISETP.GE.U32.AND P1, PT, R21, R12, PT ;  /* 0x0000000c1500720c */ /* 0x000fda0003f26070 */
[----:B------:R-:W-:-:S05]  /*19390*/  @P1 IMAD.IADD R21, R21, 0x1, -R12 ;  /* 0x0000000115151824 */ /* 0x000fca00078e0a0c */
[----:B------:R-:W-:-:S04]  /*193a0*/  SEL R12, R20, R21, !P0 ;  /* 0x00000015140c7207 */ /* 0x000fc80004000000 */
[----:B------:R-:W-:-:S13]  /*193b0*/  ISETP.NE.AND P1, PT, R12, RZ, PT ;  /* 0x000000ff0c00720c */ /* 0x000fda0003f25270 */
[----:B------:R-:W-:Y:S05]  /*193c0*/  @P1 BRA `(.L_x_2368) ;  /* 0xfffffffc00ac1947 */ /* 0x000fea000383ffff */
[----:B------:R-:W-:Y:S05]  /*193d0*/  BSYNC.RECONVERGENT B0 ;  /* 0x0000000000007941 */ /* 0x000fea0003800200 */
.L_x_2367:
        /* <DEDUP_REMOVED lines=43> */
.L_x_2370:
[----:B------:R-:W-:-:S07]  /*19690*/  MOV R30, 0x196b0 ;  /* 0x000196b0001e7802 */ /* 0x000fce0000000f00 */
[----:B------:R-:W-:Y:S05]  /*196a0*/  CALL.REL.NOINC `($__internal_8_$__cuda_sm20_div_u64) ;  /* 0x0000009800647944 */ /* 0x000fea0003c00000 */
[----:B------:R-:W-:Y:S02]  /*196b0*/  IMAD.MOV.U32 R4, RZ, RZ, R12 ;  /* 0x000000ffff047224 */ /* 0x000fe400078e000c */
[----:B------:R-:W-:-:S07]  /*196c0*/  IMAD.MOV.U32 R5, RZ, RZ, R21 ;  /* 0x000000ffff057224 */ /* 0x000fce00078e0015 */
.L_x_2371:
[----:B------:R-:W-:Y:S05]  /*196d0*/  BSYNC.RECONVERGENT B0 ;  /* 0x0000000000007941 */ /* 0x000fea0003800200 */
.L_x_2369:
[----:B------:R-:W0:Y:S02]  /*196e0*/  LDCU.64 UR4, c[0x0][0x780] ;  /* 0x0000f000ff0477ac */ /* 0x000e240008000a00 */
[----:B0-----:R-:W-:Y:S02]  /*196f0*/  UISETP.NE.U32.AND UP0, UPT, UR4, URZ, UPT ;  /* 0x000000ff0400728c */ /* 0x001fe4000bf05070 */
[----:B------:R-:W-:Y:S02]  /*19700*/  IADD3 R4, P1, PT, R4, UR4, RZ ;  /* 0x0000000404047c10 */ /* 0x000fe4000ff3e0ff */
[----:B------:R-:W-:Y:S02]  /*19710*/  UISETP.NE.AND.EX UP0, UPT, UR5, URZ, UPT, UP0 ;  /* 0x000000ff0500728c */ /* 0x000fe4000bf05300 */
[----:B------:R-:W-:-:S04]  /*19720*/  IADD3.X R5, PT, PT, R5, UR5, RZ, P1, !PT ;  /* 0x0000000505057c10 */ /* 0x000fc80008ffe4ff */
[----:B------:R-:W-:-:S04]  /*19730*/  PLOP3.LUT P0, PT, PT, PT, UP0, 0x80, 0x8 ;  /* 0x000000000008781c */ /* 0x000fc80003f0f008 */
[----:B------:R-:W-:-:S13]  /*19740*/  PLOP3.LUT P0, PT, P0, PT, PT, 0x8, 0x80 ;  /* 0x000000000080781c */ /* 0x000fda000070e170 */
.L_x_2366:
[----:B------:R-:W0:Y:S02]  /*19750*/  LDCU UR4, c[0x0][0x3b8] ;  /* 0x00007700ff0477ac */ /* 0x000e240008000800 */
[----:B0-----:R-:W-:-:S09]  /*19760*/  UISETP.NE.AND UP0, UPT, UR4, URZ, UPT ;  /* 0x000000ff0400728c */ /* 0x001fd2000bf05270 */
[----:B------:R-:W-:Y:S05]  /*19770*/  BRA.U !UP0, `(.L_x_2372) ;  /* 0x0000008108207547 */ /* 0x000fea000b800000 */
[----:B------:R-:W0:Y:S01]  /*19780*/  S2R R12, SR_CTAID.X ;  /* 0x00000000000c7919 */ /* 0x000e220000002500 */
[----:B------:R-:W1:Y:S01]  /*19790*/  LDCU UR4, c[0x0][0x3bc] ;  /* 0x00007780ff0477ac */ /* 0x000e620008000800 */
[----:B------:R-:W-:Y:S01]  /*197a0*/  IMAD.MOV.U32 R23, RZ, RZ, RZ ;  /* 0x000000ffff177224 */ /* 0x000fe200078e00ff */
[----:B------:R-:W2:Y:S01]  /*197b0*/  LDCU UR7, c[0x0][0x56c] ;  /* 0x0000ad80ff0777ac */ /* 0x000ea20008000800 */
[----:B------:R-:W3:Y:S01]  /*197c0*/  LDCU UR5, c[0x0][0x3c0] ;  /* 0x00007800ff0577ac */ /* 0x000ee20008000800 */
[----:B------:R-:W0:Y:S01]  /*197d0*/  LDCU UR6, c[0x0][0x3a8] ;  /* 0x00007500ff0677ac */ /* 0x000e220008000800 */
[----:B-1----:R-:W-:Y:S01]  /*197e0*/  IMAD R19, R17, UR4, RZ ;  /* 0x0000000411137c24 */ /* 0x002fe2000f8e02ff */
[----:B--2---:R-:W-:-:S03]  /*197f0*/  UISETP.NE.AND UP0, UPT, UR7, URZ, UPT ;  /* 0x000000ff0700728c */ /* 0x004fc6000bf05270 */
[----:B---3--:R-:W-:-:S04]  /*19800*/  IMAD R19, R2, UR5, R19 ;  /* 0x0000000502137c24 */ /* 0x008fc8000f8e0213 */
[----:B0-----:R-:W-:-:S04]  /*19810*/  IMAD R19, R12, UR6, R19 ;  /* 0x000000060c137c24 */ /* 0x001fc8000f8e0213 */
[----:B------:R-:W-:Y:S01]  /*19820*/  IMAD.SHL.U32 R19, R19, 0x4, RZ ;  /* 0x0000000413137824 */ /* 0x000fe200078e00ff */
        /* <DEDUP_REMOVED lines=274> */
.L_x_2373:
        /* <DEDUP_REMOVED lines=276> */
.L_x_2374:
        /* <DEDUP_REMOVED lines=276> */
.L_x_2375:
        /* <DEDUP_REMOVED lines=276> */
.L_x_2376:
        /* <DEDUP_REMOVED lines=17> */
[----:B------:R-:W-:Y:S01]  /*1de20*/  IMAD.MOV.U32 R20, RZ, RZ, R0 ;  /* 0x000000ffff147224 */ /* 0x000fe200078e0000 */
[----:B------:R-:W2:Y:S01]  /*1de30*/  LDCU UR5, c[0x0][0x360] ;  /* 0x00006c00ff0577ac */ /* 0x000ea20008000800 */
[----:B------:R-:W-:Y:S02]  /*1de40*/  IMAD.MOV.U32 R30, RZ, RZ, R16 ;  /* 0x000000ffff1e7224 */ /* 0x000fe400078e0010 */
[----:B0-----:R-:W-:Y:S02]  /*1de50*/  IMAD R10, R12, UR4, R21 ;  /* 0x000000040c0a7c24 */ /* 0x001fe4000f8e0215 */
[----:B------:R-:W-:-:S06]  /*1de60*/  IMAD.MOV.U32 R21, RZ, RZ, R3 ;  /* 0x000000ffff157224 */ /* 0x000fcc00078e0003 */
[----:B--2---:R-:W-:Y:S01]  /*1de70*/  @!P1 IMAD R10, R10, UR5, R17 ;  /* 0x000000050a0a9c24 */ /* 0x004fe2000f8e0211 */
[----:B------:R-:W-:-:S03]  /*1de80*/  PLOP3.LUT P1, PT, PT, PT, PT, 0x80, 0x8 ;  /* 0x000000000008781c */ /* 0x000fc60003f2f070 */
[----:B-1----:R-:W-:-:S05]  /*1de90*/  IMAD.WIDE.U32 R18, R10, 0x40, R18 ;  /* 0x000000400a127825 */ /* 0x002fca00078e0012 */
[----:B------:R0:W-:Y:S04]  /*1dea0*/  STG.E.64 desc[UR36][R18.64+0x8], R20 ;  /* 0x0000081412007986 */ /* 0x0001e8000c101b24 */
[----:B------:R0:W-:Y:S04]  /*1deb0*/  STG.E.64 desc[UR36][R18.64+0x18], R6 ;  /* 0x0000180612007986 */ /* 0x0001e8000c101b24 */
[----:B------:R0:W-:Y:S04]  /*1dec0*/  STG.E.64 desc[UR36][R18.64+0x28], R8 ;  /* 0x0000280812007986 */ /* 0x0001e8000c101b24 */
[----:B------:R0:W-:Y:S04]  /*1ded0*/  STG.E.64 desc[UR36][R18.64+0x38], R30 ;  /* 0x0000381e12007986 */ /* 0x0001e8000c101b24 */
[----:B------:R0:W-:Y:S04]  /*1dee0*/  STG.E.U16 desc[UR36][R18.64], R11 ;  /* 0x0000000b12007986 */ /* 0x0001e8000c101524 */
[----:B------:R0:W-:Y:S04]  /*1def0*/  STG.E.U16 desc[UR36][R18.64+0x10], R13 ;  /* 0x0000100d12007986 */ /* 0x0001e8000c101524 */
[----:B------:R0:W-:Y:S04]  /*1df00*/  STG.E.U16 desc[UR36][R18.64+0x20], R15 ;  /* 0x0000200f12007986 */ /* 0x0001e8000c101524 */
[----:B------:R0:W-:Y:S02]  /*1df10*/  STG.E.U16 desc[UR36][R18.64+0x30], R27 ;  /* 0x0000301b12007986 */ /* 0x0001e4000c101524 */
.L_x_2378:
[----:B------:R-:W-:Y:S05]  /*1df20*/  BSYNC.RECONVERGENT B0 ;  /* 0x0000000000007941 */ /* 0x000fea0003800200 */
.L_x_2377:
        /* <DEDUP_REMOVED lines=35> */
.L_x_2380:
[----:B------:R-:W-:Y:S05]  /*1e160*/  BSYNC.RECONVERGENT B0 ;  /* 0x0000000000007941 */ /* 0x000fea0003800200 */
.L_x_2379:
        /* <DEDUP_REMOVED lines=18> */
[----:B------:R-:W0:Y:S01]  /*1e290*/  LDCU.U16 UR9, c[0x0][0x388] ;  /* 0x00007100ff0977ac */ /* 0x000e220008000400 */
[----:B------:R-:W2:Y:S01]  /*1e2a0*/  LDCU.64 UR10, c[0x0][0x390] ;  /* 0x00007200ff0a77ac */ /* 0x000ea20008000a00 */
[----:B-1----:R-:W-:Y:S01]  /*1e2b0*/  UISETP.NE.AND UP0, UPT, UR5, URZ, UPT ;  /* 0x000000ff0500728c */ /* 0x002fe2000bf05270 */
[----:B0-----:R-:W-:-:S02]  /*1e2c0*/  IMAD.U32 R21, RZ, RZ, UR9 ;  /* 0x00000009ff157e24 */ /* 0x001fc4000f8e00ff */
[----:B--2---:R-:W-:Y:S02]  /*1e2d0*/  IMAD.U32 R8, RZ, RZ, UR10 ;  /* 0x0000000aff087e24 */ /* 0x004fe4000f8e00ff */
[----:B------:R-:W-:-:S04]  /*1e2e0*/  IMAD.U32 R9, RZ, RZ, UR11 ;  /* 0x0000000bff097e24 */ /* 0x000fc8000f8e00ff */
[----:B------:R-:W-:Y:S05]  /*1e2f0*/  BRA.U !UP0, `(.L_x_2382) ;  /* 0x0000000508847547 */ /* 0x000fea000b800000 */
[----:B------:R-:W0:Y:S01]  /*1e300*/  LDCU UR5, c[0x0][0x360] ;  /* 0x00006c00ff0577ac */ /* 0x000e220008000800 */
[----:B------:R-:W-:Y:S02]  /*1e310*/  IMAD.U32 R11, RZ, RZ, UR9 ;  /* 0x00000009ff0b7e24 */ /* 0x000fe4000f8e00ff */
[----:B------:R-:W-:Y:S01]  /*1e320*/  IMAD.U32 R6, RZ, RZ, UR10 ;  /* 0x0000000aff067e24 */ /* 0x000fe2000f8e00ff */
[----:B------:R-:W1:Y:S01]  /*1e330*/  LDCU UR8, c[0x0][0x3ac] ;  /* 0x00007580ff0877ac */ /* 0x000e620008000800 */
[----:B------:R-:W-:Y:S02]  /*1e340*/  IMAD.U32 R7, RZ, RZ, UR11 ;  /* 0x0000000bff077e24 */ /* 0x000fe4000f8e00ff */
[----:B------:R-:W-:Y:S02]  /*1e350*/  IMAD.U32 R13, RZ, RZ, UR9 ;  /* 0x00000009ff0d7e24 */ /* 0x000fe4000f8e00ff */
[----:B------:R-:W-:Y:S02]  /*1e360*/  IMAD.U32 R18, RZ, RZ, UR10 ;  /* 0x0000000aff127e24 */ /* 0x000fe4000f8e00ff */
[----:B------:R-:W-:-:S02]  /*1e370*/  IMAD.U32 R19, RZ, RZ, UR11 ;  /* 0x0000000bff137e24 */ /* 0x000fc4000f8e00ff */
[----:B------:R-:W-:Y:S02]  /*1e380*/  IMAD.U32 R15, RZ, RZ, UR9 ;  /* 0x00000009ff0f7e24 */ /* 0x000fe4000f8e00ff */
[----:B------:R-:W-:Y:S02]  /*1e390*/  IMAD.U32 R0, RZ, RZ, UR10 ;  /* 0x0000000aff007e24 */ /* 0x000fe4000f8e00ff */
        /* <DEDUP_REMOVED lines=11> */
[----:B------:R-:W-:-:S02]  /*1e450*/  IMAD.U32 R13, RZ, RZ, UR9 ;  /* 0x00000009ff0d7e24 */ /* 0x000fc4000f8e00ff */
[----:B------:R-:W-:Y:S02]  /*1e460*/  IMAD.U32 R18, RZ, RZ, UR10 ;  /* 0x0000000aff127e24 */ /* 0x000fe4000f8e00ff */
[----:B------:R-:W-:Y:S02]  /*1e470*/  IMAD.U32 R19, RZ, RZ, UR11 ;  /* 0x0000000bff137e24 */ /* 0x000fe4000f8e00ff */
[----:B------:R-:W-:Y:S02]  /*1e480*/  IMAD.U32 R15, RZ, RZ, UR9 ;  /* 0x00000009ff0f7e24 */ /* 0x000fe4000f8e00ff */
[----:B------:R-:W-:Y:S02]  /*1e490*/  IMAD.U32 R0, RZ, RZ, UR10 ;  /* 0x0000000aff007e24 */ /* 0x000fe4000f8e00ff */
[----:B------:R-:W-:Y:S02]  /*1e4a0*/  IMAD.U32 R3, RZ, RZ, UR11 ;  /* 0x0000000bff037e24 */ /* 0x000fe4000f8e00ff */
[----:B0-----:R-:W-:-:S02]  /*1e4b0*/  IMAD R27, R12, UR7, RZ ;  /* 0x000000070c1b7c24 */ /* 0x001fc4000f8e02ff */
[----:B-1----:R-:W-:-:S07]  /*1e4c0*/  IMAD R41, R41, UR5, RZ ;  /* 0x0000000529297c24 */ /* 0x002fce000f8e02ff */
.L_x_2385:
[----:B------:R-:W-:-:S04]  /*1e4d0*/  IMAD.IADD R31, R27, 0x1, R10 ;  /* 0x000000011b1f7824 */ /* 0x000fc800078e020a */
[----:B--2---:R-:W-:-:S05]  /*1e4e0*/  IMAD.WIDE.U32 R30, R31, 0x40, R28 ;  /* 0x000000401f1e7825 */ /* 0x004fca00078e001c */
[----:B------:R-:W2:Y:S04]  /*1e4f0*/  LDG.E.U16 R12, desc[UR36][R30.64] ;  /* 0x000000241e0c7981 */ /* 0x000ea8000c1e1500 */
[----:B------:R-:W3:Y:S04]  /*1e500*/  LDG.E.U16 R14, desc[UR36][R30.64+0x10] ;  /* 0x000010241e0e7981 */ /* 0x000ee8000c1e1500 */
[----:B------:R-:W4:Y:S04]  /*1e510*/  LDG.E.U16 R16, desc[UR36][R30.64+0x20] ;  /* 0x000020241e107981 */ /* 0x000f28000c1e1500 */
[----:B------:R-:W5:Y:S04]  /*1e520*/  LDG.E.64 R34, desc[UR36][R30.64+0x18] ;  /* 0x000018241e227981 */ /* 0x000f68000c1e1b00 */
[----:B------:R-:W5:Y:S04]  /*1e530*/  LDG.E.64 R32, desc[UR36][R30.64+0x8] ;  /* 0x000008241e207981 */ /* 0x000f68000c1e1b00 */
[----:B------:R-:W5:Y:S04]  /*1e540*/  LDG.E.64 R36, desc[UR36][R30.64+0x28] ;  /* 0x000028241e247981 */ /* 0x000f68000c1e1b00 */
[----:B------:R-:W5:Y:S04]  /*1e550*/  LDG.E.U16 R20, desc[UR36][R30.64+0x30] ;  /* 0x000030241e147981 */ /* 0x000f68000c1e1500 */
[----:B------:R4:W5:Y:S01]  /*1e560*/  LDG.E.64 R38, desc[UR36][R30.64+0x38] ;  /* 0x000038241e267981 */ /* 0x000962000c1e1b00 */
[----:B------:R-:W-:-:S02]  /*1e570*/  PRMT R43, R21, 0x9910, RZ ;  /* 0x00009910152b7816 */ /* 0x000fc400000000ff */
[----:B------:R-:W-:Y:S01]  /*1e580*/  PRMT R45, R11, 0x9910, RZ ;  /* 0x000099100b2d7816 */ /* 0x000fe200000000ff */
[----:B------:R-:W-:Y:S01]  /*1e590*/  IMAD.IADD R10, R41, 0x1, R10 ;  /* 0x00000001290a7824 */ /* 0x000fe200078e020a */
[----:B--2---:R-:W-:Y:S02]  /*1e5a0*/  PRMT R22, R12, 0x9910, RZ ;  /* 0x000099100c167816 */ /* 0x004fe400000000ff */
[----:B---3--:R-:W-:Y:S02]  /*1e5b0*/  PRMT R40, R14, 0x9910, RZ ;  /* 0x000099100e287816 */ /* 0x008fe400000000ff */
[CC--:B------:R-:W-:Y:S02]  /*1e5c0*/  ISETP.NE.AND P5, PT, R43.reuse, R22.reuse, PT ;  /* 0x000000162b00720c */ /* 0x0c0fe40003fa5270 */
[----:B------:R-:W-:Y:S02]  /*1e5d0*/  ISETP.GT.AND P2, PT, R43, R22, PT ;  /* 0x000000162b00720c */ /* 0x000fe40003f44270 */
[----:B------:R-:W-:-:S02]  /*1e5e0*/  PRMT R22, R13, 0x9910, RZ ;  /* 0x000099100d167816 */ /* 0x000fc400000000ff */
[CC--:B------:R-:W-:Y:S02]  /*1e5f0*/  ISETP.NE.AND P6, PT, R45.reuse, R40.reuse, PT ;  /* 0x000000282d00720c */ /* 0x0c0fe40003fc5270 */
[----:B------:R-:W-:Y:S01]  /*1e600*/  ISETP.GT.AND P3, PT, R45, R40, PT ;  /* 0x000000282d00720c */ /* 0x000fe20003f64270 */
[----:B------:R-:W-:Y:S01]  /*1e610*/  IMAD.MOV.U32 R40, RZ, RZ, R22 ;  /* 0x000000ffff287224 */ /* 0x000fe200078e0016 */
[----:B------:R-:W-:Y:S02]  /*1e620*/  SEL R22, RZ, 0xffffffff, P2 ;  /* 0xffffffffff167807 */ /* 0x000fe40001000000 */
[----:B----4-:R-:W-:Y:S02]  /*1e630*/  PRMT R31, R16, 0x9910, RZ ;  /* 0x00009910101f7816 */ /* 0x010fe400000000ff */
[----:B-----5:R-:W-:Y:S02]  /*1e640*/  ISETP.GE.U32.AND P2, PT, R6, R34, PT ;  /* 0x000000220600720c */ /* 0x020fe40003f46070 */
[----:B------:R-:W-:-:S02]  /*1e650*/  ISETP.GE.U32.AND P4, PT, R8, R32, PT ;  /* 0x000000200800720c */ /* 0x000fc40003f86070 */
[----:B------:R-:W-:Y:S02]  /*1e660*/  SEL R30, RZ, 0xffffffff, P3 ;  /* 0xffffffffff1e7807 */ /* 0x000fe40001800000 */
[----:B------:R-:W-:Y:S02]  /*1e670*/  ISETP.GE.AND.EX P2, PT, R7, R35, PT, P2 ;  /* 0x000000230700720c */ /* 0x000fe40003f46320 */
[----:B------:R-:W-:Y:S02]  /*1e680*/  ISETP.NE.AND P3, PT, R40, R31, PT ;  /* 0x0000001f2800720c */ /* 0x000fe40003f65270 */
[----:B------:R-:W-:Y:S02]  /*1e690*/  ISETP.GE.AND.EX P4, PT, R9, R33, PT, P4 ;  /* 0x000000210900720c */ /* 0x000fe40003f86340 */
[----:B------:R-:W-:Y:S02]  /*1e6a0*/  @!P6 SEL R30, RZ, 0xffffffff, !P2 ;  /* 0xffffffffff1ee807 */ /* 0x000fe40005000000 */
[----:B------:R-:W-:-:S02]  /*1e6b0*/  ISETP.GE.U32.AND P2, PT, R18, R36, PT ;  /* 0x000000241200720c */ /* 0x000fc40003f46070 */
[----:B------:R-:W-:Y:S02]  /*1e6c0*/  @!P5 SEL R22, RZ, 0xffffffff, !P4 ;  /* 0xffffffffff16d807 */ /* 0x000fe40006000000 */
[----:B------:R-:W-:Y:S02]  /*1e6d0*/  ISETP.GT.AND P4, PT, R40, R31, PT ;  /* 0x0000001f2800720c */ /* 0x000fe40003f84270 */
[----:B------:R-:W-:Y:S02]  /*1e6e0*/  ISETP.GE.AND.EX P2, PT, R19, R37, PT, P2 ;  /* 0x000000251300720c */ /* 0x000fe40003f46320 */
[----:B------:R-:W-:Y:S02]  /*1e6f0*/  PRMT R43, R15, 0x9910, RZ ;  /* 0x000099100f2b7816 */ /* 0x000fe400000000ff */
[----:B------:R-:W-:Y:S02]  /*1e700*/  PRMT R42, R20, 0x9910, RZ ;  /* 0x00009910142a7816 */ /* 0x000fe400000000ff */
[----:B------:R-:W-:-:S02]  /*1e710*/  SEL R31, RZ, 0xffffffff, P4 ;  /* 0xffffffffff1f7807 */ /* 0x000fc40002000000 */
[----:B------:R-:W-:Y:S02]  /*1e720*/  @!P3 SEL R31, RZ, 0xffffffff, !P2 ;  /* 0xffffffffff1fb807 */ /* 0x000fe40005000000 */
[----:B------:R-:W-:Y:S02]  /*1e730*/  ISETP.NE.AND P5, PT, R43, R42, PT ;  /* 0x0000002a2b00720c */ /* 0x000fe40003fa5270 */
[----:B------:R-:W-:Y:S02]  /*1e740*/  LOP3.LUT R31, R31, 0x1, RZ, 0xc0, !PT ;  /* 0x000000011f1f7812 */ /* 0x000fe400078ec0ff */
[----:B------:R-:W-:Y:S02]  /*1e750*/  ISETP.GE.U32.AND P4, PT, R0, R38, PT ;  /* 0x000000260000720c */ /* 0x000fe40003f86070 */
[----:B------:R-:W-:Y:S02]  /*1e760*/  ISETP.NE.U32.AND P3, PT, R31, 0x1, PT ;  /* 0x000000011f00780c */ /* 0x000fe40003f65070 */
[----:B------:R-:W-:-:S02]  /*1e770*/  ISETP.GT.AND P6, PT, R43, R42, PT ;  /* 0x0000002a2b00720c */ /* 0x000fc40003fc4270 */
[----:B------:R-:W-:Y:S02]  /*1e780*/  ISETP.GE.AND.EX P4, PT, R3, R39, PT, P4 ;  /* 0x000000270300720c */ /* 0x000fe40003f86340 */
[----:B------:R-:W-:Y:S02]  /*1e790*/  SEL R18, R36, R18, !P3 ;  /* 0x0000001224127207 */ /* 0x000fe40005800000 */
[----:B------:R-:W-:Y:S02]  /*1e7a0*/  SEL R19, R37, R19, !P3 ;  /* 0x0000001325137207 */ /* 0x000fe40005800000 */
[----:B------:R-:W-:Y:S02]  /*1e7b0*/  SEL R13, R16, R13, !P3 ;  /* 0x0000000d100d7207 */ /* 0x000fe40005800000 */
[----:B------:R-:W-:Y:S02]  /*1e7c0*/  ISETP.GE.U32.AND P3, PT, R10, UR8, PT ;  /* 0x000000080a007c0c */ /* 0x000fe4000bf66070 */
[----:B------:R-:W-:-:S02]  /*1e7d0*/  SEL R40, RZ, 0xffffffff, P6 ;  /* 0xffffffffff287807 */ /* 0x000fc40003000000 */
[----:B------:R-:W-:Y:S02]  /*1e7e0*/  LOP3.LUT R30, R30, 0x1, RZ, 0xc0, !PT ;  /* 0x000000011e1e7812 */ /* 0x000fe400078ec0ff */
[----:B------:R-:W-:Y:S02]  /*1e7f0*/  @!P5 SEL R40, RZ, 0xffffffff, !P4 ;  /* 0xffffffffff28d807 */ /* 0x000fe40006000000 */
[----:B------:R-:W-:Y:S02]  /*1e800*/  ISETP.NE.U32.AND P2, PT, R30, 0x1, PT ;  /* 0x000000011e00780c */ /* 0x000fe40003f45070 */
[----:B------:R-:W-:Y:S02]  /*1e810*/  LOP3.LUT R22, R22, 0x1, RZ, 0xc0, !PT ;  /* 0x0000000116167812 */ /* 0x000fe400078ec0ff */
[----:B------:R-:W-:Y:S02]  /*1e820*/  LOP3.LUT R40, R40, 0x1, RZ, 0xc0, !PT ;  /* 0x0000000128287812 */ /* 0x000fe400078ec0ff */
[----:B------:R-:W-:-:S02]  /*1e830*/  SEL R6, R34, R6, !P2 ;  /* 0x0000000622067207 */ /* 0x000fc40005000000 */
[----:B------:R-:W-:Y:S02]  /*1e840*/  SEL R7, R35, R7, !P2 ;  /* 0x0000000723077207 */ /* 0x000fe40005000000 */
[----:B------:R-:W-:Y:S02]  /*1e850*/  SEL R11, R14, R11, !P2 ;  /* 0x0000000b0e0b7207 */ /* 0x000fe40005000000 */
[----:B------:R-:W-:Y:S02]  /*1e860*/  ISETP.NE.U32.AND P6, PT, R22, 0x1, PT ;  /* 0x000000011600780c */ /* 0x000fe40003fc5070 */
[----:B------:R-:W-:Y:S02]  /*1e870*/  ISETP.NE.U32.AND P2, PT, R40, 0x1, PT ;  /* 0x000000012800780c */ /* 0x000fe40003f45070 */
[----:B------:R-:W-:Y:S02]  /*1e880*/  SEL R8, R32, R8, !P6 ;  /* 0x0000000820087207 */ /* 0x000fe40007000000 */
[----:B------:R-:W-:-:S02]  /*1e890*/  SEL R9, R33, R9, !P6 ;  /* 0x0000000921097207 */ /* 0x000fc40007000000 */
[----:B------:R-:W-:Y:S02]  /*1e8a0*/  SEL R21, R12, R21, !P6 ;  /* 0x000000150c157207 */ /* 0x000fe40007000000 */
[----:B------:R-:W-:Y:S02]  /*1e8b0*/  SEL R0, R38, R0, !P2 ;  /* 0x0000000026007207 */ /* 0x000fe40005000000 */
[----:B------:R-:W-:Y:S02]  /*1e8c0*/  SEL R3, R39, R3, !P2 ;  /* 0x0000000327037207 */ /* 0x000fe40005000000 */
[----:B------:R-:W-:Y:S01]  /*1e8d0*/  SEL R15, R20, R15, !P2 ;  /* 0x0000000f140f7207 */ /* 0x000fe20005000000 */
[----:B------:R-:W-:Y:S06]  /*1e8e0*/  @!P3 BRA `(.L_x_2385) ;  /* 0xfffffff800f8b947 */ /* 0x000fec000383ffff */
[----:B------:R-:W-:Y:S05]  /*1e8f0*/  BSYNC.RECONVERGENT B1 ;  /* 0x0000000000017941 */ /* 0x000fea0003800200 */
.L_x_2384:
[----:B------:R-:W-:Y:S05]  /*1e900*/  BRA `(.L_x_2383) ;  /* 0x0000000400747947 */ /* 0x000fea0003800000 */
.L_x_2382:
[----:B------:R-:W0:Y:S01]  /*1e910*/  LDCU UR7, c[0x0][0x3ac] ;  /* 0x00007580ff0777ac */ /* 0x000e220008000800 */
[----:B------:R-:W-:Y:S02]  /*1e920*/  IMAD.U32 R11, RZ, RZ, UR9 ;  /* 0x00000009ff0b7e24 */ /* 0x000fe4000f8e00ff */
[----:B------:R-:W-:Y:S02]  /*1e930*/  IMAD.U32 R6, RZ, RZ, UR10 ;  /* 0x0000000aff067e24 */ /* 0x000fe4000f8e00ff */
[----:B------:R-:W-:Y:S02]  /*1e940*/  IMAD.U32 R7, RZ, RZ, UR11 ;  /* 0x0000000bff077e24 */ /* 0x000fe4000f8e00ff */
[----:B------:R-:W-:Y:S02]  /*1e950*/  IMAD.U32 R13, RZ, RZ, UR9 ;  /* 0x00000009ff0d7e24 */ /* 0x000fe4000f8e00ff */
[----:B------:R-:W-:Y:S02]  /*1e960*/  IMAD.U32 R18, RZ, RZ, UR10 ;  /* 0x0000000aff127e24 */ /* 0x000fe4000f8e00ff */
[----:B------:R-:W-:-:S02]  /*1e970*/  IMAD.U32 R19, RZ, RZ, UR11 ;  /* 0x0000000bff137e24 */ /* 0x000fc4000f8e00ff */
        /* <DEDUP_REMOVED lines=10> */
[----:B------:R-:W-:Y:S01]  /*1ea20*/  IMAD.U32 R13, RZ, RZ, UR9 ;  /* 0x00000009ff0d7e24 */ /* 0x000fe2000f8e00ff */
[----:B------:R-:W2:Y:S01]  /*1ea30*/  LDC.64 R28, c[0x0][0x788] ;  /* 0x0001e200ff1c7b82 */ /* 0x000ea20000000a00 */
[----:B------:R-:W-:-:S02]  /*1ea40*/  IMAD.U32 R18, RZ, RZ, UR10 ;  /* 0x0000000aff127e24 */ /* 0x000fc4000f8e00ff */
[----:B------:R-:W-:Y:S02]  /*1ea50*/  IMAD.U32 R19, RZ, RZ, UR11 ;  /* 0x0000000bff137e24 */ /* 0x000fe4000f8e00ff */
[----:B------:R-:W-:Y:S02]  /*1ea60*/  IMAD.U32 R15, RZ, RZ, UR9 ;  /* 0x00000009ff0f7e24 */ /* 0x000fe4000f8e00ff */
[----:B------:R-:W-:Y:S01]  /*1ea70*/  IMAD.U32 R0, RZ, RZ, UR10 ;  /* 0x0000000aff007e24 */ /* 0x000fe2000f8e00ff */
[----:B------:R-:W3:Y:S01]  /*1ea80*/  LDC R42, c[0x0][0x364] ;  /* 0x0000d900ff2a7b82 */ /* 0x000ee20000000800 */
[----:B------:R-:W-:Y:S02]  /*1ea90*/  IMAD.U32 R3, RZ, RZ, UR11 ;  /* 0x0000000bff037e24 */ /* 0x000fe4000f8e00ff */
[----:B------:R-:W-:Y:S02]  /*1eaa0*/  IMAD.MOV.U32 R27, RZ, RZ, R2 ;  /* 0x000000ffff1b7224 */ /* 0x000fe400078e0002 */
[----:B0-----:R-:W-:-:S07]  /*1eab0*/  IMAD R12, R12, UR5, RZ ;  /* 0x000000050c0c7c24 */ /* 0x001fce000f8e02ff */
.L_x_2386:
[----:B------:R-:W-:-:S04]  /*1eac0*/  IMAD.IADD R10, R12, 0x1, R27 ;  /* 0x000000010c0a7824 */ /* 0x000fc800078e021b */
[----:B-1----:R-:W-:-:S04]  /*1ead0*/  IMAD R31, R10, R41, R17 ;  /* 0x000000290a1f7224 */ /* 0x002fc800078e0211 */
[----:B--2---:R-:W-:-:S05]  /*1eae0*/  IMAD.WIDE.U32 R30, R31, 0x40, R28 ;  /* 0x000000401f1e7825 */ /* 0x004fca00078e001c */
[----:B------:R-:W2:Y:S04]  /*1eaf0*/  LDG.E.U16 R10, desc[UR36][R30.64] ;  /* 0x000000241e0a7981 */ /* 0x000ea8000c1e1500 */
[----:B------:R-:W4:Y:S04]  /*1eb00*/  LDG.E.U16 R14, desc[UR36][R30.64+0x10] ;  /* 0x000010241e0e7981 */ /* 0x000f28000c1e1500 */
[----:B------:R-:W5:Y:S04]  /*1eb10*/  LDG.E.64 R32, desc[UR36][R30.64+0x8] ;  /* 0x000008241e207981 */ /* 0x000f68000c1e1b00 */
[----:B------:R-:W5:Y:S04]  /*1eb20*/  LDG.E.U16 R16, desc[UR36][R30.64+0x20] ;  /* 0x000020241e107981 */ /* 0x000f68000c1e1500 */
[----:B------:R-:W5:Y:S04]  /*1eb30*/  LDG.E.U16 R20, desc[UR36][R30.64+0x30] ;  /* 0x000030241e147981 */ /* 0x000f68000c1e1500 */
[----:B------:R-:W5:Y:S04]  /*1eb40*/  LDG.E.64 R34, desc[UR36][R30.64+0x18] ;  /* 0x000018241e227981 */ /* 0x000f68000c1e1b00 */
[----:B------:R-:W5:Y:S04]  /*1eb50*/  LDG.E.64 R38, desc[UR36][R30.64+0x38] ;  /* 0x000038241e267981 */ /* 0x000f68000c1e1b00 */
[----:B------:R0:W5:Y:S01]  /*1eb60*/  LDG.E.64 R36, desc[UR36][R30.64+0x28] ;  /* 0x000028241e247981 */ /* 0x000162000c1e1b00 */
[----:B------:R-:W-:-:S02]  /*1eb70*/  PRMT R43, R21, 0x9910, RZ ;  /* 0x00009910152b7816 */ /* 0x000fc400000000ff */
[----:B------:R-:W-:Y:S02]  /*1eb80*/  PRMT R45, R11, 0x9910, RZ ;  /* 0x000099100b2d7816 */ /* 0x000fe400000000ff */
[----:B------:R-:W-:Y:S01]  /*1eb90*/  PRMT R44, R13, 0x9910, RZ ;  /* 0x000099100d2c7816 */ /* 0x000fe200000000ff */
[----:B---3--:R-:W-:Y:S01]  /*1eba0*/  IMAD.IADD R27, R42, 0x1, R27 ;  /* 0x000000012a1b7824 */ /* 0x008fe200078e021b */
[----:B--2---:R-:W-:-:S04]  /*1ebb0*/  PRMT R22, R10, 0x9910, RZ ;  /* 0x000099100a167816 */ /* 0x004fc800000000ff */
[C---:B------:R-:W-:Y:S02]  /*1ebc0*/  ISETP.NE.AND P5, PT, R43.reuse, R22, PT ;  /* 0x000000162b00720c */ /* 0x040fe40003fa5270 */
[----:B----4-:R-:W-:Y:S02]  /*1ebd0*/  PRMT R40, R14, 0x9910, RZ ;  /* 0x000099100e287816 */ /* 0x010fe400000000ff */
[----:B-----5:R-:W-:Y:S02]  /*1ebe0*/  ISETP.GE.U32.AND P4, PT, R8, R32, PT ;  /* 0x000000200800720c */ /* 0x020fe40003f86070 */
[----:B------:R-:W-:Y:S02]  /*1ebf0*/  ISETP.GT.AND P2, PT, R43, R22, PT ;  /* 0x000000162b00720c */ /* 0x000fe40003f44270 */
[CC--:B------:R-:W-:Y:S02]  /*1ec00*/  ISETP.NE.AND P6, PT, R45.reuse, R40.reuse, PT ;  /* 0x000000282d00720c */ /* 0x0c0fe40003fc5270 */
[----:B------:R-:W-:-:S02]  /*1ec10*/  ISETP.GT.AND P3, PT, R45, R40, PT ;  /* 0x000000282d00720c */ /* 0x000fc40003f64270 */
[----:B------:R-:W-:Y:S02]  /*1ec20*/  ISETP.GE.AND.EX P4, PT, R9, R33, PT, P4 ;  /* 0x000000210900720c */ /* 0x000fe40003f86340 */
[----:B------:R-:W-:Y:S02]  /*1ec30*/  PRMT R43, R15, 0x9910, RZ ;  /* 0x000099100f2b7816 */ /* 0x000fe400000000ff */
[----:B0-----:R-:W-:Y:S02]  /*1ec40*/  PRMT R31, R16, 0x9910, RZ ;  /* 0x00009910101f7816 */ /* 0x001fe400000000ff */
[----:B------:R-:W-:Y:S02]  /*1ec50*/  PRMT R40, R20, 0x9910, RZ ;  /* 0x0000991014287816 */ /* 0x000fe400000000ff */
[----:B------:R-:W-:Y:S02]  /*1ec60*/  SEL R22, RZ, 0xffffffff, P2 ;  /* 0xffffffffff167807 */ /* 0x000fe40001000000 */
[----:B------:R-:W-:-:S02]  /*1ec70*/  ISETP.GE.U32.AND P2, PT, R6, R34, PT ;  /* 0x000000220600720c */ /* 0x000fc40003f46070 */
[----:B------:R-:W-:Y:S02]  /*1ec80*/  @!P5 SEL R22, RZ, 0xffffffff, !P4 ;  /* 0xffffffffff16d807 */ /* 0x000fe40006000000 */
[C---:B------:R-:W-:Y:S02]  /*1ec90*/  ISETP.GT.AND P4, PT, R44.reuse, R31, PT ;  /* 0x0000001f2c00720c */ /* 0x040fe40003f84270 */
[----:B------:R-:W-:Y:S02]  /*1eca0*/  ISETP.NE.AND P5, PT, R43, R40, PT ;  /* 0x000000282b00720c */ /* 0x000fe40003fa5270 */
[----:B------:R-:W-:Y:S02]  /*1ecb0*/  SEL R30, RZ, 0xffffffff, P3 ;  /* 0xffffffffff1e7807 */ /* 0x000fe40001800000 */
[----:B------:R-:W-:Y:S02]  /*1ecc0*/  ISETP.GE.AND.EX P2, PT, R7, R35, PT, P2 ;  /* 0x000000230700720c */ /* 0x000fe40003f46320 */
[----:B------:R-:W-:-:S02]  /*1ecd0*/  ISETP.NE.AND P3, PT, R44, R31, PT ;  /* 0x0000001f2c00720c */ /* 0x000fc40003f65270 */
[----:B------:R-:W-:Y:S02]  /*1ece0*/  SEL R31, RZ, 0xffffffff, P4 ;  /* 0xffffffffff1f7807 */ /* 0x000fe40002000000 */
[----:B------:R-:W-:Y:S02]  /*1ecf0*/  ISETP.GE.U32.AND P4, PT, R0, R38, PT ;  /* 0x000000260000720c */ /* 0x000fe40003f86070 */
[----:B------:R-:W-:Y:S02]  /*1ed00*/  @!P6 SEL R30, RZ, 0xffffffff, !P2 ;  /* 0xffffffffff1ee807 */ /* 0x000fe40005000000 */
[----:B------:R-:W-:Y:S02]  /*1ed10*/  ISETP.GE.U32.AND P2, PT, R18, R36, PT ;  /* 0x000000241200720c */ /* 0x000fe40003f46070 */
[----:B------:R-:W-:Y:S02]  /*1ed20*/  ISETP.GT.AND P6, PT, R43, R40, PT ;  /* 0x000000282b00720c */ /* 0x000fe40003fc4270 */
[----:B------:R-:W-:-:S02]  /*1ed30*/  ISETP.GE.AND.EX P4, PT, R3, R39, PT, P4 ;  /* 0x000000270300720c */ /* 0x000fc40003f86340 */
[----:B------:R-:W-:Y:S02]  /*1ed40*/  ISETP.GE.AND.EX P2, PT, R19, R37, PT, P2 ;  /* 0x000000251300720c */ /* 0x000fe40003f46320 */
[----:B------:R-:W-:Y:S02]  /*1ed50*/  SEL R40, RZ, 0xffffffff, P6 ;  /* 0xffffffffff287807 */ /* 0x000fe40003000000 */
[----:B------:R-:W-:Y:S02]  /*1ed60*/  LOP3.LUT R30, R30, 0x1, RZ, 0xc0, !PT ;  /* 0x000000011e1e7812 */ /* 0x000fe400078ec0ff */
[----:B------:R-:W-:Y:S02]  /*1ed70*/  @!P5 SEL R40, RZ, 0xffffffff, !P4 ;  /* 0xffffffffff28d807 */ /* 0x000fe40006000000 */
[----:B------:R-:W-:Y:S02]  /*1ed80*/  @!P3 SEL R31, RZ, 0xffffffff, !P2 ;  /* 0xffffffffff1fb807 */ /* 0x000fe40005000000 */
[----:B------:R-:W-:-:S02]  /*1ed90*/  ISETP.NE.U32.AND P2, PT, R30, 0x1, PT ;  /* 0x000000011e00780c */ /* 0x000fc40003f45070 */
[----:B------:R-:W-:Y:S02]  /*1eda0*/  LOP3.LUT R40, R40, 0x1, RZ, 0xc0, !PT ;  /* 0x0000000128287812 */ /* 0x000fe400078ec0ff */
[----:B------:R-:W-:Y:S02]  /*1edb0*/  SEL R6, R34, R6, !P2 ;  /* 0x0000000622067207 */ /* 0x000fe40005000000 */
[----:B------:R-:W-:Y:S02]  /*1edc0*/  SEL R7, R35, R7, !P2 ;  /* 0x0000000723077207 */ /* 0x000fe40005000000 */
[----:B------:R-:W-:Y:S02]  /*1edd0*/  SEL R11, R14, R11, !P2 ;  /* 0x0000000b0e0b7207 */ /* 0x000fe40005000000 */
[----:B------:R-:W-:-:S04]  /*1ede0*/  ISETP.NE.U32.AND P2, PT, R40, 0x1, PT ;  /* 0x000000012800780c */ /* 0x000fc80003f45070 */
[----:B------:R-:W-:Y:S02]  /*1edf0*/  SEL R0, R38, R0, !P2 ;  /* 0x0000000026007207 */ /* 0x000fe40005000000 */
[----:B------:R-:W-:Y:S02]  /*1ee00*/  SEL R3, R39, R3, !P2 ;  /* 0x0000000327037207 */ /* 0x000fe40005000000 */
[----:B------:R-:W-:Y:S02]  /*1ee10*/  SEL R15, R20, R15, !P2 ;  /* 0x0000000f140f7207 */ /* 0x000fe40005000000 */
[----:B------:R-:W-:Y:S02]  /*1ee20*/  ISETP.GE.U32.AND P2, PT, R27, UR7, PT ;  /* 0x000000071b007c0c */ /* 0x000fe4000bf46070 */
        /* <DEDUP_REMOVED lines=11> */
.L_x_2383:
[----:B------:R-:W-:Y:S05]  /*1eee0*/  BSYNC.RECONVERGENT B0 ;  /* 0x0000000000007941 */ /* 0x000fea0003800200 */
.L_x_2381:
        /* <DEDUP_REMOVED lines=11> */
[----:B------:R0:W-:Y:S04]  /*1efa0*/  STS.64 [R10+0x28], R18 ;  /* 0x000028120a007388 */ /* 0x0001e80000000a00 */
[----:B------:R0:W-:Y:S04]  /*1efb0*/  STS.64 [R10+0x38], R28 ;  /* 0x0000381c0a007388 */ /* 0x0001e80000000a00 */
[----:B------:R0:W-:Y:S04]  /*1efc0*/  STS.U16 [R10], R21 ;  /* 0x000000150a007388 */ /* 0x0001e80000000400 */
[----:B------:R0:W-:Y:S04]  /*1efd0*/  STS.U16 [R10+0x10], R11 ;  /* 0x0000100b0a007388 */ /* 0x0001e80000000400 */
[----:B------:R0:W-:Y:S04]  /*1efe0*/  STS.U16 [R10+0x20], R13 ;  /* 0x0000200d0a007388 */ /* 0x0001e80000000400 */
[----:B------:R0:W-:Y:S01]  /*1eff0*/  STS.U16 [R10+0x30], R15 ;  /* 0x0000300f0a007388 */ /* 0x0001e20000000400 */
[----:B------:R-:W-:Y:S05]  /*1f000*/  BRA.U !UP0, `(.L_x_2387) ;  /* 0x0000000508647547 */ /* 0x000fea000b800000 */
[----:B------:R-:W-:-:S05]  /*1f010*/  UMOV UR4, UR6 ;  /* 0x0000000600047c82 */ /* 0x000fca0008000000 */
.L_x_2390:
        /* <DEDUP_REMOVED lines=10> */
[----:B------:R-:W-:Y:S02]  /*1f0c0*/  LEA R12, R12, UR8, 0x6 ;  /* 0x000000080c0c7c11 */ /* 0x000fe4000f8e30ff */
[----:B------:R-:W-:-:S03]  /*1f0d0*/  PRMT R39, R15, 0x9910, RZ ;  /* 0x000099100f277816 */ /* 0x000fc600000000ff */
[----:B------:R-:W1:Y:S04]  /*1f0e0*/  LDS.U16 R14, [R12] ;  /* 0x000000000c0e7984 */ /* 0x000e680000000400 */
[----:B------:R-:W2:Y:S04]  /*1f0f0*/  LDS.U16 R16, [R12+0x10] ;  /* 0x000010000c107984 */ /* 0x000ea80000000400 */
[----:B0-----:R-:W0:Y:S04]  /*1f100*/  LDS.64 R28, [R12+0x8] ;  /* 0x000008000c1c7984 */ /* 0x001e280000000a00 */
[----:B------:R-:W3:Y:S04]  /*1f110*/  LDS.U16 R20, [R12+0x20] ;  /* 0x000020000c147984 */ /* 0x000ee80000000400 */
[----:B------:R-:W4:Y:S04]  /*1f120*/  LDS.U16 R22, [R12+0x30] ;  /* 0x000030000c167984 */ /* 0x000f280000000400 */
[----:B------:R-:W5:Y:S04]  /*1f130*/  LDS.64 R30, [R12+0x18] ;  /* 0x000018000c1e7984 */ /* 0x000f680000000a00 */
[----:B------:R-:W5:Y:S04]  /*1f140*/  LDS.64 R34, [R12+0x38] ;  /* 0x000038000c227984 */ /* 0x000f680000000a00 */
[----:B------:R1:W5:Y:S02]  /*1f150*/  LDS.64 R32, [R12+0x28] ;  /* 0x000028000c207984 */ /* 0x0003640000000a00 */
[----:B-1----:R-:W-:-:S02]  /*1f160*/  PRMT R12, R13, 0x9910, RZ ;  /* 0x000099100d0c7816 */ /* 0x002fc400000000ff */
[----:B------:R-:W-:-:S04]  /*1f170*/  PRMT R27, R14, 0x9910, RZ ;  /* 0x000099100e1b7816 */ /* 0x000fc800000000ff */
[-C--:B------:R-:W-:Y:S02]  /*1f180*/  ISETP.NE.AND P5, PT, R36, R27.reuse, PT ;  /* 0x0000001b2400720c */ /* 0x080fe40003fa5270 */
[----:B--2---:R-:W-:Y:S02]  /*1f190*/  PRMT R37, R16, 0x9910, RZ ;  /* 0x0000991010257816 */ /* 0x004fe400000000ff */
[----:B0-----:R-:W-:Y:S02]  /*1f1a0*/  ISETP.GE.U32.AND P4, PT, R8, R28, PT ;  /* 0x0000001c0800720c */ /* 0x001fe40003f86070 */
[----:B------:R-:W-:Y:S02]  /*1f1b0*/  ISETP.GT.AND P2, PT, R36, R27, PT ;  /* 0x0000001b2400720c */ /* 0x000fe40003f44270 */
[CC--:B------:R-:W-:Y:S02]  /*1f1c0*/  ISETP.NE.AND P6, PT, R38.reuse, R37.reuse, PT ;  /* 0x000000252600720c */ /* 0x0c0fe40003fc5270 */
[----:B------:R-:W-:Y:S01]  /*1f1d0*/  ISETP.GT.AND P3, PT, R38, R37, PT ;  /* 0x000000252600720c */ /* 0x000fe20003f64270 */
[----:B------:R-:W-:Y:S01]  /*1f1e0*/  IMAD.MOV.U32 R37, RZ, RZ, R12 ;  /* 0x000000ffff257224 */ /* 0x000fe200078e000c */
[----:B------:R-:W-:-:S02]  /*1f1f0*/  ISETP.GE.AND.EX P4, PT, R9, R29, PT, P4 ;  /* 0x0000001d0900720c */ /* 0x000fc40003f86340 */
[----:B---3--:R-:W-:Y:S02]  /*1f200*/  PRMT R36, R20, 0x9910, RZ ;  /* 0x0000991014247816 */ /* 0x008fe400000000ff */
[----:B------:R-:W-:Y:S02]  /*1f210*/  SEL R12, RZ, 0xffffffff, P2 ;  /* 0xffffffffff0c7807 */ /* 0x000fe40001000000 */
[----:B----4-:R-:W-:Y:S02]  /*1f220*/  PRMT R38, R22, 0x9910, RZ ;  /* 0x0000991016267816 */ /* 0x010fe400000000ff */
[----:B-----5:R-:W-:Y:S02]  /*1f230*/  ISETP.GE.U32.AND P2, PT, R6, R30, PT ;  /* 0x0000001e0600720c */ /* 0x020fe40003f46070 */
[----:B------:R-:W-:Y:S02]  /*1f240*/  @!P5 SEL R12, RZ, 0xffffffff, !P4 ;  /* 0xffffffffff0cd807 */ /* 0x000fe40006000000 */
[----:B------:R-:W-:-:S02]  /*1f250*/  SEL R27, RZ, 0xffffffff, P3 ;  /* 0xffffffffff1b7807 */ /* 0x000fc40001800000 */
[----:B------:R-:W-:Y:S02]  /*1f260*/  ISETP.GT.AND P4, PT, R37, R36, PT ;  /* 0x000000242500720c */ /* 0x000fe40003f84270 */
[----:B------:R-:W-:Y:S02]  /*1f270*/  ISETP.NE.AND P5, PT, R39, R38, PT ;  /* 0x000000262700720c */ /* 0x000fe40003fa5270 */
[----:B------:R-:W-:Y:S02]  /*1f280*/  ISETP.GE.AND.EX P2, PT, R7, R31, PT, P2 ;  /* 0x0000001f0700720c */ /* 0x000fe40003f46320 */
[----:B------:R-:W-:Y:S02]  /*1f290*/  ISETP.NE.AND P3, PT, R37, R36, PT ;  /* 0x000000242500720c */ /* 0x000fe40003f65270 */
[----:B------:R-:W-:Y:S02]  /*1f2a0*/  SEL R36, RZ, 0xffffffff, P4 ;  /* 0xffffffffff247807 */ /* 0x000fe40002000000 */
[----:B------:R-:W-:-:S02]  /*1f2b0*/  @!P6 SEL R27, RZ, 0xffffffff, !P2 ;  /* 0xffffffffff1be807 */ /* 0x000fc40005000000 */
[----:B------:R-:W-:Y:S02]  /*1f2c0*/  ISETP.GE.U32.AND P4, PT, R0, R34, PT ;  /* 0x000000220000720c */ /* 0x000fe40003f86070 */
[----:B------:R-:W-:Y:S02]  /*1f2d0*/  ISETP.GE.U32.AND P2, PT, R18, R32, PT ;  /* 0x000000201200720c */ /* 0x000fe40003f46070 */
[----:B------:R-:W-:Y:S02]  /*1f2e0*/  ISETP.GT.AND P6, PT, R39, R38, PT ;  /* 0x000000262700720c */ /* 0x000fe40003fc4270 */
[----:B------:R-:W-:Y:S02]  /*1f2f0*/  ISETP.GE.AND.EX P4, PT, R3, R35, PT, P4 ;  /* 0x000000230300720c */ /* 0x000fe40003f86340 */
[----:B------:R-:W-:Y:S02]  /*1f300*/  ISETP.GE.AND.EX P2, PT, R19, R33, PT, P2 ;  /* 0x000000211300720c */ /* 0x000fe40003f46320 */
[----:B------:R-:W-:-:S02]  /*1f310*/  LOP3.LUT R27, R27, 0x1, RZ, 0xc0, !PT ;  /* 0x000000011b1b7812 */ /* 0x000fc400078ec0ff */
[----:B------:R-:W-:Y:S02]  /*1f320*/  SEL R37, RZ, 0xffffffff, P6 ;  /* 0xffffffffff257807 */ /* 0x000fe40003000000 */
[----:B------:R-:W-:Y:S02]  /*1f330*/  @!P5 SEL R37, RZ, 0xffffffff, !P4 ;  /* 0xffffffffff25d807 */ /* 0x000fe40006000000 */
[----:B------:R-:W-:Y:S02]  /*1f340*/  @!P3 SEL R36, RZ, 0xffffffff, !P2 ;  /* 0xffffffffff24b807 */ /* 0x000fe40005000000 */
[----:B------:R-:W-:Y:S02]  /*1f350*/  ISETP.NE.U32.AND P2, PT, R27, 0x1, PT ;  /* 0x000000011b00780c */ /* 0x000fe40003f45070 */
[----:B------:R-:W-:Y:S02]  /*1f360*/  LOP3.LUT R37, R37, 0x1, RZ, 0xc0, !PT ;  /* 0x0000000125257812 */ /* 0x000fe400078ec0ff */
[----:B------:R-:W-:-:S02]  /*1f370*/  SEL R7, R31, R7, !P2 ;  /* 0x000000071f077207 */ /* 0x000fc40005000000 */
[----:B------:R-:W-:Y:S02]  /*1f380*/  SEL R6, R30, R6, !P2 ;  /* 0x000000061e067207 */ /* 0x000fe40005000000 */
[----:B------:R-:W-:Y:S02]  /*1f390*/  SEL R31, R16, R11, !P2 ;  /* 0x0000000b101f7207 */ /* 0x000fe40005000000 */
[----:B------:R-:W-:Y:S01]  /*1f3a0*/  LOP3.LUT R12, R12, 0x1, RZ, 0xc0, !PT ;  /* 0x000000010c0c7812 */ /* 0x000fe200078ec0ff */
[----:B------:R1:W-:Y:S01]  /*1f3b0*/  STS.64 [R10+0x18], R6 ;  /* 0x000018060a007388 */ /* 0x0003e20000000a00 */
[----:B------:R-:W-:Y:S02]  /*1f3c0*/  LOP3.LUT R36, R36, 0x1, RZ, 0xc0, !PT ;  /* 0x0000000124247812 */ /* 0x000fe400078ec0ff */
[----:B------:R-:W-:Y:S01]  /*1f3d0*/  ISETP.NE.U32.AND P2, PT, R37, 0x1, PT ;  /* 0x000000012500780c */ /* 0x000fe20003f45070 */
[----:B------:R1:W-:Y:S01]  /*1f3e0*/  STS.U16 [R10+0x10], R31 ;  /* 0x0000101f0a007388 */ /* 0x0003e20000000400 */
[----:B------:R-:W-:-:S02]  /*1f3f0*/  ISETP.NE.U32.AND P6, PT, R12, 0x1, PT ;  /* 0x000000010c00780c */ /* 0x000fc40003fc5070 */
[----:B------:R-:W-:Y:S02]  /*1f400*/  ISETP.NE.U32.AND P3, PT, R36, 0x1, PT ;  /* 0x000000012400780c */ /* 0x000fe40003f65070 */
[----:B------:R-:W-:Y:S02]  /*1f410*/  SEL R0, R34, R0, !P2 ;  /* 0x0000000022007207 */ /* 0x000fe40005000000 */
[----:B------:R-:W-:Y:S02]  /*1f420*/  SEL R3, R35, R3, !P2 ;  /* 0x0000000323037207 */ /* 0x000fe40005000000 */
[----:B------:R-:W-:Y:S01]  /*1f430*/  SEL R8, R28, R8, !P6 ;  /* 0x000000081c087207 */ /* 0x000fe20007000000 */
        /* <DEDUP_REMOVED lines=18> */
.L_x_2389:
[----:B------:R-:W-:Y:S05]  /*1f560*/  BSYNC.RECONVERGENT B0 ;  /* 0x0000000000007941 */ /* 0x000fea0003800200 */
.L_x_2388:
[----:B------:R-:W-:-:S03]  /*1f570*/  UISETP.GT.U32.AND UP0, UPT, UR4, 0x3, UPT ;  /* 0x000000030400788c */ /* 0x000fc6000bf04070 */
[----:B------:R-:W-:-:S06]  /*1f580*/  UMOV UR4, UR7 ;  /* 0x0000000700047c82 */ /* 0x000fcc0008000000 */
[----:B------:R-:W-:Y:S05]  /*1f590*/  BRA.U UP0, `(.L_x_2390) ;  /* 0xfffffff900a07547 */ /* 0x000fea000b83ffff */
.L_x_2387:
[----:B------:R-:W2:Y:S02]  /*1f5a0*/  LDCU UR4, c[0x0][0x3b0] ;  /* 0x00007600ff0477ac */ /* 0x000ea40008000800 */
[----:B--2---:R-:W-:-:S09]  /*1f5b0*/  UISETP.NE.AND UP0, UPT, UR4, URZ, UPT ;  /* 0x000000ff0400728c */ /* 0x004fd2000bf05270 */
[----:B------:R-:W-:Y:S05]  /*1f5c0*/  BRA.U !UP0, `(.L_x_2391) ;  /* 0x0000000908b47547 */ /* 0x000fea000b800000 */
[----:B------:R-:W-:Y:S02]  /*1f5d0*/  UISETP.GE.U32.AND UP0, UPT, UR5, 0x21, UPT ;  /* 0x000000210500788c */ /* 0x000fe4000bf06070 */
[----:B------:R-:W-:-:S07]  /*1f5e0*/  UMOV UR4, UR5 ;  /* 0x0000000500047c82 */ /* 0x000fce0008000000 */
[----:B------:R-:W-:Y:S05]  /*1f5f0*/  BRA.U !UP0, `(.L_x_2392) ;  /* 0x0000000508887547 */ /* 0x000fea000b800000 */
[----:B------:R-:W-:Y:S01]  /*1f600*/  IMAD.MOV.U32 R2, RZ, RZ, R0 ;  /* 0x000000ffff027224 */ /* 0x000fe200078e0000 */
[----:B------:R2:W-:Y:S01]  /*1f610*/  STS.64 [R10+0x8], R8 ;  /* 0x000008080a007388 */ /* 0x0005e20000000a00 */
[----:B------:R-:W-:Y:S01]  /*1f620*/  UISETP.GE.U32.AND UP0, UPT, UR5, 0x40, UPT ;  /* 0x000000400500788c */ /* 0x000fe2000bf06070 */
[----:B------:R-:W-:Y:S02]  /*1f630*/  UMOV UR4, 0x20 ;  /* 0x0000002000047882 */ /* 0x000fe40000000000 */
        /* <DEDUP_REMOVED lines=8> */
[----:B--2---:R-:W-:-:S07]  /*1f6c0*/  IMAD.U32 R2, RZ, RZ, UR5 ;  /* 0x00000005ff027e24 */ /* 0x004fce000f8e00ff */
.L_x_2395:
        /* <DEDUP_REMOVED lines=9> */
[----:B-1----:R-:W-:Y:S02]  /*1f760*/  PRMT R27, R21, 0x9910, RZ ;  /* 0x00009910151b7816 */ /* 0x002fe400000000ff */
[----:B------:R-:W-:Y:S02]  /*1f770*/  PRMT R37, R11, 0x9910, RZ ;  /* 0x000099100b257816 */ /* 0x000fe400000000ff */
[----:B------:R-:W1:Y:S01]  /*1f780*/  LDS.U16 R12, [R2] ;  /* 0x00000000020c7984 */ /* 0x000e620000000400 */
[----:B------:R-:W-:-:S03]  /*1f790*/  PRMT R36, R13, 0x9910, RZ ;  /* 0x000099100d247816 */ /* 0x000fc600000000ff */
[----:B------:R-:W2:Y:S04]  /*1f7a0*/  LDS.U16 R14, [R2+0x10] ;  /* 0x00001000020e7984 */ /* 0x000ea80000000400 */
[----:B0-----:R-:W0:Y:S04]  /*1f7b0*/  LDS.64 R28, [R2+0x8] ;  /* 0x00000800021c7984 */ /* 0x001e280000000a00 */
[----:B------:R-:W3:Y:S04]  /*1f7c0*/  LDS.U16 R16, [R2+0x20] ;  /* 0x0000200002107984 */ /* 0x000ee80000000400 */
[----:B------:R-:W4:Y:S04]  /*1f7d0*/  LDS.64 R30, [R2+0x18] ;  /* 0x00001800021e7984 */ /* 0x000f280000000a00 */
[----:B------:R-:W5:Y:S04]  /*1f7e0*/  LDS.U16 R20, [R2+0x30] ;  /* 0x0000300002147984 */ /* 0x000f680000000400 */
[----:B------:R-:W5:Y:S04]  /*1f7f0*/  LDS.64 R32, [R2+0x28] ;  /* 0x0000280002207984 */ /* 0x000f680000000a00 */
[----:B------:R0:W5:Y:S01]  /*1f800*/  LDS.64 R34, [R2+0x38] ;  /* 0x0000380002227984 */ /* 0x0001620000000a00 */
[----:B-1----:R-:W-:-:S04]  /*1f810*/  PRMT R22, R12, 0x9910, RZ ;  /* 0x000099100c167816 */ /* 0x002fc800000000ff */
[CC--:B------:R-:W-:Y:S02]  /*1f820*/  ISETP.NE.AND P5, PT, R27.reuse, R22.reuse, PT ;  /* 0x000000161b00720c */ /* 0x0c0fe40003fa5270 */
[----:B------:R-:W-:Y:S02]  /*1f830*/  ISETP.GT.AND P2, PT, R27, R22, PT ;  /* 0x000000161b00720c */ /* 0x000fe40003f44270 */
[----:B--2---:R-:W-:Y:S02]  /*1f840*/  PRMT R22, R14, 0x9910, RZ ;  /* 0x000099100e167816 */ /* 0x004fe400000000ff */
[----:B0-----:R-:W-:Y:S02]  /*1f850*/  ISETP.GE.U32.AND P3, PT, R8, R28, PT ;  /* 0x0000001c0800720c */ /* 0x001fe40003f66070 */
[----:B------:R-:W-:Y:S02]  /*1f860*/  SEL R2, RZ, 0xffffffff, P2 ;  /* 0xffffffffff027807 */ /* 0x000fe40001000000 */
[----:B------:R-:W-:-:S02]  /*1f870*/  ISETP.NE.AND P6, PT, R37, R22, PT ;  /* 0x000000162500720c */ /* 0x000fc40003fc5270 */
[----:B------:R-:W-:Y:S02]  /*1f880*/  ISETP.GT.AND P2, PT, R37, R22, PT ;  /* 0x000000162500720c */ /* 0x000fe40003f44270 */
[----:B------:R-:W-:Y:S02]  /*1f890*/  ISETP.GE.AND.EX P3, PT, R9, R29, PT, P3 ;  /* 0x0000001d0900720c */ /* 0x000fe40003f66330 */
[----:B---3--:R-:W-:Y:S02]  /*1f8a0*/  PRMT R27, R16, 0x9910, RZ ;  /* 0x00009910101b7816 */ /* 0x008fe400000000ff */
[----:B------:R-:W-:Y:S02]  /*1f8b0*/  SEL R22, RZ, 0xffffffff, P2 ;  /* 0xffffffffff167807 */ /* 0x000fe40001000000 */
[----:B----4-:R-:W-:Y:S02]  /*1f8c0*/  ISETP.GE.U32.AND P2, PT, R6, R30, PT ;  /* 0x0000001e0600720c */ /* 0x010fe40003f46070 */
[----:B------:R-:W-:-:S02]  /*1f8d0*/  @!P5 SEL R2, RZ, 0xffffffff, !P3 ;  /* 0xffffffffff02d807 */ /* 0x000fc40005800000 */
[CC--:B------:R-:W-:Y:S02]  /*1f8e0*/  ISETP.NE.AND P5, PT, R36.reuse, R27.reuse, PT ;  /* 0x0000001b2400720c */ /* 0x0c0fe40003fa5270 */
[----:B------:R-:W-:Y:S02]  /*1f8f0*/  ISETP.GT.AND P3, PT, R36, R27, PT ;  /* 0x0000001b2400720c */ /* 0x000fe40003f64270 */
[----:B------:R-:W-:Y:S02]  /*1f900*/  ISETP.GE.AND.EX P2, PT, R7, R31, PT, P2 ;  /* 0x0000001f0700720c */ /* 0x000fe40003f46320 */
[----:B------:R-:W-:Y:S02]  /*1f910*/  PRMT R37, R15, 0x9910, RZ ;  /* 0x000099100f257816 */ /* 0x000fe400000000ff */
[----:B-----5:R-:W-:Y:S02]  /*1f920*/  PRMT R36, R20, 0x9910, RZ ;  /* 0x0000991014247816 */ /* 0x020fe400000000ff */
[----:B------:R-:W-:-:S02]  /*1f930*/  SEL R27, RZ, 0xffffffff, P3 ;  /* 0xffffffffff1b7807 */ /* 0x000fc40001800000 */
[----:B------:R-:W-:Y:S02]  /*1f940*/  ISETP.GE.U32.AND P3, PT, R18, R32, PT ;  /* 0x000000201200720c */ /* 0x000fe40003f66070 */
[----:B------:R-:W-:Y:S02]  /*1f950*/  @!P6 SEL R22, RZ, 0xffffffff, !P2 ;  /* 0xffffffffff16e807 */ /* 0x000fe40005000000 */
[----:B------:R-:W-:Y:S02]  /*1f960*/  ISETP.NE.AND P6, PT, R37, R36, PT ;  /* 0x000000242500720c */ /* 0x000fe40003fc5270 */
[----:B------:R-:W-:Y:S02]  /*1f970*/  ISETP.GE.AND.EX P3, PT, R19, R33, PT, P3 ;  /* 0x000000211300720c */ /* 0x000fe40003f66330 */
[----:B------:R-:W-:Y:S02]  /*1f980*/  ISETP.GE.U32.AND P2, PT, R0, R34, PT ;  /* 0x000000220000720c */ /* 0x000fe40003f46070 */
[----:B------:R-:W-:-:S02]  /*1f990*/  @!P5 SEL R27, RZ, 0xffffffff, !P3 ;  /* 0xffffffffff1bd807 */ /* 0x000fc40005800000 */
[----:B------:R-:W-:Y:S02]  /*1f9a0*/  ISETP.GT.AND P5, PT, R37, R36, PT ;  /* 0x000000242500720c */ /* 0x000fe40003fa4270 */
[----:B------:R-:W-:Y:S02]  /*1f9b0*/  ISETP.GE.AND.EX P2, PT, R3, R35, PT, P2 ;  /* 0x000000230300720c */ /* 0x000fe40003f46320 */
[----:B------:R-:W-:Y:S02]  /*1f9c0*/  LOP3.LUT R2, R2, 0x1, RZ, 0xc0, !PT ;  /* 0x0000000102027812 */ /* 0x000fe400078ec0ff */
[----:B------:R-:W-:Y:S02]  /*1f9d0*/  SEL R36, RZ, 0xffffffff, P5 ;  /* 0xffffffffff247807 */ /* 0x000fe40002800000 */
[----:B------:R-:W-:Y:S02]  /*1f9e0*/  LOP3.LUT R22, R22, 0x1, RZ, 0xc0, !PT ;  /* 0x0000000116167812 */ /* 0x000fe400078ec0ff */
[----:B------:R-:W-:-:S02]  /*1f9f0*/  @!P6 SEL R36, RZ, 0xffffffff, !P2 ;  /* 0xffffffffff24e807 */ /* 0x000fc40005000000 */
[----:B------:R-:W-:Y:S02]  /*1fa00*/  ISETP.NE.U32.AND P3, PT, R2, 0x1, PT ;  /* 0x000000010200780c */ /* 0x000fe40003f65070 */
[----:B------:R-:W-:Y:S02]  /*1fa10*/  ISETP.NE.U32.AND P2, PT, R22, 0x1, PT ;  /* 0x000000011600780c */ /* 0x000fe40003f45070 */
[----:B------:R-:W-:Y:S02]  /*1fa20*/  LOP3.LUT R36, R36, 0x1, RZ, 0xc0, !PT ;  /* 0x0000000124247812 */ /* 0x000fe400078ec0ff */
[----:B------:R-:W-:Y:S02]  /*1fa30*/  SEL R9, R29, R9, !P3 ;  /* 0x000000091d097207 */ /* 0x000fe40005800000 */
[----:B------:R-:W-:Y:S02]  /*1fa40*/  SEL R6, R30, R6, !P2 ;  /* 0x000000061e067207 */ /* 0x000fe40005000000 */
[----:B------:R-:W-:-:S02]  /*1fa50*/  SEL R7, R31, R7, !P2 ;  /* 0x000000071f077207 */ /* 0x000fc40005000000 */
[----:B------:R-:W-:Y:S02]  /*1fa60*/  SEL R29, R14, R11, !P2 ;  /* 0x0000000b0e1d7207 */ /* 0x000fe40005000000 */
[----:B------:R-:W-:Y:S01]  /*1fa70*/  LOP3.LUT R2, R27, 0x1, RZ, 0xc0, !PT ;  /* 0x000000011b027812 */ /* 0x000fe200078ec0ff */
[----:B------:R2:W-:Y:S01]  /*1fa80*/  STS.64 [R10+0x18], R6 ;  /* 0x000018060a007388 */ /* 0x0005e20000000a00 */
[----:B------:R-:W-:Y:S02]  /*1fa90*/  ISETP.NE.U32.AND P2, PT, R36, 0x1, PT ;  /* 0x000000012400780c */ /* 0x000fe40003f45070 */
[----:B------:R-:W-:Y:S01]  /*1faa0*/  SEL R8, R28, R8, !P3 ;  /* 0x000000081c087207 */ /* 0x000fe20005800000 */
[----:B------:R2:W-:Y:S01]  /*1fab0*/  STS.U16 [R10+0x10], R29 ;  /* 0x0000101d0a007388 */ /* 0x0005e20000000400 */
[----:B------:R-:W-:Y:S02]  /*1fac0*/  SEL R27, R12, R21, !P3 ;  /* 0x000000150c1b7207 */ /* 0x000fe40005800000 */
[----:B------:R-:W-:Y:S01]  /*1fad0*/  ISETP.NE.U32.AND P3, PT, R2, 0x1, PT ;  /* 0x000000010200780c */ /* 0x000fe20003f65070 */
[----:B------:R2:W-:Y:S01]  /*1fae0*/  STS.64 [R10+0x8], R8 ;  /* 0x000008080a007388 */ /* 0x0005e20000000a00 */
[----:B------:R-:W-:-:S02]  /*1faf0*/  SEL R0, R34, R0, !P2 ;  /* 0x0000000022007207 */ /* 0x000fc40005000000 */
[----:B------:R-:W-:Y:S01]  /*1fb00*/  SEL R19, R33, R19, !P3 ;  /* 0x0000001321137207 */ /* 0x000fe20005800000 */
[----:B------:R2:W-:Y:S01]  /*1fb10*/  STS.U16 [R10], R27 ;  /* 0x0000001b0a007388 */ /* 0x0005e20000000400 */
[----:B------:R-:W-:Y:S01]  /*1fb20*/  SEL R18, R32, R18, !P3 ;  /* 0x0000001220127207 */ /* 0x000fe20005800000 */
[----:B------:R-:W-:Y:S01]  /*1fb30*/  IMAD.MOV.U32 R2, RZ, RZ, R0 ;  /* 0x000000ffff027224 */ /* 0x000fe200078e0000 */
        /* <DEDUP_REMOVED lines=8> */
[----:B------:R2:W-:Y:S01]  /*1fbc0*/  STS.U16 [R10+0x20], R31 ;  /* 0x0000201f0a007388 */ /* 0x0005e20000000400 */
[----:B------:R-:W-:-:S03]  /*1fbd0*/  PRMT R15, R33, 0x7610, R15 ;  /* 0x00007610210f7816 */ /* 0x000fc6000000000f */
[----:B------:R2:W-:Y:S04]  /*1fbe0*/  STS.U16 [R10+0x30], R33 ;  /* 0x000030210a007388 */ /* 0x0005e80000000400 */
.L_x_2394:
[----:B------:R-:W-:Y:S05]  /*1fbf0*/  BSYNC.RECONVERGENT B0 ;  /* 0x0000000000007941 */ /* 0x000fea0003800200 */
.L_x_2393:
[----:B--2---:R-:W-:Y:S01]  /*1fc00*/  IMAD.MOV.U32 R2, RZ, RZ, R38 ;  /* 0x000000ffff027224 */ /* 0x004fe200078e0026 */
[----:B------:R-:W-:Y:S06]  /*1fc10*/  @P4 BRA `(.L_x_2395) ;  /* 0xfffffff800ac4947 */ /* 0x000fec000383ffff */
.L_x_2392:
[----:B------:R-:W-:Y:S01]  /*1fc20*/  BAR.SYNC.DEFER_BLOCKING 0x0 ;  /* 0x0000000000007b1d */ /* 0x000fe20000010000 */
[----:B------:R-:W-:-:S09]  /*1fc30*/  UISETP.GE.U32.AND UP0, UPT, UR4, 0x2, UPT ;  /* 0x000000020400788c */ /* 0x000fd2000bf06070 */
[----:B------:R-:W-:Y:S05]  /*1fc40*/  BRA.U !UP0, `(.L_x_2391) ;  /* 0x0000000508147547 */ /* 0x000fea000b800000 */
[----:B--2---:R-:W-:-:S07]  /*1fc50*/  IMAD.MOV.U32 R2, RZ, RZ, 0x1 ;  /* 0x00000001ff027424 */ /* 0x004fce00078e00ff */
.L_x_2396:
[----:B-1----:R-:W-:Y:S01]  /*1fc60*/  PRMT R31, R21, 0x9910, RZ ;  /* 0x00009910151f7816 */ /* 0x002fe200000000ff */
[----:B------:R-:W1:Y:S01]  /*1fc70*/  SHFL.DOWN PT, R17, R8, R2, 0x1f ;  /* 0x08001f0208117589 */ /* 0x000e6200000e0000 */
[----:B------:R-:W-:Y:S02]  /*1fc80*/  PRMT R35, R11, 0x9910, RZ ;  /* 0x000099100b237816 */ /* 0x000fe400000000ff */
[----:B------:R-:W-:Y:S01]  /*1fc90*/  PRMT R38, R15, 0x9910, RZ ;  /* 0x000099100f267816 */ /* 0x000fe200000000ff */
[----:B0-----:R-:W0:Y:S01]  /*1fca0*/  SHFL.DOWN PT, R10, R31, R2, 0x1f ;  /* 0x08001f021f0a7589 */ /* 0x001e2200000e0000 */
[----:B------:R-:W-:-:S03]  /*1fcb0*/  PRMT R36, R13, 0x9910, RZ ;  /* 0x000099100d247816 */ /* 0x000fc600000000ff */
[----:B------:R-:W2:Y:S04]  /*1fcc0*/  SHFL.DOWN PT, R16, R35, R2, 0x1f ;  /* 0x08001f0223107589 */ /* 0x000ea800000e0000 */
[----:B------:R-:W3:Y:S04]  /*1fcd0*/  SHFL.DOWN PT, R12, R9, R2, 0x1f ;  /* 0x08001f02090c7589 */ /* 0x000ee800000e0000 */
[----:B------:R-:W4:Y:S04]  /*1fce0*/  SHFL.DOWN PT, R32, R38, R2, 0x1f ;  /* 0x08001f0226207589 */ /* 0x000f2800000e0000 */
[----:B------:R-:W5:Y:S04]  /*1fcf0*/  SHFL.DOWN PT, R27, R6, R2, 0x1f ;  /* 0x08001f02061b7589 */ /* 0x000f6800000e0000 */
[----:B------:R-:W5:Y:S01]  /*1fd00*/  SHFL.DOWN PT, R20, R7, R2, 0x1f ;  /* 0x08001f0207147589 */ /* 0x000f6200000e0000 */
[----:B-1----:R-:W-:-:S03]  /*1fd10*/  ISETP.GE.U32.AND P3, PT, R8, R17, PT ;  /* 0x000000110800720c */ /* 0x002fc60003f66070 */
[----:B------:R-:W1:Y:S01]  /*1fd20*/  SHFL.DOWN PT, R29, R18, R2, 0x1f ;  /* 0x08001f02121d7589 */ /* 0x000e6200000e0000 */
[----:B0-----:R-:W-:-:S03]  /*1fd30*/  PRMT R14, R10, 0x9910, RZ ;  /* 0x000099100a0e7816 */ /* 0x001fc600000000ff */
[----:B------:R-:W0:Y:S01]  /*1fd40*/  SHFL.DOWN PT, R28, R36, R2, 0x1f ;  /* 0x08001f02241c7589 */ /* 0x000e2200000e0000 */
[----:B--2---:R-:W-:Y:S02]  /*1fd50*/  PRMT R22, R16, 0x9910, RZ ;  /* 0x0000991010167816 */ /* 0x004fe400000000ff */
[----:B------:R-:W-:Y:S01]  /*1fd60*/  ISETP.NE.AND P5, PT, R31, R14, PT ;  /* 0x0000000e1f00720c */ /* 0x000fe20003fa5270 */
[----:B------:R-:W-:Y:S01]  /*1fd70*/  SHFL.DOWN PT, R30, R19, R2, 0x1f ;  /* 0x08001f02131e7589 */ /* 0x000fe200000e0000 */
[----:B---3--:R-:W-:Y:S02]  /*1fd80*/  ISETP.GE.AND.EX P3, PT, R9, R12, PT, P3 ;  /* 0x0000000c0900720c */ /* 0x008fe40003f66330 */
[----:B------:R-:W-:Y:S01]  /*1fd90*/  ISETP.NE.AND P4, PT, R35, R22, PT ;  /* 0x000000162300720c */ /* 0x000fe20003f85270 */
[----:B------:R-:W2:Y:S01]  /*1fda0*/  SHFL.DOWN PT, R33, R0, R2, 0x1f ;  /* 0x08001f0200217589 */ /* 0x000ea200000e0000 */
[----:B----4-:R-:W-:Y:S02]  /*1fdb0*/  PRMT R37, R32, 0x9910, RZ ;  /* 0x0000991020257816 */ /* 0x010fe400000000ff */
[----:B------:R-:W-:Y:S01]  /*1fdc0*/  ISETP.GT.AND P6, PT, R31, R14, PT ;  /* 0x0000000e1f00720c */ /* 0x000fe20003fc4270 */
[----:B------:R3:W4:Y:S01]  /*1fdd0*/  SHFL.DOWN PT, R34, R3, R2, 0x1f ;  /* 0x08001f0203227589 */ /* 0x00072200000e0000 */
[----:B-----5:R-:W-:-:S02]  /*1fde0*/  ISETP.GE.U32.AND P2, PT, R6, R27, PT ;  /* 0x0000001b0600720c */ /* 0x020fc40003f46070 */
[----:B------:R-:W-:Y:S02]  /*1fdf0*/  SEL R14, RZ, 0xffffffff, !P3 ;  /* 0xffffffffff0e7807 */ /* 0x000fe40005800000 */
[----:B------:R-:W-:Y:S01]  /*1fe00*/  ISETP.GT.AND P3, PT, R35, R22, PT ;  /* 0x000000162300720c */ /* 0x000fe20003f64270 */
[----:B------:R-:W-:Y:S01]  /*1fe10*/  IMAD.MOV.U32 R35, RZ, RZ, R37 ;  /* 0x000000ffff237224 */ /* 0x000fe200078e0025 */
[----:B------:R-:W-:Y:S02]  /*1fe20*/  ISETP.GE.AND.EX P2, PT, R7, R20, PT, P2 ;  /* 0x000000140700720c */ /* 0x000fe40003f46320 */
[----:B------:R-:W-:Y:S01]  /*1fe30*/  @P5 SEL R14, RZ, 0xffffffff, P6 ;  /* 0xffffffffff0e5807 */ /* 0x000fe20003000000 */
[----:B---3--:R-:W-:Y:S01]  /*1fe40*/  IMAD.SHL.U32 R2, R2, 0x2, RZ ;  /* 0x0000000202027824 */ /* 0x008fe200078e00ff */
[----:B------:R-:W-:Y:S02]  /*1fe50*/  SEL R22, RZ, 0xffffffff, !P2 ;  /* 0xffffffffff167807 */ /* 0x000fe40005000000 */
[----:B-1----:R-:W-:-:S02]  /*1fe60*/  ISETP.GE.U32.AND P2, PT, R18, R29, PT ;  /* 0x0000001d1200720c */ /* 0x002fc40003f46070 */
[----:B------:R-:W-:Y:S02]  /*1fe70*/  ISETP.NE.AND P6, PT, R38, R35, PT ;  /* 0x000000232600720c */ /* 0x000fe40003fc5270 */
[----:B0-----:R-:W-:Y:S02]  /*1fe80*/  PRMT R31, R28, 0x9910, RZ ;  /* 0x000099101c1f7816 */ /* 0x001fe400000000ff */
[----:B------:R-:W-:Y:S02]  /*1fe90*/  @P4 SEL R22, RZ, 0xffffffff, P3 ;  /* 0xffffffffff164807 */ /* 0x000fe40001800000 */
[----:B--2---:R-:W-:Y:S02]  /*1fea0*/  ISETP.GE.U32.AND P3, PT, R0, R33, PT ;  /* 0x000000210000720c */ /* 0x004fe40003f66070 */
[----:B------:R-:W-:Y:S02]  /*1feb0*/  ISETP.GE.AND.EX P2, PT, R19, R30, PT, P2 ;  /* 0x0000001e1300720c */ /* 0x000fe40003f46320 */
[----:B------:R-:W-:-:S02]  /*1fec0*/  ISETP.NE.AND P5, PT, R36, R31, PT ;  /* 0x0000001f2400720c */ /* 0x000fc40003fa5270 */
[----:B------:R-:W-:Y:S02]  /*1fed0*/  ISETP.GT.AND P4, PT, R36, R31, PT ;  /* 0x0000001f2400720c */ /* 0x000fe40003f84270 */
[----:B----4-:R-:W-:Y:S02]  /*1fee0*/  ISETP.GE.AND.EX P3, PT, R3, R34, PT, P3 ;  /* 0x000000220300720c */ /* 0x010fe40003f66330 */
[----:B------:R-:W-:Y:S02]  /*1fef0*/  SEL R31, RZ, 0xffffffff, !P2 ;  /* 0xffffffffff1f7807 */ /* 0x000fe40005000000 */
[----:B------:R-:W-:Y:S02]  /*1ff00*/  ISETP.GT.AND P2, PT, R38, R35, PT ;  /* 0x000000232600720c */ /* 0x000fe40003f44270 */
[----:B------:R-:W-:Y:S02]  /*1ff10*/  LOP3.LUT R14, R14, 0x1, RZ, 0xc0, !PT ;  /* 0x000000010e0e7812 */ /* 0x000fe400078ec0ff */
[----:B------:R-:W-:-:S02]  /*1ff20*/  SEL R35, RZ, 0xffffffff, !P3 ;  /* 0xffffffffff237807 */ /* 0x000fc40005800000 */
[----:B------:R-:W-:Y:S02]  /*1ff30*/  @P6 SEL R35, RZ, 0xffffffff, P2 ;  /* 0xffffffffff236807 */ /* 0x000fe40001000000 */
[----:B------:R-:W-:Y:S02]  /*1ff40*/  ISETP.NE.U32.AND P2, PT, R14, 0x1, PT ;  /* 0x000000010e00780c */ /* 0x000fe40003f45070 */
[----:B------:R-:W-:Y:S02]  /*1ff50*/  @P5 SEL R31, RZ, 0xffffffff, P4 ;  /* 0xffffffffff1f5807 */ /* 0x000fe40002000000 */
[----:B------:R-:W-:Y:S02]  /*1ff60*/  SEL R21, R10, R21, !P2 ;  /* 0x000000150a157207 */ /* 0x000fe40005000000 */
[----:B------:R-:W-:Y:S02]  /*1ff70*/  SEL R8, R17, R8, !P2 ;  /* 0x0000000811087207 */ /* 0x000fe40005000000 */
[----:B------:R-:W-:-:S02]  /*1ff80*/  SEL R9, R12, R9, !P2 ;  /* 0x000000090c097207 */ /* 0x000fc40005000000 */
[----:B------:R-:W-:Y:S02]  /*1ff90*/  ISETP.GE.AND P2, PT, R2, UR4, PT ;  /* 0x0000000402007c0c */ /* 0x000fe4000bf46270 */
        /* <DEDUP_REMOVED lines=16> */
.L_x_2391:
[----:B------:R-:W-:Y:S05]  /*200a0*/  @!P1 EXIT ;  /* 0x000000000000994d */ /* 0x000fea0003800000 */
[----:B------:R-:W3:Y:S02]  /*200b0*/  LDCU.U8 UR4, c[0x0][0x7a0] ;  /* 0x0000f400ff0477ac */ /* 0x000ee40008000000 */
[----:B---3--:R-:W-:-:S09]  /*200c0*/  UISETP.NE.AND UP0, UPT, UR4, URZ, UPT ;  /* 0x000000ff0400728c */ /* 0x008fd2000bf05270 */
[----:B------:R-:W-:Y:S05]  /*200d0*/  BRA.U !UP0, `(.L_x_2397) ;  /* 0x0000000108247547 */ /* 0x000fea000b800000 */
[----:B------:R-:W0:Y:S02]  /*200e0*/  LDCU.64 UR4, c[0x0][0x798] ;  /* 0x0000f300ff0477ac */ /* 0x000e240008000a00 */
[----:B012---:R-:W-:Y:S02]  /*200f0*/  IADD3 R8, P1, PT, R8, UR4, RZ ;  /* 0x0000000408087c10 */ /* 0x007fe4000ff3e0ff */
[----:B------:R-:W-:Y:S02]  /*20100*/  IADD3 R6, P2, PT, R6, UR4, RZ ;  /* 0x0000000406067c10 */ /* 0x000fe4000ff5e0ff */
[----:B------:R-:W-:Y:S02]  /*20110*/  IADD3 R18, P3, PT, R18, UR4, RZ ;  /* 0x0000000412127c10 */ /* 0x000fe4000ff7e0ff */
[----:B------:R-:W-:Y:S02]  /*20120*/  IADD3 R0, P4, PT, R0, UR4, RZ ;  /* 0x0000000400007c10 */ /* 0x000fe4000ff9e0ff */
[----:B------:R-:W-:-:S02]  /*20130*/  IADD3.X R9, PT, PT, R9, UR5, RZ, P1, !PT ;  /* 0x0000000509097c10 */ /* 0x000fc40008ffe4ff */
[----:B------:R-:W-:Y:S02]  /*20140*/  IADD3.X R7, PT, PT, R7, UR5, RZ, P2, !PT ;  /* 0x0000000507077c10 */ /* 0x000fe400097fe4ff */
[----:B------:R-:W-:Y:S02]  /*20150*/  IADD3.X R19, PT, PT, R19, UR5, RZ, P3, !PT ;  /* 0x0000000513137c10 */ /* 0x000fe40009ffe4ff */
[----:B------:R-:W-:-:S07]  /*20160*/  IADD3.X R3, PT, PT, R3, UR5, RZ, P4, !PT ;  /* 0x0000000503037c10 */ /* 0x000fce000a7fe4ff */
.L_x_2397:
[----:B------:R-:W-:Y:S05]  /*20170*/  @!P0 BRA `(.L_x_2398) ;  /* 0x0000000800ec8947 */ /* 0x000fea0003800000 */
[----:B------:R-:W-:Y:S05]  /*20180*/  BRA.U !UP0, `(.L_x_2399) ;  /* 0x0000000108547547 */ /* 0x000fea000b800000 */
[----:B------:R-:W-:Y:S01]  /*20190*/  MOV R0, 0x0 ;  /* 0x0000000000007802 */ /* 0x000fe20000000f00 */
[----:B------:R-:W3:Y:S01]  /*201a0*/  LDCU.64 UR4, c[0x4][0x3c8] ;  /* 0x01007900ff0477ac */ /* 0x000ee20008000a00 */
[----:B012---:R-:W-:Y:S02]  /*201b0*/  IMAD.MOV.U32 R8, RZ, RZ, 0x2dd ;  /* 0x000002ddff087424 */ /* 0x007fe400078e00ff */
[----:B------:R0:W1:Y:S01]  /*201c0*/  LDC.64 R2, c[0x4][R0] ;  /* 0x0100000000027b82 */ /* 0x0000620000000a00 */
[----:B------:R-:W2:Y:S01]  /*201d0*/  LDCU.64 UR8, c[0x4][0x3c0] ;  /* 0x01007800ff0877ac */ /* 0x000ea20008000a00 */
[----:B------:R-:W-:Y:S02]  /*201e0*/  IMAD.MOV.U32 R12, RZ, RZ, 0x1 ;  /* 0x00000001ff0c7424 */ /* 0x000fe400078e00ff */
[----:B------:R-:W-:Y:S01]  /*201f0*/  IMAD.MOV.U32 R13, RZ, RZ, RZ ;  /* 0x000000ffff0d7224 */ /* 0x000fe200078e00ff */
[----:B------:R-:W4:Y:S01]  /*20200*/  LDCU.64 UR6, c[0x4][0x1f0] ;  /* 0x01003e00ff0677ac */ /* 0x000f220008000a00 */
[----:B---3--:R-:W-:-:S02]  /*20210*/  IMAD.U32 R4, RZ, RZ, UR4 ;  /* 0x00000004ff047e24 */ /* 0x008fc4000f8e00ff */
[----:B------:R-:W-:Y:S02]  /*20220*/  IMAD.U32 R5, RZ, RZ, UR5 ;  /* 0x00000005ff057e24 */ /* 0x000fe4000f8e00ff */
[----:B--2---:R-:W-:Y:S02]  /*20230*/  IMAD.U32 R6, RZ, RZ, UR8 ;  /* 0x00000008ff067e24 */ /* 0x004fe4000f8e00ff */
[----:B------:R-:W-:Y:S02]  /*20240*/  IMAD.U32 R7, RZ, RZ, UR9 ;  /* 0x00000009ff077e24 */ /* 0x000fe4000f8e00ff */
[----:B----4-:R-:W-:Y:S02]  /*20250*/  IMAD.U32 R10, RZ, RZ, UR6 ;  /* 0x00000006ff0a7e24 */ /* 0x010fe4000f8e00ff */
[----:B0-----:R-:W-:-:S07]  /*20260*/  IMAD.U32 R11, RZ, RZ, UR7 ;  /* 0x00000007ff0b7e24 */ /* 0x001fce000f8e00ff */
[----:B------:R-:W-:-:S07]  /*20270*/  LEPC R20, `(.L_x_2400) ;  /* 0x000000001014794e */ /* 0x000fce0000000000 */
[----:B-1----:R-:W-:Y:S05]  /*20280*/  CALL.ABS.NOINC R2 ;  /* 0x0000000002007343 */ /* 0x002fea0003c00000 */
.L_x_2400:
[----:B------:R-:W-:Y:S02]  /*20290*/  CS2R R8, SRZ ;  /* 0x0000000000087805 */ /* 0x000fe4000001ff00 */
[----:B------:R-:W-:Y:S02]  /*202a0*/  CS2R R6, SRZ ;  /* 0x0000000000067805 */ /* 0x000fe4000001ff00 */
[----:B------:R-:W-:Y:S01]  /*202b0*/  CS2R R18, SRZ ;  /* 0x0000000000127805 */ /* 0x000fe2000001ff00 */
[----:B------:R-:W-:Y:S02]  /*202c0*/  IMAD.MOV.U32 R0, RZ, RZ, RZ ;  /* 0x000000ffff007224 */ /* 0x000fe400078e00ff */
[----:B------:R-:W-:-:S07]  /*202d0*/  IMAD.MOV.U32 R3, RZ, RZ, RZ ;  /* 0x000000ffff037224 */ /* 0x000fce00078e00ff */
.L_x_2399:
[----:B------:R-:W3:Y:S01]  /*202e0*/  LDCU.U8 UR4, c[0x0][0x7a1] ;  /* 0x0000f420ff0477ac */ /* 0x000ee20008000000 */
[----:B------:R-:W-:Y:S02]  /*202f0*/  IMAD.MOV.U32 R16, RZ, RZ, R8 ;  /* 0x000000ffff107224 */ /* 0x000fe400078e0008 */
[----:B------:R-:W-:Y:S02]  /*20300*/  IMAD.MOV.U32 R17, RZ, RZ, R9 ;  /* 0x000000ffff117224 */ /* 0x000fe400078e0009 */
[----:B01----:R-:W-:Y:S02]  /*20310*/  IMAD.MOV.U32 R28, RZ, RZ, R6 ;  /* 0x000000ffff1c7224 */ /* 0x003fe400078e0006 */
[----:B------:R-:W-:Y:S02]  /*20320*/  IMAD.MOV.U32 R29, RZ, RZ, R7 ;  /* 0x000000ffff1d7224 */ /* 0x000fe400078e0007 */
[----:B------:R-:W-:Y:S02]  /*20330*/  IMAD.MOV.U32 R30, RZ, RZ, R0 ;  /* 0x000000ffff1e7224 */ /* 0x000fe400078e0000 */
[----:B------:R-:W-:Y:S01]  /*20340*/  IMAD.MOV.U32 R31, RZ, RZ, R3 ;  /* 0x000000ffff1f7224 */ /* 0x000fe200078e0003 */
[----:B---3--:R-:W-:-:S09]  /*20350*/  UISETP.NE.AND UP0, UPT, UR4, URZ, UPT ;  /* 0x000000ff0400728c */ /* 0x008fd2000bf05270 */
[----:B------:R-:W-:Y:S05]  /*20360*/  BRA.U !UP0, `(.L_x_2401) ;  /* 0x0000000508787547 */ /* 0x000fea000b800000 */
[----:B------:R-:W0:Y:S02]  /*20370*/  LDCU UR4, c[0x0][0x7a4] ;  /* 0x0000f480ff0477ac */ /* 0x000e240008000800 */
[----:B0-----:R-:W-:-:S09]  /*20380*/  UISETP.NE.AND UP0, UPT, UR4, 0x1, UPT ;  /* 0x000000010400788c */ /* 0x001fd2000bf05270 */
[----:B------:R-:W-:Y:S05]  /*20390*/  BRA.U !UP0, `(.L_x_2402) ;  /* 0x0000000108907547 */ /* 0x000fea000b800000 */
[----:B------:R-:W-:Y:S01]  /*203a0*/  MOV R22, 0x0 ;  /* 0x0000000000167802 */ /* 0x000fe20000000f00 */
[----:B------:R-:W0:Y:S01]  /*203b0*/  LDCU.64 UR4, c[0x4][0x3d8] ;  /* 0x01007b00ff0477ac */ /* 0x000e220008000a00 */
[----:B--2---:R-:W-:Y:S02]  /*203c0*/  IMAD.MOV.U32 R8, RZ, RZ, 0x2ef ;  /* 0x000002efff087424 */ /* 0x004fe400078e00ff */
        /* <DEDUP_REMOVED lines=13> */
.L_x_2403:
        /* <DEDUP_REMOVED lines=19> */
.L_x_2404:
[----:B------:R-:W-:Y:S05]  /*205d0*/  BRA `(.L_x_2405) ;  /* 0x0000000000107947 */ /* 0x000fea0003800000 */
.L_x_2402:
[----:B------:R-:W2:Y:S02]  /*205e0*/  LDCU.64 UR4, c[0x0][0x770] ;  /* 0x0000ee00ff0477ac */ /* 0x000ea40008000a00 */
[----:B--2---:R-:W-:-:S05]  /*205f0*/  IADD3 R2, P0, PT, R23, UR4, RZ ;  /* 0x0000000417027c10 */ /* 0x004fca000ff1e0ff */
[----:B------:R-:W-:-:S05]  /*20600*/  IMAD.X R3, RZ, RZ, UR5, P0 ;  /* 0x00000005ff037e24 */ /* 0x000fca00080e06ff */
[----:B------:R0:W-:Y:S03]  /*20610*/  STG.E.64 desc[UR36][R2.64], R16 ;  /* 0x0000001002007986 */ /* 0x0001e6000c101b24 */
.L_x_2405:
        /* <DEDUP_REMOVED lines=14> */
[----:B------:R-:W5:Y:S01]  /*20700*/  LDCU.64 UR8, c[0x4][0x200] ;  /* 0x01004000ff0877ac */ /* 0x000f620008000a00 */
[----:B0-----:R-:W-:-:S02]  /*20710*/  IMAD.U32 R4, RZ, RZ, UR4 ;  /* 0x00000004ff047e24 */ /* 0x001fc4000f8e00ff */
[----:B------:R-:W-:Y:S02]  /*20720*/  IMAD.U32 R5, RZ, RZ, UR5 ;  /* 0x00000005ff057e24 */ /* 0x000fe4000f8e00ff */
[----:B----4-:R-:W-:Y:S02]  /*20730*/  IMAD.U32 R6, RZ, RZ, UR6 ;  /* 0x00000006ff067e24 */ /* 0x010fe4000f8e00ff */
[----:B------:R-:W-:Y:S02]  /*20740*/  IMAD.U32 R7, RZ, RZ, UR7 ;  /* 0x00000007ff077e24 */ /* 0x000fe4000f8e00ff */
[----:B-----5:R-:W-:Y:S02]  /*20750*/  IMAD.U32 R10, RZ, RZ, UR8 ;  /* 0x00000008ff0a7e24 */ /* 0x020fe4000f8e00ff */
[----:B--2---:R-:W-:-:S07]  /*20760*/  IMAD.U32 R11, RZ, RZ, UR9 ;  /* 0x00000009ff0b7e24 */ /* 0x004fce000f8e00ff */
[----:B------:R-:W-:-:S07]  /*20770*/  LEPC R20, `(.L_x_2407) ;  /* 0x000000001014794e */ /* 0x000fce0000000000 */
[----:B-1-3--:R-:W-:Y:S05]  /*20780*/  CALL.ABS.NOINC R2 ;  /* 0x0000000002007343 */ /* 0x00afea0003c00000 */
.L_x_2407:
        /* <DEDUP_REMOVED lines=19> */
.L_x_2408:
[----:B------:R-:W-:Y:S05]  /*208c0*/  BRA `(.L_x_2409) ;  /* 0x00000000000c7947 */ /* 0x000fea0003800000 */
.L_x_2406:
[----:B0-----:R-:W-:-:S05]  /*208d0*/  IADD3 R2, P0, PT, R25, UR6, RZ ;  /* 0x0000000619027c10 */ /* 0x001fca000ff1e0ff */
[----:B------:R-:W-:-:S05]  /*208e0*/  IMAD.X R3, RZ, RZ, UR7, P0 ;  /* 0x00000007ff037e24 */ /* 0x000fca00080e06ff */
[----:B------:R0:W-:Y:S03]  /*208f0*/  STG.E.64 desc[UR36][R2.64], R18 ;  /* 0x0000001202007986 */ /* 0x0001e6000c101b24 */
.L_x_2409:
[----:B------:R-:W2:Y:S02]  /*20900*/  LDCU.64 UR4, c[0x0][0x770] ;  /* 0x0000ee00ff0477ac */ /* 0x000ea40008000a00 */
[----:B--2---:R-:W-:-:S05]  /*20910*/  IADD3 R24, P0, PT, R24, UR4, RZ ;  /* 0x0000000418187c10 */ /* 0x004fca000ff1e0ff */
[----:B------:R-:W-:-:S05]  /*20920*/  IMAD.X R25, RZ, RZ, UR5, P0 ;  /* 0x00000005ff197e24 */ /* 0x000fca00080e06ff */
[----:B------:R-:W-:Y:S01]  /*20930*/  STG.E.64 desc[UR36][R24.64], R30 ;  /* 0x0000001e18007986 */ /* 0x000fe2000c101b24 */
[----:B------:R-:W-:Y:S05]  /*20940*/  EXIT ;  /* 0x000000000000794d */ /* 0x000fea0003800000 */
.L_x_2401:
[----:B--2---:R-:W-:Y:S01]  /*20950*/  MOV R2, 0x0 ;  /* 0x0000000000027802 */ /* 0x004fe20000000f00 */
        /* <DEDUP_REMOVED lines=15> */
.L_x_2410:
        /* <DEDUP_REMOVED lines=15> */
.L_x_2411:
        /* <DEDUP_REMOVED lines=15> */
.L_x_2412:
        /* <DEDUP_REMOVED lines=15> */
.L_x_2413:
[----:B------:R-:W-:Y:S05]  /*20d20*/  EXIT ;  /* 0x000000000000794d */ /* 0x000fea0003800000 */
.L_x_2398:
[----:B------:R-:W3:Y:S02]  /*20d30*/  LDCU.U8 UR4, c[0x0][0x7a1] ;  /* 0x0000f420ff0477ac */ /* 0x000ee40008000000 */
[----:B---3--:R-:W-:Y:S01]  /*20d40*/  UISETP.NE.AND UP1, UPT, UR4, URZ, UPT ;  /* 0x000000ff0400728c */ /* 0x008fe2000bf25270 */
[----:B------:R-:W-:Y:S10]  /*20d50*/  BRA.U !UP0, `(.L_x_2414) ;  /* 0x0000000108f07547 */ /* 0x000ff4000b800000 */
[----:B--2---:R-:W2:Y:S04]  /*20d60*/  LDG.E.U16 R2, desc[UR36][R4.64] ;  /* 0x0000002404027981 */ /* 0x004ea8000c1e1500 */
[----:B------:R-:W3:Y:S04]  /*20d70*/  LDG.E.U16 R12, desc[UR36][R4.64+0x10] ;  /* 0x00001024040c7981 */ /* 0x000ee8000c1e1500 */
[----:B------:R-:W4:Y:S04]  /*20d80*/  LDG.E.64 R16, desc[UR36][R4.64+0x8] ;  /* 0x0000082404107981 */ /* 0x000f28000c1e1b00 */
[----:B------:R-:W5:Y:S04]  /*20d90*/  LDG.E.U16 R20, desc[UR36][R4.64+0x20] ;  /* 0x0000202404147981 */ /* 0x000f68000c1e1500 */
[----:B------:R-:W5:Y:S04]  /*20da0*/  LDG.E.U16 R34, desc[UR36][R4.64+0x30] ;  /* 0x0000302404227981 */ /* 0x000f68000c1e1500 */
[----:B01----:R-:W5:Y:S04]  /*20db0*/  LDG.E.64 R28, desc[UR36][R4.64+0x18] ;  /* 0x00001824041c7981 */ /* 0x003f68000c1e1b00 */
[----:B------:R-:W5:Y:S04]  /*20dc0*/  LDG.E.64 R30, desc[UR36][R4.64+0x28] ;  /* 0x00002824041e7981 */ /* 0x000f68000c1e1b00 */
[----:B------:R-:W5:Y:S01]  /*20dd0*/  LDG.E.64 R32, desc[UR36][R4.64+0x38] ;  /* 0x0000382404207981 */ /* 0x000f62000c1e1b00 */
[----:B------:R-:W-:-:S02]  /*20de0*/  PRMT R27, R21, 0x9910, RZ ;  /* 0x00009910151b7816 */ /* 0x000fc400000000ff */
[----:B------:R-:W-:Y:S02]  /*20df0*/  PRMT R35, R11, 0x9910, RZ ;  /* 0x000099100b237816 */ /* 0x000fe400000000ff */
[----:B--2---:R-:W-:-:S04]  /*20e00*/  PRMT R10, R2, 0x9910, RZ ;  /* 0x00009910020a7816 */ /* 0x004fc800000000ff */
[-C--:B------:R-:W-:Y:S02]  /*20e10*/  ISETP.NE.AND P6, PT, R10, R27.reuse, PT ;  /* 0x0000001b0a00720c */ /* 0x080fe40003fc5270 */
[----:B---3--:R-:W-:Y:S02]  /*20e20*/  PRMT R14, R12, 0x9910, RZ ;  /* 0x000099100c0e7816 */ /* 0x008fe400000000ff */
[----:B----4-:R-:W-:Y:S02]  /*20e30*/  ISETP.GE.U32.AND P5, PT, R16, R8, PT ;  /* 0x000000081000720c */ /* 0x010fe40003fa6070 */
[----:B------:R-:W-:Y:S02]  /*20e40*/  ISETP.GT.AND P1, PT, R10, R27, PT ;  /* 0x0000001b0a00720c */ /* 0x000fe40003f24270 */
[CC--:B------:R-:W-:Y:S02]  /*20e50*/  ISETP.NE.AND P3, PT, R14.reuse, R35.reuse, PT ;  /* 0x000000230e00720c */ /* 0x0c0fe40003f65270 */
[----:B------:R-:W-:-:S02]  /*20e60*/  ISETP.GT.AND P0, PT, R14, R35, PT ;  /* 0x000000230e00720c */ /* 0x000fc40003f04270 */
[----:B------:R-:W-:Y:S02]  /*20e70*/  ISETP.GE.AND.EX P5, PT, R17, R9, PT, P5 ;  /* 0x000000091100720c */ /* 0x000fe40003fa6350 */
[----:B------:R-:W-:Y:S02]  /*20e80*/  PRMT R27, R13, 0x9910, RZ ;  /* 0x000099100d1b7816 */ /* 0x000fe400000000ff */
[----:B------:R-:W-:Y:S02]  /*20e90*/  PRMT R35, R15, 0x9910, RZ ;  /* 0x000099100f237816 */ /* 0x000fe400000000ff */
[----:B-----5:R-:W-:Y:S02]  /*20ea0*/  PRMT R14, R20, 0x9910, RZ ;  /* 0x00009910140e7816 */ /* 0x020fe400000000ff */
[----:B------:R-:W-:Y:S02]  /*20eb0*/  PRMT R22, R34, 0x9910, RZ ;  /* 0x0000991022167816 */ /* 0x000fe400000000ff */
[----:B------:R-:W-:-:S02]  /*20ec0*/  SEL R10, RZ, 0xffffffff, P1 ;  /* 0xffffffffff0a7807 */ /* 0x000fc40000800000 */
[----:B------:R-:W-:Y:S02]  /*20ed0*/  @!P6 SEL R10, RZ, 0xffffffff, !P5 ;  /* 0xffffffffff0ae807 */ /* 0x000fe40006800000 */
[CC--:B------:R-:W-:Y:S02]  /*20ee0*/  ISETP.NE.AND P4, PT, R14.reuse, R27.reuse, PT ;  /* 0x0000001b0e00720c */ /* 0x0c0fe40003f85270 */
[----:B------:R-:W-:Y:S02]  /*20ef0*/  ISETP.GT.AND P2, PT, R14, R27, PT ;  /* 0x0000001b0e00720c */ /* 0x000fe40003f44270 */
[----:B------:R-:W-:Y:S02]  /*20f00*/  ISETP.GE.U32.AND P1, PT, R28, R6, PT ;  /* 0x000000061c00720c */ /* 0x000fe40003f26070 */
[CC--:B------:R-:W-:Y:S02]  /*20f10*/  ISETP.NE.AND P5, PT, R22.reuse, R35.reuse, PT ;  /* 0x000000231600720c */ /* 0x0c0fe40003fa5270 */
[----:B------:R-:W-:-:S02]  /*20f20*/  ISETP.GT.AND P6, PT, R22, R35, PT ;  /* 0x000000231600720c */ /* 0x000fc40003fc4270 */
[----:B------:R-:W-:Y:S02]  /*20f30*/  SEL R14, RZ, 0xffffffff, P0 ;  /* 0xffffffffff0e7807 */ /* 0x000fe40000000000 */
[----:B------:R-:W-:Y:S02]  /*20f40*/  ISETP.GE.AND.EX P1, PT, R29, R7, PT, P1 ;  /* 0x000000071d00720c */ /* 0x000fe40003f26310 */
[----:B------:R-:W-:Y:S02]  /*20f50*/  SEL R22, RZ, 0xffffffff, P2 ;  /* 0xffffffffff167807 */ /* 0x000fe40001000000 */
[----:B------:R-:W-:Y:S02]  /*20f60*/  ISETP.GE.U32.AND P0, PT, R30, R18, PT ;  /* 0x000000121e00720c */ /* 0x000fe40003f06070 */
[----:B------:R-:W-:Y:S02]  /*20f70*/  ISETP.GE.U32.AND P2, PT, R32, R0, PT ;  /* 0x000000002000720c */ /* 0x000fe40003f46070 */
[----:B------:R-:W-:-:S02]  /*20f80*/  LOP3.LUT R10, R10, 0x1, RZ, 0xc0, !PT ;  /* 0x000000010a0a7812 */ /* 0x000fc400078ec0ff */
[----:B------:R-:W-:Y:S02]  /*20f90*/  @!P3 SEL R14, RZ, 0xffffffff, !P1 ;  /* 0xffffffffff0eb807 */ /* 0x000fe40004800000 */
[----:B------:R-:W-:Y:S02]  /*20fa0*/  ISETP.GE.AND.EX P0, PT, R31, R19, PT, P0 ;  /* 0x000000131f00720c */ /* 0x000fe40003f06300 */
[----:B------:R-:W-:Y:S02]  /*20fb0*/  ISETP.GE.AND.EX P2, PT, R33, R3, PT, P2 ;  /* 0x000000032100720c */ /* 0x000fe40003f46320 */
[----:B------:R-:W-:Y:S02]  /*20fc0*/  ISETP.NE.U32.AND P1, PT, R10, 0x1, PT ;  /* 0x000000010a00780c */ /* 0x000fe40003f25070 */
[----:B------:R-:W-:Y:S02]  /*20fd0*/  SEL R10, RZ, 0xffffffff, P6 ;  /* 0xffffffffff0a7807 */ /* 0x000fe40003000000 */
[----:B------:R-:W-:-:S02]  /*20fe0*/  LOP3.LUT R14, R14, 0x1, RZ, 0xc0, !PT ;  /* 0x000000010e0e7812 */ /* 0x000fc400078ec0ff */
[----:B------:R-:W-:Y:S02]  /*20ff0*/  @!P4 SEL R22, RZ, 0xffffffff, !P0 ;  /* 0xffffffffff16c807 */ /* 0x000fe40004000000 */
[----:B------:R-:W-:Y:S02]  /*21000*/  @!P5 SEL R10, RZ, 0xffffffff, !P2 ;  /* 0xffffffffff0ad807 */ /* 0x000fe40005000000 */
[----:B------:R-:W-:Y:S02]  /*21010*/  ISETP.NE.U32.AND P0, PT, R14, 0x1, PT ;  /* 0x000000010e00780c */ /* 0x000fe40003f05070 */
[----:B------:R-:W-:Y:S02]  /*21020*/  LOP3.LUT R22, R22, 0x1, RZ, 0xc0, !PT ;  /* 0x0000000116167812 */ /* 0x000fe400078ec0ff */
[----:B------:R-:W-:Y:S02]  /*21030*/  LOP3.LUT R10, R10, 0x1, RZ, 0xc0, !PT ;  /* 0x000000010a0a7812 */ /* 0x000fe400078ec0ff */
[----:B------:R-:W-:-:S02]  /*21040*/  SEL R8, R8, R16, !P1 ;  /* 0x0000001008087207 */ /* 0x000fc40004800000 */
[----:B------:R-:W-:Y:S02]  /*21050*/  SEL R9, R9, R17, !P1 ;  /* 0x0000001109097207 */ /* 0x000fe40004800000 */
[----:B------:R-:W-:Y:S02]  /*21060*/  SEL R21, R21, R2, !P1 ;  /* 0x0000000215157207 */ /* 0x000fe40004800000 */
[----:B------:R-:W-:Y:S02]  /*21070*/  SEL R6, R6, R28, !P0 ;  /* 0x0000001c06067207 */ /* 0x000fe40004000000 */
[----:B------:R-:W-:Y:S02]  /*21080*/  SEL R7, R7, R29, !P0 ;  /* 0x0000001d07077207 */ /* 0x000fe40004000000 */
[----:B------:R-:W-:Y:S02]  /*21090*/  SEL R11, R11, R12, !P0 ;  /* 0x0000000c0b0b7207 */ /* 0x000fe40004000000 */
        /* <DEDUP_REMOVED lines=8> */
.L_x_2414:
[----:B------:R-:W-:Y:S02]  /*21120*/  IMAD.MOV.U32 R16, RZ, RZ, R8 ;  /* 0x000000ffff107224 */ /* 0x000fe400078e0008 */
[----:B------:R-:W-:Y:S02]  /*21130*/  IMAD.MOV.U32 R17, RZ, RZ, R9 ;  /* 0x000000ffff117224 */ /* 0x000fe400078e0009 */
[----:B01----:R-:W-:Y:S02]  /*21140*/  IMAD.MOV.U32 R28, RZ, RZ, R6 ;  /* 0x000000ffff1c7224 */ /* 0x003fe400078e0006 */
[----:B------:R-:W-:Y:S02]  /*21150*/  IMAD.MOV.U32 R29, RZ, RZ, R7 ;  /* 0x000000ffff1d7224 */ /* 0x000fe400078e0007 */
[----:B------:R-:W-:Y:S02]  /*21160*/  IMAD.MOV.U32 R30, RZ, RZ, R0 ;  /* 0x000000ffff1e7224 */ /* 0x000fe400078e0000 */
[----:B------:R-:W-:Y:S01]  /*21170*/  IMAD.MOV.U32 R31, RZ, RZ, R3 ;  /* 0x000000ffff1f7224 */ /* 0x000fe200078e0003 */
[----:B------:R-:W-:Y:S06]  /*21180*/  BRA.U !UP1, `(.L_x_2415) ;  /* 0x0000000509787547 */ /* 0x000fec000b800000 */
[----:B------:R-:W0:Y:S02]  /*21190*/  LDCU UR4, c[0x0][0x7a4] ;  /* 0x0000f480ff0477ac */ /* 0x000e240008000800 */
[----:B0-----:R-:W-:-:S09]  /*211a0*/  UISETP.NE.AND UP0, UPT, UR4, 0x1, UPT ;  /* 0x000000010400788c */ /* 0x001fd2000bf05270 */
[----:B------:R-:W-:Y:S05]  /*211b0*/  BRA.U !UP0, `(.L_x_2416) ;  /* 0x0000000108907547 */ /* 0x000fea000b800000 */
        /* <DEDUP_REMOVED lines=16> */
.L_x_2417:
        /* <DEDUP_REMOVED lines=19> */
.L_x_2418:
[----:B------:R-:W-:Y:S05]  /*213f0*/  BRA `(.L_x_2419) ;  /* 0x0000000000107947 */ /* 0x000fea0003800000 */
.L_x_2416:
[----:B------:R-:W2:Y:S02]  /*21400*/  LDCU.64 UR4, c[0x0][0x770] ;  /* 0x0000ee00ff0477ac */ /* 0x000ea40008000a00 */
[----:B--2---:R-:W-:-:S05]  /*21410*/  IADD3 R2, P0, PT, R23, UR4, RZ ;  /* 0x0000000417027c10 */ /* 0x004fca000ff1e0ff */
[----:B------:R-:W-:-:S05]  /*21420*/  IMAD.X R3, RZ, RZ, UR5, P0 ;  /* 0x00000005ff037e24 */ /* 0x000fca00080e06ff */
[----:B------:R0:W-:Y:S03]  /*21430*/  STG.E.64 desc[UR36][R2.64], R16 ;  /* 0x0000001002007986 */ /* 0x0001e6000c101b24 */
.L_x_2419:
        /* <DEDUP_REMOVED lines=23> */
.L_x_2421:
        /* <DEDUP_REMOVED lines=19> */
.L_x_2422:
[----:B------:R-:W-:Y:S05]  /*216e0*/  BRA `(.L_x_2423) ;  /* 0x00000000000c7947 */ /* 0x000fea0003800000 */
.L_x_2420:
[----:B0-----:R-:W-:-:S05]  /*216f0*/  IADD3 R2, P0, PT, R25, UR6, RZ ;  /* 0x0000000619027c10 */ /* 0x001fca000ff1e0ff */
[----:B------:R-:W-:-:S05]  /*21700*/  IMAD.X R3, RZ, RZ, UR7, P0 ;  /* 0x00000007ff037e24 */ /* 0x000fca00080e06ff */
[----:B------:R0:W-:Y:S03]  /*21710*/  STG.E.64 desc[UR36][R2.64], R18 ;  /* 0x0000001202007986 */ /* 0x0001e6000c101b24 */
.L_x_2423:
[----:B------:R-:W2:Y:S02]  /*21720*/  LDCU.64 UR4, c[0x0][0x770] ;  /* 0x0000ee00ff0477ac */ /* 0x000ea40008000a00 */
[----:B--2---:R-:W-:-:S05]  /*21730*/  IADD3 R24, P0, PT, R24, UR4, RZ ;  /* 0x0000000418187c10 */ /* 0x004fca000ff1e0ff */
[----:B------:R-:W-:-:S05]  /*21740*/  IMAD.X R25, RZ, RZ, UR5, P0 ;  /* 0x00000005ff197e24 */ /* 0x000fca00080e06ff */
[----:B------:R-:W-:Y:S01]  /*21750*/  STG.E.64 desc[UR36][R24.64], R30 ;  /* 0x0000001e18007986 */ /* 0x000fe2000c101b24 */
[----:B------:R-:W-:Y:S05]  /*21760*/  EXIT ;  /* 0x000000000000794d */ /* 0x000fea0003800000 */
.L_x_2415:
[----:B------:R-:W-:Y:S04]  /*21770*/  STG.E.64 desc[UR36][R4.64+0x8], R16 ;  /* 0x0000081004007986 */ /* 0x000fe8000c101b24 */
[----:B------:R-:W-:Y:S04]  /*21780*/  STG.E.64 desc[UR36][R4.64+0x18], R28 ;  /* 0x0000181c04007986 */ /* 0x000fe8000c101b24 */
[----:B------:R-:W-:Y:S04]  /*21790*/  STG.E.64 desc[UR36][R4.64+0x28], R18 ;  /* 0x0000281204007986 */ /* 0x000fe8000c101b24 */
[----:B------:R-:W-:Y:S04]  /*217a0*/  STG.E.64 desc[UR36][R4.64+0x38], R30 ;  /* 0x0000381e04007986 */ /* 0x000fe8000c101b24 */
[----:B------:R-:W-:Y:S04]  /*217b0*/  STG.E.U16 desc[UR36][R4.64], R21 ;  /* 0x0000001504007986 */ /* 0x000fe8000c101524 */
[----:B------:R-:W-:Y:S04]  /*217c0*/  STG.E.U16 desc[UR36][R4.64+0x10], R11 ;  /* 0x0000100b04007986 */ /* 0x000fe8000c101524 */
[----:B------:R-:W-:Y:S04]  /*217d0*/  STG.E.U16 desc[UR36][R4.64+0x20], R13 ;  /* 0x0000200d04007986 */ /* 0x000fe8000c101524 */
[----:B------:R-:W-:Y:S01]  /*217e0*/  STG.E.U16 desc[UR36][R4.64+0x30], R15 ;  /* 0x0000300f04007986 */ /* 0x000fe2000c101524 */
[----:B------:R-:W-:Y:S05]  /*217f0*/  EXIT ;  /* 0x000000000000794d */ /* 0x000fea0003800000 */
.L_x_2372:
        /* <DEDUP_REMOVED lines=23> */
.L_x_2424:
        /* <DEDUP_REMOVED lines=18> */
.L_x_2427:
[----:B------:R-:W-:Y:S01]  /*21a90*/  IMAD.MOV.U32 R16, RZ, RZ, RZ ;  /* 0x000000ffff107224 */ /* 0x000fe200078e00ff */
[----:B------:R-:W-:Y:S01]  /*21aa0*/  CS2R R8, SRZ ;  /* 0x0000000000087805 */ /* 0x000fe2000001ff00 */
[----:B------:R-:W-:Y:S01]  /*21ab0*/  IMAD.MOV.U32 R31, RZ, RZ, RZ ;  /* 0x000000ffff1f7224 */ /* 0x000fe200078e00ff */
[----:B------:R-:W-:Y:S01]  /*21ac0*/  CS2R R6, SRZ ;  /* 0x0000000000067805 */ /* 0x000fe2000001ff00 */
[----:B------:R-:W-:Y:S02]  /*21ad0*/  IMAD.MOV.U32 R0, RZ, RZ, RZ ;  /* 0x000000ffff007224 */ /* 0x000fe400078e00ff */
[----:B------:R-:W-:-:S07]  /*21ae0*/  IMAD.MOV.U32 R3, RZ, RZ, RZ ;  /* 0x000000ffff037224 */ /* 0x000fce00078e00ff */
.L_x_2426:
[----:B------:R-:W0:Y:S01]  /*21af0*/  LDCU.U8 UR4, c[0x0][0x7a1] ;  /* 0x0000f420ff0477ac */ /* 0x000e220008000000 */
[----:B------:R-:W-:Y:S02]  /*21b00*/  IMAD.MOV.U32 R30, RZ, RZ, R16 ;  /* 0x000000ffff1e7224 */ /* 0x000fe400078e0010 */
[----:B------:R-:W-:Y:S02]  /*21b10*/  IMAD.MOV.U32 R16, RZ, RZ, R8 ;  /* 0x000000ffff107224 */ /* 0x000fe400078e0008 */
[----:B------:R-:W-:Y:S02]  /*21b20*/  IMAD.MOV.U32 R17, RZ, RZ, R9 ;  /* 0x000000ffff117224 */ /* 0x000fe400078e0009 */
[----:B------:R-:W-:Y:S02]  /*21b30*/  IMAD.MOV.U32 R28, RZ, RZ, R6 ;  /* 0x000000ffff1c7224 */ /* 0x000fe400078e0006 */
[----:B------:R-:W-:Y:S02]  /*21b40*/  IMAD.MOV.U32 R29, RZ, RZ, R7 ;  /* 0x000000ffff1d7224 */ /* 0x000fe400078e0007 */
[----:B------:R-:W-:-:S02]  /*21b50*/  IMAD.MOV.U32 R18, RZ, RZ, R0 ;  /* 0x000000ffff127224 */ /* 0x000fc400078e0000 */
        /* <DEDUP_REMOVED lines=22> */
.L_x_2430:
        /* <DEDUP_REMOVED lines=19> */
.L_x_2431:
[----:B------:R-:W-:Y:S05]  /*21df0*/  BRA `(.L_x_2432) ;  /* 0x0000000000107947 */ /* 0x000fea0003800000 */
.L_x_2429:
[----:B------:R-:W0:Y:S02]  /*21e00*/  LDCU.64 UR4, c[0x0][0x770] ;  /* 0x0000ee00ff0477ac */ /* 0x000e240008000a00 */
[----:B0-----:R-:W-:-:S05]  /*21e10*/  IADD3 R2, P0, PT, R23, UR4, RZ ;  /* 0x0000000417027c10 */ /* 0x001fca000ff1e0ff */
[----:B------:R-:W-:-:S05]  /*21e20*/  IMAD.X R3, RZ, RZ, UR5, P0 ;  /* 0x00000005ff037e24 */ /* 0x000fca00080e06ff */
[----:B------:R0:W-:Y:S03]  /*21e30*/  STG.E.64 desc[UR36][R2.64], R18 ;  /* 0x0000001202007986 */ /* 0x0001e6000c101b24 */
.L_x_2432:
[----:B------:R-:W0:Y:S01]  /*21e40*/  LDCU.64 UR6, c[0x0][0x770] ;  /* 0x0000ee00ff0677ac */ /* 0x000e220008000a00 */
[----:B------:R-:W1:Y:S01]  /*21e50*/  LDCU UR4, c[0x0][0x7a4] ;  /* 0x0000f480ff0477ac */ /* 0x000e620008000800 */
[----:B0-----:R-:W-:Y:S01]  /*21e60*/  IADD3 R2, P0, PT, R25, UR6, RZ ;  /* 0x0000000619027c10 */ /* 0x001fe2000ff1e0ff */
[----:B-1----:R-:W-:-:S04]  /*21e70*/  UISETP.NE.AND UP0, UPT, UR4, 0x1, UPT ;  /* 0x000000010400788c */ /* 0x002fc8000bf05270 */
[----:B------:R-:W-:-:S05]  /*21e80*/  IMAD.X R3, RZ, RZ, UR7, P0 ;  /* 0x00000007ff037e24 */ /* 0x000fca00080e06ff */
[----:B------:R0:W-:Y:S01]  /*21e90*/  STG.E.64 desc[UR36][R2.64], R28 ;  /* 0x0000001c02007986 */ /* 0x0001e2000c101b24 */
[----:B------:R-:W-:Y:S05]  /*21ea0*/  BRA.U !UP0, `(.L_x_2433) ;  /* 0x0000000108907547 */ /* 0x000fea000b800000 */
[----:B------:R-:W-:Y:S01]  /*21eb0*/  MOV R18, 0x0 ;  /* 0x0000000000127802 */ /* 0x000fe20000000f00 */
[----:B------:R-:W1:Y:S01]  /*21ec0*/  LDCU.64 UR4, c[0x4][0x3d8] ;  /* 0x01007b00ff0477ac */ /* 0x000e620008000a00 */
[----:B------:R-:W-:Y:S02]  /*21ed0*/  IMAD.MOV.U32 R8, RZ, RZ, 0x2ef ;  /* 0x000002efff087424 */ /* 0x000fe400078e00ff */
[----:B0-----:R0:W2:Y:S01]  /*21ee0*/  LDC.64 R2, c[0x4][R18] ;  /* 0x0100000012027b82 */ /* 0x0010a20000000a00 */
[----:B------:R-:W3:Y:S01]  /*21ef0*/  LDCU.64 UR6, c[0x4][0x3c0] ;  /* 0x01007800ff0677ac */ /* 0x000ee20008000a00 */
[----:B------:R-:W-:Y:S02]  /*21f00*/  IMAD.MOV.U32 R12, RZ, RZ, 0x1 ;  /* 0x00000001ff0c7424 */ /* 0x000fe400078e00ff */
[----:B------:R-:W-:Y:S01]  /*21f10*/  IMAD.MOV.U32 R13, RZ, RZ, RZ ;  /* 0x000000ffff0d7224 */ /* 0x000fe200078e00ff */
[----:B------:R-:W4:Y:S01]  /*21f20*/  LDCU.64 UR8, c[0x4][0x200] ;  /* 0x01004000ff0877ac */ /* 0x000f220008000a00 */
[----:B-1----:R-:W-:-:S02]  /*21f30*/  IMAD.U32 R4, RZ, RZ, UR4 ;  /* 0x00000004ff047e24 */ /* 0x002fc4000f8e00ff */
[----:B------:R-:W-:Y:S02]  /*21f40*/  IMAD.U32 R5, RZ, RZ, UR5 ;  /* 0x00000005ff057e24 */ /* 0x000fe4000f8e00ff */
[----:B---3--:R-:W-:Y:S02]  /*21f50*/  IMAD.U32 R6, RZ, RZ, UR6 ;  /* 0x00000006ff067e24 */ /* 0x008fe4000f8e00ff */
[----:B------:R-:W-:Y:S02]  /*21f60*/  IMAD.U32 R7, RZ, RZ, UR7 ;  /* 0x00000007ff077e24 */ /* 0x000fe4000f8e00ff */
[----:B----4-:R-:W-:Y:S02]  /*21f70*/  IMAD.U32 R10, RZ, RZ, UR8 ;  /* 0x00000008ff0a7e24 */ /* 0x010fe4000f8e00ff */
[----:B0-----:R-:W-:-:S07]  /*21f80*/  IMAD.U32 R11, RZ, RZ, UR9 ;  /* 0x00000009ff0b7e24 */ /* 0x001fce000f8e00ff */
[----:B------:R-:W-:-:S07]  /*21f90*/  LEPC R20, `(.L_x_2434) ;  /* 0x000000001014794e */ /* 0x000fce0000000000 */
[----:B--2---:R-:W-:Y:S05]  /*21fa0*/  CALL.ABS.NOINC R2 ;  /* 0x0000000002007343 */ /* 0x004fea0003c00000 */
.L_x_2434:
        /* <DEDUP_REMOVED lines=19> */
.L_x_2435:
[----:B------:R-:W-:Y:S05]  /*220e0*/  BRA `(.L_x_2436) ;  /* 0x00000000000c7947 */ /* 0x000fea0003800000 */
.L_x_2433:
[----:B------:R-:W-:-:S05]  /*220f0*/  IADD3 R26, P0, PT, R26, UR6, RZ ;  /* 0x000000061a1a7c10 */ /* 0x000fca000ff1e0ff */
[----:B------:R-:W-:-:S05]  /*22100*/  IMAD.X R27, RZ, RZ, UR7, P0 ;  /* 0x00000007ff1b7e24 */ /* 0x000fca00080e06ff */
[----:B------:R1:W-:Y:S03]  /*22110*/  STG.E.64 desc[UR36][R26.64], R16 ;  /* 0x000000101a007986 */ /* 0x0003e6000c101b24 */
.L_x_2436:
[----:B------:R-:W2:Y:S02]  /*22120*/  LDCU.64 UR4, c[0x0][0x770] ;  /* 0x0000ee00ff0477ac */ /* 0x000ea40008000a00 */
[----:B--2---:R-:W-:-:S05]  /*22130*/  IADD3 R24, P0, PT, R24, UR4, RZ ;  /* 0x0000000418187c10 */ /* 0x004fca000ff1e0ff */
[----:B------:R-:W-:-:S05]  /*22140*/  IMAD.X R25, RZ, RZ, UR5, P0 ;  /* 0x00000005ff197e24 */ /* 0x000fca00080e06ff */
[----:B------:R-:W-:Y:S01]  /*22150*/  STG.E.64 desc[UR36][R24.64], R30 ;  /* 0x0000001e18007986 */ /* 0x000fe2000c101b24 */
[----:B------:R-:W-:Y:S05]  /*22160*/  EXIT ;  /* 0x000000000000794d */ /* 0x000fea0003800000 */
.L_x_2428:
        /* <DEDUP_REMOVED lines=16> */
.L_x_2437:
        /* <DEDUP_REMOVED lines=15> */
.L_x_2438:
        /* <DEDUP_REMOVED lines=15> */
.L_x_2439:
        /* <DEDUP_REMOVED lines=15> */
.L_x_2440:
[----:B------:R-:W-:Y:S05]  /*22540*/  EXIT ;  /* 0x000000000000794d */ /* 0x000fea0003800000 */
.L_x_2425:
[----:B------:R-:W0:Y:S02]  /*22550*/  LDCU.U8 UR4, c[0x0][0x7a1] ;  /* 0x0000f420ff0477ac */ /* 0x000e240008000000 */
[----:B0-----:R-:W-:Y:S01]  /*22560*/  UISETP.NE.AND UP1, UPT, UR4, URZ, UPT ;  /* 0x000000ff0400728c */ /* 0x001fe2000bf25270 */
[----:B------:R-:W-:Y:S10]  /*22570*/  BRA.U !UP0, `(.L_x_2441) ;  /* 0x0000000108f47547 */ /* 0x000ff4000b800000 */
[----:B------:R-:W2:Y:S04]  /*22580*/  LDG.E.U16 R2, desc[UR36][R4.64] ;  /* 0x0000002404027981 */ /* 0x000ea8000c1e1500 */
[----:B------:R-:W3:Y:S04]  /*22590*/  LDG.E.U16 R12, desc[UR36][R4.64+0x10] ;  /* 0x00001024040c7981 */ /* 0x000ee8000c1e1500 */
[----:B------:R-:W4:Y:S04]  /*225a0*/  LDG.E.64 R18, desc[UR36][R4.64+0x8] ;  /* 0x0000082404127981 */ /* 0x000f28000c1e1b00 */
[----:B------:R-:W5:Y:S04]  /*225b0*/  LDG.E.U16 R22, desc[UR36][R4.64+0x20] ;  /* 0x0000202404167981 */ /* 0x000f68000c1e1500 */
[----:B------:R-:W5:Y:S04]  /*225c0*/  LDG.E.U16 R30, desc[UR36][R4.64+0x30] ;  /* 0x00003024041e7981 */ /* 0x000f68000c1e1500 */
[----:B------:R-:W5:Y:S04]  /*225d0*/  LDG.E.64 R20, desc[UR36][R4.64+0x18] ;  /* 0x0000182404147981 */ /* 0x000f68000c1e1b00 */
[----:B------:R-:W5:Y:S04]  /*225e0*/  LDG.E.64 R28, desc[UR36][R4.64+0x28] ;  /* 0x00002824041c7981 */ /* 0x000f68000c1e1b00 */
[----:B------:R-:W5:Y:S01]  /*225f0*/  LDG.E.64 R32, desc[UR36][R4.64+0x38] ;  /* 0x0000382404207981 */ /* 0x000f62000c1e1b00 */
[----:B------:R-:W-:-:S02]  /*22600*/  PRMT R17, R11, 0x9910, RZ ;  /* 0x000099100b117816 */ /* 0x000fc400000000ff */
[----:B------:R-:W-:Y:S02]  /*22610*/  PRMT R35, R13, 0x9910, RZ ;  /* 0x000099100d237816 */ /* 0x000fe400000000ff */
[----:B------:R-:W-:Y:S02]  /*22620*/  PRMT R34, R27, 0x9910, RZ ;  /* 0x000099101b227816 */ /* 0x000fe400000000ff */
[----:B--2---:R-:W-:-:S04]  /*22630*/  PRMT R10, R2, 0x9910, RZ ;  /* 0x00009910020a7816 */ /* 0x004fc800000000ff */
[CC--:B------:R-:W-:Y:S02]  /*22640*/  ISETP.NE.AND P6, PT, R10.reuse, R17.reuse, PT ;  /* 0x000000110a00720c */ /* 0x0c0fe40003fc5270 */
[----:B------:R-:W-:Y:S02]  /*22650*/  ISETP.GT.AND P1, PT, R10, R17, PT ;  /* 0x000000110a00720c */ /* 0x000fe40003f24270 */
[----:B---3--:R-:W-:Y:S02]  /*22660*/  PRMT R14, R12, 0x9910, RZ ;  /* 0x000099100c0e7816 */ /* 0x008fe400000000ff */
[----:B------:R-:W-:Y:S02]  /*22670*/  PRMT R10, R15, 0x9910, RZ ;  /* 0x000099100f0a7816 */ /* 0x000fe400000000ff */
[----:B----4-:R-:W-:Y:S02]  /*22680*/  ISETP.GE.U32.AND P5, PT, R18, R0, PT ;  /* 0x000000001200720c */ /* 0x010fe40003fa6070 */
[----:B------:R-:W-:-:S02]  /*22690*/  ISETP.NE.AND P3, PT, R14, R35, PT ;  /* 0x000000230e00720c */ /* 0x000fc40003f65270 */
[----:B------:R-:W-:Y:S01]  /*226a0*/  ISETP.GT.AND P0, PT, R14, R35, PT ;  /* 0x000000230e00720c */ /* 0x000fe20003f04270 */
[----:B------:R-:W-:Y:S01]  /*226b0*/  IMAD.MOV.U32 R35, RZ, RZ, R10 ;  /* 0x000000ffff237224 */ /* 0x000fe200078e000a */
[----:B------:R-:W-:Y:S02]  /*226c0*/  ISETP.GE.AND.EX P5, PT, R19, R3, PT, P5 ;  /* 0x000000031300720c */ /* 0x000fe40003fa6350 */
[----:B-----5:R-:W-:Y:S02]  /*226d0*/  PRMT R14, R22, 0x9910, RZ ;  /* 0x00009910160e7816 */ /* 0x020fe400000000ff */
[----:B------:R-:W-:Y:S02]  /*226e0*/  PRMT R17, R30, 0x9910, RZ ;  /* 0x000099101e117816 */ /* 0x000fe400000000ff */
[----:B------:R-:W-:Y:S02]  /*226f0*/  SEL R10, RZ, 0xffffffff, P1 ;  /* 0xffffffffff0a7807 */ /* 0x000fe40000800000 */
[----:B------:R-:W-:-:S02]  /*22700*/  @!P6 SEL R10, RZ, 0xffffffff, !P5 ;  /* 0xffffffffff0ae807 */ /* 0x000fc40006800000 */
[CC--:B------:R-:W-:Y:S02]  /*22710*/  ISETP.NE.AND P4, PT, R14.reuse, R35.reuse, PT ;  /* 0x000000230e00720c */ /* 0x0c0fe40003f85270 */
[----:B------:R-:W-:Y:S02]  /*22720*/  ISETP.GT.AND P2, PT, R14, R35, PT ;  /* 0x000000230e00720c */ /* 0x000fe40003f44270 */
[----:B------:R-:W-:Y:S02]  /*22730*/  ISETP.GE.U32.AND P1, PT, R20, R6, PT ;  /* 0x000000061400720c */ /* 0x000fe40003f26070 */
[CC--:B------:R-:W-:Y:S02]  /*22740*/  ISETP.NE.AND P5, PT, R17.reuse, R34.reuse, PT ;  /* 0x000000221100720c */ /* 0x0c0fe40003fa5270 */
[----:B------:R-:W-:Y:S02]  /*22750*/  ISETP.GT.AND P6, PT, R17, R34, PT ;  /* 0x000000221100720c */ /* 0x000fe40003fc4270 */
[----:B------:R-:W-:-:S02]  /*22760*/  SEL R14, RZ, 0xffffffff, P0 ;  /* 0xffffffffff0e7807 */ /* 0x000fc40000000000 */
[----:B------:R-:W-:Y:S02]  /*22770*/  ISETP.GE.AND.EX P1, PT, R21, R7, PT, P1 ;  /* 0x000000071500720c */ /* 0x000fe40003f26310 */
[----:B------:R-:W-:Y:S02]  /*22780*/  SEL R17, RZ, 0xffffffff, P2 ;  /* 0xffffffffff117807 */ /* 0x000fe40001000000 */
[----:B------:R-:W-:Y:S02]  /*22790*/  ISETP.GE.U32.AND P0, PT, R28, R8, PT ;  /* 0x000000081c00720c */ /* 0x000fe40003f06070 */
[----:B------:R-:W-:Y:S02]  /*227a0*/  ISETP.GE.U32.AND P2, PT, R32, R16, PT ;  /* 0x000000102000720c */ /* 0x000fe40003f46070 */
[----:B------:R-:W-:Y:S02]  /*227b0*/  LOP3.LUT R10, R10, 0x1, RZ, 0xc0, !PT ;  /* 0x000000010a0a7812 */ /* 0x000fe400078ec0ff */
[----:B------:R-:W-:-:S02]  /*227c0*/  @!P3 SEL R14, RZ, 0xffffffff, !P1 ;  /* 0xffffffffff0eb807 */ /* 0x000fc40004800000 */
[----:B------:R-:W-:Y:S02]  /*227d0*/  ISETP.GE.AND.EX P0, PT, R29, R9, PT, P0 ;  /* 0x000000091d00720c */ /* 0x000fe40003f06300 */
[----:B------:R-:W-:Y:S02]  /*227e0*/  ISETP.GE.AND.EX P2, PT, R33, R31, PT, P2 ;  /* 0x0000001f2100720c */ /* 0x000fe40003f46320 */
[----:B------:R-:W-:Y:S02]  /*227f0*/  ISETP.NE.U32.AND P1, PT, R10, 0x1, PT ;  /* 0x000000010a00780c */ /* 0x000fe40003f25070 */
[----:B------:R-:W-:Y:S02]  /*22800*/  SEL R10, RZ, 0xffffffff, P6 ;  /* 0xffffffffff0a7807 */ /* 0x000fe40003000000 */
[----:B------:R-:W-:Y:S02]  /*22810*/  LOP3.LUT R14, R14, 0x1, RZ, 0xc0, !PT ;  /* 0x000000010e0e7812 */ /* 0x000fe400078ec0ff */
[----:B------:R-:W-:-:S02]  /*22820*/  @!P4 SEL R17, RZ, 0xffffffff, !P0 ;  /* 0xffffffffff11c807 */ /* 0x000fc40004000000 */
[----:B------:R-:W-:Y:S02]  /*22830*/  @!P5 SEL R10, RZ, 0xffffffff, !P2 ;  /* 0xffffffffff0ad807 */ /* 0x000fe40005000000 */
        /* <DEDUP_REMOVED lines=8> */
[----:B------:R-:W-:Y:S02]  /*228c0*/  SEL R13, R13, R12, !P0 ;  /* 0x0000000c0d0d7207 */ /* 0x000fe40004000000 */
[----:B------:R-:W-:Y:S02]  /*228d0*/  ISETP.NE.U32.AND P1, PT, R17, 0x1, PT ;  /* 0x000000011100780c */ /* 0x000fe40003f25070 */
[----:B------:R-:W-:-:S02]  /*228e0*/  ISETP.NE.U32.AND P0, PT, R10, 0x1, PT ;  /* 0x000000010a00780c */ /* 0x000fc40003f05070 */
[----:B------:R-:W-:Y:S02]  /*228f0*/  SEL R8, R8, R28, !P1 ;  /* 0x0000001c08087207 */ /* 0x000fe40004800000 */
[----:B------:R-:W-:Y:S02]  /*22900*/  SEL R9, R9, R29, !P1 ;  /* 0x0000001d09097207 */ /* 0x000fe40004800000 */
[----:B------:R-:W-:Y:S02]  /*22910*/  SEL R15, R15, R22, !P1 ;  /* 0x000000160f0f7207 */ /* 0x000fe40004800000 */
[----:B------:R-:W-:Y:S02]  /*22920*/  SEL R16, R16, R32, !P0 ;  /* 0x0000002010107207 */ /* 0x000fe40004000000 */
[----:B------:R-:W-:Y:S02]  /*22930*/  SEL R31, R31, R33, !P0 ;  /* 0x000000211f1f7207 */ /* 0x000fe40004000000 */
[----:B------:R-:W-:-:S07]  /*22940*/  SEL R27, R27, R30, !P0 ;  /* 0x0000001e1b1b7207 */ /* 0x000fce0004000000 */
.L_x_2441:
[----:B------:R-:W-:Y:S02]  /*22950*/  IMAD.MOV.U32 R30, RZ, RZ, R16 ;  /* 0x000000ffff1e7224 */ /* 0x000fe400078e0010 */
[----:B------:R-:W-:Y:S02]  /*22960*/  IMAD.MOV.U32 R16, RZ, RZ, R8 ;  /* 0x000000ffff107224 */ /* 0x000fe400078e0008 */
[----:B------:R-:W-:Y:S02]  /*22970*/  IMAD.MOV.U32 R17, RZ, RZ, R9 ;  /* 0x000000ffff117224 */ /* 0x000fe400078e0009 */
[----:B------:R-:W-:Y:S02]  /*22980*/  IMAD.MOV.U32 R28, RZ, RZ, R6 ;  /* 0x000000ffff1c7224 */ /* 0x000fe400078e0006 */
[----:B------:R-:W-:Y:S02]  /*22990*/  IMAD.MOV.U32 R29, RZ, RZ, R7 ;  /* 0x000000ffff1d7224 */ /* 0x000fe400078e0007 */
[----:B------:R-:W-:-:S02]  /*229a0*/  IMAD.MOV.U32 R18, RZ, RZ, R0 ;  /* 0x000000ffff127224 */ /* 0x000fc400078e0000 */
        /* <DEDUP_REMOVED lines=21> */
.L_x_2444:
        /* <DEDUP_REMOVED lines=19> */
.L_x_2445:
[----:B------:R-:W-:Y:S05]  /*22c30*/  BRA `(.L_x_2446) ;  /* 0x0000000000107947 */ /* 0x000fea0003800000 */
.L_x_2443:
[----:B------:R-:W0:Y:S02]  /*22c40*/  LDCU.64 UR4, c[0x0][0x770] ;  /* 0x0000ee00ff0477ac */ /* 0x000e240008000a00 */
[----:B0-----:R-:W-:-:S05]  /*22c50*/  IADD3 R2, P0, PT, R23, UR4, RZ ;  /* 0x0000000417027c10 */ /* 0x001fca000ff1e0ff */
[----:B------:R-:W-:-:S05]  /*22c60*/  IMAD.X R3, RZ, RZ, UR5, P0 ;  /* 0x00000005ff037e24 */ /* 0x000fca00080e06ff */
[----:B------:R0:W-:Y:S03]  /*22c70*/  STG.E.64 desc[UR36][R2.64], R18 ;  /* 0x0000001202007986 */ /* 0x0001e6000c101b24 */
.L_x_2446:
[----:B------:R-:W0:Y:S01]  /*22c80*/  LDCU.64 UR6, c[0x0][0x770] ;  /* 0x0000ee00ff0677ac */ /* 0x000e220008000a00 */
[----:B------:R-:W1:Y:S01]  /*22c90*/  LDCU UR4, c[0x0][0x7a4] ;  /* 0x0000f480ff0477ac */ /* 0x000e620008000800 */
[----:B0-----:R-:W-:Y:S01]  /*22ca0*/  IADD3 R2, P0, PT, R25, UR6, RZ ;  /* 0x0000000619027c10 */ /* 0x001fe2000ff1e0ff */
[----:B-1----:R-:W-:-:S04]  /*22cb0*/  UISETP.NE.AND UP0, UPT, UR4, 0x1, UPT ;  /* 0x000000010400788c */ /* 0x002fc8000bf05270 */
[----:B------:R-:W-:-:S05]  /*22cc0*/  IMAD.X R3, RZ, RZ, UR7, P0 ;  /* 0x00000007ff037e24 */ /* 0x000fca00080e06ff */
[----:B------:R0:W-:Y:S01]  /*22cd0*/  STG.E.64 desc[UR36][R2.64], R28 ;  /* 0x0000001c02007986 */ /* 0x0001e2000c101b24 */
[----:B------:R-:W-:Y:S05]  /*22ce0*/  BRA.U !UP0, `(.L_x_2447) ;  /* 0x0000000108907547 */ /* 0x000fea000b800000 */
[----:B0-----:R-:W-:Y:S01]  /*22cf0*/  MOV R2, 0x0 ;  /* 0x0000000000027802 */ /* 0x001fe20000000f00 */
        /* <DEDUP_REMOVED lines=15> */
.L_x_2448:
        /* <DEDUP_REMOVED lines=19> */
.L_x_2449:
[----:B------:R-:W-:Y:S05]  /*22f20*/  BRA `(.L_x_2450) ;  /* 0x00000000000c7947 */ /* 0x000fea0003800000 */
.L_x_2447:
[----:B------:R-:W-:-:S05]  /*22f30*/  IADD3 R26, P0, PT, R26, UR6, RZ ;  /* 0x000000061a1a7c10 */ /* 0x000fca000ff1e0ff */
[----:B------:R-:W-:-:S05]  /*22f40*/  IMAD.X R27, RZ, RZ, UR7, P0 ;  /* 0x00000007ff1b7e24 */ /* 0x000fca00080e06ff */
[----:B------:R1:W-:Y:S03]  /*22f50*/  STG.E.64 desc[UR36][R26.64], R16 ;  /* 0x000000101a007986 */ /* 0x0003e6000c101b24 */
.L_x_2450:
[----:B------:R-:W2:Y:S02]  /*22f60*/  LDCU.64 UR4, c[0x0][0x770] ;  /* 0x0000ee00ff0477ac */ /* 0x000ea40008000a00 */
[----:B--2---:R-:W-:-:S05]  /*22f70*/  IADD3 R24, P0, PT, R24, UR4, RZ ;  /* 0x0000000418187c10 */ /* 0x004fca000ff1e0ff */
[----:B------:R-:W-:-:S05]  /*22f80*/  IMAD.X R25, RZ, RZ, UR5, P0 ;  /* 0x00000005ff197e24 */ /* 0x000fca00080e06ff */
[----:B------:R-:W-:Y:S01]  /*22f90*/  STG.E.64 desc[UR36][R24.64], R30 ;  /* 0x0000001e18007986 */ /* 0x000fe2000c101b24 */
[----:B------:R-:W-:Y:S05]  /*22fa0*/  EXIT ;  /* 0x000000000000794d */ /* 0x000fea0003800000 */
.L_x_2442:
        /* <DEDUP_REMOVED lines=9> */
        .weak           $__internal_8_$__cuda_sm20_div_u64
        .type           $__internal_8_$__cuda_sm20_div_u64,@function
        .size           $__internal_8_$__cuda_sm20_div_u64,(.L_x_6060 - $__internal_8_$__cuda_sm20_div_u64)
$__internal_8_$__cuda_sm20_div_u64:
        /* <DEDUP_REMOVED lines=62> */
[----:B------:R-:W-:Y:S01]  /*23420*/  SEL R21, R21, R4, P0 ;  /* 0x0000000415157207 */ /* 0x000fe20000000000 */
[----:B------:R-:W-:Y:S01]  /*23430*/  IMAD.MOV.U32 R4, RZ, RZ, R30 ;  /* 0x000000ffff047224 */ /* 0x000fe200078e001e */
[----:B------:R-:W-:Y:S02]  /*23440*/  SEL R12, R12, 0xffffffff, P1 ;  /* 0xffffffff0c0c7807 */ /* 0x000fe40000800000 */
[----:B------:R-:W-:Y:S01]  /*23450*/  SEL R21, R21, 0xffffffff, P1 ;  /* 0xffffffff15157807 */ /* 0x000fe20000800000 */
[----:B------:R-:W-:Y:S06]  /*23460*/  RET.REL.NODEC R4 `(_ZN2at6native13reduce_kernelILi128ELi4ENS0_8ReduceOpIsNS0_9ArgMaxOpsIsEEjlLi4ELi4EEEEEvT1_) ;  /* 0xfffffdc804e47950 */ /* 0x000fec0003c3ffff */
.L_x_2451:
        /* <DEDUP_REMOVED lines=9> */
.L_x_6060:


//--------------------- .text._ZN2at6native13reduce_kernelILi512ELi1ENS0_8ReduceOpIlNS0_9ArgMaxOpsIlEEjlLi4ELi4EEEEEvT1_ --------------------------
	.section	.text._ZN2at6native13reduce_kernelILi512ELi1ENS0_8ReduceOpIlNS0_9ArgMaxOpsIlEEjlLi4ELi4EEEEEvT1_,"ax",@progbits
	.align	128
        .global         _ZN2at6native13reduce_kernelILi512ELi1ENS0_8ReduceOpIlNS0_9ArgMaxOpsIlEEjlLi4ELi4EEEEEvT1_
        .type           _ZN2at6native13reduce_kernelILi512ELi1ENS0_8ReduceOpIlNS0_9ArgMaxOpsIlEEjlLi4ELi4EEEEEvT1_,@function
        .size           _ZN2at6native13reduce_kernelILi512ELi1ENS0_8ReduceOpIlNS0_9ArgMaxOpsIlEEjlLi4ELi4EEEEEvT1_,(.L_x_6061 - _ZN2at6native13reduce_kernelILi512ELi1ENS0_8ReduceOpIlNS0_9ArgMaxOpsIlEEjlLi4ELi4EEEEEvT1_)
        .other          _ZN2at6native13reduce_kernelILi512ELi1ENS0_8ReduceOpIlNS0_9ArgMaxOpsIlEEjlLi4ELi4EEEEEvT1_,@"STO_CUDA_ENTRY STV_DEFAULT"
_ZN2at6native13reduce_kernelILi512ELi1ENS0_8ReduceOpIlNS0_9ArgMaxOpsIlEEjlLi4ELi4EEEEEvT1_:
.text._ZN2at6native13reduce_kernelILi512ELi1ENS0_8ReduceOpIlNS0_9ArgMaxOpsIlEEjlLi4ELi4EEEEEvT1_:
[----:B------:R-:W0:Y:S01]  /*0000*/  LDC R1, c[0x0][0x37c] ;  /* 0x0000df00ff017b82 */ /* 0x000e220000000800 */
[----:B------:R-:W1:Y:S01]  /*0010*/  S2R R21, SR_TID.X ;  /* 0x0000000000157919 */ /* 0x000e620000002100 */
[----:B------:R-:W1:Y:S06]  /*0020*/  LDCU.128 UR20, c[0x0][0x3b0] ;  /* 0x00007600ff1477ac */ /* 0x000e6c0008000c00 */
[----:B------:R-:W2:Y:S01]  /*0030*/  S2UR UR5, SR_CTAID.X ;  /* 0x00000000000579c3 */ /* 0x000ea20000002500 */
[----:B0-----:R-:W-:Y:S01]  /*0040*/  VIADD R1, R1, 0xffffffc0 ;  /* 0xffffffc001017836 */ /* 0x001fe20000000000 */
[----:B------:R-:W0:Y:S01]  /*0050*/  S2R R15, SR_TID.Y ;  /* 0x00000000000f7919 */ /* 0x000e220000002200 */
[----:B------:R-:W0:Y:S01]  /*0060*/  LDCU UR6, c[0x0][0x3c0] ;  /* 0x00007800ff0677ac */ /* 0x000e220008000800 */
[----:B------:R-:W-:Y:S01]  /*0070*/  IMAD.MOV.U32 R6, RZ, RZ, R4 ;  /* 0x000000ffff067224 */ /* 0x000fe200078e0004 */
        /* <DEDUP_REMOVED lines=9> */
[----:B------:R-:W-:Y:S02]  /*0110*/  IMAD.MOV.U32 R0, RZ, RZ, RZ ;  /* 0x000000ffff007224 */ /* 0x000fe400078e00ff */
[----:B------:R-:W-:Y:S01]  /*0120*/  IMAD.MOV.U32 R7, RZ, RZ, R5 ;  /* 0x000000ffff077224 */ /* 0x000fe200078e0005 */
[----:B------:R0:W-:Y:S01]  /*0130*/  STL [R1+0x2c], R5 ;  /* 0x00002c0501007387 */ /* 0x0001e20000100800 */
[----:B---3--:R-:W-:Y:S01]  /*0140*/  IMAD R8, R14, UR22, R2 ;  /* 0x000000160e087c24 */ /* 0x008fe2000f8e0202 */
[----:B------:R-:W-:Y:S06]  /*0150*/  BRA.U !UP0, `(.L_x_2452) ;  /* 0x0000001108587547 */ /* 0x000fec000b800000 */
[----:B------:R-:W1:Y:S01]  /*0160*/  LDCU.64 UR6, c[0x0][0x570] ;  /* 0x0000ae00ff0677ac */ /* 0x000e620008000a00 */
[----:B------:R-:W-:Y:S01]  /*0170*/  HFMA2 R6, -RZ, RZ, 0, 0 ;  /* 0x00000000ff067431 */ /* 0x000fe200000001ff */
[----:B------:R-:W2:Y:S04]  /*0180*/  LDCU UR5, c[0x0][0x578] ;  /* 0x0000af00ff0577ac */ /* 0x000ea80008000800 */
[----:B------:R3:W-:Y:S01]  /*0190*/  STL.64 [R1+0x28], R6 ;  /* 0x0000280601007387 */ /* 0x0007e20000100a00 */
        /* <DEDUP_REMOVED lines=274> */
.L_x_2452:
[----:B------:R-:W1:Y:S01]  /*12c0*/  LDCU UR5, c[0x0][0x39c] ;  /* 0x00007380ff0577ac */ /* 0x000e620008000800 */
[----:B------:R-:W-:Y:S01]  /*12d0*/  BSSY.RECONVERGENT B0, `(.L_x_2453) ;  /* 0x0000c94000007945 */ /* 0x000fe20003800200 */
[----:B------:R-:W-:Y:S01]  /*12e0*/  IMAD.MOV.U32 R25, RZ, RZ, RZ ;  /* 0x000000ffff197224 */ /* 0x000fe200078e00ff */
[----:B------:R-:W-:Y:S01]  /*12f0*/  MOV R3, RZ ;  /* 0x000000ff00037202 */ /* 0x000fe20000000f00 */
[----:B------:R-:W2:Y:S01]  /*1300*/  LDCU UR4, c[0x0][0x3a0] ;  /* 0x00007400ff0477ac */ /* 0x000ea20008000800 */
[----:B------:R-:W-:Y:S02]  /*1310*/  IMAD.MOV.U32 R16, RZ, RZ, RZ ;  /* 0x000000ffff107224 */ /* 0x000fe400078e00ff */
[----:B------:R-:W-:Y:S01]  /*1320*/  IMAD.MOV.U32 R4, RZ, RZ, RZ ;  /* 0x000000ffff047224 */ /* 0x000fe200078e00ff */
[----:B------:R-:W3:Y:S01]  /*1330*/  LDCU.64 UR36, c[0x0][0x358] ;  /* 0x00006b00ff2477ac */ /* 0x000ee20008000a00 */
[----:B-1----:R-:W-:-:S04]  /*1340*/  MOV R20, UR5 ;  /* 0x0000000500147c02 */ /* 0x002fc80008000f00 */
[----:B------:R-:W-:Y:S01]  /*1350*/  ISETP.GE.U32.AND P0, PT, R8, R20, PT ;  /* 0x000000140800720c */ /* 0x000fe20003f06070 */
[----:B------:R1:W-:Y:S03]  /*1360*/  STL [R1+0x10], R20 ;  /* 0x0000101401007387 */ /* 0x0003e60000100800 */
[----:B--2---:R-:W-:-:S13]  /*1370*/  ISETP.GE.U32.OR P0, PT, R7, UR4, P0 ;  /* 0x0000000407007c0c */ /* 0x004fda0008706470 */
[----:B-1-3--:R-:W-:Y:S05]  /*1380*/  @P0 BRA `(.L_x_2454) ;  /* 0x000000c800200947 */ /* 0x00afea0003800000 */
[----:B------:R-:W1:Y:S01]  /*1390*/  LDCU.U8 UR4, c[0x0][0x3d0] ;  /* 0x00007a00ff0477ac */ /* 0x000e620008000000 */
[----:B------:R-:W2:Y:S01]  /*13a0*/  LDCU.64 UR6, c[0x0][0x768] ;  /* 0x0000ed00ff0677ac */ /* 0x000ea20008000a00 */
[----:B-1----:R-:W-:Y:S01]  /*13b0*/  UISETP.NE.AND UP0, UPT, UR4, URZ, UPT ;  /* 0x000000ff0400728c */ /* 0x002fe2000bf05270 */
[----:B--2---:R-:W-:Y:S02]  /*13c0*/  IMAD.U32 R12, RZ, RZ, UR6 ;  /* 0x00000006ff0c7e24 */ /* 0x004fe4000f8e00ff */
[----:B------:R-:W-:-:S03]  /*13d0*/  IMAD.U32 R13, RZ, RZ, UR7 ;  /* 0x00000007ff0d7e24 */ /* 0x000fc6000f8e00ff */
[----:B------:R-:W-:-:S05]  /*13e0*/  IADD3 R10, P0, PT, R0, R12, RZ ;  /* 0x0000000c000a7210 */ /* 0x000fca0007f1e0ff */
[----:B------:R-:W-:Y:S01]  /*13f0*/  IMAD.X R11, RZ, RZ, R13, P0 ;  /* 0x000000ffff0b7224 */ /* 0x000fe200000e060d */
[----:B------:R-:W-:Y:S07]  /*1400*/  BRA.U !UP0, `(.L_x_2455) ;  /* 0x0000000d08bc7547 */ /* 0x000fee000b800000 */
[----:B------:R-:W0:Y:S01]  /*1410*/  LDC R2, c[0x0][0x388] ;  /* 0x0000e200ff027b82 */ /* 0x000e220000000800 */
[----:B------:R-:W1:Y:S01]  /*1420*/  LDCU UR4, c[0x0][0x39c] ;  /* 0x00007380ff0477ac */ /* 0x000e620008000800 */
[----:B------:R2:W-:Y:S01]  /*1430*/  STL [R1+0x8], RZ ;  /* 0x000008ff01007387 */ /* 0x0005e20000100800 */
[----:B------:R-:W-:Y:S01]  /*1440*/  SHF.R.U32.HI R17, RZ, 0x3, R10 ;  /* 0x00000003ff117819 */ /* 0x000fe2000001160a */
[----:B------:R-:W-:Y:S03]  /*1450*/  BSSY.RECONVERGENT B1, `(.L_x_2456) ;  /* 0x000003e000017945 */ /* 0x000fe60003800200 */
[----:B------:R-:W-:Y:S01]  /*1460*/  LOP3.LUT P0, R17, R17, 0x3, RZ, 0xc0, !PT ;  /* 0x0000000311117812 */ /* 0x000fe2000780c0ff */
[----:B------:R-:W3:Y:S08]  /*1470*/  LDC R0, c[0x0][0x38c] ;  /* 0x0000e300ff007b82 */ /* 0x000ef00000000800 */
[----:B------:R-:W4:Y:S01]  /*1480*/  LDC R7, c[0x0][0x390] ;  /* 0x0000e400ff077b82 */ /* 0x000f220000000800 */
[----:B-1----:R-:W-:-:S07]  /*1490*/  MOV R29, UR4 ;  /* 0x00000004001d7c02 */ /* 0x002fce0008000f00 */
[----:B------:R-:W1:Y:S01]  /*14a0*/  LDC R9, c[0x0][0x394] ;  /* 0x0000e500ff097b82 */ /* 0x000e620000000800 */
[----:B0-----:R-:W-:Y:S02]  /*14b0*/  IMAD.MOV.U32 R5, RZ, RZ, R2 ;  /* 0x000000ffff057224 */ /* 0x001fe400078e0002 */
[----:B---3--:R-:W-:Y:S02]  /*14c0*/  IMAD.MOV.U32 R4, RZ, RZ, R0 ;  /* 0x000000ffff047224 */ /* 0x008fe400078e0000 */
[----:B----4-:R-:W-:Y:S01]  /*14d0*/  IMAD.MOV.U32 R3, RZ, RZ, R7 ;  /* 0x000000ffff037224 */ /* 0x010fe200078e0007 */
[----:B-1----:R-:W-:Y:S01]  /*14e0*/  MOV R16, R9 ;  /* 0x0000000900107202 */ /* 0x002fe20000000f00 */
[----:B------:R-:W-:Y:S01]  /*14f0*/  IMAD.MOV.U32 R6, RZ, RZ, R9 ;  /* 0x000000ffff067224 */ /* 0x000fe200078e0009 */
[----:B--2---:R-:W-:Y:S06]  /*1500*/  @!P0 BRA `(.L_x_2457) ;  /* 0x0000000000c88947 */ /* 0x004fec0003800000 */
        /* <DEDUP_REMOVED lines=10> */
[----:B------:R-:W-:Y:S01]  /*15b0*/  ISETP.NE.AND P0, PT, RZ, UR21, PT ;  /* 0x00000015ff007c0c */ /* 0x000fe2000bf05270 */
[----:B------:R-:W-:Y:S01]  /*15c0*/  IMAD.MOV.U32 R5, RZ, RZ, R2 ;  /* 0x000000ffff057224 */ /* 0x000fe200078e0002 */
[----:B------:R-:W-:Y:S01]  /*15d0*/  ISETP.NE.AND P1, PT, R15, RZ, PT ;  /* 0x000000ff0f00720c */ /* 0x000fe20003f25270 */
[----:B------:R-:W-:Y:S01]  /*15e0*/  IMAD.MOV.U32 R3, RZ, RZ, R7 ;  /* 0x000000ffff037224 */ /* 0x000fe200078e0007 */
[----:B------:R-:W-:Y:S01]  /*15f0*/  MOV R4, R0 ;  /* 0x0000000000047202 */ /* 0x000fe20000000f00 */
[----:B------:R-:W-:-:S10]  /*1600*/  IMAD.MOV.U32 R6, RZ, RZ, R9 ;  /* 0x000000ffff067224 */ /* 0x000fd400078e0009 */
[----:B------:R-:W-:Y:S05]  /*1610*/  @P0 BRA P1, `(.L_x_2459) ;  /* 0x00000000006c0947 */ /* 0x000fea0000800000 */
[----:B------:R-:W-:-:S04]  /*1620*/  ISETP.NE.AND P0, PT, RZ, UR22, PT ;  /* 0x00000016ff007c0c */ /* 0x000fc8000bf05270 */
[----:B------:R-:W-:-:S13]  /*1630*/  ISETP.NE.AND P0, PT, R14, RZ, P0 ;  /* 0x000000ff0e00720c */ /* 0x000fda0000705270 */
[C---:B------:R-:W-:Y:S01]  /*1640*/  @!P0 IMAD.WIDE.U32 R14, R21.reuse, 0x8, R10 ;  /* 0x00000008150e8825 */ /* 0x040fe200078e000a */
[----:B------:R-:W0:Y:S05]  /*1650*/  @!P0 LDC.64 R18, c[0x0][0x388] ;  /* 0x0000e200ff128b82 */ /* 0x000e2a0000000a00 */
[----:B------:R-:W0:Y:S01]  /*1660*/  @!P0 LDG.E.64 R14, desc[UR36][R14.64] ;  /* 0x000000240e0e8981 */ /* 0x000e22000c1e1b00 */
[----:B------:R-:W-:Y:S01]  /*1670*/  @!P0 IMAD.IADD R21, R21, 0x1, -R17 ;  /* 0x0000000115158824 */ /* 0x000fe200078e0a11 */
[----:B------:R-:W-:Y:S01]  /*1680*/  PLOP3.LUT P3, PT, PT, PT, PT, 0x8, 0x80 ;  /* 0x000000000080781c */ /* 0x000fe20003f6e170 */
[----:B------:R-:W1:Y:S01]  /*1690*/  @!P0 LDC.64 R12, c[0x0][0x390] ;  /* 0x0000e400ff0c8b82 */ /* 0x000e620000000a00 */
[----:B------:R-:W-:Y:S01]  /*16a0*/  MOV R5, R2 ;  /* 0x0000000200057202 */ /* 0x000fe20000000f00 */
[----:B------:R-:W-:-:S02]  /*16b0*/  IMAD.MOV.U32 R4, RZ, RZ, R0 ;  /* 0x000000ffff047224 */ /* 0x000fc400078e0000 */
[----:B------:R-:W-:Y:S01]  /*16c0*/  IMAD.MOV.U32 R6, RZ, RZ, R9 ;  /* 0x000000ffff067224 */ /* 0x000fe200078e0009 */
[----:B-1----:R-:W-:-:S04]  /*16d0*/  @!P0 ISETP.GT.U32.AND P2, PT, R21, R12, PT ;  /* 0x0000000c1500820c */ /* 0x002fc80003f44070 */
[----:B------:R-:W-:-:S04]  /*16e0*/  @!P0 ISETP.GT.AND.EX P2, PT, RZ, R13, PT, P2 ;  /* 0x0000000dff00820c */ /* 0x000fc80003f44320 */
[----:B------:R-:W-:Y:S02]  /*16f0*/  @!P0 SEL R3, RZ, 0xffffffff, P2 ;  /* 0xffffffffff038807 */ /* 0x000fe40001000000 */
[----:B0-----:R-:W-:-:S04]  /*1700*/  @!P0 ISETP.NE.U32.AND P1, PT, R14, R18, PT ;  /* 0x000000120e00820c */ /* 0x001fc80003f25070 */
[----:B------:R-:W-:-:S04]  /*1710*/  @!P0 ISETP.NE.AND.EX P1, PT, R15, R19, PT, P1 ;  /* 0x000000130f00820c */ /* 0x000fc80003f25310 */
[----:B------:R-:W-:Y:S02]  /*1720*/  @!P0 PLOP3.LUT P3, PT, P1, PT, PT, 0x80, 0x8 ;  /* 0x000000000008881c */ /* 0x000fe40000f6f070 */
[----:B------:R-:W-:-:S04]  /*1730*/  @!P0 ISETP.GE.U32.AND P1, PT, R14, R18, PT ;  /* 0x000000120e00820c */ /* 0x000fc80003f26070 */
[----:B------:R-:W-:-:S07]  /*1740*/  @!P0 ISETP.GE.AND.EX P1, PT, R15, R19, PT, P1 ;  /* 0x000000130f00820c */ /* 0x000fce0003f26310 */
[----:B------:R-:W-:-:S04]  /*1750*/  @P3 SEL R3, RZ, 0xffffffff, !P1 ;  /* 0xffffffffff033807 */ /* 0x000fc80004800000 */
[----:B------:R-:W-:-:S04]  /*1760*/  @!P0 LOP3.LUT R3, R3, 0x1, RZ, 0xc0, !PT ;  /* 0x0000000103038812 */ /* 0x000fc800078ec0ff */
[----:B------:R-:W-:Y:S01]  /*1770*/  @!P0 ISETP.NE.U32.AND P1, PT, R3, 0x1, PT ;  /* 0x000000010300880c */ /* 0x000fe20003f25070 */
[----:B------:R-:W-:-:S03]  /*1780*/  IMAD.MOV.U32 R3, RZ, RZ, R7 ;  /* 0x000000ffff037224 */ /* 0x000fc600078e0007 */
[----:B------:R-:W-:Y:S02]  /*1790*/  @!P0 SEL R5, R14, R18, !P1 ;  /* 0x000000120e058207 */ /* 0x000fe40004800000 */
[----:B------:R-:W-:Y:S02]  /*17a0*/  @!P0 SEL R4, R15, R19, !P1 ;  /* 0x000000130f048207 */ /* 0x000fe40004800000 */
[----:B------:R-:W-:Y:S02]  /*17b0*/  @!P0 SEL R3, R21, R12, !P1 ;  /* 0x0000000c15038207 */ /* 0x000fe40004800000 */
[----:B------:R-:W-:-:S07]  /*17c0*/  @!P0 SEL R6, R13, RZ, P1 ;  /* 0x000000ff0d068207 */ /* 0x000fce0000800000 */
.L_x_2459:
[----:B------:R-:W-:Y:S05]  /*17d0*/  BSYNC.RECONVERGENT B2 ;  /* 0x0000000000027941 */ /* 0x000fea0003800200 */
.L_x_2458:
[C---:B------:R-:W-:Y:S02]  /*17e0*/  IADD3 R12, PT, PT, -R17.reuse, 0x4, RZ ;  /* 0x00000004110c7810 */ /* 0x040fe40007ffe1ff */
[----:B------:R-:W-:Y:S02]  /*17f0*/  IADD3 R10, P0, PT, R10, 0x20, RZ ;  /* 0x000000200a0a7810 */ /* 0x000fe40007f1e0ff */
[----:B------:R-:W-:Y:S01]  /*1800*/  IADD3 R29, PT, PT, R17, -0x4, R20 ;  /* 0xfffffffc111d7810 */ /* 0x000fe20007ffe014 */
[----:B------:R0:W-:Y:S01]  /*1810*/  STL [R1+0x8], R12 ;  /* 0x0000080c01007387 */ /* 0x0001e20000100800 */
[----:B------:R-:W-:-:S09]  /*1820*/  IADD3.X R11, PT, PT, RZ, R11, RZ, P0, !PT ;  /* 0x0000000bff0b7210 */ /* 0x000fd200007fe4ff */
.L_x_2457:
[----:B------:R-:W-:Y:S05]  /*1830*/  BSYNC.RECONVERGENT B1 ;  /* 0x0000000000017941 */ /* 0x000fea0003800200 */
.L_x_2456:
[----:B------:R-:W-:Y:S01]  /*1840*/  IMAD.SHL.U32 R26, R8, 0x4, RZ ;  /* 0x00000004081a7824 */ /* 0x000fe200078e00ff */
[----:B------:R1:W-:Y:S01]  /*1850*/  STL.64 [R1], R10 ;  /* 0x0000000a01007387 */ /* 0x0003e20000100a00 */
[----:B------:R-:W-:Y:S01]  /*1860*/  BSSY.RECONVERGENT B1, `(.L_x_2460) ;  /* 0x000005b000017945 */ /* 0x000fe20003800200 */
[--C-:B------:R-:W-:Y:S01]  /*1870*/  IMAD.MOV.U32 R24, RZ, RZ, R7.reuse ;  /* 0x000000ffff187224 */ /* 0x100fe200078e0007 */
[-C--:B------:R-:W-:Y:S01]  /*1880*/  MOV R25, R9.reuse ;  /* 0x0000000900197202 */ /* 0x080fe20000000f00 */
[----:B0-----:R-:W-:Y:S01]  /*1890*/  VIADD R12, R26, 0x3 ;  /* 0x000000031a0c7836 */ /* 0x001fe20000000000 */
[----:B------:R-:W-:Y:S01]  /*18a0*/  MOV R23, R9 ;  /* 0x0000000900177202 */ /* 0x000fe20000000f00 */
[----:B------:R-:W-:Y:S02]  /*18b0*/  IMAD.MOV.U32 R19, RZ, RZ, R2 ;  /* 0x000000ffff137224 */ /* 0x000fe400078e0002 */
[----:B------:R-:W-:Y:S01]  /*18c0*/  IMAD.MOV.U32 R18, RZ, RZ, R0 ;  /* 0x000000ffff127224 */ /* 0x000fe200078e0000 */
[----:B------:R-:W-:Y:S01]  /*18d0*/  ISETP.GE.U32.AND P0, PT, R12, R29, PT ;  /* 0x0000001d0c00720c */ /* 0x000fe20003f06070 */
[----:B------:R-:W-:-:S02]  /*18e0*/  IMAD.MOV.U32 R22, RZ, RZ, R7 ;  /* 0x000000ffff167224 */ /* 0x000fc400078e0007 */
[----:B------:R-:W-:Y:S02]  /*18f0*/  IMAD.MOV.U32 R21, RZ, RZ, R2 ;  /* 0x000000ffff157224 */ /* 0x000fe400078e0002 */
[----:B------:R-:W-:-:S08]  /*1900*/  IMAD.MOV.U32 R20, RZ, RZ, R0 ;  /* 0x000000ffff147224 */ /* 0x000fd000078e0000 */
[----:B-1----:R-:W-:Y:S05]  /*1910*/  @P0 BRA `(.L_x_2461) ;  /* 0x00000004003c0947 */ /* 0x002fea0003800000 */
[----:B------:R-:W-:Y:S01]  /*1920*/  IMAD.MOV.U32 R17, RZ, RZ, R8 ;  /* 0x000000ffff117224 */ /* 0x000fe200078e0008 */
[----:B------:R-:W-:Y:S01]  /*1930*/  MOV R24, R7 ;  /* 0x0000000700187202 */ /* 0x000fe20000000f00 */
[----:B------:R-:W-:Y:S01]  /*1940*/  IMAD.MOV.U32 R22, RZ, RZ, R7 ;  /* 0x000000ffff167224 */ /* 0x000fe200078e0007 */
[----:B------:R-:W-:Y:S01]  /*1950*/  MOV R19, R2 ;  /* 0x0000000200137202 */ /* 0x000fe20000000f00 */
[--C-:B------:R-:W-:Y:S02]  /*1960*/  IMAD.MOV.U32 R25, RZ, RZ, R9.reuse ;  /* 0x000000ffff197224 */ /* 0x100fe400078e0009 */
[----:B------:R-:W-:Y:S02]  /*1970*/  IMAD.MOV.U32 R23, RZ, RZ, R9 ;  /* 0x000000ffff177224 */ /* 0x000fe400078e0009 */
[----:B------:R-:W-:Y:S02]  /*1980*/  IMAD.MOV.U32 R21, RZ, RZ, R2 ;  /* 0x000000ffff157224 */ /* 0x000fe400078e0002 */
[----:B------:R-:W-:-:S02]  /*1990*/  IMAD.MOV.U32 R18, RZ, RZ, R0 ;  /* 0x000000ffff127224 */ /* 0x000fc400078e0000 */
[----:B------:R-:W-:-:S07]  /*19a0*/  IMAD.MOV.U32 R20, RZ, RZ, R0 ;  /* 0x000000ffff147224 */ /* 0x000fce00078e0000 */
.L_x_2462:
[----:B------:R-:W2:Y:S01]  /*19b0*/  LDL.64 R8, [R1] ;  /* 0x0000000001087983 */ /* 0x000ea20000100a00 */
[----:B------:R-:W0:Y:S03]  /*19c0*/  LDCU UR4, c[0x0][0x3a4] ;  /* 0x00007480ff0477ac */ /* 0x000e260008000800 */
[----:B------:R-:W3:Y:S01]  /*19d0*/  LDL R27, [R1+0x8] ;  /* 0x00000800011b7983 */ /* 0x000ee20000100800 */
[----:B--2---:R-:W-:-:S06]  /*19e0*/  IMAD.WIDE.U32 R8, R17, 0x20, R8 ;  /* 0x0000002011087825 */ /* 0x004fcc00078e0008 */
[----:B------:R-:W2:Y:S01]  /*19f0*/  LDG.E.ENL2.256 R12, R8, desc[UR36][R8.64] ;  /* 0xfe0000240808797e */ /* 0x000ea2000812190c */
[----:B---3--:R-:W-:Y:S02]  /*1a00*/  IADD3 R26, PT, PT, R26, R27, RZ ;  /* 0x0000001b1a1a7210 */ /* 0x008fe40007ffe0ff */
[----:B0-----:R-:W-:-:S03]  /*1a10*/  IADD3 R17, PT, PT, R17, UR4, RZ ;  /* 0x0000000411117c10 */ /* 0x001fc6000fffe0ff */
[----:B------:R-:W-:-:S05]  /*1a20*/  VIADD R27, R26, 0x1 ;  /* 0x000000011a1b7836 */ /* 0x000fca0000000000 */
[----:B------:R-:W-:-:S04]  /*1a30*/  ISETP.GE.U32.AND P0, PT, R22, R27, PT ;  /* 0x0000001b1600720c */ /* 0x000fc80003f06070 */
[----:B------:R-:W-:Y:S02]  /*1a40*/  ISETP.GE.AND.EX P0, PT, R23, RZ, PT, P0 ;  /* 0x000000ff1700720c */ /* 0x000fe40003f06300 */
[CC--:B--2---:R-:W-:Y:S02]  /*1a50*/  ISETP.NE.U32.AND P1, PT, R21.reuse, R10.reuse, PT ;  /* 0x0000000a1500720c */ /* 0x0c4fe40003f25070 */
[----:B------:R-:W-:Y:S02]  /*1a60*/  ISETP.GT.U32.AND P2, PT, R21, R10, PT ;  /* 0x0000000a1500720c */ /* 0x000fe40003f44070 */
[CC--:B------:R-:W-:Y:S02]  /*1a70*/  ISETP.NE.AND.EX P1, PT, R20.reuse, R11.reuse, PT, P1 ;  /* 0x0000000b1400720c */ /* 0x0c0fe40003f25310 */
[----:B------:R-:W-:-:S04]  /*1a80*/  ISETP.GT.AND.EX P2, PT, R20, R11, PT, P2 ;  /* 0x0000000b1400720c */ /* 0x000fc80003f44320 */
[----:B------:R-:W-:Y:S02]  /*1a90*/  SEL R28, RZ, 0xffffffff, P2 ;  /* 0xffffffffff1c7807 */ /* 0x000fe40001000000 */
[----:B------:R-:W-:-:S04]  /*1aa0*/  ISETP.GT.U32.AND P2, PT, R5, R8, PT ;  /* 0x000000080500720c */ /* 0x000fc80003f44070 */
[-C--:B------:R-:W-:Y:S02]  /*1ab0*/  ISETP.GT.AND.EX P2, PT, R4, R9.reuse, PT, P2 ;  /* 0x000000090400720c */ /* 0x080fe40003f44320 */
[----:B------:R-:W-:Y:S02]  /*1ac0*/  @!P1 SEL R28, RZ, 0xffffffff, !P0 ;  /* 0xffffffffff1c9807 */ /* 0x000fe40004000000 */
[----:B------:R-:W-:Y:S02]  /*1ad0*/  ISETP.NE.U32.AND P1, PT, R5, R8, PT ;  /* 0x000000080500720c */ /* 0x000fe40003f25070 */
[----:B------:R-:W-:Y:S02]  /*1ae0*/  LOP3.LUT R28, R28, 0x1, RZ, 0xc0, !PT ;  /* 0x000000011c1c7812 */ /* 0x000fe400078ec0ff */
[----:B------:R-:W-:Y:S02]  /*1af0*/  ISETP.NE.AND.EX P1, PT, R4, R9, PT, P1 ;  /* 0x000000090400720c */ /* 0x000fe40003f25310 */
[----:B------:R-:W-:-:S02]  /*1b00*/  ISETP.GE.U32.AND P0, PT, R3, R26, PT ;  /* 0x0000001a0300720c */ /* 0x000fc40003f06070 */
[----:B------:R-:W-:Y:S02]  /*1b10*/  ISETP.NE.U32.AND P3, PT, R28, 0x1, PT ;  /* 0x000000011c00780c */ /* 0x000fe40003f65070 */
[----:B------:R-:W-:Y:S02]  /*1b20*/  ISETP.GE.AND.EX P0, PT, R6, RZ, PT, P0 ;  /* 0x000000ff0600720c */ /* 0x000fe40003f06300 */
[----:B------:R-:W-:Y:S02]  /*1b30*/  SEL R21, R10, R21, !P3 ;  /* 0x000000150a157207 */ /* 0x000fe40005800000 */
[----:B------:R-:W-:Y:S02]  /*1b40*/  SEL R10, RZ, 0xffffffff, !P0 ;  /* 0xffffffffff0a7807 */ /* 0x000fe40004000000 */
[----:B------:R-:W-:Y:S02]  /*1b50*/  ISETP.NE.U32.AND P0, PT, R19, R12, PT ;  /* 0x0000000c1300720c */ /* 0x000fe40003f05070 */
[----:B------:R-:W-:-:S02]  /*1b60*/  @P1 SEL R10, RZ, 0xffffffff, P2 ;  /* 0xffffffffff0a1807 */ /* 0x000fc40001000000 */
[-C--:B------:R-:W-:Y:S02]  /*1b70*/  ISETP.NE.AND.EX P0, PT, R18, R13.reuse, PT, P0 ;  /* 0x0000000d1200720c */ /* 0x080fe40003f05300 */
[----:B------:R-:W-:Y:S02]  /*1b80*/  LOP3.LUT R10, R10, 0x1, RZ, 0xc0, !PT ;  /* 0x000000010a0a7812 */ /* 0x000fe400078ec0ff */
[----:B------:R-:W-:Y:S02]  /*1b90*/  ISETP.GT.U32.AND P2, PT, R19, R12, PT ;  /* 0x0000000c1300720c */ /* 0x000fe40003f44070 */
[----:B------:R-:W-:Y:S02]  /*1ba0*/  ISETP.NE.U32.AND P4, PT, R10, 0x1, PT ;  /* 0x000000010a00780c */ /* 0x000fe40003f85070 */
[----:B------:R-:W-:Y:S02]  /*1bb0*/  ISETP.GT.AND.EX P2, PT, R18, R13, PT, P2 ;  /* 0x0000000d1200720c */ /* 0x000fe40003f44320 */
[----:B------:R-:W-:Y:S01]  /*1bc0*/  SEL R5, R8, R5, !P4 ;  /* 0x0000000508057207 */ /* 0x000fe20006000000 */
[----:B------:R-:W-:Y:S01]  /*1bd0*/  VIADD R8, R26, 0x2 ;  /* 0x000000021a087836 */ /* 0x000fe20000000000 */
[----:B------:R-:W-:-:S02]  /*1be0*/  SEL R4, R9, R4, !P4 ;  /* 0x0000000409047207 */ /* 0x000fc40006000000 */
[----:B------:R-:W-:Y:S02]  /*1bf0*/  SEL R9, RZ, 0xffffffff, P2 ;  /* 0xffffffffff097807 */ /* 0x000fe40001000000 */
[----:B------:R-:W-:Y:S02]  /*1c00*/  ISETP.GE.U32.AND P1, PT, R24, R8, PT ;  /* 0x000000081800720c */ /* 0x000fe40003f26070 */
[----:B------:R-:W-:Y:S02]  /*1c10*/  SEL R3, R26, R3, !P4 ;  /* 0x000000031a037207 */ /* 0x000fe40006000000 */
[----:B------:R-:W-:Y:S02]  /*1c20*/  ISETP.GE.AND.EX P1, PT, R25, RZ, PT, P1 ;  /* 0x000000ff1900720c */ /* 0x000fe40003f26310 */
[----:B------:R-:W-:Y:S02]  /*1c30*/  SEL R20, R11, R20, !P3 ;  /* 0x000000140b147207 */ /* 0x000fe40005800000 */
[----:B------:R-:W-:-:S02]  /*1c40*/  @!P0 SEL R9, RZ, 0xffffffff, !P1 ;  /* 0xffffffffff098807 */ /* 0x000fc40004800000 */
[-C--:B------:R-:W-:Y:S02]  /*1c50*/  ISETP.NE.U32.AND P0, PT, R2, R14.reuse, PT ;  /* 0x0000000e0200720c */ /* 0x080fe40003f05070 */
[----:B------:R-:W-:Y:S02]  /*1c60*/  LOP3.LUT R9, R9, 0x1, RZ, 0xc0, !PT ;  /* 0x0000000109097812 */ /* 0x000fe400078ec0ff */
[----:B------:R-:W-:Y:S02]  /*1c70*/  ISETP.NE.AND.EX P0, PT, R0, R15, PT, P0 ;  /* 0x0000000f0000720c */ /* 0x000fe40003f05300 */
[----:B------:R-:W-:Y:S01]  /*1c80*/  ISETP.NE.U32.AND P5, PT, R9, 0x1, PT ;  /* 0x000000010900780c */ /* 0x000fe20003fa5070 */
[----:B------:R-:W-:Y:S01]  /*1c90*/  VIADD R9, R26, 0x3 ;  /* 0x000000031a097836 */ /* 0x000fe20000000000 */
[----:B------:R-:W-:Y:S01]  /*1ca0*/  ISETP.GT.U32.AND P1, PT, R2, R14, PT ;  /* 0x0000000e0200720c */ /* 0x000fe20003f24070 */
[----:B------:R-:W-:Y:S01]  /*1cb0*/  IMAD.SHL.U32 R26, R17, 0x4, RZ ;  /* 0x00000004111a7824 */ /* 0x000fe200078e00ff */
[----:B------:R-:W-:-:S02]  /*1cc0*/  SEL R19, R12, R19, !P5 ;  /* 0x000000130c137207 */ /* 0x000fc40006800000 */
[----:B------:R-:W-:Y:S02]  /*1cd0*/  ISETP.GE.U32.AND P2, PT, R7, R9, PT ;  /* 0x000000090700720c */ /* 0x000fe40003f46070 */
[----:B------:R-:W-:Y:S02]  /*1ce0*/  ISETP.GT.AND.EX P1, PT, R0, R15, PT, P1 ;  /* 0x0000000f0000720c */ /* 0x000fe40003f24310 */
[----:B------:R-:W-:Y:S02]  /*1cf0*/  ISETP.GE.AND.EX P2, PT, R16, RZ, PT, P2 ;  /* 0x000000ff1000720c */ /* 0x000fe40003f46320 */
[----:B------:R-:W-:Y:S02]  /*1d00*/  SEL R10, RZ, 0xffffffff, P1 ;  /* 0xffffffffff0a7807 */ /* 0x000fe40000800000 */
[----:B------:R-:W-:Y:S02]  /*1d10*/  @!P0 SEL R10, RZ, 0xffffffff, !P2 ;  /* 0xffffffffff0a8807 */ /* 0x000fe40005000000 */
[----:B------:R-:W-:-:S02]  /*1d20*/  SEL R18, R13, R18, !P5 ;  /* 0x000000120d127207 */ /* 0x000fc40006800000 */
[----:B------:R-:W-:Y:S02]  /*1d30*/  LOP3.LUT R10, R10, 0x1, RZ, 0xc0, !PT ;  /* 0x000000010a0a7812 */ /* 0x000fe400078ec0ff */
[----:B------:R-:W-:Y:S02]  /*1d40*/  SEL R22, R27, R22, !P3 ;  /* 0x000000161b167207 */ /* 0x000fe40005800000 */
[----:B------:R-:W-:Y:S01]  /*1d50*/  ISETP.NE.U32.AND P0, PT, R10, 0x1, PT ;  /* 0x000000010a00780c */ /* 0x000fe20003f05070 */
[----:B------:R-:W-:Y:S01]  /*1d60*/  VIADD R10, R26, 0x3 ;  /* 0x000000031a0a7836 */ /* 0x000fe20000000000 */
[----:B------:R-:W-:Y:S02]  /*1d70*/  SEL R24, R8, R24, !P5 ;  /* 0x0000001808187207 */ /* 0x000fe40006800000 */
[----:B------:R-:W-:Y:S02]  /*1d80*/  SEL R2, R14, R2, !P0 ;  /* 0x000000020e027207 */ /* 0x000fe40004000000 */
[----:B------:R-:W-:-:S02]  /*1d90*/  ISETP.GE.U32.AND P1, PT, R10, R29, PT ;  /* 0x0000001d0a00720c */ /* 0x000fc40003f26070 */
[----:B------:R-:W-:Y:S02]  /*1da0*/  SEL R0, R15, R0, !P0 ;  /* 0x000000000f007207 */ /* 0x000fe40004000000 */
[----:B------:R-:W-:Y:S02]  /*1db0*/  SEL R7, R9, R7, !P0 ;  /* 0x0000000709077207 */ /* 0x000fe40004000000 */
[----:B------:R-:W-:Y:S02]  /*1dc0*/  SEL R6, R6, RZ, P4 ;  /* 0x000000ff06067207 */ /* 0x000fe40002000000 */
[----:B------:R-:W-:Y:S02]  /*1dd0*/  SEL R23, R23, RZ, P3 ;  /* 0x000000ff17177207 */ /* 0x000fe40001800000 */
[----:B------:R-:W-:Y:S02]  /*1de0*/  SEL R25, R25, RZ, P5 ;  /* 0x000000ff19197207 */ /* 0x000fe40002800000 */
[----:B------:R-:W-:Y:S01]  /*1df0*/  SEL R16, R16, RZ, P0 ;  /* 0x000000ff10107207 */ /* 0x000fe20000000000 */
[----:B------:R-:W-:Y:S06]  /*1e00*/  @!P1 BRA `(.L_x_2462) ;  /* 0xfffffff800e89947 */ /* 0x000fec000383ffff */
.L_x_2461:
[----:B------:R-:W-:Y:S05]  /*1e10*/  BSYNC.RECONVERGENT B1 ;  /* 0x0000000000017941 */ /* 0x000fea0003800200 */
.L_x_2460:
[----:B------:R-:W0:Y:S01]  /*1e20*/  S2R R9, SR_TID.Y ;  /* 0x0000000000097919 */ /* 0x000e220000002200 */
[----:B------:R-:W-:Y:S01]  /*1e30*/  ISETP.NE.AND P0, PT, RZ, UR21, PT ;  /* 0x00000015ff007c0c */ /* 0x000fe2000bf05270 */
[----:B------:R-:W-:Y:S01]  /*1e40*/  BSSY.RECONVERGENT B1, `(.L_x_2463) ;  /* 0x0000020000017945 */ /* 0x000fe20003800200 */
[----:B------:R-:W-:Y:S01]  /*1e50*/  ISETP.NE.AND P1, PT, RZ, UR22, PT ;  /* 0x00000016ff007c0c */ /* 0x000fe2000bf25270 */
[----:B------:R-:W1:Y:S01]  /*1e60*/  S2R R8, SR_CTAID.Y ;  /* 0x0000000000087919 */ /* 0x000e620000002600 */
[----:B0-----:R-:W-:Y:S02]  /*1e70*/  ISETP.NE.AND P0, PT, R9, RZ, P0 ;  /* 0x000000ff0900720c */ /* 0x001fe40000705270 */
[----:B-1----:R-:W-:-:S04]  /*1e80*/  ISETP.NE.AND P1, PT, R8, RZ, P1 ;  /* 0x000000ff0800720c */ /* 0x002fc80000f25270 */
[----:B------:R-:W-:-:S13]  /*1e90*/  PLOP3.LUT P0, PT, P0, P1, PT, 0xf8, 0x8f ;  /* 0x00000000008f781c */ /* 0x000fda0000703f70 */
[----:B------:R-:W-:Y:S05]  /*1ea0*/  @P0 BRA `(.L_x_2464) ;  /* 0x0000000000640947 */ /* 0x000fea0003800000 */
[----:B------:R-:W0:Y:S01]  /*1eb0*/  S2R R9, SR_TID.X ;  /* 0x0000000000097919 */ /* 0x000e220000002100 */
[----:B------:R-:W-:-:S05]  /*1ec0*/  LOP3.LUT R8, R29, 0xfffffffc, RZ, 0xc0, !PT ;  /* 0xfffffffc1d087812 */ /* 0x000fca00078ec0ff */
[----:B0-----:R-:W-:-:S05]  /*1ed0*/  IMAD.IADD R10, R8, 0x1, R9 ;  /* 0x00000001080a7824 */ /* 0x001fca00078e0209 */
[----:B------:R-:W-:-:S13]  /*1ee0*/  ISETP.GE.U32.AND P0, PT, R10, R29, PT ;  /* 0x0000001d0a00720c */ /* 0x000fda0003f06070 */
[----:B------:R-:W-:Y:S05]  /*1ef0*/  @P0 BRA `(.L_x_2464) ;  /* 0x0000000000500947 */ /* 0x000fea0003800000 */
[----:B------:R-:W2:Y:S04]  /*1f00*/  LDL.LU.64 R12, [R1] ;  /* 0x00000000010c7983 */ /* 0x000ea80000300a00 */
[----:B------:R-:W3:Y:S01]  /*1f10*/  LDL.LU R11, [R1+0x8] ;  /* 0x00000800010b7983 */ /* 0x000ee20000300800 */
[----:B--2---:R-:W-:-:S06]  /*1f20*/  IMAD.WIDE R8, R10, 0x8, R12 ;  /* 0x000000080a087825 */ /* 0x004fcc00078e020c */
[----:B------:R-:W2:Y:S01]  /*1f30*/  LDG.E.64 R8, desc[UR36][R8.64] ;  /* 0x0000002408087981 */ /* 0x000ea2000c1e1b00 */
[----:B---3--:R-:W-:-:S04]  /*1f40*/  IADD3 R10, PT, PT, R10, R11, RZ ;  /* 0x0000000b0a0a7210 */ /* 0x008fc80007ffe0ff */
[----:B------:R-:W-:Y:S02]  /*1f50*/  ISETP.GE.U32.AND P0, PT, R3, R10, PT ;  /* 0x0000000a0300720c */ /* 0x000fe40003f06070 */
[----:B------:R-:W-:-:S04]  /*1f60*/  SHF.R.S32.HI R13, RZ, 0x1f, R10 ;  /* 0x0000001fff0d7819 */ /* 0x000fc8000001140a */
[----:B------:R-:W-:-:S04]  /*1f70*/  ISETP.GE.AND.EX P0, PT, R6, R13, PT, P0 ;  /* 0x0000000d0600720c */ /* 0x000fc80003f06300 */
[----:B------:R-:W-:Y:S02]  /*1f80*/  SEL R11, RZ, 0xffffffff, !P0 ;  /* 0xffffffffff0b7807 */ /* 0x000fe40004000000 */
[CC--:B--2---:R-:W-:Y:S02]  /*1f90*/  ISETP.NE.U32.AND P1, PT, R5.reuse, R8.reuse, PT ;  /* 0x000000080500720c */ /* 0x0c4fe40003f25070 */
[----:B------:R-:W-:Y:S02]  /*1fa0*/  ISETP.GT.U32.AND P2, PT, R5, R8, PT ;  /* 0x000000080500720c */ /* 0x000fe40003f44070 */
[CC--:B------:R-:W-:Y:S02]  /*1fb0*/  ISETP.NE.AND.EX P1, PT, R4.reuse, R9.reuse, PT, P1 ;  /* 0x000000090400720c */ /* 0x0c0fe40003f25310 */
[----:B------:R-:W-:-:S11]  /*1fc0*/  ISETP.GT.AND.EX P0, PT, R4, R9, PT, P2 ;  /* 0x000000090400720c */ /* 0x000fd60003f04320 */
[----:B------:R-:W-:-:S04]  /*1fd0*/  @P1 SEL R11, RZ, 0xffffffff, P0 ;  /* 0xffffffffff0b1807 */ /* 0x000fc80000000000 */
[----:B------:R-:W-:-:S04]  /*1fe0*/  LOP3.LUT R11, R11, 0x1, RZ, 0xc0, !PT ;  /* 0x000000010b0b7812 */ /* 0x000fc800078ec0ff */
[----:B------:R-:W-:-:S04]  /*1ff0*/  ISETP.NE.U32.AND P0, PT, R11, 0x1, PT ;  /* 0x000000010b00780c */ /* 0x000fc80003f05070 */
[----:B------:R-:W-:Y:S02]  /*2000*/  SEL R5, R8, R5, !P0 ;  /* 0x0000000508057207 */ /* 0x000fe40004000000 */
[----:B------:R-:W-:Y:S02]  /*2010*/  SEL R4, R9, R4, !P0 ;  /* 0x0000000409047207 */ /* 0x000fe40004000000 */
[----:B------:R-:W-:Y:S02]  /*2020*/  SEL R3, R10, R3, !P0 ;  /* 0x000000030a037207 */ /* 0x000fe40004000000 */
[----:B------:R-:W-:-:S07]  /*2030*/  SEL R6, R13, R6, !P0 ;  /* 0x000000060d067207 */ /* 0x000fce0004000000 */
.L_x_2464:
[----:B------:R-:W-:Y:S05]  /*2040*/  BSYNC.RECONVERGENT B1 ;  /* 0x0000000000017941 */ /* 0x000fea0003800200 */
.L_x_2463:
[CC--:B------:R-:W-:Y:S02]  /*2050*/  ISETP.NE.U32.AND P1, PT, R5.reuse, R21.reuse, PT ;  /* 0x000000150500720c */ /* 0x0c0fe40003f25070 */
[----:B------:R-:W-:Y:S02]  /*2060*/  ISETP.GT.U32.AND P2, PT, R5, R21, PT ;  /* 0x000000150500720c */ /* 0x000fe40003f44070 */
[C---:B------:R-:W-:Y:S02]  /*2070*/  ISETP.NE.AND.EX P1, PT, R4.reuse, R20, PT, P1 ;  /* 0x000000140400720c */ /* 0x040fe40003f25310 */
[----:B------:R-:W-:Y:S02]  /*2080*/  ISETP.GE.U32.AND P0, PT, R3, R22, PT ;  /* 0x000000160300720c */ /* 0x000fe40003f06070 */
[----:B------:R-:W-:Y:S02]  /*2090*/  ISETP.GT.AND.EX P2, PT, R4, R20, PT, P2 ;  /* 0x000000140400720c */ /* 0x000fe40003f44320 */
[----:B------:R-:W-:-:S02]  /*20a0*/  ISETP.GE.AND.EX P0, PT, R6, R23, PT, P0 ;  /* 0x000000170600720c */ /* 0x000fc40003f06300 */
[----:B------:R-:W-:-:S05]  /*20b0*/  SEL R8, RZ, 0xffffffff, P2 ;  /* 0xffffffffff087807 */ /* 0x000fca0001000000 */
[----:B------:R-:W-:-:S04]  /*20c0*/  @!P1 SEL R8, RZ, 0xffffffff, !P0 ;  /* 0xffffffffff089807 */ /* 0x000fc80004000000 */
[----:B------:R-:W-:-:S04]  /*20d0*/  LOP3.LUT R8, R8, 0x1, RZ, 0xc0, !PT ;  /* 0x0000000108087812 */ /* 0x000fc800078ec0ff */
[----:B------:R-:W-:-:S04]  /*20e0*/  ISETP.NE.U32.AND P0, PT, R8, 0x1, PT ;  /* 0x000000010800780c */ /* 0x000fc80003f05070 */
[----:B------:R-:W-:Y:S02]  /*20f0*/  SEL R8, R21, R5, !P0 ;  /* 0x0000000515087207 */ /* 0x000fe40004000000 */
[----:B------:R-:W-:Y:S02]  /*2100*/  SEL R9, R20, R4, !P0 ;  /* 0x0000000414097207 */ /* 0x000fe40004000000 */
[----:B------:R-:W-:Y:S02]  /*2110*/  ISETP.NE.U32.AND P1, PT, R8, R19, PT ;  /* 0x000000130800720c */ /* 0x000fe40003f25070 */
[----:B------:R-:W-:Y:S02]  /*2120*/  SEL R5, R22, R3, !P0 ;  /* 0x0000000316057207 */ /* 0x000fe40004000000 */
[----:B------:R-:W-:Y:S02]  /*2130*/  ISETP.NE.AND.EX P1, PT, R9, R18, PT, P1 ;  /* 0x000000120900720c */ /* 0x000fe40003f25310 */
[----:B------:R-:W-:-:S02]  /*2140*/  ISETP.GT.U32.AND P2, PT, R8, R19, PT ;  /* 0x000000130800720c */ /* 0x000fc40003f44070 */
[----:B------:R-:W-:Y:S02]  /*2150*/  SEL R6, R23, R6, !P0 ;  /* 0x0000000617067207 */ /* 0x000fe40004000000 */
[----:B------:R-:W-:Y:S02]  /*2160*/  ISETP.GE.U32.AND P0, PT, R5, R24, PT ;  /* 0x000000180500720c */ /* 0x000fe40003f06070 */
[----:B------:R-:W-:Y:S02]  /*2170*/  ISETP.GT.AND.EX P2, PT, R9, R18, PT, P2 ;  /* 0x000000120900720c */ /* 0x000fe40003f44320 */
[----:B------:R-:W-:Y:S02]  /*2180*/  ISETP.GE.AND.EX P0, PT, R6, R25, PT, P0 ;  /* 0x000000190600720c */ /* 0x000fe40003f06300 */
[----:B------:R-:W-:Y:S02]  /*2190*/  SEL R3, RZ, 0xffffffff, P2 ;  /* 0xffffffffff037807 */ /* 0x000fe40001000000 */
        /* <DEDUP_REMOVED lines=19> */
[----:B------:R-:W-:Y:S02]  /*22d0*/  SEL R25, R7, R24, !P0 ;  /* 0x0000001807197207 */ /* 0x000fe40004000000 */
[----:B------:R-:W-:Y:S01]  /*22e0*/  SEL R16, R16, R5, !P0 ;  /* 0x0000000510107207 */ /* 0x000fe20004000000 */
[----:B------:R-:W-:Y:S06]  /*22f0*/  BRA `(.L_x_2454) ;  /* 0x000000b800447947 */ /* 0x000fec0003800000 */
.L_x_2455:
[----:B------:R-:W1:Y:S08]  /*2300*/  LDC R2, c[0x0][0x508] ;  /* 0x00014200ff027b82 */ /* 0x000e700000000800 */
[----:B------:R-:W2:Y:S01]  /*2310*/  LDC R3, c[0x0][0x3d8] ;  /* 0x0000f600ff037b82 */ /* 0x000ea20000000800 */
[----:B-1----:R-:W-:-:S04]  /*2320*/  SHF.R.U32.HI R4, RZ, 0x3, R2 ;  /* 0x00000003ff047819 */ /* 0x002fc80000011602 */
[----:B------:R-:W-:-:S04]  /*2330*/  ISETP.NE.AND P0, PT, R4, 0x1, PT ;  /* 0x000000010400780c */ /* 0x000fc80003f05270 */
[----:B--2---:R-:W-:-:S13]  /*2340*/  ISETP.NE.OR P0, PT, R3, 0x1, P0 ;  /* 0x000000010300780c */ /* 0x004fda0000705670 */
[----:B------:R-:W-:Y:S05]  /*2350*/  @P0 BRA `(.L_x_2465) ;  /* 0x0000001000280947 */ /* 0x000fea0003800000 */
[----:B0-----:R-:W2:Y:S01]  /*2360*/  LDL R5, [R1+0x10] ;  /* 0x0000100001057983 */ /* 0x001ea20000100800 */
[----:B------:R-:W0:Y:S01]  /*2370*/  LDC R3, c[0x0][0x390] ;  /* 0x0000e400ff037b82 */ /* 0x000e220000000800 */
[----:B------:R-:W-:Y:S01]  /*2380*/  BSSY.RECONVERGENT B1, `(.L_x_2466) ;  /* 0x0000077000017945 */ /* 0x000fe20003800200 */
[----:B------:R-:W-:-:S06]  /*2390*/  IMAD.MOV.U32 R27, RZ, RZ, R8 ;  /* 0x000000ffff1b7224 */ /* 0x000fcc00078e0008 */
[----:B------:R-:W1:Y:S08]  /*23a0*/  LDC R25, c[0x0][0x394] ;  /* 0x0000e500ff197b82 */ /* 0x000e700000000800 */
[----:B------:R-:W3:Y:S08]  /*23b0*/  LDC R2, c[0x0][0x3a4] ;  /* 0x0000e900ff027b82 */ /* 0x000ef00000000800 */
[----:B------:R-:W4:Y:S01]  /*23c0*/  LDC R7, c[0x0][0x388] ;  /* 0x0000e200ff077b82 */ /* 0x000f220000000800 */
[----:B0-----:R0:W-:Y:S01]  /*23d0*/  STL [R1+0x4], R3 ;  /* 0x0000040301007387 */ /* 0x0011e20000100800 */
[----:B------:R-:W-:-:S06]  /*23e0*/  IMAD.MOV.U32 R4, RZ, RZ, R3 ;  /* 0x000000ffff047224 */ /* 0x000fcc00078e0003 */
[----:B------:R-:W5:Y:S01]  /*23f0*/  LDC R22, c[0x0][0x38c] ;  /* 0x0000e300ff167b82 */ /* 0x000f620000000800 */
[----:B-1----:R0:W-:Y:S01]  /*2400*/  STL [R1+0x8], R25 ;  /* 0x0000081901007387 */ /* 0x0021e20000100800 */
[----:B------:R-:W-:-:S03]  /*2410*/  MOV R26, R25 ;  /* 0x00000019001a7202 */ /* 0x000fc60000000f00 */
[----:B------:R0:W-:Y:S01]  /*2420*/  STL [R1], R25 ;  /* 0x0000001901007387 */ /* 0x0001e20000100800 */
[----:B---3--:R-:W-:Y:S02]  /*2430*/  IMAD R2, R2, 0x3, R8 ;  /* 0x0000000302027824 */ /* 0x008fe400078e0208 */
[--C-:B----4-:R-:W-:Y:S02]  /*2440*/  IMAD.MOV.U32 R6, RZ, RZ, R7.reuse ;  /* 0x000000ffff067224 */ /* 0x110fe400078e0007 */
[----:B------:R-:W-:Y:S01]  /*2450*/  IMAD.MOV.U32 R8, RZ, RZ, R7 ;  /* 0x000000ffff087224 */ /* 0x000fe200078e0007 */
[----:B-----5:R-:W-:Y:S01]  /*2460*/  MOV R9, R22 ;  /* 0x0000001600097202 */ /* 0x020fe20000000f00 */
[--C-:B------:R-:W-:Y:S02]  /*2470*/  IMAD.MOV.U32 R23, RZ, RZ, R22.reuse ;  /* 0x000000ffff177224 */ /* 0x100fe400078e0016 */
[----:B------:R-:W-:Y:S01]  /*2480*/  IMAD.MOV.U32 R24, RZ, RZ, R22 ;  /* 0x000000ffff187224 */ /* 0x000fe200078e0016 */
[----:B--2---:R-:W-:Y:S01]  /*2490*/  ISETP.GE.U32.AND P0, PT, R2, R5, PT ;  /* 0x000000050200720c */ /* 0x004fe20003f06070 */
[----:B------:R-:W-:-:S02]  /*24a0*/  IMAD.MOV.U32 R5, RZ, RZ, R3 ;  /* 0x000000ffff057224 */ /* 0x000fc400078e0003 */
[----:B------:R-:W-:-:S10]  /*24b0*/  IMAD.MOV.U32 R2, RZ, RZ, R7 ;  /* 0x000000ffff027224 */ /* 0x000fd400078e0007 */
[----:B0-----:R-:W-:Y:S05]  /*24c0*/  @P0 BRA `(.L_x_2467) ;  /* 0x0000000400880947 */ /* 0x001fea0003800000 */
[----:B------:R0:W-:Y:S01]  /*24d0*/  STL [R1], R25 ;  /* 0x0000001901007387 */ /* 0x0001e20000100800 */
[----:B------:R-:W-:Y:S01]  /*24e0*/  BSSY.RECONVERGENT B2, `(.L_x_2467) ;  /* 0x0000060000027945 */ /* 0x000fe20003800200 */
[----:B------:R-:W-:Y:S01]  /*24f0*/  IMAD.MOV.U32 R4, RZ, RZ, R3 ;  /* 0x000000ffff047224 */ /* 0x000fe200078e0003 */
[----:B------:R-:W-:Y:S01]  /*2500*/  MOV R5, R3 ;  /* 0x0000000300057202 */ /* 0x000fe20000000f00 */
[----:B------:R-:W-:Y:S01]  /*2510*/  IMAD.MOV.U32 R26, RZ, RZ, R25 ;  /* 0x000000ffff1a7224 */ /* 0x000fe200078e0019 */
[----:B------:R-:W-:Y:S01]  /*2520*/  MOV R23, R22 ;  /* 0x0000001600177202 */ /* 0x000fe20000000f00 */
[--C-:B------:R-:W-:Y:S02]  /*2530*/  IMAD.MOV.U32 R8, RZ, RZ, R7.reuse ;  /* 0x000000ffff087224 */ /* 0x100fe400078e0007 */
[----:B------:R-:W-:Y:S02]  /*2540*/  IMAD.MOV.U32 R2, RZ, RZ, R7 ;  /* 0x000000ffff027224 */ /* 0x000fe400078e0007 */
[----:B0-----:R-:W-:-:S07]  /*2550*/  IMAD.MOV.U32 R24, RZ, RZ, R22 ;  /* 0x000000ffff187224 */ /* 0x001fce00078e0016 */
.L_x_2468:
[----:B------:R-:W0:Y:S01]  /*2560*/  LDC R21, c[0x0][0x3a4] ;  /* 0x0000e900ff157b82 */ /* 0x000e220000000800 */
[C---:B------:R-:W-:Y:S01]  /*2570*/  IMAD.WIDE.U32 R14, R27.reuse, 0x8, R10 ;  /* 0x000000081b0e7825 */ /* 0x040fe200078e000a */
[----:B------:R-:W-:Y:S04]  /*2580*/  STL [R1+0x3c], R9 ;  /* 0x00003c0901007387 */ /* 0x000fe80000100800 */
[----:B-----5:R-:W-:Y:S04]  /*2590*/  STL [R1+0x38], R13 ;  /* 0x0000380d01007387 */ /* 0x020fe80000100800 */
[----:B------:R-:W2:Y:S04]  /*25a0*/  LDG.E.64 R14, desc[UR36][R14.64] ;  /* 0x000000240e0e7981 */ /* 0x000ea8000c1e1b00 */
[----:B------:R1:W-:Y:S04]  /*25b0*/  STL [R1+0x34], R12 ;  /* 0x0000340c01007387 */ /* 0x0003e80000100800 */
[----:B-1----:R-:W3:Y:S01]  /*25c0*/  LDL.LU R12, [R1] ;  /* 0x00000000010c7983 */ /* 0x002ee20000300800 */
[----:B0-----:R-:W-:Y:S01]  /*25d0*/  IMAD.IADD R9, R27, 0x1, R21 ;  /* 0x000000011b097824 */ /* 0x001fe200078e0215 */
[----:B------:R-:W-:-:S02]  /*25e0*/  ISETP.GE.U32.AND P0, PT, R5, R27, PT ;  /* 0x0000001b0500720c */ /* 0x000fc40003f06070 */
[----:B------:R0:W-:Y:S01]  /*25f0*/  STL [R1+0x30], R0 ;  /* 0x0000300001007387 */ /* 0x0001e20000100800 */
[----:B------:R-:W-:-:S06]  /*2600*/  IMAD.WIDE.U32 R16, R9, 0x8, R10 ;  /* 0x0000000809107825 */ /* 0x000fcc00078e000a */
[----:B------:R-:W4:Y:S01]  /*2610*/  LDG.E.64 R16, desc[UR36][R16.64] ;  /* 0x0000002410107981 */ /* 0x000f22000c1e1b00 */
[----:B------:R-:W-:-:S03]  /*2620*/  IMAD.IADD R28, R9, 0x1, R21 ;  /* 0x00000001091c7824 */ /* 0x000fc600078e0215 */
[----:B0-----:R-:W4:Y:S02]  /*2630*/  LDL.LU R0, [R1+0x8] ;  /* 0x0000080001007983 */ /* 0x001f240000300800 */
[----:B------:R-:W-:Y:S02]  /*2640*/  IADD3 R29, PT, PT, R28, R21, RZ ;  /* 0x000000151c1d7210 */ /* 0x000fe40007ffe0ff */
[----:B------:R-:W4:Y:S01]  /*2650*/  LDL.LU R13, [R1+0x4] ;  /* 0x00000400010d7983 */ /* 0x000f220000300800 */
[----:B--2---:R-:W-:-:S04]  /*2660*/  ISETP.NE.U32.AND P1, PT, R2, R14, PT ;  /* 0x0000000e0200720c */ /* 0x004fc80003f25070 */
[----:B------:R-:W-:Y:S02]  /*2670*/  ISETP.NE.AND.EX P1, PT, R24, R15, PT, P1 ;  /* 0x0000000f1800720c */ /* 0x000fe40003f25310 */
[----:B------:R-:W-:Y:S02]  /*2680*/  ISETP.GT.U32.AND P2, PT, R2, R14, PT ;  /* 0x0000000e0200720c */ /* 0x000fe40003f44070 */
[----:B---3--:R-:W-:-:S04]  /*2690*/  ISETP.GE.AND.EX P0, PT, R12, RZ, PT, P0 ;  /* 0x000000ff0c00720c */ /* 0x008fc80003f06300 */
[----:B------:R-:W-:Y:S02]  /*26a0*/  SEL R18, RZ, 0xffffffff, !P0 ;  /* 0xffffffffff127807 */ /* 0x000fe40004000000 */
[----:B------:R-:W-:-:S04]  /*26b0*/  ISETP.GT.AND.EX P0, PT, R24, R15, PT, P2 ;  /* 0x0000000f1800720c */ /* 0x000fc80003f04320 */
[----:B------:R-:W-:Y:S02]  /*26c0*/  @P1 SEL R18, RZ, 0xffffffff, P0 ;  /* 0xffffffffff121807 */ /* 0x000fe40000000000 */
[-C--:B----4-:R-:W-:Y:S02]  /*26d0*/  ISETP.NE.U32.AND P1, PT, R8, R16.reuse, PT ;  /* 0x000000100800720c */ /* 0x090fe40003f25070 */
[----:B------:R-:W-:Y:S02]  /*26e0*/  LOP3.LUT R18, R18, 0x1, RZ, 0xc0, !PT ;  /* 0x0000000112127812 */ /* 0x000fe400078ec0ff */
[----:B------:R-:W-:Y:S02]  /*26f0*/  ISETP.NE.AND.EX P1, PT, R23, R17, PT, P1 ;  /* 0x000000111700720c */ /* 0x000fe40003f25310 */
[----:B------:R-:W-:Y:S01]  /*2700*/  ISETP.NE.U32.AND P3, PT, R18, 0x1, PT ;  /* 0x000000011200780c */ /* 0x000fe20003f65070 */
[----:B------:R-:W-:Y:S01]  /*2710*/  IMAD.WIDE.U32 R18, R28, 0x8, R10 ;  /* 0x000000081c127825 */ /* 0x000fe200078e000a */
[----:B------:R-:W-:-:S02]  /*2720*/  ISETP.GT.U32.AND P2, PT, R8, R16, PT ;  /* 0x000000100800720c */ /* 0x000fc40003f44070 */
[----:B------:R-:W-:Y:S02]  /*2730*/  ISETP.GE.U32.AND P0, PT, R4, R9, PT ;  /* 0x000000090400720c */ /* 0x000fe40003f06070 */
[----:B------:R-:W-:Y:S01]  /*2740*/  ISETP.GT.AND.EX P2, PT, R23, R17, PT, P2 ;  /* 0x000000111700720c */ /* 0x000fe20003f44320 */
[----:B------:R-:W2:Y:S01]  /*2750*/  LDG.E.64 R18, desc[UR36][R18.64] ;  /* 0x0000002412127981 */ /* 0x000ea2000c1e1b00 */
[----:B------:R-:W-:Y:S02]  /*2760*/  ISETP.GE.AND.EX P0, PT, R26, RZ, PT, P0 ;  /* 0x000000ff1a00720c */ /* 0x000fe40003f06300 */
[----:B------:R-:W-:Y:S02]  /*2770*/  SEL R20, RZ, 0xffffffff, P2 ;  /* 0xffffffffff147807 */ /* 0x000fe40001000000 */
[----:B------:R-:W-:-:S04]  /*2780*/  @!P1 SEL R20, RZ, 0xffffffff, !P0 ;  /* 0xffffffffff149807 */ /* 0x000fc80004000000 */
[----:B------:R-:W-:-:S04]  /*2790*/  LOP3.LUT R20, R20, 0x1, RZ, 0xc0, !PT ;  /* 0x0000000114147812 */ /* 0x000fc800078ec0ff */
[----:B------:R-:W-:Y:S01]  /*27a0*/  ISETP.NE.U32.AND P4, PT, R20, 0x1, PT ;  /* 0x000000011400780c */ /* 0x000fe20003f85070 */
[----:B------:R-:W-:-:S03]  /*27b0*/  IMAD.WIDE.U32 R20, R29, 0x8, R10 ;  /* 0x000000081d147825 */ /* 0x000fc600078e000a */
[----:B------:R-:W-:Y:S02]  /*27c0*/  SEL R4, R9, R4, !P4 ;  /* 0x0000000409047207 */ /* 0x000fe40006000000 */
[----:B------:R-:W3:Y:S04]  /*27d0*/  LDL.LU R9, [R1+0x3c] ;  /* 0x00003c0001097983 */ /* 0x000ee80000300800 */
[----:B------:R-:W4:Y:S01]  /*27e0*/  LDG.E.64 R20, desc[UR36][R20.64] ;  /* 0x0000002414147981 */ /* 0x000f22000c1e1b00 */
[----:B------:R-:W-:Y:S02]  /*27f0*/  ISETP.GE.U32.AND P1, PT, R3, R28, PT ;  /* 0x0000001c0300720c */ /* 0x000fe40003f26070 */
[----:B------:R-:W-:Y:S02]  /*2800*/  SEL R5, R27, R5, !P3 ;  /* 0x000000051b057207 */ /* 0x000fe40005800000 */
[----:B------:R-:W-:-:S02]  /*2810*/  ISETP.GE.AND.EX P1, PT, R25, RZ, PT, P1 ;  /* 0x000000ff1900720c */ /* 0x000fc40003f26310 */
[----:B------:R-:W-:Y:S02]  /*2820*/  SEL R12, R12, RZ, P3 ;  /* 0x000000ff0c0c7207 */ /* 0x000fe40001800000 */
[----:B--2---:R-:W-:-:S04]  /*2830*/  ISETP.NE.U32.AND P0, PT, R7, R18, PT ;  /* 0x000000120700720c */ /* 0x004fc80003f05070 */
[----:B------:R-:W-:Y:S02]  /*2840*/  ISETP.NE.AND.EX P0, PT, R22, R19, PT, P0 ;  /* 0x000000131600720c */ /* 0x000fe40003f05300 */
[----:B------:R-:W-:-:S04]  /*2850*/  ISETP.GT.U32.AND P2, PT, R7, R18, PT ;  /* 0x000000120700720c */ /* 0x000fc80003f44070 */
[----:B------:R-:W-:-:S04]  /*2860*/  ISETP.GT.AND.EX P2, PT, R22, R19, PT, P2 ;  /* 0x000000131600720c */ /* 0x000fc80003f44320 */
[----:B------:R-:W-:-:S03]  /*2870*/  SEL R27, RZ, 0xffffffff, P2 ;  /* 0xffffffffff1b7807 */ /* 0x000fc60001000000 */
[----:B------:R-:W-:-:S04]  /*2880*/  @!P0 SEL R27, RZ, 0xffffffff, !P1 ;  /* 0xffffffffff1b8807 */ /* 0x000fc80004800000 */
[----:B------:R-:W-:Y:S02]  /*2890*/  LOP3.LUT R27, R27, 0x1, RZ, 0xc0, !PT ;  /* 0x000000011b1b7812 */ /* 0x000fe400078ec0ff */
[CC--:B----4-:R-:W-:Y:S02]  /*28a0*/  ISETP.NE.U32.AND P0, PT, R6.reuse, R20.reuse, PT ;  /* 0x000000140600720c */ /* 0x0d0fe40003f05070 */
[----:B------:R-:W-:Y:S02]  /*28b0*/  ISETP.NE.U32.AND P5, PT, R27, 0x1, PT ;  /* 0x000000011b00780c */ /* 0x000fe40003fa5070 */
[----:B---3--:R-:W-:Y:S02]  /*28c0*/  ISETP.NE.AND.EX P0, PT, R9, R21, PT, P0 ;  /* 0x000000150900720c */ /* 0x008fe40003f05300 */
[----:B------:R-:W-:Y:S02]  /*28d0*/  ISETP.GT.U32.AND P1, PT, R6, R20, PT ;  /* 0x000000140600720c */ /* 0x000fe40003f24070 */
[----:B------:R-:W-:-:S02]  /*28e0*/  ISETP.GE.U32.AND P2, PT, R13, R29, PT ;  /* 0x0000001d0d00720c */ /* 0x000fc40003f46070 */
[----:B------:R-:W-:Y:S02]  /*28f0*/  SEL R3, R28, R3, !P5 ;  /* 0x000000031c037207 */ /* 0x000fe40006800000 */
[----:B------:R-:W0:Y:S01]  /*2900*/  LDC R28, c[0x0][0x3a4] ;  /* 0x0000e900ff1c7b82 */ /* 0x000e220000000800 */
[----:B------:R-:W-:Y:S02]  /*2910*/  ISETP.GT.AND.EX P1, PT, R9, R21, PT, P1 ;  /* 0x000000150900720c */ /* 0x000fe40003f24310 */
[----:B------:R-:W-:Y:S02]  /*2920*/  ISETP.GE.AND.EX P2, PT, R0, RZ, PT, P2 ;  /* 0x000000ff0000720c */ /* 0x000fe40003f46320 */
[----:B------:R-:W-:Y:S02]  /*2930*/  SEL R27, RZ, 0xffffffff, P1 ;  /* 0xffffffffff1b7807 */ /* 0x000fe40000800000 */
[----:B------:R-:W-:-:S04]  /*2940*/  @!P0 SEL R27, RZ, 0xffffffff, !P2 ;  /* 0xffffffffff1b8807 */ /* 0x000fc80005000000 */
[----:B------:R-:W-:-:S04]  /*2950*/  LOP3.LUT R27, R27, 0x1, RZ, 0xc0, !PT ;  /* 0x000000011b1b7812 */ /* 0x000fc800078ec0ff */
[----:B------:R-:W-:-:S04]  /*2960*/  ISETP.NE.U32.AND P0, PT, R27, 0x1, PT ;  /* 0x000000011b00780c */ /* 0x000fc80003f05070 */
[----:B------:R-:W-:-:S05]  /*2970*/  SEL R13, R29, R13, !P0 ;  /* 0x0000000d1d0d7207 */ /* 0x000fca0004000000 */
[----:B------:R1:W-:Y:S01]  /*2980*/  STL [R1+0x4], R13 ;  /* 0x0000040d01007387 */ /* 0x0003e20000100800 */
[----:B0-----:R-:W-:-:S03]  /*2990*/  IMAD.IADD R27, R29, 0x1, R28 ;  /* 0x000000011d1b7824 */ /* 0x001fc600078e021c */
[----:B-1----:R0:W5:Y:S04]  /*29a0*/  LDL.LU R13, [R1+0x38] ;  /* 0x00003800010d7983 */ /* 0x0021680000300800 */
[----:B------:R-:W2:Y:S01]  /*29b0*/  LDL R29, [R1+0x10] ;  /* 0x00001000011d7983 */ /* 0x000ea20000100800 */
[----:B------:R-:W-:-:S03]  /*29c0*/  SEL R0, R0, RZ, P0 ;  /* 0x000000ff00007207 */ /* 0x000fc60000000000 */
[----:B------:R1:W-:Y:S04]  /*29d0*/  STL [R1], R12 ;  /* 0x0000000c01007387 */ /* 0x0003e80000100800 */
[----:B-1----:R0:W5:Y:S04]  /*29e0*/  LDL.LU R12, [R1+0x34] ;  /* 0x00003400010c7983 */ /* 0x0021680000300800 */
[----:B------:R1:W-:Y:S04]  /*29f0*/  STL [R1+0x8], R0 ;  /* 0x0000080001007387 */ /* 0x0003e80000100800 */
[----:B-1----:R0:W5:Y:S01]  /*2a00*/  LDL.LU R0, [R1+0x30] ;  /* 0x0000300001007983 */ /* 0x0021620000300800 */
[----:B------:R-:W-:Y:S01]  /*2a10*/  IMAD R28, R28, 0x3, R27 ;  /* 0x000000031c1c7824 */ /* 0x000fe200078e021b */
[----:B------:R-:W-:-:S02]  /*2a20*/  SEL R2, R14, R2, !P3 ;  /* 0x000000020e027207 */ /* 0x000fc40005800000 */
[----:B------:R-:W-:Y:S02]  /*2a30*/  SEL R24, R15, R24, !P3 ;  /* 0x000000180f187207 */ /* 0x000fe40005800000 */
[----:B------:R-:W-:Y:S02]  /*2a40*/  SEL R8, R16, R8, !P4 ;  /* 0x0000000810087207 */ /* 0x000fe40006000000 */
[----:B------:R-:W-:Y:S02]  /*2a50*/  SEL R23, R17, R23, !P4 ;  /* 0x0000001711177207 */ /* 0x000fe40006000000 */
[----:B------:R-:W-:Y:S02]  /*2a60*/  SEL R26, R26, RZ, P4 ;  /* 0x000000ff1a1a7207 */ /* 0x000fe40002000000 */
[----:B------:R-:W-:Y:S02]  /*2a70*/  SEL R7, R18, R7, !P5 ;  /* 0x0000000712077207 */ /* 0x000fe40006800000 */
[----:B------:R-:W-:-:S02]  /*2a80*/  SEL R22, R19, R22, !P5 ;  /* 0x0000001613167207 */ /* 0x000fc40006800000 */
[----:B------:R-:W-:Y:S02]  /*2a90*/  SEL R25, R25, RZ, P5 ;  /* 0x000000ff19197207 */ /* 0x000fe40002800000 */
[----:B------:R-:W-:Y:S02]  /*2aa0*/  SEL R6, R20, R6, !P0 ;  /* 0x0000000614067207 */ /* 0x000fe40004000000 */
[----:B------:R-:W-:Y:S02]  /*2ab0*/  SEL R9, R21, R9, !P0 ;  /* 0x0000000915097207 */ /* 0x000fe40004000000 */
[----:B--2---:R-:W-:-:S13]  /*2ac0*/  ISETP.GE.U32.AND P1, PT, R28, R29, PT ;  /* 0x0000001d1c00720c */ /* 0x004fda0003f26070 */
[----:B0-----:R-:W-:Y:S05]  /*2ad0*/  @!P1 BRA `(.L_x_2468) ;  /* 0xfffffff800a09947 */ /* 0x001fea000383ffff */
[----:B------:R-:W-:Y:S05]  /*2ae0*/  BSYNC.RECONVERGENT B2 ;  /* 0x0000000000027941 */ /* 0x000fea0003800200 */
.L_x_2467:
[----:B------:R-:W-:Y:S05]  /*2af0*/  BSYNC.RECONVERGENT B1 ;  /* 0x0000000000017941 */ /* 0x000fea0003800200 */
.L_x_2466:
[----:B------:R-:W2:Y:S01]  /*2b00*/  LDL R10, [R1+0x10] ;  /* 0x00001000010a7983 */ /* 0x000ea20000100800 */
[----:B------:R-:W0:Y:S03]  /*2b10*/  LDC R11, c[0x0][0x3a4] ;  /* 0x0000e900ff0b7b82 */ /* 0x000e260000000800 */
[----:B------:R1:W5:Y:S04]  /*2b20*/  LDL R29, [R1+0x4] ;  /* 0x00000400011d7983 */ /* 0x0003680000100800 */
[----:B------:R1:W5:Y:S01]  /*2b30*/  LDL R28, [R1+0x8] ;  /* 0x00000800011c7983 */ /* 0x0003620000100800 */
[----:B------:R-:W-:Y:S01]  /*2b40*/  BSSY.RECONVERGENT B1, `(.L_x_2469) ;  /* 0x0000016000017945 */ /* 0x000fe20003800200 */
[----:B--2---:R-:W-:-:S13]  /*2b50*/  ISETP.GE.U32.AND P0, PT, R27, R10, PT ;  /* 0x0000000a1b00720c */ /* 0x004fda0003f06070 */
[----:B01----:R-:W-:Y:S05]  /*2b60*/  @P0 BRA `(.L_x_2470) ;  /* 0x00000000004c0947 */ /* 0x003fea0003800000 */
[----:B-----5:R-:W-:-:S05]  /*2b70*/  IADD3 R12, P1, PT, R0, R12, RZ ;  /* 0x0000000c000c7210 */ /* 0x020fca0007f3e0ff */
[----:B------:R-:W-:Y:S02]  /*2b80*/  IMAD.X R13, RZ, RZ, R13, P1 ;  /* 0x000000ffff0d7224 */ /* 0x000fe400008e060d */
[----:B------:R-:W-:-:S06]  /*2b90*/  IMAD.WIDE.U32 R14, R27, 0x8, R12 ;  /* 0x000000081b0e7825 */ /* 0x000fcc00078e000c */
[----:B------:R-:W5:Y:S01]  /*2ba0*/  LDG.E.64 R14, desc[UR36][R14.64] ;  /* 0x000000240e0e7981 */ /* 0x000f62000c1e1b00 */
[----:B------:R-:W-:-:S05]  /*2bb0*/  IMAD.IADD R0, R27, 0x1, R11 ;  /* 0x000000011b007824 */ /* 0x000fca00078e020b */
[----:B------:R-:W-:-:S13]  /*2bc0*/  ISETP.GE.U32.AND P1, PT, R0, R10, PT ;  /* 0x0000000a0000720c */ /* 0x000fda0003f26070 */
[----:B------:R-:W-:Y:S05]  /*2bd0*/  @P1 BRA `(.L_x_2470) ;  /* 0x0000000000301947 */ /* 0x000fea0003800000 */
[----:B------:R-:W-:-:S06]  /*2be0*/  IMAD.WIDE.U32 R16, R0, 0x8, R12 ;  /* 0x0000000800107825 */ /* 0x000fcc00078e000c */
[----:B------:R-:W5:Y:S01]  /*2bf0*/  LDG.E.64 R16, desc[UR36][R16.64] ;  /* 0x0000002410107981 */ /* 0x000f62000c1e1b00 */
[----:B------:R-:W-:-:S04]  /*2c00*/  IADD3 R0, PT, PT, R0, R11, RZ ;  /* 0x0000000b00007210 */ /* 0x000fc80007ffe0ff */
[----:B------:R-:W-:-:S13]  /*2c10*/  ISETP.GE.U32.AND P1, PT, R0, R10, PT ;  /* 0x0000000a0000720c */ /* 0x000fda0003f26070 */
[----:B------:R-:W-:Y:S05]  /*2c20*/  @P1 BRA `(.L_x_2470) ;  /* 0x00000000001c1947 */ /* 0x000fea0003800000 */
[----:B------:R-:W-:Y:S02]  /*2c30*/  IMAD.MOV.U32 R19, RZ, RZ, R10 ;  /* 0x000000ffff137224 */ /* 0x000fe400078e000a */
[----:B------:R-:W-:-:S05]  /*2c40*/  IMAD.IADD R10, R0, 0x1, R11 ;  /* 0x00000001000a7824 */ /* 0x000fca00078e020b */
[----:B------:R-:W-:Y:S01]  /*2c50*/  ISETP.GE.U32.AND P1, PT, R10, R19, PT ;  /* 0x000000130a00720c */ /* 0x000fe20003f26070 */
[----:B------:R-:W-:-:S06]  /*2c60*/  IMAD.WIDE.U32 R18, R0, 0x8, R12 ;  /* 0x0000000800127825 */ /* 0x000fcc00078e000c */
[----:B------:R-:W5:Y:S06]  /*2c70*/  LDG.E.64 R18, desc[UR36][R18.64] ;  /* 0x0000002412127981 */ /* 0x000f6c000c1e1b00 */
[----:B------:R-:W-:-:S05]  /*2c80*/  @!P1 IMAD.WIDE.U32 R12, R10, 0x8, R12 ;  /* 0x000000080a0c9825 */ /* 0x000fca00078e000c */
[----:B------:R0:W5:Y:S02]  /*2c90*/  @!P1 LDG.E.64 R20, desc[UR36][R12.64] ;  /* 0x000000240c149981 */ /* 0x000164000c1e1b00 */
.L_x_2470:
[----:B------:R-:W-:Y:S05]  /*2ca0*/  BSYNC.RECONVERGENT B1 ;  /* 0x0000000000017941 */ /* 0x000fea0003800200 */
.L_x_2469:
[----:B------:R-:W-:Y:S04]  /*2cb0*/  BSSY.RECONVERGENT B1, `(.L_x_2471) ;  /* 0x0000048000017945 */ /* 0x000fe80003800200 */
[----:B------:R-:W-:Y:S05]  /*2cc0*/  @P0 BRA `(.L_x_2472) ;  /* 0x0000000400180947 */ /* 0x000fea0003800000 */
[----:B------:R-:W2:Y:S04]  /*2cd0*/  LDL.LU R10, [R1] ;  /* 0x00000000010a7983 */ /* 0x000ea80000300800 */
[----:B0----5:R-:W3:Y:S01]  /*2ce0*/  LDL R12, [R1+0x10] ;  /* 0x00001000010c7983 */ /* 0x021ee20000100800 */
[CC--:B------:R-:W-:Y:S02]  /*2cf0*/  ISETP.NE.U32.AND P1, PT, R2.reuse, R14.reuse, PT ;  /* 0x0000000e0200720c */ /* 0x0c0fe40003f25070 */
[----:B------:R-:W-:Y:S02]  /*2d00*/  ISETP.GT.U32.AND P2, PT, R2, R14, PT ;  /* 0x0000000e0200720c */ /* 0x000fe40003f44070 */
[----:B------:R-:W-:Y:S02]  /*2d10*/  ISETP.NE.AND.EX P1, PT, R24, R15, PT, P1 ;  /* 0x0000000f1800720c */ /* 0x000fe40003f25310 */
[----:B------:R-:W-:-:S02]  /*2d20*/  ISETP.GE.U32.AND P0, PT, R5, R27, PT ;  /* 0x0000001b0500720c */ /* 0x000fc40003f06070 */
[----:B------:R-:W-:-:S04]  /*2d30*/  ISETP.GT.AND.EX P2, PT, R24, R15, PT, P2 ;  /* 0x0000000f1800720c */ /* 0x000fc80003f44320 */
[----:B------:R-:W-:Y:S02]  /*2d40*/  SEL R0, RZ, 0xffffffff, P2 ;  /* 0xffffffffff007807 */ /* 0x000fe40001000000 */
[----:B--2---:R-:W-:-:S04]  /*2d50*/  ISETP.GE.AND.EX P0, PT, R10, RZ, PT, P0 ;  /* 0x000000ff0a00720c */ /* 0x004fc80003f06300 */
[----:B------:R-:W-:-:S04]  /*2d60*/  @!P1 SEL R0, RZ, 0xffffffff, !P0 ;  /* 0xffffffffff009807 */ /* 0x000fc80004000000 */
[----:B------:R-:W-:-:S04]  /*2d70*/  LOP3.LUT R0, R0, 0x1, RZ, 0xc0, !PT ;  /* 0x0000000100007812 */ /* 0x000fc800078ec0ff */
[----:B------:R-:W-:-:S04]  /*2d80*/  ISETP.NE.U32.AND P0, PT, R0, 0x1, PT ;  /* 0x000000010000780c */ /* 0x000fc80003f05070 */
[----:B------:R-:W-:Y:S02]  /*2d90*/  SEL R10, R10, RZ, P0 ;  /* 0x000000ff0a0a7207 */ /* 0x000fe40000000000 */
[C---:B------:R-:W-:Y:S01]  /*2da0*/  SEL R5, R27.reuse, R5, !P0 ;  /* 0x000000051b057207 */ /* 0x040fe20004000000 */
[----:B------:R-:W-:Y:S01]  /*2db0*/  IMAD.IADD R27, R27, 0x1, R11 ;  /* 0x000000011b1b7824 */ /* 0x000fe200078e020b */
[----:B------:R-:W-:Y:S01]  /*2dc0*/  SEL R2, R14, R2, !P0 ;  /* 0x000000020e027207 */ /* 0x000fe20004000000 */
[----:B------:R1:W-:Y:S01]  /*2dd0*/  STL [R1], R10 ;  /* 0x0000000a01007387 */ /* 0x0003e20000100800 */
[----:B------:R-:W-:Y:S02]  /*2de0*/  SEL R24, R15, R24, !P0 ;  /* 0x000000180f187207 */ /* 0x000fe40004000000 */
[----:B---3--:R-:W-:-:S13]  /*2df0*/  ISETP.GE.U32.AND P1, PT, R27, R12, PT ;  /* 0x0000000c1b00720c */ /* 0x008fda0003f26070 */
[----:B-1----:R-:W-:Y:S05]  /*2e00*/  @P1 BRA `(.L_x_2472) ;  /* 0x0000000000c81947 */ /* 0x002fea0003800000 */
[CC--:B------:R-:W-:Y:S02]  /*2e10*/  ISETP.NE.U32.AND P1, PT, R8.reuse, R16.reuse, PT ;  /* 0x000000100800720c */ /* 0x0c0fe40003f25070 */
[----:B------:R-:W-:Y:S02]  /*2e20*/  ISETP.GT.U32.AND P2, PT, R8, R16, PT ;  /* 0x000000100800720c */ /* 0x000fe40003f44070 */
[C---:B------:R-:W-:Y:S02]  /*2e30*/  ISETP.NE.AND.EX P1, PT, R23.reuse, R17, PT, P1 ;  /* 0x000000111700720c */ /* 0x040fe40003f25310 */
[----:B------:R-:W-:Y:S02]  /*2e40*/  ISETP.GE.U32.AND P0, PT, R4, R27, PT ;  /* 0x0000001b0400720c */ /* 0x000fe40003f06070 */
[----:B------:R-:W-:Y:S02]  /*2e50*/  ISETP.GT.AND.EX P2, PT, R23, R17, PT, P2 ;  /* 0x000000111700720c */ /* 0x000fe40003f44320 */
[----:B------:R-:W-:-:S02]  /*2e60*/  ISETP.GE.AND.EX P0, PT, R26, RZ, PT, P0 ;  /* 0x000000ff1a00720c */ /* 0x000fc40003f06300 */
[----:B------:R-:W-:-:S05]  /*2e70*/  SEL R0, RZ, 0xffffffff, P2 ;  /* 0xffffffffff007807 */ /* 0x000fca0001000000 */
[----:B------:R-:W-:-:S04]  /*2e80*/  @!P1 SEL R0, RZ, 0xffffffff, !P0 ;  /* 0xffffffffff009807 */ /* 0x000fc80004000000 */
[----:B------:R-:W-:-:S04]  /*2e90*/  LOP3.LUT R0, R0, 0x1, RZ, 0xc0, !PT ;  /* 0x0000000100007812 */ /* 0x000fc800078ec0ff */
[----:B------:R-:W-:Y:S02]  /*2ea0*/  ISETP.NE.U32.AND P0, PT, R0, 0x1, PT ;  /* 0x000000010000780c */ /* 0x000fe40003f05070 */
[----:B------:R-:W-:Y:S02]  /*2eb0*/  IADD3 R0, PT, PT, R27, R11, RZ ;  /* 0x0000000b1b007210 */ /* 0x000fe40007ffe0ff */
[----:B------:R-:W-:Y:S02]  /*2ec0*/  SEL R8, R16, R8, !P0 ;  /* 0x0000000810087207 */ /* 0x000fe40004000000 */
[----:B------:R-:W-:Y:S02]  /*2ed0*/  ISETP.GE.U32.AND P1, PT, R0, R12, PT ;  /* 0x0000000c0000720c */ /* 0x000fe40003f26070 */
[----:B------:R-:W-:Y:S02]  /*2ee0*/  SEL R23, R17, R23, !P0 ;  /* 0x0000001711177207 */ /* 0x000fe40004000000 */
[----:B------:R-:W-:-:S02]  /*2ef0*/  SEL R4, R27, R4, !P0 ;  /* 0x000000041b047207 */ /* 0x000fc40004000000 */
[----:B------:R-:W-:-:S07]  /*2f00*/  SEL R26, R26, RZ, P0 ;  /* 0x000000ff1a1a7207 */ /* 0x000fce0000000000 */
[----:B------:R-:W-:Y:S05]  /*2f10*/  @P1 BRA `(.L_x_2472) ;  /* 0x0000000000841947 */ /* 0x000fea0003800000 */
[CC--:B------:R-:W-:Y:S01]  /*2f20*/  ISETP.NE.U32.AND P1, PT, R7.reuse, R18.reuse, PT ;  /* 0x000000120700720c */ /* 0x0c0fe20003f25070 */
[----:B------:R-:W-:Y:S01]  /*2f30*/  IMAD.IADD R11, R0, 0x1, R11 ;  /* 0x00000001000b7824 */ /* 0x000fe200078e020b */
[----:B------:R-:W-:Y:S02]  /*2f40*/  ISETP.GT.U32.AND P2, PT, R7, R18, PT ;  /* 0x000000120700720c */ /* 0x000fe40003f44070 */
[CC--:B------:R-:W-:Y:S02]  /*2f50*/  ISETP.NE.AND.EX P1, PT, R22.reuse, R19.reuse, PT, P1 ;  /* 0x000000131600720c */ /* 0x0c0fe40003f25310 */
[----:B------:R-:W-:Y:S02]  /*2f60*/  ISETP.GE.U32.AND P0, PT, R3, R0, PT ;  /* 0x000000000300720c */ /* 0x000fe40003f06070 */
[----:B------:R-:W-:Y:S02]  /*2f70*/  ISETP.GT.AND.EX P2, PT, R22, R19, PT, P2 ;  /* 0x000000131600720c */ /* 0x000fe40003f44320 */
[----:B------:R-:W-:-:S02]  /*2f80*/  ISETP.GE.AND.EX P0, PT, R25, RZ, PT, P0 ;  /* 0x000000ff1900720c */ /* 0x000fc40003f06300 */
[----:B------:R-:W-:-:S05]  /*2f90*/  SEL R10, RZ, 0xffffffff, P2 ;  /* 0xffffffffff0a7807 */ /* 0x000fca0001000000 */
[----:B------:R-:W-:Y:S02]  /*2fa0*/  @!P1 SEL R10, RZ, 0xffffffff, !P0 ;  /* 0xffffffffff0a9807 */ /* 0x000fe40004000000 */
[----:B------:R-:W-:Y:S02]  /*2fb0*/  ISETP.GE.U32.AND P1, PT, R11, R12, PT ;  /* 0x0000000c0b00720c */ /* 0x000fe40003f26070 */
[----:B------:R-:W-:-:S04]  /*2fc0*/  LOP3.LUT R10, R10, 0x1, RZ, 0xc0, !PT ;  /* 0x000000010a0a7812 */ /* 0x000fc800078ec0ff */
[----:B------:R-:W-:-:S04]  /*2fd0*/  ISETP.NE.U32.AND P0, PT, R10, 0x1, PT ;  /* 0x000000010a00780c */ /* 0x000fc80003f05070 */
[----:B------:R-:W-:Y:S02]  /*2fe0*/  SEL R7, R18, R7, !P0 ;  /* 0x0000000712077207 */ /* 0x000fe40004000000 */
[----:B------:R-:W-:Y:S02]  /*2ff0*/  SEL R22, R19, R22, !P0 ;  /* 0x0000001613167207 */ /* 0x000fe40004000000 */
[----:B------:R-:W-:Y:S02]  /*3000*/  SEL R3, R0, R3, !P0 ;  /* 0x0000000300037207 */ /* 0x000fe40004000000 */
[----:B------:R-:W-:Y:S01]  /*3010*/  SEL R25, R25, RZ, P0 ;  /* 0x000000ff19197207 */ /* 0x000fe20000000000 */
[----:B------:R-:W-:Y:S06]  /*3020*/  @P1 BRA `(.L_x_2472) ;  /* 0x0000000000401947 */ /* 0x000fec0003800000 */
[CC--:B------:R-:W-:Y:S02]  /*3030*/  ISETP.NE.U32.AND P1, PT, R6.reuse, R20.reuse, PT ;  /* 0x000000140600720c */ /* 0x0c0fe40003f25070 */
[----:B------:R-:W-:Y:S02]  /*3040*/  ISETP.GT.U32.AND P2, PT, R6, R20, PT ;  /* 0x000000140600720c */ /* 0x000fe40003f44070 */
[----:B------:R-:W-:Y:S02]  /*3050*/  ISETP.NE.AND.EX P1, PT, R9, R21, PT, P1 ;  /* 0x000000150900720c */ /* 0x000fe40003f25310 */
[----:B------:R-:W-:Y:S02]  /*3060*/  ISETP.GE.U32.AND P0, PT, R29, R11, PT ;  /* 0x0000000b1d00720c */ /* 0x000fe40003f06070 */
[----:B------:R-:W-:Y:S02]  /*3070*/  ISETP.GT.AND.EX P2, PT, R9, R21, PT, P2 ;  /* 0x000000150900720c */ /* 0x000fe40003f44320 */
[----:B------:R-:W-:-:S02]  /*3080*/  ISETP.GE.AND.EX P0, PT, R28, RZ, PT, P0 ;  /* 0x000000ff1c00720c */ /* 0x000fc40003f06300 */
[----:B------:R-:W-:-:S05]  /*3090*/  SEL R0, RZ, 0xffffffff, P2 ;  /* 0xffffffffff007807 */ /* 0x000fca0001000000 */
[----:B------:R-:W-:-:S04]  /*30a0*/  @!P1 SEL R0, RZ, 0xffffffff, !P0 ;  /* 0xffffffffff009807 */ /* 0x000fc80004000000 */
[----:B------:R-:W-:-:S04]  /*30b0*/  LOP3.LUT R0, R0, 0x1, RZ, 0xc0, !PT ;  /* 0x0000000100007812 */ /* 0x000fc800078ec0ff */
[----:B------:R-:W-:-:S04]  /*30c0*/  ISETP.NE.U32.AND P0, PT, R0, 0x1, PT ;  /* 0x000000010000780c */ /* 0x000fc80003f05070 */
[----:B------:R-:W-:Y:S02]  /*30d0*/  SEL R28, R28, RZ, P0 ;  /* 0x000000ff1c1c7207 */ /* 0x000fe40000000000 */
[----:B------:R-:W-:Y:S02]  /*30e0*/  SEL R29, R11, R29, !P0 ;  /* 0x0000001d0b1d7207 */ /* 0x000fe40004000000 */
[----:B------:R-:W-:Y:S01]  /*30f0*/  SEL R6, R20, R6, !P0 ;  /* 0x0000000614067207 */ /* 0x000fe20004000000 */
[----:B------:R1:W-:Y:S01]  /*3100*/  STL [R1+0x8], R28 ;  /* 0x0000081c01007387 */ /* 0x0003e20000100800 */
[----:B------:R-:W-:-:S03]  /*3110*/  SEL R9, R21, R9, !P0 ;  /* 0x0000000915097207 */ /* 0x000fc60004000000 */
[----:B------:R1:W-:Y:S04]  /*3120*/  STL [R1+0x4], R29 ;  /* 0x0000041d01007387 */ /* 0x0003e80000100800 */
.L_x_2472:
[----:B------:R-:W-:Y:S05]  /*3130*/  BSYNC.RECONVERGENT B1 ;  /* 0x0000000000017941 */ /* 0x000fea0003800200 */
.L_x_2471:
[----:B------:R-:W2:Y:S01]  /*3140*/  LDL.LU R10, [R1] ;  /* 0x00000000010a7983 */ /* 0x000ea20000300800 */
[CC--:B------:R-:W-:Y:S02]  /*3150*/  ISETP.NE.U32.AND P1, PT, R2.reuse, R8.reuse, PT ;  /* 0x000000080200720c */ /* 0x0c0fe40003f25070 */
[----:B------:R-:W-:Y:S02]  /*3160*/  ISETP.GT.U32.AND P2, PT, R2, R8, PT ;  /* 0x000000080200720c */ /* 0x000fe40003f44070 */
[CC--:B------:R-:W-:Y:S02]  /*3170*/  ISETP.NE.AND.EX P1, PT, R24.reuse, R23.reuse, PT, P1 ;  /* 0x000000171800720c */ /* 0x0c0fe40003f25310 */
[----:B------:R-:W-:Y:S02]  /*3180*/  ISETP.GE.U32.AND P0, PT, R5, R4, PT ;  /* 0x000000040500720c */ /* 0x000fe40003f06070 */
[----:B------:R-:W-:-:S04]  /*3190*/  ISETP.GT.AND.EX P2, PT, R24, R23, PT, P2 ;  /* 0x000000171800720c */ /* 0x000fc80003f44320 */
[----:B-----5:R-:W-:Y:S02]  /*31a0*/  SEL R0, RZ, 0xffffffff, P2 ;  /* 0xffffffffff007807 */ /* 0x020fe40001000000 */
[----:B--2---:R-:W-:-:S04]  /*31b0*/  ISETP.GE.AND.EX P0, PT, R10, R26, PT, P0 ;  /* 0x0000001a0a00720c */ /* 0x004fc80003f06300 */
        /* <DEDUP_REMOVED lines=36> */
.L_x_2465:
[----:B------:R-:W1:Y:S02]  /*3400*/  LDC R2, c[0x0][0x3d8] ;  /* 0x0000f600ff027b82 */ /* 0x000e640000000800 */
[----:B-1----:R-:W-:-:S13]  /*3410*/  ISETP.NE.AND P0, PT, R2, 0x1, PT ;  /* 0x000000010200780c */ /* 0x002fda0003f05270 */
[----:B------:R-:W-:Y:S05]  /*3420*/  @P0 BRA `(.L_x_2473) ;  /* 0x0000001000680947 */ /* 0x000fea0003800000 */
[----:B------:R-:W2:Y:S01]  /*3430*/  LDL R6, [R1+0x10] ;  /* 0x0000100001067983 */ /* 0x000ea20000100800 */
[----:B------:R-:W1:Y:S01]  /*3440*/  LDC R3, c[0x0][0x390] ;  /* 0x0000e400ff037b82 */ /* 0x000e620000000800 */
[----:B------:R-:W-:Y:S01]  /*3450*/  BSSY.RECONVERGENT B1, `(.L_x_2474) ;  /* 0x000007d000017945 */ /* 0x000fe20003800200 */
[----:B------:R-:W-:-:S06]  /*3460*/  IMAD.MOV.U32 R23, RZ, RZ, R8 ;  /* 0x000000ffff177224 */ /* 0x000fcc00078e0008 */
[----:B------:R-:W3:Y:S08]  /*3470*/  LDC R28, c[0x0][0x394] ;  /* 0x0000e500ff1c7b82 */ /* 0x000ef00000000800 */
[----:B------:R-:W4:Y:S08]  /*3480*/  LDC R2, c[0x0][0x3a4] ;  /* 0x0000e900ff027b82 */ /* 0x000f300000000800 */
[----:B0-----:R-:W0:Y:S01]  /*3490*/  LDC R5, c[0x0][0x388] ;  /* 0x0000e200ff057b82 */ /* 0x001e220000000800 */
[----:B-1----:R1:W-:Y:S01]  /*34a0*/  STL [R1+0x4], R3 ;  /* 0x0000040301007387 */ /* 0x0023e20000100800 */
[----:B------:R-:W-:Y:S01]  /*34b0*/  IMAD.MOV.U32 R24, RZ, RZ, R3 ;  /* 0x000000ffff187224 */ /* 0x000fe200078e0003 */
[----:B------:R-:W-:-:S05]  /*34c0*/  MOV R26, R3 ;  /* 0x00000003001a7202 */ /* 0x000fca0000000f00 */
[----:B------:R-:W5:Y:S01]  /*34d0*/  LDC R9, c[0x0][0x38c] ;  /* 0x0000e300ff097b82 */ /* 0x000f620000000800 */
[----:B---3--:R1:W-:Y:S01]  /*34e0*/  STL [R1+0x8], R28 ;  /* 0x0000081c01007387 */ /* 0x0083e20000100800 */
[----:B------:R-:W-:-:S03]  /*34f0*/  IMAD.MOV.U32 R29, RZ, RZ, R28 ;  /* 0x000000ffff1d7224 */ /* 0x000fc600078e001c */
[----:B------:R1:W-:Y:S01]  /*3500*/  STL [R1], R28 ;  /* 0x0000001c01007387 */ /* 0x0003e20000100800 */
[----:B----4-:R-:W-:Y:S02]  /*3510*/  IMAD R2, R2, 0x3, R8 ;  /* 0x0000000302027824 */ /* 0x010fe400078e0208 */
[----:B0-----:R-:W-:Y:S02]  /*3520*/  IMAD.MOV.U32 R4, RZ, RZ, R5 ;  /* 0x000000ffff047224 */ /* 0x001fe400078e0005 */
[--C-:B-----5:R-:W-:Y:S02]  /*3530*/  IMAD.MOV.U32 R7, RZ, RZ, R9.reuse ;  /* 0x000000ffff077224 */ /* 0x120fe400078e0009 */
[--C-:B------:R-:W-:Y:S02]  /*3540*/  IMAD.MOV.U32 R8, RZ, RZ, R9.reuse ;  /* 0x000000ffff087224 */ /* 0x100fe400078e0009 */
[----:B------:R-:W-:Y:S01]  /*3550*/  IMAD.MOV.U32 R22, RZ, RZ, R9 ;  /* 0x000000ffff167224 */ /* 0x000fe200078e0009 */
[----:B--2---:R-:W-:Y:S01]  /*3560*/  ISETP.GE.U32.AND P0, PT, R2, R6, PT ;  /* 0x000000060200720c */ /* 0x004fe20003f06070 */
[----:B------:R-:W-:Y:S01]  /*3570*/  IMAD.MOV.U32 R6, RZ, RZ, R5 ;  /* 0x000000ffff067224 */ /* 0x000fe200078e0005 */
[----:B------:R-:W-:-:S11]  /*3580*/  MOV R2, R5 ;  /* 0x0000000500027202 */ /* 0x000fd60000000f00 */
[----:B-1----:R-:W-:Y:S05]  /*3590*/  @P0 BRA `(.L_x_2475) ;  /* 0x0000000400a00947 */ /* 0x002fea0003800000 */
[----:B------:R0:W-:Y:S01]  /*35a0*/  STL [R1], R28 ;  /* 0x0000001c01007387 */ /* 0x0001e20000100800 */
[----:B------:R-:W-:Y:S01]  /*35b0*/  BSSY.RECONVERGENT B2, `(.L_x_2475) ;  /* 0x0000066000027945 */ /* 0x000fe20003800200 */
[----:B------:R-:W-:Y:S01]  /*35c0*/  MOV R24, R3 ;  /* 0x0000000300187202 */ /* 0x000fe20000000f00 */
[----:B------:R-:W-:Y:S01]  /*35d0*/  IMAD.MOV.U32 R26, RZ, RZ, R3 ;  /* 0x000000ffff1a7224 */ /* 0x000fe200078e0003 */
[----:B------:R-:W-:Y:S01]  /*35e0*/  MOV R2, R5 ;  /* 0x0000000500027202 */ /* 0x000fe20000000f00 */
[----:B------:R-:W-:Y:S02]  /*35f0*/  IMAD.MOV.U32 R29, RZ, RZ, R28 ;  /* 0x000000ffff1d7224 */ /* 0x000fe400078e001c */
[----:B------:R-:W-:Y:S02]  /*3600*/  IMAD.MOV.U32 R6, RZ, RZ, R5 ;  /* 0x000000ffff067224 */ /* 0x000fe400078e0005 */
[--C-:B------:R-:W-:Y:S02]  /*3610*/  IMAD.MOV.U32 R8, RZ, RZ, R9.reuse ;  /* 0x000000ffff087224 */ /* 0x100fe400078e0009 */
[----:B0-----:R-:W-:-:S07]  /*3620*/  IMAD.MOV.U32 R22, RZ, RZ, R9 ;  /* 0x000000ffff167224 */ /* 0x001fce00078e0009 */
.L_x_2476:
[----:B------:R-:W0:Y:S01]  /*3630*/  LDC R21, c[0x0][0x508] ;  /* 0x00014200ff157b82 */ /* 0x000e220000000800 */
[----:B------:R-:W-:Y:S04]  /*3640*/  STL [R1+0x3c], R7 ;  /* 0x00003c0701007387 */ /* 0x000fe80000100800 */
[----:B-----5:R-:W-:Y:S03]  /*3650*/  STL [R1+0x38], R13 ;  /* 0x0000380d01007387 */ /* 0x020fe60000100800 */
[----:B------:R-:W1:Y:S01]  /*3660*/  LDC R27, c[0x0][0x3a4] ;  /* 0x0000e900ff1b7b82 */ /* 0x000e620000000800 */
[----:B------:R2:W-:Y:S04]  /*3670*/  STL [R1+0x34], R12 ;  /* 0x0000340c01007387 */ /* 0x0005e80000100800 */
[----:B--2---:R-:W2:Y:S01]  /*3680*/  LDL.LU R12, [R1] ;  /* 0x00000000010c7983 */ /* 0x004ea20000300800 */
[----:B0-----:R-:W-:-:S05]  /*3690*/  SHF.R.U32.HI R21, RZ, 0x3, R21 ;  /* 0x00000003ff157819 */ /* 0x001fca0000011615 */
[----:B------:R-:W-:-:S04]  /*36a0*/  IMAD R15, R21, R23, RZ ;  /* 0x00000017150f7224 */ /* 0x000fc800078e02ff */
[----:B------:R-:W-:-:S06]  /*36b0*/  IMAD.WIDE.U32 R14, R15, 0x8, R10 ;  /* 0x000000080f0e7825 */ /* 0x000fcc00078e000a */
[----:B------:R-:W3:Y:S01]  /*36c0*/  LDG.E.64 R14, desc[UR36][R14.64] ;  /* 0x000000240e0e7981 */ /* 0x000ee2000c1e1b00 */
[----:B-1----:R-:W-:-:S04]  /*36d0*/  IMAD.IADD R7, R23, 0x1, R27 ;  /* 0x0000000117077824 */ /* 0x002fc800078e021b */
[----:B------:R-:W-:-:S04]  /*36e0*/  IMAD R16, R21, R7, RZ ;  /* 0x0000000715107224 */ /* 0x000fc800078e02ff */
[----:B------:R-:W-:-:S06]  /*36f0*/  IMAD.WIDE.U32 R16, R16, 0x8, R10 ;  /* 0x0000000810107825 */ /* 0x000fcc00078e000a */
[----:B------:R-:W4:Y:S01]  /*3700*/  LDG.E.64 R16, desc[UR36][R16.64] ;  /* 0x0000002410107981 */ /* 0x000f22000c1e1b00 */
[----:B------:R-:W-:Y:S02]  /*3710*/  ISETP.GE.U32.AND P0, PT, R26, R23, PT ;  /* 0x000000171a00720c */ /* 0x000fe40003f06070 */
[----:B------:R-:W-:-:S05]  /*3720*/  IADD3 R25, PT, PT, R7, R27, RZ ;  /* 0x0000001b07197210 */ /* 0x000fca0007ffe0ff */
[----:B------:R-:W-:Y:S01]  /*3730*/  IMAD.IADD R27, R25, 0x1, R27 ;  /* 0x00000001191b7824 */ /* 0x000fe200078e021b */
[----:B------:R0:W-:Y:S04]  /*3740*/  STL [R1+0x30], R0 ;  /* 0x0000300001007387 */ /* 0x0001e80000100800 */
[----:B------:R-:W4:Y:S04]  /*3750*/  LDL.LU R13, [R1+0x4] ;  /* 0x00000400010d7983 */ /* 0x000f280000300800 */
[----:B0-----:R-:W4:Y:S01]  /*3760*/  LDL.LU R0, [R1+0x8] ;  /* 0x0000080001007983 */ /* 0x001f220000300800 */
[----:B--2---:R-:W-:-:S02]  /*3770*/  ISETP.GE.AND.EX P0, PT, R12, RZ, PT, P0 ;  /* 0x000000ff0c00720c */ /* 0x004fc40003f06300 */
[----:B---3--:R-:W-:-:S04]  /*3780*/  ISETP.NE.U32.AND P1, PT, R2, R14, PT ;  /* 0x0000000e0200720c */ /* 0x008fc80003f25070 */
[----:B------:R-:W-:Y:S02]  /*3790*/  ISETP.NE.AND.EX P1, PT, R22, R15, PT, P1 ;  /* 0x0000000f1600720c */ /* 0x000fe40003f25310 */
[----:B------:R-:W-:-:S04]  /*37a0*/  ISETP.GT.U32.AND P2, PT, R2, R14, PT ;  /* 0x0000000e0200720c */ /* 0x000fc80003f44070 */
[----:B------:R-:W-:-:S04]  /*37b0*/  ISETP.GT.AND.EX P2, PT, R22, R15, PT, P2 ;  /* 0x0000000f1600720c */ /* 0x000fc80003f44320 */
[----:B------:R-:W-:-:S03]  /*37c0*/  SEL R18, RZ, 0xffffffff, P2 ;  /* 0xffffffffff127807 */ /* 0x000fc60001000000 */
[----:B------:R-:W-:Y:S02]  /*37d0*/  @!P1 SEL R18, RZ, 0xffffffff, !P0 ;  /* 0xffffffffff129807 */ /* 0x000fe40004000000 */
[-C--:B----4-:R-:W-:Y:S02]  /*37e0*/  ISETP.NE.U32.AND P1, PT, R6, R16.reuse, PT ;  /* 0x000000100600720c */ /* 0x090fe40003f25070 */
[----:B------:R-:W-:Y:S02]  /*37f0*/  LOP3.LUT R18, R18, 0x1, RZ, 0xc0, !PT ;  /* 0x0000000112127812 */ /* 0x000fe400078ec0ff */
[----:B------:R-:W-:Y:S02]  /*3800*/  ISETP.NE.AND.EX P1, PT, R9, R17, PT, P1 ;  /* 0x000000110900720c */ /* 0x000fe40003f25310 */
[----:B------:R-:W-:Y:S01]  /*3810*/  ISETP.NE.U32.AND P3, PT, R18, 0x1, PT ;  /* 0x000000011200780c */ /* 0x000fe20003f65070 */
[----:B------:R-:W-:Y:S01]  /*3820*/  IMAD R18, R21, R25, RZ ;  /* 0x0000001915127224 */ /* 0x000fe200078e02ff */
[----:B------:R-:W-:-:S02]  /*3830*/  ISETP.GT.U32.AND P2, PT, R6, R16, PT ;  /* 0x000000100600720c */ /* 0x000fc40003f44070 */
[----:B------:R-:W-:Y:S01]  /*3840*/  ISETP.GE.U32.AND P0, PT, R24, R7, PT ;  /* 0x000000071800720c */ /* 0x000fe20003f06070 */
[----:B------:R-:W-:Y:S01]  /*3850*/  IMAD.WIDE.U32 R18, R18, 0x8, R10 ;  /* 0x0000000812127825 */ /* 0x000fe200078e000a */
[----:B------:R-:W-:Y:S02]  /*3860*/  ISETP.GT.AND.EX P2, PT, R9, R17, PT, P2 ;  /* 0x000000110900720c */ /* 0x000fe40003f44320 */
[----:B------:R-:W-:Y:S02]  /*3870*/  ISETP.GE.AND.EX P0, PT, R29, RZ, PT, P0 ;  /* 0x000000ff1d00720c */ /* 0x000fe40003f06300 */
[----:B------:R-:W-:Y:S01]  /*3880*/  SEL R20, RZ, 0xffffffff, P2 ;  /* 0xffffffffff147807 */ /* 0x000fe20001000000 */
[----:B------:R-:W2:Y:S01]  /*3890*/  LDG.E.64 R18, desc[UR36][R18.64] ;  /* 0x0000002412127981 */ /* 0x000ea2000c1e1b00 */
[----:B------:R-:W-:-:S04]  /*38a0*/  @!P1 SEL R20, RZ, 0xffffffff, !P0 ;  /* 0xffffffffff149807 */ /* 0x000fc80004000000 */
[----:B------:R-:W-:-:S04]  /*38b0*/  LOP3.LUT R20, R20, 0x1, RZ, 0xc0, !PT ;  /* 0x0000000114147812 */ /* 0x000fc800078ec0ff */
[----:B------:R-:W-:Y:S01]  /*38c0*/  ISETP.NE.U32.AND P4, PT, R20, 0x1, PT ;  /* 0x000000011400780c */ /* 0x000fe20003f85070 */
[----:B------:R-:W-:-:S04]  /*38d0*/  IMAD R20, R21, R27, RZ ;  /* 0x0000001b15147224 */ /* 0x000fc800078e02ff */
[----:B------:R-:W-:Y:S01]  /*38e0*/  IMAD.WIDE.U32 R20, R20, 0x8, R10 ;  /* 0x0000000814147825 */ /* 0x000fe200078e000a */
[----:B------:R-:W-:Y:S02]  /*38f0*/  SEL R24, R7, R24, !P4 ;  /* 0x0000001807187207 */ /* 0x000fe40006000000 */
[----:B------:R-:W3:Y:S04]  /*3900*/  LDL.LU R7, [R1+0x3c] ;  /* 0x00003c0001077983 */ /* 0x000ee80000300800 */
[----:B------:R-:W4:Y:S01]  /*3910*/  LDG.E.64 R20, desc[UR36][R20.64] ;  /* 0x0000002414147981 */ /* 0x000f22000c1e1b00 */
[----:B------:R-:W-:Y:S02]  /*3920*/  ISETP.GE.U32.AND P1, PT, R3, R25, PT ;  /* 0x000000190300720c */ /* 0x000fe40003f26070 */
[----:B------:R-:W-:-:S02]  /*3930*/  SEL R26, R23, R26, !P3 ;  /* 0x0000001a171a7207 */ /* 0x000fc40005800000 */
[----:B------:R-:W-:Y:S02]  /*3940*/  ISETP.GE.AND.EX P1, PT, R28, RZ, PT, P1 ;  /* 0x000000ff1c00720c */ /* 0x000fe40003f26310 */
[----:B------:R-:W-:Y:S02]  /*3950*/  SEL R12, R12, RZ, P3 ;  /* 0x000000ff0c0c7207 */ /* 0x000fe40001800000 */
[----:B--2---:R-:W-:-:S04]  /*3960*/  ISETP.NE.U32.AND P0, PT, R5, R18, PT ;  /* 0x000000120500720c */ /* 0x004fc80003f05070 */
[----:B------:R-:W-:Y:S02]  /*3970*/  ISETP.NE.AND.EX P0, PT, R8, R19, PT, P0 ;  /* 0x000000130800720c */ /* 0x000fe40003f05300 */
[----:B------:R-:W-:-:S04]  /*3980*/  ISETP.GT.U32.AND P2, PT, R5, R18, PT ;  /* 0x000000120500720c */ /* 0x000fc80003f44070 */
[----:B------:R-:W-:-:S04]  /*3990*/  ISETP.GT.AND.EX P2, PT, R8, R19, PT, P2 ;  /* 0x000000130800720c */ /* 0x000fc80003f44320 */
[----:B------:R-:W-:-:S03]  /*39a0*/  SEL R23, RZ, 0xffffffff, P2 ;  /* 0xffffffffff177807 */ /* 0x000fc60001000000 */
[----:B------:R-:W-:Y:S02]  /*39b0*/  @!P0 SEL R23, RZ, 0xffffffff, !P1 ;  /* 0xffffffffff178807 */ /* 0x000fe40004800000 */
[CC--:B----4-:R-:W-:Y:S02]  /*39c0*/  ISETP.NE.U32.AND P0, PT, R4.reuse, R20.reuse, PT ;  /* 0x000000140400720c */ /* 0x0d0fe40003f05070 */
[----:B------:R-:W-:Y:S02]  /*39d0*/  LOP3.LUT R23, R23, 0x1, RZ, 0xc0, !PT ;  /* 0x0000000117177812 */ /* 0x000fe400078ec0ff */
[----:B---3--:R-:W-:Y:S02]  /*39e0*/  ISETP.NE.AND.EX P0, PT, R7, R21, PT, P0 ;  /* 0x000000150700720c */ /* 0x008fe40003f05300 */
[----:B------:R-:W-:Y:S02]  /*39f0*/  ISETP.NE.U32.AND P5, PT, R23, 0x1, PT ;  /* 0x000000011700780c */ /* 0x000fe40003fa5070 */
[----:B------:R-:W-:-:S02]  /*3a00*/  ISETP.GT.U32.AND P1, PT, R4, R20, PT ;  /* 0x000000140400720c */ /* 0x000fc40003f24070 */
[----:B------:R-:W-:Y:S02]  /*3a10*/  ISETP.GE.U32.AND P2, PT, R13, R27, PT ;  /* 0x0000001b0d00720c */ /* 0x000fe40003f46070 */
        /* <DEDUP_REMOVED lines=32> */
.L_x_2475:
[----:B------:R-:W-:Y:S05]  /*3c20*/  BSYNC.RECONVERGENT B1 ;  /* 0x0000000000017941 */ /* 0x000fea0003800200 */
.L_x_2474:
[----:B------:R-:W2:Y:S01]  /*3c30*/  LDL R10, [R1+0x10] ;  /* 0x00001000010a7983 */ /* 0x000ea20000100800 */
[----:B------:R-:W0:Y:S03]  /*3c40*/  LDC R11, c[0x0][0x3a4] ;  /* 0x0000e900ff0b7b82 */ /* 0x000e260000000800 */
[----:B------:R1:W5:Y:S04]  /*3c50*/  LDL R25, [R1] ;  /* 0x0000000001197983 */ /* 0x0003680000100800 */
[----:B------:R1:W5:Y:S01]  /*3c60*/  LDL R27, [R1+0x8] ;  /* 0x00000800011b7983 */ /* 0x0003620000100800 */
[----:B------:R-:W-:Y:S01]  /*3c70*/  BSSY.RECONVERGENT B1, `(.L_x_2477) ;  /* 0x0000020000017945 */ /* 0x000fe20003800200 */
[----:B--2---:R-:W-:-:S13]  /*3c80*/  ISETP.GE.U32.AND P0, PT, R23, R10, PT ;  /* 0x0000000a1700720c */ /* 0x004fda0003f06070 */
[----:B01----:R-:W-:Y:S05]  /*3c90*/  @P0 BRA `(.L_x_2478) ;  /* 0x0000000000740947 */ /* 0x003fea0003800000 */
[----:B------:R-:W0:Y:S01]  /*3ca0*/  LDC R15, c[0x0][0x508] ;  /* 0x00014200ff0f7b82 */ /* 0x000e220000000800 */
[----:B-----5:R-:W-:-:S05]  /*3cb0*/  IADD3 R12, P1, PT, R0, R12, RZ ;  /* 0x0000000c000c7210 */ /* 0x020fca0007f3e0ff */
[----:B------:R-:W-:Y:S01]  /*3cc0*/  IMAD.X R13, RZ, RZ, R13, P1 ;  /* 0x000000ffff0d7224 */ /* 0x000fe200008e060d */
[----:B0-----:R-:W-:-:S05]  /*3cd0*/  SHF.R.U32.HI R15, RZ, 0x3, R15 ;  /* 0x00000003ff0f7819 */ /* 0x001fca000001160f */
[----:B------:R-:W-:-:S04]  /*3ce0*/  IMAD R14, R15, R23, RZ ;  /* 0x000000170f0e7224 */ /* 0x000fc800078e02ff */
[----:B------:R-:W-:-:S06]  /*3cf0*/  IMAD.WIDE.U32 R14, R14, 0x8, R12 ;  /* 0x000000080e0e7825 */ /* 0x000fcc00078e000c */
[----:B------:R-:W5:Y:S01]  /*3d00*/  LDG.E.64 R14, desc[UR36][R14.64] ;  /* 0x000000240e0e7981 */ /* 0x000f62000c1e1b00 */
[----:B------:R-:W-:-:S04]  /*3d10*/  IADD3 R0, PT, PT, R23, R11, RZ ;  /* 0x0000000b17007210 */ /* 0x000fc80007ffe0ff */
[----:B------:R-:W-:-:S13]  /*3d20*/  ISETP.GE.U32.AND P1, PT, R0, R10, PT ;  /* 0x0000000a0000720c */ /* 0x000fda0003f26070 */
[----:B------:R-:W-:Y:S05]  /*3d30*/  @P1 BRA `(.L_x_2478) ;  /* 0x00000000004c1947 */ /* 0x000fea0003800000 */
[----:B------:R-:W0:Y:S02]  /*3d40*/  LDC R17, c[0x0][0x508] ;  /* 0x00014200ff117b82 */ /* 0x000e240000000800 */
[----:B0-----:R-:W-:-:S05]  /*3d50*/  SHF.R.U32.HI R17, RZ, 0x3, R17 ;  /* 0x00000003ff117819 */ /* 0x001fca0000011611 */
[----:B------:R-:W-:-:S04]  /*3d60*/  IMAD R16, R17, R0, RZ ;  /* 0x0000000011107224 */ /* 0x000fc800078e02ff */
[----:B------:R-:W-:-:S06]  /*3d70*/  IMAD.WIDE.U32 R16, R16, 0x8, R12 ;  /* 0x0000000810107825 */ /* 0x000fcc00078e000c */
[----:B------:R-:W5:Y:S01]  /*3d80*/  LDG.E.64 R16, desc[UR36][R16.64] ;  /* 0x0000002410107981 */ /* 0x000f62000c1e1b00 */
[----:B------:R-:W-:-:S05]  /*3d90*/  IMAD.IADD R0, R0, 0x1, R11 ;  /* 0x0000000100007824 */ /* 0x000fca00078e020b */
[----:B------:R-:W-:-:S13]  /*3da0*/  ISETP.GE.U32.AND P1, PT, R0, R10, PT ;  /* 0x0000000a0000720c */ /* 0x000fda0003f26070 */
[----:B------:R-:W-:Y:S05]  /*3db0*/  @P1 BRA `(.L_x_2478) ;  /* 0x00000000002c1947 */ /* 0x000fea0003800000 */
[----:B------:R-:W0:Y:S01]  /*3dc0*/  LDC R19, c[0x0][0x508] ;  /* 0x00014200ff137b82 */ /* 0x000e220000000800 */
[----:B------:R-:W-:Y:S02]  /*3dd0*/  IMAD.MOV.U32 R18, RZ, RZ, R10 ;  /* 0x000000ffff127224 */ /* 0x000fe400078e000a */
[----:B------:R-:W-:-:S05]  /*3de0*/  IMAD.IADD R10, R0, 0x1, R11 ;  /* 0x00000001000a7824 */ /* 0x000fca00078e020b */
[----:B------:R-:W-:Y:S02]  /*3df0*/  ISETP.GE.U32.AND P1, PT, R10, R18, PT ;  /* 0x000000120a00720c */ /* 0x000fe40003f26070 */
[----:B0-----:R-:W-:-:S05]  /*3e00*/  SHF.R.U32.HI R19, RZ, 0x3, R19 ;  /* 0x00000003ff137819 */ /* 0x001fca0000011613 */
[----:B------:R-:W-:-:S06]  /*3e10*/  IMAD R18, R19, R0, RZ ;  /* 0x0000000013127224 */ /* 0x000fcc00078e02ff */
[----:B------:R-:W-:Y:S02]  /*3e20*/  @!P1 IMAD R0, R19, R10, RZ ;  /* 0x0000000a13009224 */ /* 0x000fe400078e02ff */
[----:B------:R-:W-:-:S04]  /*3e30*/  IMAD.WIDE.U32 R18, R18, 0x8, R12 ;  /* 0x0000000812127825 */ /* 0x000fc800078e000c */
[----:B------:R-:W-:Y:S02]  /*3e40*/  @!P1 IMAD.WIDE.U32 R12, R0, 0x8, R12 ;  /* 0x00000008000c9825 */ /* 0x000fe400078e000c */
[----:B------:R-:W5:Y:S04]  /*3e50*/  LDG.E.64 R18, desc[UR36][R18.64] ;  /* 0x0000002412127981 */ /* 0x000f68000c1e1b00 */
[----:B------:R0:W5:Y:S02]  /*3e60*/  @!P1 LDG.E.64 R20, desc[UR36][R12.64] ;  /* 0x000000240c149981 */ /* 0x000164000c1e1b00 */
.L_x_2478:
[----:B------:R-:W-:Y:S05]  /*3e70*/  BSYNC.RECONVERGENT B1 ;  /* 0x0000000000017941 */ /* 0x000fea0003800200 */
.L_x_2477:
[----:B------:R-:W-:Y:S04]  /*3e80*/  BSSY.RECONVERGENT B1, `(.L_x_2479) ;  /* 0x0000048000017945 */ /* 0x000fe80003800200 */
[----:B------:R-:W-:Y:S05]  /*3e90*/  @P0 BRA `(.L_x_2480) ;  /* 0x0000000400180947 */ /* 0x000fea0003800000 */
[----:B0----5:R-:W2:Y:S01]  /*3ea0*/  LDL R12, [R1+0x10] ;  /* 0x00001000010c7983 */ /* 0x021ea20000100800 */
        /* <DEDUP_REMOVED lines=11> */
[C---:B------:R-:W-:Y:S02]  /*3f60*/  SEL R26, R23.reuse, R26, !P0 ;  /* 0x0000001a171a7207 */ /* 0x040fe40004000000 */
[----:B------:R-:W-:Y:S01]  /*3f70*/  IADD3 R23, PT, PT, R23, R11, RZ ;  /* 0x0000000b17177210 */ /* 0x000fe20007ffe0ff */
[----:B------:R1:W-:Y:S01]  /*3f80*/  STL [R1], R25 ;  /* 0x0000001901007387 */ /* 0x0003e20000100800 */
[----:B------:R-:W-:Y:S02]  /*3f90*/  SEL R2, R14, R2, !P0 ;  /* 0x000000020e027207 */ /* 0x000fe40004000000 */
[----:B------:R-:W-:Y:S02]  /*3fa0*/  SEL R22, R15, R22, !P0 ;  /* 0x000000160f167207 */ /* 0x000fe40004000000 */
[----:B--2---:R-:W-:-:S13]  /*3fb0*/  ISETP.GE.U32.AND P1, PT, R23, R12, PT ;  /* 0x0000000c1700720c */ /* 0x004fda0003f26070 */
        /* <DEDUP_REMOVED lines=10> */
[----:B------:R-:W-:Y:S01]  /*4060*/  ISETP.NE.U32.AND P0, PT, R0, 0x1, PT ;  /* 0x000000010000780c */ /* 0x000fe20003f05070 */
[----:B------:R-:W-:-:S03]  /*4070*/  IMAD.IADD R0, R23, 0x1, R11 ;  /* 0x0000000117007824 */ /* 0x000fc600078e020b */
[----:B------:R-:W-:Y:S02]  /*4080*/  SEL R6, R16, R6, !P0 ;  /* 0x0000000610067207 */ /* 0x000fe40004000000 */
[----:B------:R-:W-:Y:S02]  /*4090*/  ISETP.GE.U32.AND P1, PT, R0, R12, PT ;  /* 0x0000000c0000720c */ /* 0x000fe40003f26070 */
[----:B------:R-:W-:Y:S02]  /*40a0*/  SEL R9, R17, R9, !P0 ;  /* 0x0000000911097207 */ /* 0x000fe40004000000 */
[----:B------:R-:W-:Y:S02]  /*40b0*/  SEL R24, R23, R24, !P0 ;  /* 0x0000001817187207 */ /* 0x000fe40004000000 */
        /* <DEDUP_REMOVED lines=19> */
[----:B------:R-:W2:Y:S01]  /*41f0*/  LDL.LU R12, [R1+0x4] ;  /* 0x00000400010c7983 */ /* 0x000ea20000300800 */
[CC--:B------:R-:W-:Y:S02]  /*4200*/  ISETP.NE.U32.AND P1, PT, R4.reuse, R20.reuse, PT ;  /* 0x000000140400720c */ /* 0x0c0fe40003f25070 */
[----:B------:R-:W-:Y:S02]  /*4210*/  ISETP.GT.U32.AND P2, PT, R4, R20, PT ;  /* 0x000000140400720c */ /* 0x000fe40003f44070 */
[CC--:B------:R-:W-:Y:S02]  /*4220*/  ISETP.NE.AND.EX P1, PT, R7.reuse, R21.reuse, PT, P1 ;  /* 0x000000150700720c */ /* 0x0c0fe40003f25310 */
[----:B------:R-:W-:-:S04]  /*4230*/  ISETP.GT.AND.EX P2, PT, R7, R21, PT, P2 ;  /* 0x000000150700720c */ /* 0x000fc80003f44320 */
[----:B------:R-:W-:Y:S02]  /*4240*/  SEL R0, RZ, 0xffffffff, P2 ;  /* 0xffffffffff007807 */ /* 0x000fe40001000000 */
[----:B--2---:R-:W-:-:S04]  /*4250*/  ISETP.GE.U32.AND P0, PT, R12, R11, PT ;  /* 0x0000000b0c00720c */ /* 0x004fc80003f06070 */
[----:B------:R-:W-:-:S04]  /*4260*/  ISETP.GE.AND.EX P0, PT, R27, RZ, PT, P0 ;  /* 0x000000ff1b00720c */ /* 0x000fc80003f06300 */
        /* <DEDUP_REMOVED lines=9> */
.L_x_2480:
[----:B------:R-:W-:Y:S05]  /*4300*/  BSYNC.RECONVERGENT B1 ;  /* 0x0000000000017941 */ /* 0x000fea0003800200 */
.L_x_2479:
[----:B------:R-:W2:Y:S01]  /*4310*/  LDL.LU R10, [R1+0x4] ;  /* 0x00000400010a7983 */ /* 0x000ea20000300800 */
[CC--:B------:R-:W-:Y:S02]  /*4320*/  ISETP.NE.U32.AND P1, PT, R2.reuse, R6.reuse, PT ;  /* 0x000000060200720c */ /* 0x0c0fe40003f25070 */
[----:B------:R-:W-:Y:S02]  /*4330*/  ISETP.GT.U32.AND P2, PT, R2, R6, PT ;  /* 0x000000060200720c */ /* 0x000fe40003f44070 */
[-C--:B------:R-:W-:Y:S02]  /*4340*/  ISETP.NE.AND.EX P1, PT, R22, R9.reuse, PT, P1 ;  /* 0x000000091600720c */ /* 0x080fe40003f25310 */
[----:B------:R-:W-:Y:S02]  /*4350*/  ISETP.GE.U32.AND P0, PT, R26, R24, PT ;  /* 0x000000181a00720c */ /* 0x000fe40003f06070 */
[----:B------:R-:W-:Y:S02]  /*4360*/  ISETP.GT.AND.EX P2, PT, R22, R9, PT, P2 ;  /* 0x000000091600720c */ /* 0x000fe40003f44320 */
[----:B-----5:R-:W-:-:S02]  /*4370*/  ISETP.GE.AND.EX P0, PT, R25, R29, PT, P0 ;  /* 0x0000001d1900720c */ /* 0x020fc40003f06300 */
[----:B------:R-:W-:-:S05]  /*4380*/  SEL R0, RZ, 0xffffffff, P2 ;  /* 0xffffffffff007807 */ /* 0x000fca0001000000 */
[----:B------:R-:W-:-:S04]  /*4390*/  @!P1 SEL R0, RZ, 0xffffffff, !P0 ;  /* 0xffffffffff009807 */ /* 0x000fc80004000000 */
[----:B------:R-:W-:-:S04]  /*43a0*/  LOP3.LUT R0, R0, 0x1, RZ, 0xc0, !PT ;  /* 0x0000000100007812 */ /* 0x000fc800078ec0ff */
[----:B------:R-:W-:-:S04]  /*43b0*/  ISETP.NE.U32.AND P0, PT, R0, 0x1, PT ;  /* 0x000000010000780c */ /* 0x000fc80003f05070 */
[----:B------:R-:W-:Y:S02]  /*43c0*/  SEL R2, R6, R2, !P0 ;  /* 0x0000000206027207 */ /* 0x000fe40004000000 */
[----:B------:R-:W-:Y:S02]  /*43d0*/  SEL R9, R9, R22, !P0 ;  /* 0x0000001609097207 */ /* 0x000fe40004000000 */
[-C--:B------:R-:W-:Y:S02]  /*43e0*/  ISETP.NE.U32.AND P1, PT, R2, R5.reuse, PT ;  /* 0x000000050200720c */ /* 0x080fe40003f25070 */
        /* <DEDUP_REMOVED lines=18> */
[----:B------:R-:W-:-:S04]  /*4510*/  ISETP.GT.AND.EX P2, PT, R8, R7, PT, P2 ;  /* 0x000000070800720c */ /* 0x000fc80003f44320 */
[----:B------:R-:W-:Y:S02]  /*4520*/  SEL R0, RZ, 0xffffffff, P2 ;  /* 0xffffffffff007807 */ /* 0x000fe40001000000 */
[----:B--2---:R-:W-:-:S04]  /*4530*/  ISETP.GE.U32.AND P0, PT, R25, R10, PT ;  /* 0x0000000a1900720c */ /* 0x004fc80003f06070 */
[----:B------:R-:W-:-:S04]  /*4540*/  ISETP.GE.AND.EX P0, PT, R16, R27, PT, P0 ;  /* 0x0000001b1000720c */ /* 0x000fc80003f06300 */
        /* <DEDUP_REMOVED lines=8> */
.L_x_2473:
[----:B0-----:R-:W2:Y:S01]  /*45d0*/  LDL R5, [R1+0x10] ;  /* 0x0000100001057983 */ /* 0x001ea20000100800 */
[----:B------:R-:W0:Y:S01]  /*45e0*/  LDC R29, c[0x0][0x394] ;  /* 0x0000e500ff1d7b82 */ /* 0x000e220000000800 */
[----:B------:R-:W1:Y:S01]  /*45f0*/  LDCU UR4, c[0x0][0x3a4] ;  /* 0x00007480ff0477ac */ /* 0x000e620008000800 */
[----:B------:R-:W-:Y:S06]  /*4600*/  BSSY.RECONVERGENT B1, `(.L_x_2481) ;  /* 0x000045c000017945 */ /* 0x000fec0003800200 */
[----:B------:R-:W3:Y:S08]  /*4610*/  LDC R25, c[0x0][0x390] ;  /* 0x0000e400ff197b82 */ /* 0x000ef00000000800 */
[----:B------:R-:W4:Y:S01]  /*4620*/  LDC R4, c[0x0][0x388] ;  /* 0x0000e200ff047b82 */ /* 0x000f220000000800 */
[----:B-1----:R-:W-:-:S04]  /*4630*/  IMAD.U32 R9, RZ, RZ, UR4 ;  /* 0x00000004ff097e24 */ /* 0x002fc8000f8e00ff */
[----:B------:R-:W-:-:S03]  /*4640*/  IMAD R2, R9, 0x3, R8 ;  /* 0x0000000309027824 */ /* 0x000fc600078e0208 */
[----:B------:R-:W1:Y:S01]  /*4650*/  LDC R3, c[0x0][0x38c] ;  /* 0x0000e300ff037b82 */ /* 0x000e620000000800 */
[----:B0-----:R0:W-:Y:S04]  /*4660*/  STL [R1], R29 ;  /* 0x0000001d01007387 */ /* 0x0011e80000100800 */
[----:B------:R0:W-:Y:S01]  /*4670*/  STL [R1+0x4], R29 ;  /* 0x0000041d01007387 */ /* 0x0001e20000100800 */
[----:B---3--:R-:W-:-:S03]  /*4680*/  MOV R26, R25 ;  /* 0x00000019001a7202 */ /* 0x008fc60000000f00 */
[----:B------:R0:W-:Y:S01]  /*4690*/  STL [R1+0x8], R29 ;  /* 0x0000081d01007387 */ /* 0x0001e20000100800 */
[--C-:B------:R-:W-:Y:S02]  /*46a0*/  IMAD.MOV.U32 R27, RZ, RZ, R25.reuse ;  /* 0x000000ffff1b7224 */ /* 0x100fe400078e0019 */
[----:B------:R-:W-:Y:S02]  /*46b0*/  IMAD.MOV.U32 R28, RZ, RZ, R25 ;  /* 0x000000ffff1c7224 */ /* 0x000fe400078e0019 */
[--C-:B----4-:R-:W-:Y:S01]  /*46c0*/  IMAD.MOV.U32 R7, RZ, RZ, R4.reuse ;  /* 0x000000ffff077224 */ /* 0x110fe200078e0004 */
[----:B------:R-:W-:Y:S01]  /*46d0*/  MOV R6, R4 ;  /* 0x0000000400067202 */ /* 0x000fe20000000f00 */
[--C-:B-1----:R-:W-:Y:S01]  /*46e0*/  IMAD.MOV.U32 R22, RZ, RZ, R3.reuse ;  /* 0x000000ffff167224 */ /* 0x102fe200078e0003 */
[----:B------:R-:W-:Y:S01]  /*46f0*/  MOV R24, R3 ;  /* 0x0000000300187202 */ /* 0x000fe20000000f00 */
[----:B------:R-:W-:Y:S01]  /*4700*/  IMAD.MOV.U32 R23, RZ, RZ, R3 ;  /* 0x000000ffff177224 */ /* 0x000fe200078e0003 */
[----:B--2---:R-:W-:Y:S01]  /*4710*/  ISETP.GE.U32.AND P0, PT, R2, R5, PT ;  /* 0x000000050200720c */ /* 0x004fe20003f06070 */
[----:B------:R-:W-:-:S12]  /*4720*/  IMAD.MOV.U32 R5, RZ, RZ, R4 ;  /* 0x000000ffff057224 */ /* 0x000fd800078e0004 */
[----:B0-----:R-:W-:Y:S05]  /*4730*/  @P0 BRA `(.L_x_2482) ;  /* 0x0000004400200947 */ /* 0x001fea0003800000 */
[----:B------:R-:W0:Y:S01]  /*4740*/  LDC R10, c[0x0][0x3d8] ;  /* 0x0000f600ff0a7b82 */ /* 0x000e220000000800 */
[----:B------:R1:W-:Y:S01]  /*4750*/  STL [R1], R29 ;  /* 0x0000001d01007387 */ /* 0x0003e20000100800 */
[--C-:B------:R-:W-:Y:S01]  /*4760*/  IMAD.MOV.U32 R26, RZ, RZ, R25.reuse ;  /* 0x000000ffff1a7224 */ /* 0x100fe200078e0019 */
[----:B------:R-:W-:Y:S01]  /*4770*/  MOV R22, R3 ;  /* 0x0000000300167202 */ /* 0x000fe20000000f00 */
[--C-:B------:R-:W-:Y:S01]  /*4780*/  IMAD.MOV.U32 R27, RZ, RZ, R25.reuse ;  /* 0x000000ffff1b7224 */ /* 0x100fe200078e0019 */
[----:B------:R1:W-:Y:S01]  /*4790*/  STL [R1+0x4], R29 ;  /* 0x0000041d01007387 */ /* 0x0003e20000100800 */
[----:B------:R-:W-:Y:S02]  /*47a0*/  IMAD.MOV.U32 R28, RZ, RZ, R25 ;  /* 0x000000ffff1c7224 */ /* 0x000fe400078e0019 */
[--C-:B------:R-:W-:Y:S01]  /*47b0*/  IMAD.MOV.U32 R7, RZ, RZ, R4.reuse ;  /* 0x000000ffff077224 */ /* 0x100fe200078e0004 */
[----:B------:R1:W-:Y:S01]  /*47c0*/  STL [R1+0x8], R29 ;  /* 0x0000081d01007387 */ /* 0x0003e20000100800 */
[----:B------:R-:W-:-:S02]  /*47d0*/  IMAD.MOV.U32 R6, RZ, RZ, R4 ;  /* 0x000000ffff067224 */ /* 0x000fc400078e0004 */
[----:B------:R-:W-:Y:S02]  /*47e0*/  IMAD.MOV.U32 R5, RZ, RZ, R4 ;  /* 0x000000ffff057224 */ /* 0x000fe400078e0004 */
[--C-:B------:R-:W-:Y:S02]  /*47f0*/  IMAD.MOV.U32 R23, RZ, RZ, R3.reuse ;  /* 0x000000ffff177224 */ /* 0x100fe400078e0003 */
[----:B------:R-:W-:Y:S01]  /*4800*/  IMAD.MOV.U32 R24, RZ, RZ, R3 ;  /* 0x000000ffff187224 */ /* 0x000fe200078e0003 */
[----:B0-----:R-:W-:-:S04]  /*4810*/  IADD3 R2, PT, PT, R10, -0x1, RZ ;  /* 0xffffffff0a027810 */ /* 0x001fc80007ffe0ff */
[----:B------:R-:W-:-:S05]  /*4820*/  VIMNMX.U32 R2, PT, PT, R2, 0x18, PT ;  /* 0x0000001802027848 */ /* 0x000fca0003fe0000 */
[----:B-1----:R-:W-:-:S07]  /*4830*/  VIADD R2, R2, 0x1 ;  /* 0x0000000102027836 */ /* 0x002fce0000000000 */
.L_x_2488:
[----:B0-----:R-:W0:Y:S01]  /*4840*/  LDC R9, c[0x0][0x3d8] ;  /* 0x0000f600ff097b82 */ /* 0x001e220000000800 */
[----:B-1----:R-:W1:Y:S01]  /*4850*/  LDCU UR4, c[0x0][0x3a4] ;  /* 0x00007480ff0477ac */ /* 0x002e620008000800 */
[----:B0-----:R-:W-:-:S13]  /*4860*/  ISETP.NE.AND P1, PT, R9, RZ, PT ;  /* 0x000000ff0900720c */ /* 0x001fda0003f25270 */
[----:B------:R-:W0:Y:S02]  /*4870*/  @!P1 LDC.64 R12, c[0x0][0x768] ;  /* 0x0001da00ff0c9b82 */ /* 0x000e240000000a00 */
[----:B0----5:R-:W-:-:S04]  /*4880*/  @!P1 IADD3 R18, P0, PT, R0, R12, RZ ;  /* 0x0000000c00129210 */ /* 0x021fc80007f1e0ff */
[----:B------:R-:W-:-:S06]  /*4890*/  @!P1 IADD3.X R19, PT, PT, RZ, R13, RZ, P0, !PT ;  /* 0x0000000dff139210 */ /* 0x000fcc00007fe4ff */
[----:B------:R-:W2:Y:S02]  /*48a0*/  @!P1 LDG.E.64 R18, desc[UR36][R18.64] ;  /* 0x0000002412129981 */ /* 0x000ea4000c1e1b00 */
[--C-:B--2---:R-:W-:Y:S01]  /*48b0*/  @!P1 IMAD.MOV.U32 R16, RZ, RZ, R18.reuse ;  /* 0x000000ffff109224 */ /* 0x104fe200078e0012 */
[----:B------:R-:W-:Y:S01]  /*48c0*/  @!P1 MOV R11, R19 ;  /* 0x00000013000b9202 */ /* 0x000fe20000000f00 */
[--C-:B------:R-:W-:Y:S02]  /*48d0*/  @!P1 IMAD.MOV.U32 R17, RZ, RZ, R19.reuse ;  /* 0x000000ffff119224 */ /* 0x100fe400078e0013 */
[--C-:B------:R-:W-:Y:S02]  /*48e0*/  @!P1 IMAD.MOV.U32 R10, RZ, RZ, R18.reuse ;  /* 0x000000ffff0a9224 */ /* 0x100fe400078e0012 */
[----:B------:R-:W-:Y:S02]  /*48f0*/  @!P1 IMAD.MOV.U32 R14, RZ, RZ, R18 ;  /* 0x000000ffff0e9224 */ /* 0x000fe400078e0012 */
[----:B------:R-:W-:Y:S01]  /*4900*/  @!P1 IMAD.MOV.U32 R15, RZ, RZ, R19 ;  /* 0x000000ffff0f9224 */ /* 0x000fe200078e0013 */
[----:B-1----:R-:W-:Y:S06]  /*4910*/  @!P1 BRA `(.L_x_2483) ;  /* 0x0000003c00709947 */ /* 0x002fec0003800000 */
        /* <DEDUP_REMOVED lines=276> */
[----:B------:R-:W-:-:S04]  /*5a60*/  IMAD R10, R10, UR52, R15 ;  /* 0x000000340a0a7c24 */ /* 0x000fc8000f8e020f */
        /* <DEDUP_REMOVED lines=8> */
.L_x_2484:
[----:B------:R-:W1:Y:S01]  /*5af0*/  LDCU.64 UR52, c[0x0][0x768] ;  /* 0x0000ed00ff3477ac */ /* 0x000e620008000a00 */
[----:B------:R-:W-:Y:S01]  /*5b00*/  LOP3.LUT R9, R9, 0xfffffff8, RZ, 0xc0, !PT ;  /* 0xfffffff809097812 */ /* 0x000fe200078ec0ff */
[----:B------:R-:W-:Y:S01]  /*5b10*/  IMAD.MOV.U32 R16, RZ, RZ, RZ ;  /* 0x000000ffff107224 */ /* 0x000fe200078e00ff */
[----:B------:R-:W-:-:S05]  /*5b20*/  IADD3 R17, PT, PT, R8, UR4, RZ ;  /* 0x0000000408117c10 */ /* 0x000fca000fffe0ff */
[----:B------:R-:W-:-:S04]  /*5b30*/  IMAD.HI.U32 R18, R17, UR30, R16 ;  /* 0x0000001e11127c27 */ /* 0x000fc8000f8e0010 */
[----:B-1----:R-:W-:Y:S02]  /*5b40*/  IMAD.U32 R12, RZ, RZ, UR52 ;  /* 0x00000034ff0c7e24 */ /* 0x002fe4000f8e00ff */
[----:B------:R-:W-:-:S03]  /*5b50*/  IMAD.U32 R13, RZ, RZ, UR53 ;  /* 0x00000035ff0d7e24 */ /* 0x000fc6000f8e00ff */
[----:B------:R-:W-:-:S04]  /*5b60*/  IADD3 R14, P0, P1, R9, R12, R0 ;  /* 0x0000000c090e7210 */ /* 0x000fc8000791e000 */
        /* <DEDUP_REMOVED lines=8> */
[----:B------:R-:W-:Y:S01]  /*5bf0*/  MOV R11, R18 ;  /* 0x00000012000b7202 */ /* 0x000fe20000000f00 */
        /* <DEDUP_REMOVED lines=218> */
.L_x_2485:
[----:B------:R-:W-:Y:S01]  /*69a0*/  LOP3.LUT R9, R9, 0xfffffff8, RZ, 0xc0, !PT ;  /* 0xfffffff809097812 */ /* 0x000fe200078ec0ff */
[----:B------:R-:W-:Y:S01]  /*69b0*/  VIADD R17, R17, UR4 ;  /* 0x0000000411117c36 */ /* 0x000fe20008000000 */
[----:B------:R-:W-:Y:S02]  /*69c0*/  MOV R16, RZ ;  /* 0x000000ff00107202 */ /* 0x000fe40000000f00 */
        /* <DEDUP_REMOVED lines=10> */
[----:B------:R-:W-:Y:S01]  /*6a70*/  IMAD.MOV.U32 R18, RZ, RZ, RZ ;  /* 0x000000ffff127224 */ /* 0x000fe200078e00ff */
[----:B------:R-:W-:Y:S01]  /*6a80*/  ISETP.NE.AND P0, PT, R2, 0x2, PT ;  /* 0x000000020200780c */ /* 0x000fe20003f05270 */
[----:B------:R-:W-:Y:S02]  /*6a90*/  IMAD.MOV.U32 R19, RZ, RZ, R20 ;  /* 0x000000ffff137224 */ /* 0x000fe400078e0014 */
[----:B0-----:R-:W-:-:S05]  /*6aa0*/  IMAD.HI.U32 R19, R20, UR33, R18 ;  /* 0x0000002114137c27 */ /* 0x001fca000f8e0012 */
[----:B-1----:R-:W-:Y:S01]  /*6ab0*/  SHF.R.U32.HI R19, RZ, UR28, R19 ;  /* 0x0000001cff137c19 */ /* 0x002fe20008011613 */
        /* <DEDUP_REMOVED lines=210> */
[----:B------:R-:W-:-:S04]  /*77e0*/  @P0 IMAD.MOV R20, RZ, RZ, -R20 ;  /* 0x000000ffff140224 */ /* 0x000fc800078e0a14 */
[----:B0-----:R-:W-:Y:S02]  /*77f0*/  @P0 IMAD R18, R18, R20, R19 ;  /* 0x0000001412120224 */ /* 0x001fe400078e0213 */
[----:B------:R-:W0:Y:S02]  /*7800*/  @P0 LDC R19, c[0x0][0x568] ;  /* 0x00015a00ff130b82 */ /* 0x000e240000000800 */
[----:B0-----:R-:W-:-:S07]  /*7810*/  @P0 IMAD R9, R18, R19, R9 ;  /* 0x0000001312090224 */ /* 0x001fce00078e0209 */
.L_x_2486:
[----:B------:R-:W-:Y:S02]  /*7820*/  VIADD R17, R17, UR4 ;  /* 0x0000000411117c36 */ /* 0x000fe40008000000 */
[----:B------:R-:W-:-:S04]  /*7830*/  IMAD.MOV.U32 R16, RZ, RZ, RZ ;  /* 0x000000ffff107224 */ /* 0x000fc800078e00ff */
[----:B------:R-:W-:Y:S01]  /*7840*/  IMAD.HI.U32 R19, R17, UR30, R16 ;  /* 0x0000001e11137c27 */ /* 0x000fe2000f8e0010 */
[----:B------:R-:W-:-:S04]  /*7850*/  LOP3.LUT R16, R9, 0xfffffff8, RZ, 0xc0, !PT ;  /* 0xfffffff809107812 */ /* 0x000fc800078ec0ff */
[----:B------:R-:W-:Y:S02]  /*7860*/  SHF.R.U32.HI R19, RZ, UR31, R19 ;  /* 0x0000001fff137c19 */ /* 0x000fe40008011613 */
[----:B------:R-:W-:Y:S02]  /*7870*/  IADD3 R16, P0, P1, R16, R12, R0 ;  /* 0x0000000c10107210 */ /* 0x000fe4000791e000 */
[----:B------:R-:W-:-:S05]  /*7880*/  IADD3 R9, PT, PT, -R19, RZ, RZ ;  /* 0x000000ff13097210 */ /* 0x000fca0007ffe1ff */
[----:B------:R-:W-:Y:S01]  /*7890*/  IMAD R9, R9, UR29, R17 ;  /* 0x0000001d09097c24 */ /* 0x000fe2000f8e0211 */
[----:B------:R-:W-:-:S06]  /*78a0*/  IADD3.X R17, PT, PT, RZ, R13, RZ, P0, P1 ;  /* 0x0000000dff117210 */ /* 0x000fcc00007e24ff */
[----:B------:R-:W5:Y:S01]  /*78b0*/  LDG.E.64 R16, desc[UR36][R16.64] ;  /* 0x0000002410107981 */ /* 0x000f62000c1e1b00 */
[----:B------:R-:W-:Y:S01]  /*78c0*/  IMAD R9, R9, UR5, RZ ;  /* 0x0000000509097c24 */ /* 0x000fe2000f8e02ff */
[----:B------:R-:W-:Y:S06]  /*78d0*/  BRA.U !UP0, `(.L_x_2487) ;  /* 0x0000000d08707547 */ /* 0x000fec000b800000 */
        /* <DEDUP_REMOVED lines=209> */
[----:B------:R-:W-:Y:S02]  /*85f0*/  IMAD R18, R18, UR6, R20 ;  /* 0x0000000612127c24 */ /* 0x000fe4000f8e0214 */
[----:B------:R-:W0:Y:S02]  /*8600*/  @P0 LDC.64 R20, c[0x0][0x500] ;  /* 0x00014000ff140b82 */ /* 0x000e240000000a00 */
[----:B------:R-:W-:Y:S02]  /*8610*/  IMAD R9, R18, UR27, R9 ;  /* 0x0000001b12097c24 */ /* 0x000fe4000f8e0209 */
[----:B------:R-:W-:-:S04]  /*8620*/  @P0 IMAD.MOV.U32 R18, RZ, RZ, RZ ;  /* 0x000000ffff120224 */ /* 0x000fc800078e00ff */
[----:B0-----:R-:W-:Y:S02]  /*8630*/  @P0 IMAD.HI.U32 R20, R19, R20, R18 ;  /* 0x0000001413140227 */ /* 0x001fe400078e0012 */
[----:B------:R-:W0:Y:S03]  /*8640*/  @P0 LDC R18, c[0x0][0x4fc] ;  /* 0x00013f00ff120b82 */ /* 0x000e260000000800 */
[----:B------:R-:W-:-:S04]  /*8650*/  @P0 SHF.R.U32.HI R20, RZ, R21, R20 ;  /* 0x00000015ff140219 */ /* 0x000fc80000011614 */
[----:B------:R-:W-:-:S05]  /*8660*/  @P0 IADD3 R20, PT, PT, -R20, RZ, RZ ;  /* 0x000000ff14140210 */ /* 0x000fca0007ffe1ff */
[----:B0-----:R-:W-:Y:S02]  /*8670*/  @P0 IMAD R18, R18, R20, R19 ;  /* 0x0000001412120224 */ /* 0x001fe400078e0213 */
[----:B------:R-:W0:Y:S02]  /*8680*/  @P0 LDC R19, c[0x0][0x568] ;  /* 0x00015a00ff130b82 */ /* 0x000e240000000800 */
[----:B0-----:R-:W-:-:S07]  /*8690*/  @P0 IMAD R9, R18, R19, R9 ;  /* 0x0000001312090224 */ /* 0x001fce00078e0209 */
.L_x_2487:
[----:B------:R-:W-:-:S04]  /*86a0*/  LOP3.LUT R9, R9, 0xfffffff8, RZ, 0xc0, !PT ;  /* 0xfffffff809097812 */ /* 0x000fc800078ec0ff */
[----:B------:R-:W-:-:S04]  /*86b0*/  IADD3 R18, P0, P1, R9, R12, R0 ;  /* 0x0000000c09127210 */ /* 0x000fc8000791e000 */
[----:B------:R-:W-:-:S06]  /*86c0*/  IADD3.X R19, PT, PT, RZ, R13, RZ, P0, P1 ;  /* 0x0000000dff137210 */ /* 0x000fcc00007e24ff */
[----:B------:R-:W5:Y:S03]  /*86d0*/  LDG.E.64 R18, desc[UR36][R18.64] ;  /* 0x0000002412127981 */ /* 0x000f66000c1e1b00 */
.L_x_2483:
[----:B------:R-:W2:Y:S04]  /*86e0*/  LDL R9, [R1+0x8] ;  /* 0x0000080001097983 */ /* 0x000ea80000100800 */
[----:B------:R-:W-:Y:S04]  /*86f0*/  STL [R1+0x34], R2 ;  /* 0x0000340201007387 */ /* 0x000fe80000100800 */
[----:B------:R1:W-:Y:S04]  /*8700*/  STL [R1+0x30], R0 ;  /* 0x0000300001007387 */ /* 0x0003e80000100800 */
[----:B-1----:R-:W3:Y:S04]  /*8710*/  LDL.LU R0, [R1+0x4] ;  /* 0x0000040001007983 */ /* 0x002ee80000300800 */
[----:B------:R-:W4:Y:S01]  /*8720*/  LDL.LU R21, [R1] ;  /* 0x0000000001157983 */ /* 0x000f220000300800 */
[----:B-----5:R-:W-:-:S02]  /*8730*/  ISETP.NE.U32.AND P1, PT, R4, R14, PT ;  /* 0x0000000e0400720c */ /* 0x020fc40003f25070 */
[----:B------:R-:W-:Y:S02]  /*8740*/  ISETP.GT.U32.AND P2, PT, R4, R14, PT ;  /* 0x0000000e0400720c */ /* 0x000fe40003f44070 */
[-C--:B------:R-:W-:Y:S02]  /*8750*/  ISETP.NE.AND.EX P1, PT, R24, R15.reuse, PT, P1 ;  /* 0x0000000f1800720c */ /* 0x080fe40003f25310 */
[----:B------:R-:W-:Y:S02]  /*8760*/  ISETP.GE.U32.AND P0, PT, R28, R8, PT ;  /* 0x000000081c00720c */ /* 0x000fe40003f06070 */
[----:B------:R-:W-:Y:S02]  /*8770*/  ISETP.GT.AND.EX P2, PT, R24, R15, PT, P2 ;  /* 0x0000000f1800720c */ /* 0x000fe40003f44320 */
[----:B--2---:R-:W-:Y:S02]  /*8780*/  ISETP.GE.AND.EX P0, PT, R9, RZ, PT, P0 ;  /* 0x000000ff0900720c */ /* 0x004fe40003f06300 */
[----:B------:R-:W-:-:S05]  /*8790*/  SEL R9, RZ, 0xffffffff, P2 ;  /* 0xffffffffff097807 */ /* 0x000fca0001000000 */
[----:B------:R-:W-:Y:S02]  /*87a0*/  @!P1 SEL R9, RZ, 0xffffffff, !P0 ;  /* 0xffffffffff099807 */ /* 0x000fe40004000000 */
[-C--:B------:R-:W-:Y:S02]  /*87b0*/  ISETP.NE.U32.AND P1, PT, R5, R10.reuse, PT ;  /* 0x0000000a0500720c */ /* 0x080fe40003f25070 */
[----:B------:R-:W-:Y:S02]  /*87c0*/  LOP3.LUT R9, R9, 0x1, RZ, 0xc0, !PT ;  /* 0x0000000109097812 */ /* 0x000fe400078ec0ff */
[-C--:B------:R-:W-:Y:S02]  /*87d0*/  ISETP.NE.AND.EX P1, PT, R23, R11.reuse, PT, P1 ;  /* 0x0000000b1700720c */ /* 0x080fe40003f25310 */
[----:B------:R-:W-:Y:S01]  /*87e0*/  ISETP.NE.U32.AND P3, PT, R9, 0x1, PT ;  /* 0x000000010900780c */ /* 0x000fe20003f65070 */
[----:B------:R-:W-:Y:S01]  /*87f0*/  IMAD.U32 R9, RZ, RZ, UR4 ;  /* 0x00000004ff097e24 */ /* 0x000fe2000f8e00ff */
[----:B------:R-:W-:Y:S01]  /*8800*/  ISETP.GT.U32.AND P2, PT, R5, R10, PT ;  /* 0x0000000a0500720c */ /* 0x000fe20003f44070 */
[----:B------:R-:W1:Y:S01]  /*8810*/  LDCU UR4, c[0x0][0x39c] ;  /* 0x00007380ff0477ac */ /* 0x000e620008000800 */
[C---:B------:R-:W-:Y:S01]  /*8820*/  SEL R28, R8.reuse, R28, !P3 ;  /* 0x0000001c081c7207 */ /* 0x040fe20005800000 */
[----:B------:R-:W-:Y:S01]  /*8830*/  IMAD.IADD R8, R8, 0x1, R9 ;  /* 0x0000000108087824 */ /* 0x000fe200078e0209 */
[----:B------:R-:W-:-:S04]  /*8840*/  ISETP.GT.AND.EX P2, PT, R23, R11, PT, P2 ;  /* 0x0000000b1700720c */ /* 0x000fc80003f44320 */
[----:B------:R-:W-:Y:S02]  /*8850*/  ISETP.GE.U32.AND P0, PT, R27, R8, PT ;  /* 0x000000081b00720c */ /* 0x000fe40003f06070 */
[----:B------:R-:W-:Y:S02]  /*8860*/  SEL R20, RZ, 0xffffffff, P2 ;  /* 0xffffffffff147807 */ /* 0x000fe40001000000 */
[----:B---3--:R-:W-:Y:S02]  /*8870*/  ISETP.GE.AND.EX P0, PT, R0, RZ, PT, P0 ;  /* 0x000000ff0000720c */ /* 0x008fe40003f06300 */
[CC--:B------:R-:W-:Y:S02]  /*8880*/  ISETP.GT.U32.AND P2, PT, R6.reuse, R16.reuse, PT ;  /* 0x000000100600720c */ /* 0x0c0fe40003f44070 */
[----:B------:R-:W-:Y:S02]  /*8890*/  @!P1 SEL R20, RZ, 0xffffffff, !P0 ;  /* 0xffffffffff149807 */ /* 0x000fe40004000000 */
[----:B------:R-:W-:Y:S01]  /*88a0*/  ISETP.NE.U32.AND P0, PT, R6, R16, PT ;  /* 0x000000100600720c */ /* 0x000fe20003f05070 */
[----:B-1----:R-:W-:Y:S01]  /*88b0*/  IMAD.U32 R2, RZ, RZ, UR4 ;  /* 0x00000004ff027e24 */ /* 0x002fe2000f8e00ff */
[----:B------:R-:W-:-:S02]  /*88c0*/  LOP3.LUT R20, R20, 0x1, RZ, 0xc0, !PT ;  /* 0x0000000114147812 */ /* 0x000fc400078ec0ff */
[-C--:B------:R-:W-:Y:S02]  /*88d0*/  ISETP.NE.AND.EX P0, PT, R22, R17.reuse, PT, P0 ;  /* 0x000000111600720c */ /* 0x080fe40003f05300 */
[----:B------:R-:W-:Y:S01]  /*88e0*/  ISETP.NE.U32.AND P4, PT, R20, 0x1, PT ;  /* 0x000000011400780c */ /* 0x000fe20003f85070 */
[----:B------:R1:W-:Y:S01]  /*88f0*/  STL [R1+0x10], R2 ;  /* 0x0000100201007387 */ /* 0x0003e20000100800 */
[----:B------:R-:W-:Y:S02]  /*8900*/  ISETP.GT.AND.EX P2, PT, R22, R17, PT, P2 ;  /* 0x000000111600720c */ /* 0x000fe40003f44320 */
[C---:B------:R-:W-:Y:S01]  /*8910*/  SEL R27, R8.reuse, R27, !P4 ;  /* 0x0000001b081b7207 */ /* 0x040fe20006000000 */
[----:B------:R-:W-:Y:S01]  /*8920*/  IMAD.IADD R8, R8, 0x1, R9 ;  /* 0x0000000108087824 */ /* 0x000fe200078e0209 */
[----:B------:R-:W-:-:S04]  /*8930*/  SEL R20, RZ, 0xffffffff, P2 ;  /* 0xffffffffff147807 */ /* 0x000fc80001000000 */
[----:B------:R-:W-:-:S04]  /*8940*/  ISETP.GE.U32.AND P1, PT, R26, R8, PT ;  /* 0x000000081a00720c */ /* 0x000fc80003f26070 */
[----:B----4-:R-:W-:-:S04]  /*8950*/  ISETP.GE.AND.EX P1, PT, R21, RZ, PT, P1 ;  /* 0x000000ff1500720c */ /* 0x010fc80003f26310 */
[----:B------:R-:W-:Y:S02]  /*8960*/  @!P0 SEL R20, RZ, 0xffffffff, !P1 ;  /* 0xffffffffff148807 */ /* 0x000fe40004800000 */
[-C--:B------:R-:W-:Y:S02]  /*8970*/  ISETP.NE.U32.AND P0, PT, R7, R18.reuse, PT ;  /* 0x000000120700720c */ /* 0x080fe40003f05070 */
[----:B------:R-:W-:Y:S02]  /*8980*/  LOP3.LUT R20, R20, 0x1, RZ, 0xc0, !PT ;  /* 0x0000000114147812 */ /* 0x000fe400078ec0ff */
[----:B------:R-:W-:Y:S02]  /*8990*/  ISETP.NE.AND.EX P0, PT, R3, R19, PT, P0 ;  /* 0x000000130300720c */ /* 0x000fe40003f05300 */
[----:B------:R-:W-:Y:S02]  /*89a0*/  ISETP.NE.U32.AND P5, PT, R20, 0x1, PT ;  /* 0x000000011400780c */ /* 0x000fe40003fa5070 */
[----:B------:R-:W-:-:S02]  /*89b0*/  ISETP.GT.U32.AND P1, PT, R7, R18, PT ;  /* 0x000000120700720c */ /* 0x000fc40003f24070 */
[C---:B------:R-:W-:Y:S02]  /*89c0*/  SEL R26, R8.reuse, R26, !P5 ;  /* 0x0000001a081a7207 */ /* 0x040fe40006800000 */
[----:B------:R-:W-:Y:S02]  /*89d0*/  IADD3 R8, PT, PT, R8, R9, RZ ;  /* 0x0000000908087210 */ /* 0x000fe40007ffe0ff */
[----:B------:R-:W-:Y:S02]  /*89e0*/  ISETP.GT.AND.EX P1, PT, R3, R19, PT, P1 ;  /* 0x000000130300720c */ /* 0x000fe40003f24310 */
[----:B------:R-:W-:Y:S02]  /*89f0*/  ISETP.GE.U32.AND P2, PT, R25, R8, PT ;  /* 0x000000081900720c */ /* 0x000fe40003f46070 */
[----:B------:R-:W-:Y:S02]  /*8a00*/  SEL R20, RZ, 0xffffffff, P1 ;  /* 0xffffffffff147807 */ /* 0x000fe40000800000 */
[----:B------:R-:W-:-:S04]  /*8a10*/  ISETP.GE.AND.EX P2, PT, R29, RZ, PT, P2 ;  /* 0x000000ff1d00720c */ /* 0x000fc80003f46320 */
[----:B------:R-:W-:-:S04]  /*8a20*/  @!P0 SEL R20, RZ, 0xffffffff, !P2 ;  /* 0xffffffffff148807 */ /* 0x000fc80005000000 */
[----:B------:R-:W-:-:S04]  /*8a30*/  LOP3.LUT R20, R20, 0x1, RZ, 0xc0, !PT ;  /* 0x0000000114147812 */ /* 0x000fc800078ec0ff */
[----:B------:R-:W-:-:S04]  /*8a40*/  ISETP.NE.U32.AND P0, PT, R20, 0x1, PT ;  /* 0x000000011400780c */ /* 0x000fc80003f05070 */
[C---:B------:R-:W-:Y:S01]  /*8a50*/  SEL R25, R8.reuse, R25, !P0 ;  /* 0x0000001908197207 */ /* 0x040fe20004000000 */
[----:B------:R-:W-:-:S04]  /*8a60*/  IMAD.IADD R8, R8, 0x1, R9 ;  /* 0x0000000108087824 */ /* 0x000fc800078e0209 */
[----:B------:R-:W-:-:S05]  /*8a70*/  IMAD R20, R9, 0x3, R8 ;  /* 0x0000000309147824 */ /* 0x000fca00078e0208 */
[----:B------:R-:W-:Y:S02]  /*8a80*/  ISETP.GE.U32.AND P1, PT, R20, R2, PT ;  /* 0x000000021400720c */ /* 0x000fe40003f26070 */
[----:B-1----:R1:W5:Y:S04]  /*8a90*/  LDL.LU R2, [R1+0x34] ;  /* 0x0000340001027983 */ /* 0x0023680000300800 */
[----:B------:R-:W2:Y:S01]  /*8aa0*/  LDL.LU R20, [R1+0x8] ;  /* 0x0000080001147983 */ /* 0x000ea20000300800 */
[----:B------:R-:W-:Y:S02]  /*8ab0*/  SEL R0, R0, RZ, P4 ;  /* 0x000000ff00007207 */ /* 0x000fe40002000000 */
[----:B------:R-:W-:Y:S02]  /*8ac0*/  SEL R21, R21, RZ, P5 ;  /* 0x000000ff15157207 */ /* 0x000fe40002800000 */
        /* <DEDUP_REMOVED lines=8> */
[----:B------:R-:W-:Y:S02]  /*8b50*/  SEL R29, R29, RZ, P0 ;  /* 0x000000ff1d1d7207 */ /* 0x000fe40000000000 */
[----:B--2---:R-:W-:-:S05]  /*8b60*/  SEL R20, R20, RZ, P3 ;  /* 0x000000ff14147207 */ /* 0x004fca0001800000 */
[----:B------:R-:W-:Y:S04]  /*8b70*/  STL [R1+0x8], R20 ;  /* 0x0000081401007387 */ /* 0x000fe80000100800 */
[----:B------:R2:W-:Y:S04]  /*8b80*/  STL [R1+0x4], R0 ;  /* 0x0000040001007387 */ /* 0x0005e80000100800 */
[----:B--2---:R1:W5:Y:S04]  /*8b90*/  LDL.LU R0, [R1+0x30] ;  /* 0x0000300001007983 */ /* 0x0043680000300800 */
[----:B------:R1:W-:Y:S01]  /*8ba0*/  STL [R1], R21 ;  /* 0x0000001501007387 */ /* 0x0003e20000100800 */
[----:B------:R-:W-:Y:S05]  /*8bb0*/  @!P1 BRA `(.L_x_2488) ;  /* 0xffffffbc00209947 */ /* 0x000fea000383ffff */
.L_x_2482:
[----:B0-----:R-:W-:Y:S05]  /*8bc0*/  BSYNC.RECONVERGENT B1 ;  /* 0x0000000000017941 */ /* 0x001fea0003800200 */
.L_x_2481:
[----:B------:R-:W-:Y:S04]  /*8bd0*/  STL [R1+0x20], R18 ;  /* 0x0000201201007387 */ /* 0x000fe80000100800 */
[----:B------:R-:W-:Y:S04]  /*8be0*/  STL [R1+0x24], R19 ;  /* 0x0000241301007387 */ /* 0x000fe80000100800 */
[----:B------:R-:W-:Y:S04]  /*8bf0*/  STL [R1+0x18], R16 ;  /* 0x0000181001007387 */ /* 0x000fe80000100800 */
[----:B------:R0:W-:Y:S04]  /*8c00*/  STL [R1+0x1c], R17 ;  /* 0x00001c1101007387 */ /* 0x0001e80000100800 */
[----:B0-----:R-:W2:Y:S01]  /*8c10*/  LDL R17, [R1+0x10] ;  /* 0x0000100001117983 */ /* 0x001ea20000100800 */
[----:B------:R-:W-:Y:S01]  /*8c20*/  BSSY.RECONVERGENT B1, `(.L_x_2489) ;  /* 0x0000484000017945 */ /* 0x000fe20003800200 */
[----:B------:R-:W-:Y:S01]  /*8c30*/  IMAD.MOV.U32 R20, RZ, RZ, R10 ;  /* 0x000000ffff147224 */ /* 0x000fe200078e000a */
[----:B-1----:R-:W-:Y:S01]  /*8c40*/  MOV R21, R11 ;  /* 0x0000000b00157202 */ /* 0x002fe20000000f00 */
[----:B------:R-:W-:-:S02]  /*8c50*/  IMAD.MOV.U32 R18, RZ, RZ, R14 ;  /* 0x000000ffff127224 */ /* 0x000fc400078e000e */
[----:B------:R-:W-:Y:S01]  /*8c60*/  IMAD.MOV.U32 R19, RZ, RZ, R15 ;  /* 0x000000ffff137224 */ /* 0x000fe200078e000f */
[----:B--2---:R-:W-:-:S13]  /*8c70*/  ISETP.GE.U32.AND P0, PT, R8, R17, PT ;  /* 0x000000110800720c */ /* 0x004fda0003f06070 */
[----:B------:R-:W-:Y:S05]  /*8c80*/  @P0 BRA `(.L_x_2490) ;  /* 0x0000004400f40947 */ /* 0x000fea0003800000 */
[----:B------:R-:W0:Y:S01]  /*8c90*/  LDC R14, c[0x0][0x3d8] ;  /* 0x0000f600ff0e7b82 */ /* 0x000e220000000800 */
[----:B------:R-:W-:Y:S01]  /*8ca0*/  IMAD.MOV.U32 R16, RZ, RZ, -0x1 ;  /* 0xffffffffff107424 */ /* 0x000fe200078e00ff */
[----:B------:R-:W-:Y:S02]  /*8cb0*/  CS2R R10, SRZ ;  /* 0x00000000000a7805 */ /* 0x000fe4000001ff00 */
[C---:B0-----:R-:W-:Y:S02]  /*8cc0*/  ISETP.NE.AND P0, PT, R14.reuse, RZ, PT ;  /* 0x000000ff0e00720c */ /* 0x041fe40003f05270 */
        /* <DEDUP_REMOVED lines=8> */
[----:B0-----:R-:W-:Y:S01]  /*8d50*/  IMAD.HI.U32 R10, R8, UR4, R10 ;  /* 0x00000004080a7c27 */ /* 0x001fe2000f8e000a */
[----:B------:R-:W0:Y:S04]  /*8d60*/  LDCU UR4, c[0x0][0x508] ;  /* 0x0000a100ff0477ac */ /* 0x000e280008000800 */
[----:B------:R-:W-:-:S05]  /*8d70*/  SHF.R.U32.HI R11, RZ, UR5, R10 ;  /* 0x00000005ff0b7c19 */ /* 0x000fca000801160a */
[----:B-----5:R-:W-:-:S04]  /*8d80*/  IMAD.MOV R2, RZ, RZ, -R11 ;  /* 0x000000ffff027224 */ /* 0x020fc800078e0a0b */
        /* <DEDUP_REMOVED lines=265> */
.L_x_2492:
[----:B------:R-:W-:Y:S02]  /*9e20*/  SHF.R.U32.HI R10, RZ, 0x3, R2 ;  /* 0x00000003ff0a7819 */ /* 0x000fe40000011602 */
[----:B------:R-:W-:-:S07]  /*9e30*/  MOV R11, RZ ;  /* 0x000000ff000b7202 */ /* 0x000fce0000000f00 */
.L_x_2491:
[----:B-----5:R-:W-:Y:S01]  /*9e40*/  IMAD.MOV.U32 R2, RZ, RZ, R17 ;  /* 0x000000ffff027224 */ /* 0x020fe200078e0011 */
[----:B------:R-:W-:-:S05]  /*9e50*/  IADD3 R17, P1, PT, R0, R12, RZ ;  /* 0x0000000c00117210 */ /* 0x000fca0007f3e0ff */
[----:B------:R-:W-:Y:S01]  /*9e60*/  IMAD.X R15, RZ, RZ, R13, P1 ;  /* 0x000000ffff0f7224 */ /* 0x000fe200008e060d */
[----:B------:R-:W-:-:S04]  /*9e70*/  LEA R12, P1, R10, R17, 0x3 ;  /* 0x000000110a0c7211 */ /* 0x000fc800078218ff */
[----:B------:R-:W-:Y:S01]  /*9e80*/  LEA.HI.X R13, R10, R15, R11, 0x3, P1 ;  /* 0x0000000f0a0d7211 */ /* 0x000fe200008f1c0b */
[----:B------:R0:W-:Y:S04]  /*9e90*/  STL [R1+0xc], R15 ;  /* 0x00000c0f01007387 */ /* 0x0001e80000100800 */
[----:B------:R1:W5:Y:S01]  /*9ea0*/  LDG.E.64 R18, desc[UR36][R12.64] ;  /* 0x000000240c127981 */ /* 0x000362000c1e1b00 */
[----:B0-----:R-:W-:-:S05]  /*9eb0*/  IMAD.IADD R15, R8, 0x1, R9 ;  /* 0x00000001080f7824 */ /* 0x001fca00078e0209 */
        /* <DEDUP_REMOVED lines=278> */
.L_x_2494:
[----:B------:R-:W-:Y:S01]  /*b020*/  SHF.R.U32.HI R10, RZ, 0x3, R0 ;  /* 0x00000003ff0a7819 */ /* 0x000fe20000011600 */
[----:B------:R-:W-:-:S07]  /*b030*/  IMAD.MOV.U32 R11, RZ, RZ, RZ ;  /* 0x000000ffff0b7224 */ /* 0x000fce00078e00ff */
.L_x_2493:
[----:B------:R-:W2:Y:S04]  /*b040*/  LDL R2, [R1+0xc] ;  /* 0x00000c0001027983 */ /* 0x000ea80000100800 */
[----:B------:R-:W3:Y:S01]  /*b050*/  LDL R0, [R1+0x10] ;  /* 0x0000100001007983 */ /* 0x000ee20000100800 */
[----:B------:R-:W-:Y:S01]  /*b060*/  LEA R12, P1, R10, R17, 0x3 ;  /* 0x000000110a0c7211 */ /* 0x000fe200078218ff */
[----:B------:R-:W-:-:S03]  /*b070*/  IMAD.IADD R15, R15, 0x1, R9 ;  /* 0x000000010f0f7824 */ /* 0x000fc600078e0209 */
[----:B--2---:R-:W-:-:S05]  /*b080*/  LEA.HI.X R13, R10, R2, R11, 0x3, P1 ;  /* 0x000000020a0d7211 */ /* 0x004fca00008f1c0b */
[----:B------:R0:W5:Y:S01]  /*b090*/  LDG.E.64 R20, desc[UR36][R12.64] ;  /* 0x000000240c147981 */ /* 0x000162000c1e1b00 */
[----:B---3--:R-:W-:-:S13]  /*b0a0*/  ISETP.GE.U32.AND P1, PT, R15, R0, PT ;  /* 0x000000000f00720c */ /* 0x008fda0003f26070 */
[----:B0-----:R-:W-:Y:S05]  /*b0b0*/  @P1 BRA `(.L_x_2490) ;  /* 0x0000002000e81947 */ /* 0x001fea0003800000 */
[----:B------:R-:W-:Y:S01]  /*b0c0*/  CS2R R10, SRZ ;  /* 0x00000000000a7805 */ /* 0x000fe2000001ff00 */
[----:B------:R-:W-:Y:S06]  /*b0d0*/  @!P0 BRA `(.L_x_2495) ;  /* 0x0000001000508947 */ /* 0x000fec0003800000 */
[----:B------:R-:W0:Y:S01]  /*b0e0*/  LDCU.64 UR4, c[0x0][0x3e0] ;  /* 0x00007c00ff0477ac */ /* 0x000e220008000a00 */
[----:B------:R-:W1:Y:S01]  /*b0f0*/  LDC R2, c[0x0][0x3d8] ;  /* 0x0000f600ff027b82 */ /* 0x000e620000000800 */
[----:B------:R-:W-:Y:S01]  /*b100*/  MOV R14, RZ ;  /* 0x000000ff000e7202 */ /* 0x000fe20000000f00 */
        /* <DEDUP_REMOVED lines=271> */
.L_x_2496:
[----:B------:R-:W-:Y:S01]  /*c200*/  SHF.R.U32.HI R10, RZ, 0x3, R0 ;  /* 0x00000003ff0a7819 */ /* 0x000fe20000011600 */
[----:B------:R-:W-:-:S07]  /*c210*/  IMAD.MOV.U32 R11, RZ, RZ, RZ ;  /* 0x000000ffff0b7224 */ /* 0x000fce00078e00ff */
.L_x_2495:
[----:B------:R-:W2:Y:S01]  /*c220*/  LDL R2, [R1+0xc] ;  /* 0x00000c0001027983 */ /* 0x000ea20000100800 */
[----:B------:R-:W-:-:S03]  /*c230*/  LEA R12, P1, R10, R17, 0x3 ;  /* 0x000000110a0c7211 */ /* 0x000fc600078218ff */
[----:B------:R-:W3:Y:S01]  /*c240*/  LDL R0, [R1+0x10] ;  /* 0x0000100001007983 */ /* 0x000ee20000100800 */
[----:B--2---:R-:W-:-:S05]  /*c250*/  LEA.HI.X R13, R10, R2, R11, 0x3, P1 ;  /* 0x000000020a0d7211 */ /* 0x004fca00008f1c0b */
[----:B------:R-:W2:Y:S01]  /*c260*/  LDG.E.64 R10, desc[UR36][R12.64] ;  /* 0x000000240c0a7981 */ /* 0x000ea2000c1e1b00 */
[----:B------:R-:W-:-:S05]  /*c270*/  IMAD.IADD R15, R15, 0x1, R9 ;  /* 0x000000010f0f7824 */ /* 0x000fca00078e0209 */
[----:B---3--:R-:W-:Y:S01]  /*c280*/  ISETP.GE.U32.AND P1, PT, R15, R0, PT ;  /* 0x000000000f00720c */ /* 0x008fe20003f26070 */
[----:B--2---:R0:W-:-:S12]  /*c290*/  STL.64 [R1+0x18], R10 ;  /* 0x0000180a01007387 */ /* 0x0041d80000100a00 */
[----:B------:R-:W-:Y:S05]  /*c2a0*/  @P1 BRA `(.L_x_2490) ;  /* 0x00000010006c1947 */ /* 0x000fea0003800000 */
[----:B0-----:R-:W-:Y:S01]  /*c2b0*/  CS2R R10, SRZ ;  /* 0x00000000000a7805 */ /* 0x001fe2000001ff00 */
        /* <DEDUP_REMOVED lines=275> */
.L_x_2498:
[----:B------:R-:W-:Y:S01]  /*d3f0*/  SHF.R.U32.HI R10, RZ, 0x3, R0 ;  /* 0x00000003ff0a7819 */ /* 0x000fe20000011600 */
[----:B------:R-:W-:-:S07]  /*d400*/  IMAD.MOV.U32 R11, RZ, RZ, RZ ;  /* 0x000000ffff0b7224 */ /* 0x000fce00078e00ff */
.L_x_2497:
[----:B------:R-:W2:Y:S01]  /*d410*/  LDL.LU R0, [R1+0xc] ;  /* 0x00000c0001007983 */ /* 0x000ea20000300800 */
[----:B------:R-:W-:-:S04]  /*d420*/  LEA R12, P0, R10, R17, 0x3 ;  /* 0x000000110a0c7211 */ /* 0x000fc800078018ff */
[----:B--2---:R-:W-:-:S05]  /*d430*/  LEA.HI.X R13, R10, R0, R11, 0x3, P0 ;  /* 0x000000000a0d7211 */ /* 0x004fca00000f1c0b */
[----:B------:R-:W2:Y:S04]  /*d440*/  LDG.E.64 R10, desc[UR36][R12.64] ;  /* 0x000000240c0a7981 */ /* 0x000ea8000c1e1b00 */
[----:B--2---:R1:W-:Y:S02]  /*d450*/  STL.64 [R1+0x20], R10 ;  /* 0x0000200a01007387 */ /* 0x0043e40000100a00 */
.L_x_2490:
[----:B------:R-:W-:Y:S05]  /*d460*/  BSYNC.RECONVERGENT B1 ;  /* 0x0000000000017941 */ /* 0x000fea0003800200 */
.L_x_2489:
[----:B------:R-:W2:Y:S04]  /*d470*/  LDL R16, [R1+0x10] ;  /* 0x0000100001107983 */ /* 0x000ea80000100800 */
[----:B------:R3:W5:Y:S04]  /*d480*/  LDL R13, [R1+0x8] ;  /* 0x00000800010d7983 */ /* 0x0007680000100800 */
[----:B------:R3:W5:Y:S04]  /*d490*/  LDL R12, [R1+0x4] ;  /* 0x00000400010c7983 */ /* 0x0007680000100800 */
[----:B01----:R3:W5:Y:S01]  /*d4a0*/  LDL R10, [R1] ;  /* 0x00000000010a7983 */ /* 0x0037620000100800 */
[----:B------:R-:W-:Y:S01]  /*d4b0*/  BSSY.RECONVERGENT B1, `(.L_x_2499) ;  /* 0x000004b000017945 */ /* 0x000fe20003800200 */
[----:B--2---:R-:W-:-:S13]  /*d4c0*/  ISETP.GE.U32.AND P0, PT, R8, R16, PT ;  /* 0x000000100800720c */ /* 0x004fda0003f06070 */
[----:B---3--:R-:W-:Y:S05]  /*d4d0*/  @P0 BRA `(.L_x_2500) ;  /* 0x0000000400200947 */ /* 0x008fea0003800000 */
[CC--:B-----5:R-:W-:Y:S02]  /*d4e0*/  ISETP.NE.U32.AND P1, PT, R4.reuse, R18.reuse, PT ;  /* 0x000000120400720c */ /* 0x0e0fe40003f25070 */
[----:B------:R-:W-:Y:S02]  /*d4f0*/  ISETP.GT.U32.AND P2, PT, R4, R18, PT ;  /* 0x000000120400720c */ /* 0x000fe40003f44070 */
[-C--:B------:R-:W-:Y:S02]  /*d500*/  ISETP.NE.AND.EX P1, PT, R24, R19.reuse, PT, P1 ;  /* 0x000000131800720c */ /* 0x080fe40003f25310 */
        /* <DEDUP_REMOVED lines=8> */
[C---:B------:R-:W-:Y:S01]  /*d590*/  SEL R28, R8.reuse, R28, !P0 ;  /* 0x0000001c081c7207 */ /* 0x040fe20004000000 */
[----:B------:R-:W-:Y:S01]  /*d5a0*/  IMAD.IADD R8, R8, 0x1, R9 ;  /* 0x0000000108087824 */ /* 0x000fe200078e0209 */
[----:B------:R-:W-:Y:S01]  /*d5b0*/  SEL R4, R18, R4, !P0 ;  /* 0x0000000412047207 */ /* 0x000fe20004000000 */
[----:B------:R0:W-:Y:S01]  /*d5c0*/  STL [R1+0x8], R13 ;  /* 0x0000080d01007387 */ /* 0x0001e20000100800 */
[----:B------:R-:W-:Y:S02]  /*d5d0*/  SEL R24, R19, R24, !P0 ;  /* 0x0000001813187207 */ /* 0x000fe40004000000 */
[----:B------:R-:W-:-:S13]  /*d5e0*/  ISETP.GE.U32.AND P1, PT, R8, R16, PT ;  /* 0x000000100800720c */ /* 0x000fda0003f26070 */
[----:B0-----:R-:W-:Y:S05]  /*d5f0*/  @P1 BRA `(.L_x_2500) ;  /* 0x0000000000d81947 */ /* 0x001fea0003800000 */
[CC--:B------:R-:W-:Y:S02]  /*d600*/  ISETP.NE.U32.AND P1, PT, R5.reuse, R20.reuse, PT ;  /* 0x000000140500720c */ /* 0x0c0fe40003f25070 */
[----:B------:R-:W-:Y:S02]  /*d610*/  ISETP.GT.U32.AND P2, PT, R5, R20, PT ;  /* 0x000000140500720c */ /* 0x000fe40003f44070 */
[-C--:B------:R-:W-:Y:S02]  /*d620*/  ISETP.NE.AND.EX P1, PT, R23, R21.reuse, PT, P1 ;  /* 0x000000151700720c */ /* 0x080fe40003f25310 */
[----:B------:R-:W-:Y:S02]  /*d630*/  ISETP.GE.U32.AND P0, PT, R27, R8, PT ;  /* 0x000000081b00720c */ /* 0x000fe40003f06070 */
[----:B------:R-:W-:Y:S02]  /*d640*/  ISETP.GT.AND.EX P2, PT, R23, R21, PT, P2 ;  /* 0x000000151700720c */ /* 0x000fe40003f44320 */
[----:B------:R-:W-:-:S02]  /*d650*/  ISETP.GE.AND.EX P0, PT, R12, RZ, PT, P0 ;  /* 0x000000ff0c00720c */ /* 0x000fc40003f06300 */
[----:B------:R-:W-:Y:S02]  /*d660*/  SEL R0, RZ, 0xffffffff, P2 ;  /* 0xffffffffff007807 */ /* 0x000fe40001000000 */
[----:B------:R-:W-:-:S03]  /*d670*/  IADD3 R11, PT, PT, R8, R9, RZ ;  /* 0x00000009080b7210 */ /* 0x000fc60007ffe0ff */
[----:B------:R-:W-:Y:S02]  /*d680*/  @!P1 SEL R0, RZ, 0xffffffff, !P0 ;  /* 0xffffffffff009807 */ /* 0x000fe40004000000 */
[----:B------:R-:W-:Y:S02]  /*d690*/  ISETP.GE.U32.AND P1, PT, R11, R16, PT ;  /* 0x000000100b00720c */ /* 0x000fe40003f26070 */
[----:B------:R-:W-:-:S04]  /*d6a0*/  LOP3.LUT R0, R0, 0x1, RZ, 0xc0, !PT ;  /* 0x0000000100007812 */ /* 0x000fc800078ec0ff */
[----:B------:R-:W-:-:S04]  /*d6b0*/  ISETP.NE.U32.AND P0, PT, R0, 0x1, PT ;  /* 0x000000010000780c */ /* 0x000fc80003f05070 */
[----:B------:R-:W-:Y:S02]  /*d6c0*/  SEL R12, R12, RZ, P0 ;  /* 0x000000ff0c0c7207 */ /* 0x000fe40000000000 */
[----:B------:R-:W-:Y:S02]  /*d6d0*/  SEL R5, R20, R5, !P0 ;  /* 0x0000000514057207 */ /* 0x000fe40004000000 */
[----:B------:R-:W-:Y:S01]  /*d6e0*/  SEL R23, R21, R23, !P0 ;  /* 0x0000001715177207 */ /* 0x000fe20004000000 */
[----:B------:R0:W-:Y:S01]  /*d6f0*/  STL [R1+0x4], R12 ;  /* 0x0000040c01007387 */ /* 0x0001e20000100800 */
[----:B------:R-:W-:Y:S01]  /*d700*/  SEL R27, R8, R27, !P0 ;  /* 0x0000001b081b7207 */ /* 0x000fe20004000000 */
[----:B------:R-:W-:Y:S06]  /*d710*/  @P1 BRA `(.L_x_2500) ;  /* 0x0000000000901947 */ /* 0x000fec0003800000 */
[----:B------:R-:W2:Y:S04]  /*d720*/  LDL.LU R15, [R1+0x18] ;  /* 0x00001800010f7983 */ /* 0x000ea80000300800 */
[----:B------:R-:W3:Y:S01]  /*d730*/  LDL.LU R14, [R1+0x1c] ;  /* 0x00001c00010e7983 */ /* 0x000ee20000300800 */
[----:B------:R-:W-:Y:S01]  /*d740*/  ISETP.GE.U32.AND P0, PT, R26, R11, PT ;  /* 0x0000000b1a00720c */ /* 0x000fe20003f06070 */
[----:B------:R-:W-:-:S03]  /*d750*/  IMAD.IADD R2, R11, 0x1, R9 ;  /* 0x000000010b027824 */ /* 0x000fc600078e0209 */
[----:B------:R-:W-:Y:S02]  /*d760*/  ISETP.GE.AND.EX P0, PT, R10, RZ, PT, P0 ;  /* 0x000000ff0a00720c */ /* 0x000fe40003f06300 */
[CC--:B--2---:R-:W-:Y:S02]  /*d770*/  ISETP.NE.U32.AND P1, PT, R6.reuse, R15.reuse, PT ;  /* 0x0000000f0600720c */ /* 0x0c4fe40003f25070 */
[----:B------:R-:W-:Y:S02]  /*d780*/  ISETP.GT.U32.AND P2, PT, R6, R15, PT ;  /* 0x0000000f0600720c */ /* 0x000fe40003f44070 */
[CC--:B---3--:R-:W-:Y:S02]  /*d790*/  ISETP.NE.AND.EX P1, PT, R22.reuse, R14.reuse, PT, P1 ;  /* 0x0000000e1600720c */ /* 0x0c8fe40003f25310 */
[----:B------:R-:W-:-:S04]  /*d7a0*/  ISETP.GT.AND.EX P2, PT, R22, R14, PT, P2 ;  /* 0x0000000e1600720c */ /* 0x000fc80003f44320 */
[----:B------:R-:W-:-:S07]  /*d7b0*/  SEL R0, RZ, 0xffffffff, P2 ;  /* 0xffffffffff007807 */ /* 0x000fce0001000000 */
[----:B------:R-:W-:Y:S02]  /*d7c0*/  @!P1 SEL R0, RZ, 0xffffffff, !P0 ;  /* 0xffffffffff009807 */ /* 0x000fe40004000000 */
[----:B------:R-:W-:Y:S02]  /*d7d0*/  ISETP.GE.U32.AND P1, PT, R2, R16, PT ;  /* 0x000000100200720c */ /* 0x000fe40003f26070 */
[----:B------:R-:W-:-:S04]  /*d7e0*/  LOP3.LUT R0, R0, 0x1, RZ, 0xc0, !PT ;  /* 0x0000000100007812 */ /* 0x000fc800078ec0ff */
[----:B------:R-:W-:-:S04]  /*d7f0*/  ISETP.NE.U32.AND P0, PT, R0, 0x1, PT ;  /* 0x000000010000780c */ /* 0x000fc80003f05070 */
[----:B------:R-:W-:Y:S02]  /*d800*/  SEL R10, R10, RZ, P0 ;  /* 0x000000ff0a0a7207 */ /* 0x000fe40000000000 */
[----:B------:R-:W-:Y:S02]  /*d810*/  SEL R6, R15, R6, !P0 ;  /* 0x000000060f067207 */ /* 0x000fe40004000000 */
[----:B------:R-:W-:Y:S01]  /*d820*/  SEL R22, R14, R22, !P0 ;  /* 0x000000160e167207 */ /* 0x000fe20004000000 */
[----:B------:R1:W-:Y:S01]  /*d830*/  STL [R1], R10 ;  /* 0x0000000a01007387 */ /* 0x0003e20000100800 */
[----:B------:R-:W-:Y:S01]  /*d840*/  SEL R26, R11, R26, !P0 ;  /* 0x0000001a0b1a7207 */ /* 0x000fe20004000000 */
[----:B------:R-:W-:Y:S06]  /*d850*/  @P1 BRA `(.L_x_2500) ;  /* 0x0000000000401947 */ /* 0x000fec0003800000 */
[----:B------:R-:W2:Y:S04]  /*d860*/  LDL.LU R15, [R1+0x20] ;  /* 0x00002000010f7983 */ /* 0x000ea80000300800 */
[----:B------:R-:W3:Y:S01]  /*d870*/  LDL.LU R14, [R1+0x24] ;  /* 0x00002400010e7983 */ /* 0x000ee20000300800 */
[----:B------:R-:W-:-:S04]  /*d880*/  ISETP.GE.U32.AND P0, PT, R25, R2, PT ;  /* 0x000000021900720c */ /* 0x000fc80003f06070 */
[----:B------:R-:W-:Y:S02]  /*d890*/  ISETP.GE.AND.EX P0, PT, R29, RZ, PT, P0 ;  /* 0x000000ff1d00720c */ /* 0x000fe40003f06300 */
[CC--:B--2---:R-:W-:Y:S02]  /*d8a0*/  ISETP.NE.U32.AND P1, PT, R7.reuse, R15.reuse, PT ;  /* 0x0000000f0700720c */ /* 0x0c4fe40003f25070 */
[----:B------:R-:W-:Y:S02]  /*d8b0*/  ISETP.GT.U32.AND P2, PT, R7, R15, PT ;  /* 0x0000000f0700720c */ /* 0x000fe40003f44070 */
[CC--:B---3--:R-:W-:Y:S02]  /*d8c0*/  ISETP.NE.AND.EX P1, PT, R3.reuse, R14.reuse, PT, P1 ;  /* 0x0000000e0300720c */ /* 0x0c8fe40003f25310 */
[----:B------:R-:W-:-:S04]  /*d8d0*/  ISETP.GT.AND.EX P2, PT, R3, R14, PT, P2 ;  /* 0x0000000e0300720c */ /* 0x000fc80003f44320 */
[----:B------:R-:W-:-:S07]  /*d8e0*/  SEL R0, RZ, 0xffffffff, P2 ;  /* 0xffffffffff007807 */ /* 0x000fce0001000000 */
[----:B------:R-:W-:-:S04]  /*d8f0*/  @!P1 SEL R0, RZ, 0xffffffff, !P0 ;  /* 0xffffffffff009807 */ /* 0x000fc80004000000 */
[----:B------:R-:W-:-:S04]  /*d900*/  LOP3.LUT R0, R0, 0x1, RZ, 0xc0, !PT ;  /* 0x0000000100007812 */ /* 0x000fc800078ec0ff */
[----:B------:R-:W-:-:S04]  /*d910*/  ISETP.NE.U32.AND P0, PT, R0, 0x1, PT ;  /* 0x000000010000780c */ /* 0x000fc80003f05070 */
[----:B------:R-:W-:Y:S02]  /*d920*/  SEL R7, R15, R7, !P0 ;  /* 0x000000070f077207 */ /* 0x000fe40004000000 */
[----:B------:R-:W-:Y:S02]  /*d930*/  SEL R3, R14, R3, !P0 ;  /* 0x000000030e037207 */ /* 0x000fe40004000000 */
[----:B------:R-:W-:Y:S02]  /*d940*/  SEL R25, R2, R25, !P0 ;  /* 0x0000001902197207 */ /* 0x000fe40004000000 */
[----:B------:R-:W-:-:S07]  /*d950*/  SEL R29, R29, RZ, P0 ;  /* 0x000000ff1d1d7207 */ /* 0x000fce0000000000 */
.L_x_2500:
[----:B------:R-:W-:Y:S05]  /*d960*/  BSYNC.RECONVERGENT B1 ;  /* 0x0000000000017941 */ /* 0x000fea0003800200 */
.L_x_2499:
[CC--:B------:R-:W-:Y:S02]  /*d970*/  ISETP.NE.U32.AND P1, PT, R4.reuse, R5.reuse, PT ;  /* 0x000000050400720c */ /* 0x0c0fe40003f25070 */
[----:B------:R-:W-:Y:S02]  /*d980*/  ISETP.GT.U32.AND P2, PT, R4, R5, PT ;  /* 0x000000050400720c */ /* 0x000fe40003f44070 */
[----:B------:R-:W-:Y:S02]  /*d990*/  ISETP.NE.AND.EX P1, PT, R24, R23, PT, P1 ;  /* 0x000000171800720c */ /* 0x000fe40003f25310 */
        /* <DEDUP_REMOVED lines=38> */
[----:B------:R-:W-:-:S07]  /*dc00*/  SEL R16, R29, R16, !P0 ;  /* 0x000000101d107207 */ /* 0x000fce0004000000 */
.L_x_2454:
[----:B------:R-:W-:Y:S05]  /*dc10*/  BSYNC.RECONVERGENT B0 ;  /* 0x0000000000007941 */ /* 0x000fea0003800200 */
.L_x_2453:
[----:B------:R-:W2:Y:S01]  /*dc20*/  LDCU UR4, c[0x0][0x3b4] ;  /* 0x00007680ff0477ac */ /* 0x000ea20008000800 */
[----:B0-----:R-:W0:Y:S01]  /*dc30*/  S2R R13, SR_TID.X ;  /* 0x00000000000d7919 */ /* 0x001e220000002100 */
[----:B------:R-:W3:Y:S01]  /*dc40*/  S2R R14, SR_TID.Y ;  /* 0x00000000000e7919 */ /* 0x000ee20000002200 */
[----:B--2---:R-:W-:-:S09]  /*dc50*/  UISETP.NE.AND UP0, UPT, UR4, URZ, UPT ;  /* 0x000000ff0400728c */ /* 0x004fd2000bf05270 */
[----:B------:R-:W-:Y:S05]  /*dc60*/  BRA.U !UP0, `(.L_x_2501) ;  /* 0x0000000108bc7547 */ /* 0x000fea000b800000 */
[----:B------:R-:W2:Y:S01]  /*dc70*/  S2UR UR5, SR_CgaCtaId ;  /* 0x00000000000579c3 */ /* 0x000ea20000008800 */
[----:B------:R-:W0:Y:S01]  /*dc80*/  LDCU UR8, c[0x0][0x360] ;  /* 0x00006c00ff0877ac */ /* 0x000e220008000800 */
[----:B------:R-:W-:Y:S01]  /*dc90*/  IMAD.MOV.U32 R5, RZ, RZ, R3 ;  /* 0x000000ffff057224 */ /* 0x000fe200078e0003 */
[----:B------:R-:W-:Y:S01]  /*dca0*/  MOV R7, R16 ;  /* 0x0000001000077202 */ /* 0x000fe20000000f00 */
[----:B------:R-:W-:Y:S01]  /*dcb0*/  IMAD.MOV.U32 R6, RZ, RZ, R25 ;  /* 0x000000ffff067224 */ /* 0x000fe200078e0019 */
[----:B------:R-:W-:Y:S01]  /*dcc0*/  UMOV UR4, 0x400 ;  /* 0x0000040000047882 */ /* 0x000fe20000000000 */
[----:B------:R-:W4:Y:S01]  /*dcd0*/  LDCU UR6, c[0x0][0x364] ;  /* 0x00006c80ff0677ac */ /* 0x000f220008000800 */
[----:B------:R-:W-:Y:S01]  /*dce0*/  UIADD3 UR4, UPT, UPT, UR4, 0x10, URZ ;  /* 0x0000001004047890 */ /* 0x000fe2000fffe0ff */
[----:B0--3--:R-:W-:-:S03]  /*dcf0*/  IMAD R0, R14, UR8, R13 ;  /* 0x000000080e007c24 */ /* 0x009fc6000f8e020d */
[----:B--2---:R-:W-:Y:S02]  /*dd00*/  ULEA UR4, UR5, UR4, 0x18 ;  /* 0x0000000405047291 */ /* 0x004fe4000f8ec0ff */
[----:B----4-:R-:W-:-:S04]  /*dd10*/  UISETP.GE.U32.AND UP0, UPT, UR6, 0x2, UPT ;  /* 0x000000020600788c */ /* 0x010fc8000bf06070 */
[----:B------:R-:W-:-:S05]  /*dd20*/  LEA R15, R0, UR4, 0x4 ;  /* 0x00000004000f7c11 */ /* 0x000fca000f8e20ff */
[----:B------:R2:W-:Y:S01]  /*dd30*/  STS.128 [R15], R4 ;  /* 0x000000040f007388 */ /* 0x0005e20000000c00 */
[----:B------:R-:W-:Y:S05]  /*dd40*/  BRA.U !UP0, `(.L_x_2501) ;  /* 0x0000000108847547 */ /* 0x000fea000b800000 */
[----:B------:R-:W-:-:S05]  /*dd50*/  UMOV UR5, UR6 ;  /* 0x0000000600057c82 */ /* 0x000fca0008000000 */
.L_x_2504:
[----:B------:R-:W-:Y:S01]  /*dd60*/  USHF.R.U32.HI UR7, URZ, 0x1, UR5 ;  /* 0x00000001ff077899 */ /* 0x000fe20008011605 */
[----:B------:R-:W-:Y:S05]  /*dd70*/  BAR.SYNC.DEFER_BLOCKING 0x0 ;  /* 0x0000000000007b1d */ /* 0x000fea0000010000 */
[----:B------:R-:W-:Y:S01]  /*dd80*/  VIADD R0, R14, UR7 ;  /* 0x000000070e007c36 */ /* 0x000fe20008000000 */
[----:B------:R-:W-:Y:S04]  /*dd90*/  BSSY.RECONVERGENT B0, `(.L_x_2502) ;  /* 0x0000019000007945 */ /* 0x000fe80003800200 */
[----:B------:R-:W-:-:S04]  /*dda0*/  ISETP.GE.U32.AND P0, PT, R0, UR6, PT ;  /* 0x0000000600007c0c */ /* 0x000fc8000bf06070 */
[----:B------:R-:W-:-:S13]  /*ddb0*/  ISETP.GE.U32.OR P0, PT, R14, UR7, P0 ;  /* 0x000000070e007c0c */ /* 0x000fda0008706470 */
[----:B0-----:R-:W-:Y:S05]  /*ddc0*/  @P0 BRA `(.L_x_2503) ;  /* 0x0000000000540947 */ /* 0x001fea0003800000 */
[----:B------:R-:W-:-:S05]  /*ddd0*/  IMAD R0, R0, UR8, R13 ;  /* 0x0000000800007c24 */ /* 0x000fca000f8e020d */
[----:B------:R-:W-:-:S05]  /*dde0*/  LEA R0, R0, UR4, 0x4 ;  /* 0x0000000400007c11 */ /* 0x000fca000f8e20ff */
[----:B-1----:R-:W0:Y:S02]  /*ddf0*/  LDS.128 R8, [R0] ;  /* 0x0000000000087984 */ /* 0x002e240000000c00 */
[CC--:B0-----:R-:W-:Y:S02]  /*de00*/  ISETP.NE.U32.AND P1, PT, R4.reuse, R8.reuse, PT ;  /* 0x000000080400720c */ /* 0x0c1fe40003f25070 */
[----:B------:R-:W-:Y:S02]  /*de10*/  ISETP.GT.U32.AND P2, PT, R4, R8, PT ;  /* 0x000000080400720c */ /* 0x000fe40003f44070 */
[-C--:B------:R-:W-:Y:S02]  /*de20*/  ISETP.NE.AND.EX P1, PT, R3, R9.reuse, PT, P1 ;  /* 0x000000090300720c */ /* 0x080fe40003f25310 */
[----:B------:R-:W-:Y:S02]  /*de30*/  ISETP.GE.U32.AND P0, PT, R25, R10, PT ;  /* 0x0000000a1900720c */ /* 0x000fe40003f06070 */
[----:B------:R-:W-:-:S02]  /*de40*/  ISETP.GT.AND.EX P2, PT, R3, R9, PT, P2 ;  /* 0x000000090300720c */ /* 0x000fc40003f44320 */
        /* <DEDUP_REMOVED lines=8> */
[----:B--2---:R-:W-:Y:S01]  /*ded0*/  IMAD.MOV.U32 R5, RZ, RZ, R3 ;  /* 0x000000ffff057224 */ /* 0x004fe200078e0003 */
[----:B------:R-:W-:Y:S01]  /*dee0*/  SEL R4, R8, R4, !P0 ;  /* 0x0000000408047207 */ /* 0x000fe20004000000 */
[----:B------:R-:W-:Y:S01]  /*def0*/  IMAD.MOV.U32 R6, RZ, RZ, R25 ;  /* 0x000000ffff067224 */ /* 0x000fe200078e0019 */
[----:B------:R-:W-:-:S05]  /*df00*/  MOV R7, R16 ;  /* 0x0000001000077202 */ /* 0x000fca0000000f00 */
[----:B------:R0:W-:Y:S02]  /*df10*/  STS.128 [R15], R4 ;  /* 0x000000040f007388 */ /* 0x0001e40000000c00 */
.L_x_2503:
[----:B------:R-:W-:Y:S05]  /*df20*/  BSYNC.RECONVERGENT B0 ;  /* 0x0000000000007941 */ /* 0x000fea0003800200 */
.L_x_2502:
[----:B------:R-:W-:-:S03]  /*df30*/  UISETP.GT.U32.AND UP0, UPT, UR5, 0x3, UPT ;  /* 0x000000030500788c */ /* 0x000fc6000bf04070 */
[----:B------:R-:W-:-:S06]  /*df40*/  UMOV UR5, UR7 ;  /* 0x0000000700057c82 */ /* 0x000fcc0008000000 */
[----:B------:R-:W-:Y:S05]  /*df50*/  BRA.U UP0, `(.L_x_2504) ;  /* 0xfffffffd00807547 */ /* 0x000fea000b83ffff */
.L_x_2501:
[----:B------:R-:W4:Y:S02]  /*df60*/  LDCU UR4, c[0x0][0x3b0] ;  /* 0x00007600ff0477ac */ /* 0x000f240008000800 */
[----:B----4-:R-:W-:-:S09]  /*df70*/  UISETP.NE.AND UP0, UPT, UR4, URZ, UPT ;  /* 0x000000ff0400728c */ /* 0x010fd2000bf05270 */
[----:B------:R-:W-:Y:S05]  /*df80*/  BRA.U !UP0, `(.L_x_2505) ;  /* 0x0000000508287547 */ /* 0x000fea000b800000 */
[----:B------:R-:W4:Y:S02]  /*df90*/  LDCU UR5, c[0x0][0x360] ;  /* 0x00006c00ff0577ac */ /* 0x000f240008000800 */
[----:B----4-:R-:W-:Y:S02]  /*dfa0*/  UISETP.GE.U32.AND UP0, UPT, UR5, 0x21, UPT ;  /* 0x000000210500788c */ /* 0x010fe4000bf06070 */
[----:B------:R-:W-:-:S07]  /*dfb0*/  UMOV UR4, UR5 ;  /* 0x0000000500047c82 */ /* 0x000fce0008000000 */
[----:B------:R-:W-:Y:S05]  /*dfc0*/  BRA.U !UP0, `(.L_x_2506) ;  /* 0x0000000108b47547 */ /* 0x000fea000b800000 */
[----:B------:R-:W4:Y:S01]  /*dfd0*/  S2UR UR6, SR_CgaCtaId ;  /* 0x00000000000679c3 */ /* 0x000f220000008800 */
[----:B------:R-:W-:Y:S01]  /*dfe0*/  UMOV UR4, 0x400 ;  /* 0x0000040000047882 */ /* 0x000fe20000000000 */
[----:B0--3--:R-:W-:Y:S01]  /*dff0*/  IMAD R0, R14, UR5, R13 ;  /* 0x000000050e007c24 */ /* 0x009fe2000f8e020d */
[----:B------:R-:W-:Y:S01]  /*e000*/  UIADD3 UR4, UPT, UPT, UR4, 0x10, URZ ;  /* 0x0000001004047890 */ /* 0x000fe2000fffe0ff */
[----:B--2---:R-:W-:Y:S01]  /*e010*/  IMAD.MOV.U32 R5, RZ, RZ, R3 ;  /* 0x000000ffff057224 */ /* 0x004fe200078e0003 */
[----:B------:R-:W-:Y:S01]  /*e020*/  UISETP.GE.U32.AND UP0, UPT, UR5, 0x40, UPT ;  /* 0x000000400500788c */ /* 0x000fe2000bf06070 */
[----:B------:R-:W-:Y:S02]  /*e030*/  IMAD.MOV.U32 R6, RZ, RZ, R25 ;  /* 0x000000ffff067224 */ /* 0x000fe400078e0019 */
[----:B------:R-:W-:Y:S01]  /*e040*/  IMAD.MOV.U32 R7, RZ, RZ, R16 ;  /* 0x000000ffff077224 */ /* 0x000fe200078e0010 */
[----:B----4-:R-:W-:-:S06]  /*e050*/  ULEA UR4, UR6, UR4, 0x18 ;  /* 0x0000000406047291 */ /* 0x010fcc000f8ec0ff */
[----:B------:R-:W-:Y:S01]  /*e060*/  LEA R15, R0, UR4, 0x4 ;  /* 0x00000004000f7c11 */ /* 0x000fe2000f8e20ff */
[----:B------:R-:W-:-:S04]  /*e070*/  UMOV UR4, 0x20 ;  /* 0x0000002000047882 */ /* 0x000fc80000000000 */
[----:B------:R4:W-:Y:S01]  /*e080*/  STS.128 [R15], R4 ;  /* 0x000000040f007388 */ /* 0x0009e20000000c00 */
[----:B------:R-:W-:Y:S05]  /*e090*/  BRA.U !UP0, `(.L_x_2506) ;  /* 0x0000000108807547 */ /* 0x000fea000b800000 */
[----:B------:R-:W-:-:S07]  /*e0a0*/  MOV R0, UR5 ;  /* 0x0000000500007c02 */ /* 0x000fce0008000f00 */
.L_x_2509:
[----:B------:R-:W-:Y:S01]  /*e0b0*/  SHF.R.U32.HI R2, RZ, 0x1, R0 ;  /* 0x00000001ff027819 */ /* 0x000fe20000011600 */
[----:B------:R-:W-:Y:S01]  /*e0c0*/  BAR.SYNC.DEFER_BLOCKING 0x0 ;  /* 0x0000000000007b1d */ /* 0x000fe20000010000 */
[----:B------:R-:W-:-:S03]  /*e0d0*/  ISETP.GT.U32.AND P3, PT, R0, 0x7f, PT ;  /* 0x0000007f0000780c */ /* 0x000fc60003f64070 */
[----:B0---4-:R-:W-:Y:S02]  /*e0e0*/  IMAD.IADD R5, R2, 0x1, R13 ;  /* 0x0000000102057824 */ /* 0x011fe400078e020d */
[----:B------:R-:W-:Y:S03]  /*e0f0*/  BSSY.RECONVERGENT B0, `(.L_x_2507) ;  /* 0x0000018000007945 */ /* 0x000fe60003800200 */
[----:B------:R-:W-:-:S04]  /*e100*/  ISETP.GE.U32.AND P0, PT, R5, UR5, PT ;  /* 0x0000000505007c0c */ /* 0x000fc8000bf06070 */
[----:B------:R-:W-:-:S13]  /*e110*/  ISETP.GE.U32.OR P0, PT, R13, R2, P0 ;  /* 0x000000020d00720c */ /* 0x000fda0000706470 */
[----:B------:R-:W-:Y:S05]  /*e120*/  @P0 BRA `(.L_x_2508) ;  /* 0x0000000000500947 */ /* 0x000fea0003800000 */
[----:B------:R-:W-:-:S06]  /*e130*/  IMAD R8, R2, 0x10, R15 ;  /* 0x0000001002087824 */ /* 0x000fcc00078e020f */
        /* <DEDUP_REMOVED lines=15> */
[----:B------:R-:W-:Y:S01]  /*e230*/  SEL R4, R8, R4, !P0 ;  /* 0x0000000408047207 */ /* 0x000fe20004000000 */
[----:B------:R-:W-:Y:S01]  /*e240*/  IMAD.MOV.U32 R7, RZ, RZ, R16 ;  /* 0x000000ffff077224 */ /* 0x000fe200078e0010 */
[----:B------:R-:W-:-:S05]  /*e250*/  MOV R6, R25 ;  /* 0x0000001900067202 */ /* 0x000fca0000000f00 */
[----:B------:R0:W-:Y:S02]  /*e260*/  STS.128 [R15], R4 ;  /* 0x000000040f007388 */ /* 0x0001e40000000c00 */
.L_x_2508:
[----:B------:R-:W-:Y:S05]  /*e270*/  BSYNC.RECONVERGENT B0 ;  /* 0x0000000000007941 */ /* 0x000fea0003800200 */
.L_x_2507:
[----:B------:R-:W-:Y:S01]  /*e280*/  IMAD.MOV.U32 R0, RZ, RZ, R2 ;  /* 0x000000ffff007224 */ /* 0x000fe200078e0002 */
[----:B------:R-:W-:Y:S06]  /*e290*/  @P3 BRA `(.L_x_2509) ;  /* 0xfffffffc00843947 */ /* 0x000fec000383ffff */
.L_x_2506:
[----:B------:R-:W-:Y:S01]  /*e2a0*/  BAR.SYNC.DEFER_BLOCKING 0x0 ;  /* 0x0000000000007b1d */ /* 0x000fe20000010000 */
[----:B------:R-:W-:-:S09]  /*e2b0*/  UISETP.GE.U32.AND UP0, UPT, UR4, 0x2, UPT ;  /* 0x000000020400788c */ /* 0x000fd2000bf06070 */
[----:B------:R-:W-:Y:S05]  /*e2c0*/  BRA.U !UP0, `(.L_x_2505) ;  /* 0x0000000108587547 */ /* 0x000fea000b800000 */
[----:B------:R-:W-:-:S07]  /*e2d0*/  IMAD.MOV.U32 R0, RZ, RZ, 0x1 ;  /* 0x00000001ff007424 */ /* 0x000fce00078e00ff */
.L_x_2510:
[----:B0-2-4-:R-:W0:Y:S04]  /*e2e0*/  SHFL.DOWN PT, R5, R4, R0, 0x1f ;  /* 0x08001f0004057589 */ /* 0x015e2800000e0000 */
[----:B------:R-:W2:Y:S04]  /*e2f0*/  SHFL.DOWN PT, R2, R3, R0, 0x1f ;  /* 0x08001f0003027589 */ /* 0x000ea800000e0000 */
[----:B------:R-:W4:Y:S04]  /*e300*/  SHFL.DOWN PT, R6, R25, R0, 0x1f ;  /* 0x08001f0019067589 */ /* 0x000f2800000e0000 */
[----:B------:R5:W1:Y:S02]  /*e310*/  SHFL.DOWN PT, R7, R16, R0, 0x1f ;  /* 0x08001f0010077589 */ /* 0x000a6400000e0000 */
[----:B-----5:R-:W-:-:S02]  /*e320*/  SHF.L.U32 R0, R0, 0x1, RZ ;  /* 0x0000000100007819 */ /* 0x020fc400000006ff */
[CC--:B0-----:R-:W-:Y:S02]  /*e330*/  ISETP.NE.U32.AND P1, PT, R4.reuse, R5.reuse, PT ;  /* 0x000000050400720c */ /* 0x0c1fe40003f25070 */
[----:B------:R-:W-:Y:S02]  /*e340*/  ISETP.GT.U32.AND P2, PT, R4, R5, PT ;  /* 0x000000050400720c */ /* 0x000fe40003f44070 */
[CC--:B--2---:R-:W-:Y:S02]  /*e350*/  ISETP.NE.AND.EX P1, PT, R3.reuse, R2.reuse, PT, P1 ;  /* 0x000000020300720c */ /* 0x0c4fe40003f25310 */
[----:B------:R-:W-:Y:S02]  /*e360*/  ISETP.GT.AND.EX P2, PT, R3, R2, PT, P2 ;  /* 0x000000020300720c */ /* 0x000fe40003f44320 */
[----:B----4-:R-:W-:Y:S02]  /*e370*/  ISETP.GE.U32.AND P0, PT, R25, R6, PT ;  /* 0x000000061900720c */ /* 0x010fe40003f06070 */
[----:B------:R-:W-:-:S02]  /*e380*/  SEL R8, RZ, 0xffffffff, P2 ;  /* 0xffffffffff087807 */ /* 0x000fc40001000000 */
[----:B-1----:R-:W-:-:S05]  /*e390*/  ISETP.GE.AND.EX P0, PT, R16, R7, PT, P0 ;  /* 0x000000071000720c */ /* 0x002fca0003f06300 */
[----:B------:R-:W-:Y:S02]  /*e3a0*/  @!P1 SEL R8, RZ, 0xffffffff, !P0 ;  /* 0xffffffffff089807 */ /* 0x000fe40004000000 */
[----:B------:R-:W-:Y:S02]  /*e3b0*/  ISETP.GE.AND P1, PT, R0, UR4, PT ;  /* 0x0000000400007c0c */ /* 0x000fe4000bf26270 */
[----:B------:R-:W-:-:S04]  /*e3c0*/  LOP3.LUT R8, R8, 0x1, RZ, 0xc0, !PT ;  /* 0x0000000108087812 */ /* 0x000fc800078ec0ff */
[----:B------:R-:W-:-:S04]  /*e3d0*/  ISETP.NE.U32.AND P0, PT, R8, 0x1, PT ;  /* 0x000000010800780c */ /* 0x000fc80003f05070 */
[----:B------:R-:W-:Y:S02]  /*e3e0*/  SEL R4, R5, R4, !P0 ;  /* 0x0000000405047207 */ /* 0x000fe40004000000 */
[----:B------:R-:W-:Y:S02]  /*e3f0*/  SEL R3, R2, R3, !P0 ;  /* 0x0000000302037207 */ /* 0x000fe40004000000 */
[----:B------:R-:W-:Y:S02]  /*e400*/  SEL R25, R6, R25, !P0 ;  /* 0x0000001906197207 */ /* 0x000fe40004000000 */
[----:B------:R-:W-:Y:S01]  /*e410*/  SEL R16, R7, R16, !P0 ;  /* 0x0000001007107207 */ /* 0x000fe20004000000 */
[----:B------:R-:W-:Y:S06]  /*e420*/  @!P1 BRA `(.L_x_2510) ;  /* 0xfffffffc00ac9947 */ /* 0x000fec000383ffff */
.L_x_2505:
[----:B------:R-:W5:Y:S01]  /*e430*/  LDCU UR4, c[0x0][0x56c] ;  /* 0x0000ad80ff0477ac */ /* 0x000f620008000800 */
[----:B------:R-:W-:Y:S01]  /*e440*/  IMAD.MOV.U32 R2, RZ, RZ, RZ ;  /* 0x000000ffff027224 */ /* 0x000fe200078e00ff */
[----:B-----5:R-:W-:-:S09]  /*e450*/  UISETP.NE.AND UP0, UPT, UR4, URZ, UPT ;  /* 0x000000ff0400728c */ /* 0x020fd2000bf05270 */
[----:B------:R-:W-:Y:S05]  /*e460*/  BRA.U !UP0, `(.L_x_2511) ;  /* 0x00000011085c7547 */ /* 0x000fea000b800000 */
[----:B-1----:R-:W5:Y:S01]  /*e470*/  LDL.64 R10, [R1+0x28] ;  /* 0x00002800010a7983 */ /* 0x002f620000100a00 */
[----:B------:R-:W1:Y:S01]  /*e480*/  LDCU.64 UR8, c[0x0][0x570] ;  /* 0x0000ae00ff0877ac */ /* 0x000e620008000a00 */
[----:B0-2-4-:R-:W-:Y:S01]  /*e490*/  IMAD.MOV.U32 R6, RZ, RZ, RZ ;  /* 0x000000ffff067224 */ /* 0x015fe200078e00ff */
[----:B------:R-:W0:Y:S01]  /*e4a0*/  LDCU UR6, c[0x0][0x578] ;  /* 0x0000af00ff0677ac */ /* 0x000e220008000800 */
[----:B------:R-:W2:Y:S01]  /*e4b0*/  LDCU UR5, c[0x0][0x69c] ;  /* 0x0000d380ff0577ac */ /* 0x000ea20008000800 */
[----:B------:R-:W-:-:S04]  /*e4c0*/  UIADD3 UR4, UPT, UPT, UR4, -0x1, URZ ;  /* 0xffffffff04047890 */ /* 0x000fc8000fffe0ff */
[----:B------:R-:W-:Y:S01]  /*e4d0*/  UISETP.NE.AND UP0, UPT, UR4, URZ, UPT ;  /* 0x000000ff0400728c */ /* 0x000fe2000bf05270 */
[----:B-----5:R-:W-:Y:S02]  /*e4e0*/  IMAD.MOV.U32 R7, RZ, RZ, R11 ;  /* 0x000000ffff077224 */ /* 0x020fe400078e000b */
[----:B-1----:R-:W-:-:S05]  /*e4f0*/  IMAD.HI.U32 R6, R11, UR9, R6 ;  /* 0x000000090b067c27 */ /* 0x002fca000f8e0006 */
[----:B0-----:R-:W-:-:S04]  /*e500*/  SHF.R.U32.HI R9, RZ, UR6, R6 ;  /* 0x00000006ff097c19 */ /* 0x001fc80008011606 */
        /* <DEDUP_REMOVED lines=269> */
.L_x_2511:
[----:B------:R-:W5:Y:S01]  /*f5e0*/  LDCU.64 UR4, c[0x0][0x780] ;  /* 0x0000f000ff0477ac */ /* 0x000f620008000a00 */
[----:B0-2-4-:R-:W-:Y:S01]  /*f5f0*/  CS2R R6, SRZ ;  /* 0x0000000000067805 */ /* 0x015fe2000001ff00 */
[----:B------:R-:W-:Y:S02]  /*f600*/  UPLOP3.LUT UP0, UPT, UPT, UPT, UPT, 0x80, 0x8 ;  /* 0x000000000008789c */ /* 0x000fe40003f0f070 */
[----:B-----5:R-:W-:-:S04]  /*f610*/  UISETP.NE.U32.AND UP1, UPT, UR4, URZ, UPT ;  /* 0x000000ff0400728c */ /* 0x020fc8000bf25070 */
[----:B------:R-:W-:-:S09]  /*f620*/  UISETP.NE.AND.EX UP1, UPT, UR5, URZ, UPT, UP1 ;  /* 0x000000ff0500728c */ /* 0x000fd2000bf25310 */
[----:B------:R-:W-:Y:S05]  /*f630*/  BRA.U !UP1, `(.L_x_2512) ;  /* 0x0000000509387547 */ /* 0x000fea000b800000 */
[----:B------:R-:W-:Y:S02]  /*f640*/  IMAD.MOV.U32 R9, RZ, RZ, 0x8 ;  /* 0x00000008ff097424 */ /* 0x000fe400078e00ff */
[----:B------:R-:W-:-:S07]  /*f650*/  IMAD.MOV.U32 R0, RZ, RZ, 0x10 ;  /* 0x00000010ff007424 */ /* 0x000fce00078e00ff */
.L_x_2513:
[----:B------:R-:W0:Y:S08]  /*f660*/  I2F.U32.RP R5, R0 ;  /* 0x0000000000057306 */ /* 0x000e300000209000 */
[----:B0-----:R-:W0:Y:S02]  /*f670*/  MUFU.RCP R5, R5 ;  /* 0x0000000500057308 */ /* 0x001e240000001000 */
[----:B0-----:R-:W-:-:S06]  /*f680*/  VIADD R6, R5, 0xffffffe ;  /* 0x0ffffffe05067836 */ /* 0x001fcc0000000000 */
[----:B------:R0:W2:Y:S02]  /*f690*/  F2I.FTZ.U32.TRUNC.NTZ R7, R6 ;  /* 0x0000000600077305 */ /* 0x0000a4000021f000 */
[----:B0-----:R-:W-:Y:S01]  /*f6a0*/  IMAD.MOV.U32 R6, RZ, RZ, RZ ;  /* 0x000000ffff067224 */ /* 0x001fe200078e00ff */
[----:B--2---:R-:W-:-:S05]  /*f6b0*/  IADD3 R11, PT, PT, RZ, -R7, RZ ;  /* 0x80000007ff0b7210 */ /* 0x004fca0007ffe0ff */
[----:B------:R-:W-:-:S04]  /*f6c0*/  IMAD R11, R11, R0, RZ ;  /* 0x000000000b0b7224 */ /* 0x000fc800078e02ff */
[----:B------:R-:W-:-:S04]  /*f6d0*/  IMAD.HI.U32 R7, R7, R11, R6 ;  /* 0x0000000b07077227 */ /* 0x000fc800078e0006 */
[----:B------:R-:W-:Y:S02]  /*f6e0*/  IMAD.MOV.U32 R11, RZ, RZ, R0 ;  /* 0x000000ffff0b7224 */ /* 0x000fe400078e0000 */
        /* <DEDUP_REMOVED lines=35> */
[----:B------:R-:W0:Y:S01]  /*f920*/  I2F.U32.RP R0, R5 ;  /* 0x0000000500007306 */ /* 0x000e220000209000 */
[----:B------:R-:W-:Y:S02]  /*f930*/  IADD3 R7, PT, PT, RZ, -R5, RZ ;  /* 0x80000005ff077210 */ /* 0x000fe40007ffe0ff */
[----:B------:R-:W-:-:S05]  /*f940*/  ISETP.NE.U32.AND P2, PT, R5, RZ, PT ;  /* 0x000000ff0500720c */ /* 0x000fca0003f45070 */
[----:B0-----:R-:W0:Y:S02]  /*f950*/  MUFU.RCP R0, R0 ;  /* 0x0000000000007308 */ /* 0x001e240000001000 */
[----:B0-----:R-:W-:-:S06]  /*f960*/  VIADD R8, R0, 0xffffffe ;  /* 0x0ffffffe00087836 */ /* 0x001fcc0000000000 */
[----:B------:R0:W2:Y:S02]  /*f970*/  F2I.FTZ.U32.TRUNC.NTZ R9, R8 ;  /* 0x0000000800097305 */ /* 0x0000a4000021f000 */
[----:B0-----:R-:W-:Y:S02]  /*f980*/  IMAD.MOV.U32 R8, RZ, RZ, RZ ;  /* 0x000000ffff087224 */ /* 0x001fe400078e00ff */
[----:B--2---:R-:W-:-:S04]  /*f990*/  IMAD R7, R7, R9, RZ ;  /* 0x0000000907077224 */ /* 0x004fc800078e02ff */
[----:B------:R-:W-:-:S06]  /*f9a0*/  IMAD.HI.U32 R9, R9, R7, R8 ;  /* 0x0000000709097227 */ /* 0x000fcc00078e0008 */
[----:B------:R-:W-:-:S04]  /*f9b0*/  IMAD.HI.U32 R9, R9, R6, RZ ;  /* 0x0000000609097227 */ /* 0x000fc800078e00ff */
[----:B------:R-:W-:-:S04]  /*f9c0*/  IMAD.MOV R7, RZ, RZ, -R9 ;  /* 0x000000ffff077224 */ /* 0x000fc800078e0a09 */
[----:B------:R-:W-:Y:S02]  /*f9d0*/  IMAD R6, R5, R7, R6 ;  /* 0x0000000705067224 */ /* 0x000fe400078e0206 */
[----:B------:R-:W-:-:S03]  /*f9e0*/  IMAD.MOV.U32 R7, RZ, RZ, RZ ;  /* 0x000000ffff077224 */ /* 0x000fc600078e00ff */
        /* <DEDUP_REMOVED lines=8> */
.L_x_2515:
[----:B------:R-:W-:-:S07]  /*fa70*/  MOV R0, 0xfa90 ;  /* 0x0000fa9000007802 */ /* 0x000fce0000000f00 */
[----:B-1-3--:R-:W-:Y:S05]  /*fa80*/  CALL.REL.NOINC `($__internal_9_$__cuda_sm20_div_u64) ;  /* 0x0000003000e87944 */ /* 0x00afea0003c00000 */
[----:B------:R-:W-:Y:S01]  /*fa90*/  MOV R6, R5 ;  /* 0x0000000500067202 */ /* 0x000fe20000000f00 */
[----:B------:R-:W-:-:S07]  /*faa0*/  IMAD.MOV.U32 R7, RZ, RZ, R8 ;  /* 0x000000ffff077224 */ /* 0x000fce00078e0008 */
.L_x_2516:
[----:B------:R-:W-:Y:S05]  /*fab0*/  BSYNC.RECONVERGENT B0 ;  /* 0x0000000000007941 */ /* 0x000fea0003800200 */
.L_x_2514:
[----:B------:R-:W0:Y:S02]  /*fac0*/  LDCU.64 UR4, c[0x0][0x780] ;  /* 0x0000f000ff0477ac */ /* 0x000e240008000a00 */
[----:B0-----:R-:W-:Y:S02]  /*fad0*/  UISETP.NE.U32.AND UP0, UPT, UR4, URZ, UPT ;  /* 0x000000ff0400728c */ /* 0x001fe4000bf05070 */
[----:B------:R-:W-:Y:S02]  /*fae0*/  IADD3 R6, P0, PT, R6, UR4, RZ ;  /* 0x0000000406067c10 */ /* 0x000fe4000ff1e0ff */
[----:B------:R-:W-:Y:S02]  /*faf0*/  UISETP.NE.AND.EX UP0, UPT, UR5, URZ, UPT, UP0 ;  /* 0x000000ff0500728c */ /* 0x000fe4000bf05300 */
[----:B------:R-:W-:Y:S02]  /*fb00*/  IADD3.X R7, PT, PT, R7, UR5, RZ, P0, !PT ;  /* 0x0000000507077c10 */ /* 0x000fe400087fe4ff */
[----:B------:R-:W-:-:S11]  /*fb10*/  UPLOP3.LUT UP0, UPT, UPT, UPT, UP0, 0x40, 0x4 ;  /* 0x000000000004789c */ /* 0x000fd60003f0e800 */
.L_x_2512:
[----:B------:R-:W0:Y:S02]  /*fb20*/  LDCU UR4, c[0x0][0x3b8] ;  /* 0x00007700ff0477ac */ /* 0x000e240008000800 */
[----:B0-----:R-:W-:-:S09]  /*fb30*/  UISETP.NE.AND UP1, UPT, UR4, URZ, UPT ;  /* 0x000000ff0400728c */ /* 0x001fd2000bf25270 */
[----:B------:R-:W-:Y:S05]  /*fb40*/  BRA.U !UP1, `(.L_x_2517) ;  /* 0x0000002909a47547 */ /* 0x000fea000b800000 */
[----:B-1----:R-:W0:Y:S01]  /*fb50*/  S2R R10, SR_CTAID.X ;  /* 0x00000000000a7919 */ /* 0x002e220000002500 */
[----:B------:R-:W1:Y:S01]  /*fb60*/  LDCU UR4, c[0x0][0x56c] ;  /* 0x0000ad80ff0477ac */ /* 0x000e620008000800 */
[----:B------:R-:W-:Y:S01]  /*fb70*/  IMAD.MOV.U32 R2, RZ, RZ, RZ ;  /* 0x000000ffff027224 */ /* 0x000fe200078e00ff */
[----:B------:R-:W2:Y:S01]  /*fb80*/  LDCU UR5, c[0x0][0x3bc] ;  /* 0x00007780ff0577ac */ /* 0x000ea20008000800 */
[----:B------:R-:W3:Y:S01]  /*fb90*/  LDCU UR6, c[0x0][0x3c0] ;  /* 0x00007800ff0677ac */ /* 0x000ee20008000800 */
[----:B------:R-:W0:Y:S01]  /*fba0*/  LDCU UR7, c[0x0][0x3a8] ;  /* 0x00007500ff0777ac */ /* 0x000e220008000800 */
[----:B-1----:R-:W-:Y:S01]  /*fbb0*/  UISETP.NE.AND UP1, UPT, UR4, URZ, UPT ;  /* 0x000000ff0400728c */ /* 0x002fe2000bf25270 */
[----:B--2---:R-:W-:-:S04]  /*fbc0*/  IMAD R5, R13, UR5, RZ ;  /* 0x000000050d057c24 */ /* 0x004fc8000f8e02ff */
        /* <DEDUP_REMOVED lines=280> */
.L_x_2518:
        /* <DEDUP_REMOVED lines=27> */
[----:B------:R0:W-:Y:S02]  /*10f00*/  STG.E.64 desc[UR36][R8.64+0x8], R16 ;  /* 0x0000081008007986 */ /* 0x0001e4000c101b24 */
.L_x_2520:
[----:B------:R-:W-:Y:S05]  /*10f10*/  BSYNC.RECONVERGENT B0 ;  /* 0x0000000000007941 */ /* 0x000fea0003800200 */
.L_x_2519:
        /* <DEDUP_REMOVED lines=31> */
[----:B0-----:R-:W-:-:S04]  /*11110*/  IADD3 R0, PT, PT, R0, R9, RZ ;  /* 0x0000000900007210 */ /* 0x001fc80007ffe0ff */
[----:B------:R-:W-:-:S04]  /*11120*/  ISETP.NE.AND P1, PT, R0, UR4, PT ;  /* 0x0000000400007c0c */ /* 0x000fc8000bf25270 */
[----:B------:R-:W-:-:S05]  /*11130*/  SEL R0, RZ, 0x1, P1 ;  /* 0x00000001ff007807 */ /* 0x000fca0000800000 */
[----:B------:R1:W-:Y:S04]  /*11140*/  STS.U8 [UR5], R0 ;  /* 0x00000000ff007988 */ /* 0x0003e80008000005 */
.L_x_2522:
[----:B------:R-:W-:Y:S05]  /*11150*/  BSYNC.RECONVERGENT B0 ;  /* 0x0000000000007941 */ /* 0x000fea0003800200 */
.L_x_2521:
        /* <DEDUP_REMOVED lines=19> */
[----:B--2---:R-:W-:-:S02]  /*11290*/  IMAD.U32 R0, RZ, RZ, UR10 ;  /* 0x0000000aff007e24 */ /* 0x004fc4000f8e00ff */
[----:B------:R-:W-:Y:S02]  /*112a0*/  IMAD.U32 R3, RZ, RZ, UR11 ;  /* 0x0000000bff037e24 */ /* 0x000fe4000f8e00ff */
[----:B0-----:R-:W-:Y:S01]  /*112b0*/  IMAD.U32 R4, RZ, RZ, UR12 ;  /* 0x0000000cff047e24 */ /* 0x001fe2000f8e00ff */
[----:B------:R-:W-:-:S03]  /*112c0*/  MOV R5, UR13 ;  /* 0x0000000d00057c02 */ /* 0x000fc60008000f00 */
        /* <DEDUP_REMOVED lines=8> */
[----:B------:R-:W-:Y:S01]  /*11350*/  BSSY.RECONVERGENT B1, `(.L_x_2526) ;  /* 0x000001a000017945 */ /* 0x000fe20003800200 */
[----:B------:R-:W-:-:S06]  /*11360*/  IMAD.MOV.U32 R12, RZ, RZ, R11 ;  /* 0x000000ffff0c7224 */ /* 0x000fcc00078e000b */
[----:B------:R-:W2:Y:S01]  /*11370*/  LDC.64 R8, c[0x0][0x788] ;  /* 0x0001e200ff087b82 */ /* 0x000ea20000000a00 */
[----:B0-----:R-:W-:Y:S02]  /*11380*/  IMAD R15, R10, UR5, RZ ;  /* 0x000000050a0f7c24 */ /* 0x001fe4000f8e02ff */
[----:B-1----:R-:W-:-:S07]  /*11390*/  IMAD R21, R21, UR4, RZ ;  /* 0x0000000415157c24 */ /* 0x002fce000f8e02ff */
.L_x_2527:
[----:B------:R-:W-:-:S04]  /*113a0*/  IMAD.IADD R19, R15, 0x1, R12 ;  /* 0x000000010f137824 */ /* 0x000fc800078e020c */
[----:B--2---:R-:W-:-:S05]  /*113b0*/  IMAD.WIDE.U32 R18, R19, 0x10, R8 ;  /* 0x0000001013127825 */ /* 0x004fca00078e0008 */
[----:B------:R-:W2:Y:S04]  /*113c0*/  LDG.E.64 R10, desc[UR36][R18.64] ;  /* 0x00000024120a7981 */ /* 0x000ea8000c1e1b00 */
[----:B------:R-:W3:Y:S01]  /*113d0*/  LDG.E.64 R16, desc[UR36][R18.64+0x8] ;  /* 0x0000082412107981 */ /* 0x000ee2000c1e1b00 */
[----:B------:R-:W-:Y:S01]  /*113e0*/  IMAD.IADD R12, R21, 0x1, R12 ;  /* 0x00000001150c7824 */ /* 0x000fe200078e020c */
[CC--:B--2---:R-:W-:Y:S02]  /*113f0*/  ISETP.NE.U32.AND P2, PT, R4.reuse, R10.reuse, PT ;  /* 0x0000000a0400720c */ /* 0x0c4fe40003f45070 */
[----:B------:R-:W-:Y:S02]  /*11400*/  ISETP.GT.U32.AND P3, PT, R4, R10, PT ;  /* 0x0000000a0400720c */ /* 0x000fe40003f64070 */
[----:B------:R-:W-:-:S02]  /*11410*/  ISETP.NE.AND.EX P2, PT, R5, R11, PT, P2 ;  /* 0x0000000b0500720c */ /* 0x000fc40003f45320 */
[----:B---3--:R-:W-:Y:S02]  /*11420*/  ISETP.GE.U32.AND P1, PT, R0, R16, PT ;  /* 0x000000100000720c */ /* 0x008fe40003f26070 */
[----:B------:R-:W-:Y:S02]  /*11430*/  ISETP.GT.AND.EX P3, PT, R5, R11, PT, P3 ;  /* 0x0000000b0500720c */ /* 0x000fe40003f64330 */
        /* <DEDUP_REMOVED lines=8> */
[----:B------:R-:W-:Y:S02]  /*114c0*/  SEL R0, R16, R0, !P1 ;  /* 0x0000000010007207 */ /* 0x000fe40004800000 */
[----:B------:R-:W-:Y:S01]  /*114d0*/  SEL R3, R17, R3, !P1 ;  /* 0x0000000311037207 */ /* 0x000fe20004800000 */
[----:B------:R-:W-:Y:S06]  /*114e0*/  @!P2 BRA `(.L_x_2527) ;  /* 0xfffffffc00aca947 */ /* 0x000fec000383ffff */
[----:B------:R-:W-:Y:S05]  /*114f0*/  BSYNC.RECONVERGENT B1 ;  /* 0x0000000000017941 */ /* 0x000fea0003800200 */
.L_x_2526:
[----:B------:R-:W-:Y:S05]  /*11500*/  BRA `(.L_x_2525) ;  /* 0x00000000007c7947 */ /* 0x000fea0003800000 */
.L_x_2524:
        /* <DEDUP_REMOVED lines=9> */
.L_x_2528:
[----:B------:R-:W-:-:S04]  /*115a0*/  IMAD.IADD R10, R12, 0x1, R15 ;  /* 0x000000010c0a7824 */ /* 0x000fc800078e020f */
[----:B-1----:R-:W-:-:S04]  /*115b0*/  IMAD R19, R10, R21, R13 ;  /* 0x000000150a137224 */ /* 0x002fc800078e020d */
[----:B--2---:R-:W-:-:S05]  /*115c0*/  IMAD.WIDE.U32 R18, R19, 0x10, R8 ;  /* 0x0000001013127825 */ /* 0x004fca00078e0008 */
[----:B------:R-:W2:Y:S04]  /*115d0*/  LDG.E.64 R10, desc[UR36][R18.64] ;  /* 0x00000024120a7981 */ /* 0x000ea8000c1e1b00 */
[----:B------:R-:W4:Y:S01]  /*115e0*/  LDG.E.64 R16, desc[UR36][R18.64+0x8] ;  /* 0x0000082412107981 */ /* 0x000f22000c1e1b00 */
[----:B---3--:R-:W-:Y:S01]  /*115f0*/  IMAD.IADD R15, R22, 0x1, R15 ;  /* 0x00000001160f7824 */ /* 0x008fe200078e020f */
[CC--:B--2---:R-:W-:Y:S02]  /*11600*/  ISETP.NE.U32.AND P2, PT, R4.reuse, R10.reuse, PT ;  /* 0x0000000a0400720c */ /* 0x0c4fe40003f45070 */
[----:B------:R-:W-:Y:S02]  /*11610*/  ISETP.GT.U32.AND P3, PT, R4, R10, PT ;  /* 0x0000000a0400720c */ /* 0x000fe40003f64070 */
[----:B------:R-:W-:-:S02]  /*11620*/  ISETP.NE.AND.EX P2, PT, R5, R11, PT, P2 ;  /* 0x0000000b0500720c */ /* 0x000fc40003f45320 */
[----:B----4-:R-:W-:Y:S02]  /*11630*/  ISETP.GE.U32.AND P1, PT, R0, R16, PT ;  /* 0x000000100000720c */ /* 0x010fe40003f26070 */
        /* <DEDUP_REMOVED lines=12> */
.L_x_2525:
[----:B------:R-:W-:Y:S05]  /*11700*/  BSYNC.RECONVERGENT B0 ;  /* 0x0000000000007941 */ /* 0x000fea0003800200 */
.L_x_2523:
[----:B------:R-:W0:Y:S01]  /*11710*/  LDCU UR5, c[0x0][0x360] ;  /* 0x00006c00ff0577ac */ /* 0x000e220008000800 */
[----:B------:R-:W-:Y:S01]  /*11720*/  IMAD.MOV.U32 R8, RZ, RZ, R4 ;  /* 0x000000ffff087224 */ /* 0x000fe200078e0004 */
[----:B------:R-:W-:Y:S01]  /*11730*/  MOV R9, R5 ;  /* 0x0000000500097202 */ /* 0x000fe20000000f00 */
[----:B------:R-:W-:Y:S01]  /*11740*/  IMAD.MOV.U32 R10, RZ, RZ, R0 ;  /* 0x000000ffff0a7224 */ /* 0x000fe200078e0000 */
[----:B------:R-:W-:Y:S01]  /*11750*/  UIADD3 UR7, UPT, UPT, UR7, 0x10, URZ ;  /* 0x0000001007077890 */ /* 0x000fe2000fffe0ff */
[----:B------:R-:W-:Y:S01]  /*11760*/  IMAD.MOV.U32 R11, RZ, RZ, R3 ;  /* 0x000000ffff0b7224 */ /* 0x000fe200078e0003 */
[----:B------:R-:W1:Y:S02]  /*11770*/  LDCU UR6, c[0x0][0x364] ;  /* 0x00006c80ff0677ac */ /* 0x000e640008000800 */
[----:B------:R-:W-:Y:S01]  /*11780*/  ULEA UR8, UR8, UR7, 0x18 ;  /* 0x0000000708087291 */ /* 0x000fe2000f8ec0ff */
[----:B0-----:R-:W-:-:S05]  /*11790*/  IMAD R12, R14, UR5, R13 ;  /* 0x000000050e0c7c24 */ /* 0x001fca000f8e020d */
[----:B------:R-:W-:Y:S01]  /*117a0*/  LEA R12, R12, UR8, 0x4 ;  /* 0x000000080c0c7c11 */ /* 0x000fe2000f8e20ff */
[----:B-1----:R-:W-:-:S04]  /*117b0*/  UISETP.GE.U32.AND UP1, UPT, UR6, 0x2, UPT ;  /* 0x000000020600788c */ /* 0x002fc8000bf26070 */
[----:B------:R0:W-:Y:S05]  /*117c0*/  STS.128 [R12], R8 ;  /* 0x000000080c007388 */ /* 0x0001ea0000000c00 */
[----:B------:R-:W-:Y:S05]  /*117d0*/  BRA.U !UP1, `(.L_x_2529) ;  /* 0x0000000109887547 */ /* 0x000fea000b800000 */
[----:B------:R-:W-:-:S05]  /*117e0*/  UMOV UR4, UR6 ;  /* 0x0000000600047c82 */ /* 0x000fca0008000000 */
.L_x_2532:
[----:B------:R-:W-:Y:S01]  /*117f0*/  USHF.R.U32.HI UR7, URZ, 0x1, UR4 ;  /* 0x00000001ff077899 */ /* 0x000fe20008011604 */
[----:B------:R-:W-:Y:S05]  /*11800*/  BAR.SYNC.DEFER_BLOCKING 0x0 ;  /* 0x0000000000007b1d */ /* 0x000fea0000010000 */
[----:B0-----:R-:W-:Y:S01]  /*11810*/  VIADD R8, R14, UR7 ;  /* 0x000000070e087c36 */ /* 0x001fe20008000000 */
[----:B------:R-:W-:Y:S04]  /*11820*/  BSSY.RECONVERGENT B0, `(.L_x_2530) ;  /* 0x000001a000007945 */ /* 0x000fe80003800200 */
[----:B------:R-:W-:-:S04]  /*11830*/  ISETP.GE.U32.AND P1, PT, R8, UR6, PT ;  /* 0x0000000608007c0c */ /* 0x000fc8000bf26070 */
[----:B------:R-:W-:-:S13]  /*11840*/  ISETP.GE.U32.OR P1, PT, R14, UR7, P1 ;  /* 0x000000070e007c0c */ /* 0x000fda0008f26470 */
[----:B------:R-:W-:Y:S05]  /*11850*/  @P1 BRA `(.L_x_2531) ;  /* 0x0000000000581947 */ /* 0x000fea0003800000 */
[----:B------:R-:W-:-:S05]  /*11860*/  IMAD R8, R8, UR5, R13 ;  /* 0x0000000508087c24 */ /* 0x000fca000f8e020d */
[----:B------:R-:W-:-:S06]  /*11870*/  LEA R8, R8, UR8, 0x4 ;  /* 0x0000000808087c11 */ /* 0x000fcc000f8e20ff */
[----:B------:R-:W0:Y:S02]  /*11880*/  LDS.128 R8, [R8] ;  /* 0x0000000008087984 */ /* 0x000e240000000c00 */
[CC--:B0-----:R-:W-:Y:S02]  /*11890*/  ISETP.NE.U32.AND P2, PT, R4.reuse, R8.reuse, PT ;  /* 0x000000080400720c */ /* 0x0c1fe40003f45070 */
[----:B------:R-:W-:Y:S02]  /*118a0*/  ISETP.GT.U32.AND P3, PT, R4, R8, PT ;  /* 0x000000080400720c */ /* 0x000fe40003f64070 */
[CC--:B------:R-:W-:Y:S02]  /*118b0*/  ISETP.NE.AND.EX P2, PT, R5.reuse, R9.reuse, PT, P2 ;  /* 0x000000090500720c */ /* 0x0c0fe40003f45320 */
        /* <DEDUP_REMOVED lines=12> */
[----:B------:R-:W-:Y:S02]  /*11980*/  IMAD.MOV.U32 R10, RZ, RZ, R0 ;  /* 0x000000ffff0a7224 */ /* 0x000fe400078e0000 */
[----:B------:R-:W-:Y:S01]  /*11990*/  IMAD.MOV.U32 R11, RZ, RZ, R3 ;  /* 0x000000ffff0b7224 */ /* 0x000fe200078e0003 */
[----:B------:R-:W-:-:S05]  /*119a0*/  MOV R8, R4 ;  /* 0x0000000400087202 */ /* 0x000fca0000000f00 */
[----:B------:R0:W-:Y:S02]  /*119b0*/  STS.128 [R12], R8 ;  /* 0x000000080c007388 */ /* 0x0001e40000000c00 */
.L_x_2531:
[----:B------:R-:W-:Y:S05]  /*119c0*/  BSYNC.RECONVERGENT B0 ;  /* 0x0000000000007941 */ /* 0x000fea0003800200 */
.L_x_2530:
[----:B------:R-:W-:-:S03]  /*119d0*/  UISETP.GT.U32.AND UP1, UPT, UR4, 0x3, UPT ;  /* 0x000000030400788c */ /* 0x000fc6000bf24070 */
[----:B------:R-:W-:-:S06]  /*119e0*/  UMOV UR4, UR7 ;  /* 0x0000000700047c82 */ /* 0x000fcc0008000000 */
[----:B------:R-:W-:Y:S05]  /*119f0*/  BRA.U UP1, `(.L_x_2532) ;  /* 0xfffffffd017c7547 */ /* 0x000fea000b83ffff */
.L_x_2529:
[----:B------:R-:W1:Y:S02]  /*11a00*/  LDCU UR4, c[0x0][0x3b0] ;  /* 0x00007600ff0477ac */ /* 0x000e640008000800 */
[----:B-1----:R-:W-:-:S09]  /*11a10*/  UISETP.NE.AND UP1, UPT, UR4, URZ, UPT ;  /* 0x000000ff0400728c */ /* 0x002fd2000bf25270 */
[----:B------:R-:W-:Y:S05]  /*11a20*/  BRA.U !UP1, `(.L_x_2533) ;  /* 0x0000000509147547 */ /* 0x000fea000b800000 */
[----:B------:R-:W-:Y:S02]  /*11a30*/  UISETP.GE.U32.AND UP1, UPT, UR5, 0x21, UPT ;  /* 0x000000210500788c */ /* 0x000fe4000bf26070 */
[----:B------:R-:W-:-:S07]  /*11a40*/  UMOV UR4, UR5 ;  /* 0x0000000500047c82 */ /* 0x000fce0008000000 */
[----:B------:R-:W-:Y:S05]  /*11a50*/  BRA.U !UP1, `(.L_x_2534) ;  /* 0x0000000109a47547 */ /* 0x000fea000b800000 */
[----:B0-----:R-:W-:Y:S01]  /*11a60*/  MOV R8, R4 ;  /* 0x0000000400087202 */ /* 0x001fe20000000f00 */
[----:B------:R-:W-:Y:S01]  /*11a70*/  IMAD.MOV.U32 R9, RZ, RZ, R5 ;  /* 0x000000ffff097224 */ /* 0x000fe200078e0005 */
[----:B------:R-:W-:Y:S01]  /*11a80*/  UISETP.GE.U32.AND UP1, UPT, UR5, 0x40, UPT ;  /* 0x000000400500788c */ /* 0x000fe2000bf26070 */
[----:B------:R-:W-:Y:S01]  /*11a90*/  IMAD.MOV.U32 R10, RZ, RZ, R0 ;  /* 0x000000ffff0a7224 */ /* 0x000fe200078e0000 */
[----:B------:R-:W-:Y:S01]  /*11aa0*/  UMOV UR4, 0x20 ;  /* 0x0000002000047882 */ /* 0x000fe20000000000 */
[----:B------:R-:W-:-:S05]  /*11ab0*/  IMAD.MOV.U32 R11, RZ, RZ, R3 ;  /* 0x000000ffff0b7224 */ /* 0x000fca00078e0003 */
[----:B------:R1:W-:Y:S01]  /*11ac0*/  STS.128 [R12], R8 ;  /* 0x000000080c007388 */ /* 0x0003e20000000c00 */
[----:B------:R-:W-:Y:S05]  /*11ad0*/  BRA.U !UP1, `(.L_x_2534) ;  /* 0x0000000109847547 */ /* 0x000fea000b800000 */
[----:B-1----:R-:W-:-:S07]  /*11ae0*/  MOV R8, UR5 ;  /* 0x0000000500087c02 */ /* 0x002fce0008000f00 */
.L_x_2537:
        /* <DEDUP_REMOVED lines=8> */
[----:B------:R-:W-:-:S06]  /*11b70*/  IMAD R8, R16, 0x10, R12 ;  /* 0x0000001010087824 */ /* 0x000fcc00078e020c */
        /* <DEDUP_REMOVED lines=20> */
.L_x_2536:
[----:B------:R-:W-:Y:S05]  /*11cc0*/  BSYNC.RECONVERGENT B0 ;  /* 0x0000000000007941 */ /* 0x000fea0003800200 */
.L_x_2535:
[----:B0-----:R-:W-:Y:S01]  /*11cd0*/  IMAD.MOV.U32 R8, RZ, RZ, R16 ;  /* 0x000000ffff087224 */ /* 0x001fe200078e0010 */
[----:B------:R-:W-:Y:S06]  /*11ce0*/  @P4 BRA `(.L_x_2537) ;  /* 0xfffffffc00804947 */ /* 0x000fec000383ffff */
.L_x_2534:
[----:B------:R-:W-:Y:S01]  /*11cf0*/  BAR.SYNC.DEFER_BLOCKING 0x0 ;  /* 0x0000000000007b1d */ /* 0x000fe20000010000 */
[----:B------:R-:W-:-:S09]  /*11d00*/  UISETP.GE.U32.AND UP1, UPT, UR4, 0x2, UPT ;  /* 0x000000020400788c */ /* 0x000fd2000bf26070 */
[----:B------:R-:W-:Y:S05]  /*11d10*/  BRA.U !UP1, `(.L_x_2533) ;  /* 0x0000000109587547 */ /* 0x000fea000b800000 */
[----:B01----:R-:W-:-:S07]  /*11d20*/  HFMA2 R8, -RZ, RZ, 0, 5.9604644775390625e-08 ;  /* 0x00000001ff087431 */ /* 0x003fce00000001ff */
.L_x_2538:
[----:B------:R-:W0:Y:S04]  /*11d30*/  SHFL.DOWN PT, R9, R4, R8, 0x1f ;  /* 0x08001f0804097589 */ /* 0x000e2800000e0000 */
[----:B------:R-:W1:Y:S04]  /*11d40*/  SHFL.DOWN PT, R10, R5, R8, 0x1f ;  /* 0x08001f08050a7589 */ /* 0x000e6800000e0000 */
[----:B------:R-:W2:Y:S04]  /*11d50*/  SHFL.DOWN PT, R11, R0, R8, 0x1f ;  /* 0x08001f08000b7589 */ /* 0x000ea800000e0000 */
[----:B------:R3:W4:Y:S02]  /*11d60*/  SHFL.DOWN PT, R12, R3, R8, 0x1f ;  /* 0x08001f08030c7589 */ /* 0x00072400000e0000 */
[----:B---3--:R-:W-:Y:S01]  /*11d70*/  IMAD.SHL.U32 R8, R8, 0x2, RZ ;  /* 0x0000000208087824 */ /* 0x008fe200078e00ff */
[----:B0-----:R-:W-:-:S02]  /*11d80*/  ISETP.NE.U32.AND P2, PT, R4, R9, PT ;  /* 0x000000090400720c */ /* 0x001fc40003f45070 */
[----:B------:R-:W-:Y:S02]  /*11d90*/  ISETP.GT.U32.AND P3, PT, R4, R9, PT ;  /* 0x000000090400720c */ /* 0x000fe40003f64070 */
[CC--:B-1----:R-:W-:Y:S02]  /*11da0*/  ISETP.NE.AND.EX P2, PT, R5.reuse, R10.reuse, PT, P2 ;  /* 0x0000000a0500720c */ /* 0x0c2fe40003f45320 */
[----:B------:R-:W-:Y:S02]  /*11db0*/  ISETP.GT.AND.EX P3, PT, R5, R10, PT, P3 ;  /* 0x0000000a0500720c */ /* 0x000fe40003f64330 */
[----:B--2---:R-:W-:Y:S02]  /*11dc0*/  ISETP.GE.U32.AND P1, PT, R0, R11, PT ;  /* 0x0000000b0000720c */ /* 0x004fe40003f26070 */
[----:B------:R-:W-:Y:S02]  /*11dd0*/  SEL R13, RZ, 0xffffffff, P3 ;  /* 0xffffffffff0d7807 */ /* 0x000fe40001800000 */
[----:B----4-:R-:W-:-:S05]  /*11de0*/  ISETP.GE.AND.EX P1, PT, R3, R12, PT, P1 ;  /* 0x0000000c0300720c */ /* 0x010fca0003f26310 */
        /* <DEDUP_REMOVED lines=9> */
.L_x_2533:
        /* <DEDUP_REMOVED lines=12> */
[----:B01----:R-:W-:Y:S02]  /*11f40*/  HFMA2 R8, -RZ, RZ, 0, 4.3690204620361328125e-05 ;  /* 0x000002ddff087431 */ /* 0x003fe400000001ff */
[----:B------:R-:W-:Y:S01]  /*11f50*/  IMAD.MOV.U32 R12, RZ, RZ, 0x1 ;  /* 0x00000001ff0c7424 */ /* 0x000fe200078e00ff */
[----:B------:R0:W1:Y:S01]  /*11f60*/  LDC.64 R14, c[0x4][R0] ;  /* 0x01000000000e7b82 */ /* 0x0000620000000a00 */
[----:B------:R-:W3:Y:S01]  /*11f70*/  LDCU.64 UR6, c[0x4][0x3c0] ;  /* 0x01007800ff0677ac */ /* 0x000ee20008000a00 */
[----:B------:R-:W-:Y:S01]  /*11f80*/  IMAD.MOV.U32 R13, RZ, RZ, RZ ;  /* 0x000000ffff0d7224 */ /* 0x000fe200078e00ff */
[----:B------:R-:W4:Y:S01]  /*11f90*/  LDCU.64 UR8, c[0x4][0x1d8] ;  /* 0x01003b00ff0877ac */ /* 0x000f220008000a00 */
[----:B--2---:R-:W-:Y:S02]  /*11fa0*/  IMAD.U32 R4, RZ, RZ, UR4 ;  /* 0x00000004ff047e24 */ /* 0x004fe4000f8e00ff */
[----:B------:R-:W-:Y:S01]  /*11fb0*/  IMAD.U32 R5, RZ, RZ, UR5 ;  /* 0x00000005ff057e24 */ /* 0x000fe2000f8e00ff */
[----:B---3--:R-:W-:Y:S01]  /*11fc0*/  MOV R6, UR6 ;  /* 0x0000000600067c02 */ /* 0x008fe20008000f00 */
[----:B------:R-:W-:-:S02]  /*11fd0*/  IMAD.U32 R7, RZ, RZ, UR7 ;  /* 0x00000007ff077e24 */ /* 0x000fc4000f8e00ff */
[----:B----4-:R-:W-:Y:S02]  /*11fe0*/  IMAD.U32 R10, RZ, RZ, UR8 ;  /* 0x00000008ff0a7e24 */ /* 0x010fe4000f8e00ff */
[----:B0-----:R-:W-:-:S07]  /*11ff0*/  IMAD.U32 R11, RZ, RZ, UR9 ;  /* 0x00000009ff0b7e24 */ /* 0x001fce000f8e00ff */
[----:B------:R-:W-:-:S07]  /*12000*/  LEPC R20, `(.L_x_2541) ;  /* 0x000000001014794e */ /* 0x000fce0000000000 */
[----:B-1----:R-:W-:Y:S05]  /*12010*/  CALL.ABS.NOINC R14 ;  /* 0x000000000e007343 */ /* 0x002fea0003c00000 */
.L_x_2541:
[----:B------:R-:W-:-:S07]  /*12020*/  CS2R R16, SRZ ;  /* 0x0000000000107805 */ /* 0x000fce000001ff00 */
.L_x_2540:
        /* <DEDUP_REMOVED lines=8> */
[----:B01----:R-:W-:Y:S02]  /*120b0*/  IMAD.MOV.U32 R8, RZ, RZ, 0x2ef ;  /* 0x000002efff087424 */ /* 0x003fe400078e00ff */
[----:B------:R-:W-:Y:S01]  /*120c0*/  IMAD.MOV.U32 R12, RZ, RZ, 0x1 ;  /* 0x00000001ff0c7424 */ /* 0x000fe200078e00ff */
[----:B------:R-:W0:Y:S01]  /*120d0*/  LDCU.64 UR8, c[0x4][0x3c0] ;  /* 0x01007800ff0877ac */ /* 0x000e220008000a00 */
[----:B------:R-:W1:Y:S01]  /*120e0*/  LDC.64 R14, c[0x4][R14] ;  /* 0x010000000e0e7b82 */ /* 0x000e620000000a00 */
[----:B------:R-:W-:Y:S01]  /*120f0*/  IMAD.MOV.U32 R13, RZ, RZ, RZ ;  /* 0x000000ffff0d7224 */ /* 0x000fe200078e00ff */
[----:B------:R-:W3:Y:S01]  /*12100*/  LDCU.64 UR6, c[0x4][0x1b0] ;  /* 0x01003600ff0677ac */ /* 0x000ee20008000a00 */
[----:B--2---:R-:W-:Y:S01]  /*12110*/  IMAD.U32 R4, RZ, RZ, UR4 ;  /* 0x00000004ff047e24 */ /* 0x004fe2000f8e00ff */
[----:B------:R-:W-:Y:S01]  /*12120*/  MOV R5, UR5 ;  /* 0x0000000500057c02 */ /* 0x000fe20008000f00 */
[----:B0-----:R-:W-:-:S02]  /*12130*/  IMAD.U32 R6, RZ, RZ, UR8 ;  /* 0x00000008ff067e24 */ /* 0x001fc4000f8e00ff */
[----:B------:R-:W-:Y:S02]  /*12140*/  IMAD.U32 R7, RZ, RZ, UR9 ;  /* 0x00000009ff077e24 */ /* 0x000fe4000f8e00ff */
[----:B---3--:R-:W-:Y:S01]  /*12150*/  IMAD.U32 R10, RZ, RZ, UR6 ;  /* 0x00000006ff0a7e24 */ /* 0x008fe2000f8e00ff */
[----:B------:R-:W-:-:S07]  /*12160*/  MOV R11, UR7 ;  /* 0x00000007000b7c02 */ /* 0x000fce0008000f00 */
[----:B------:R-:W-:-:S07]  /*12170*/  LEPC R20, `(.L_x_2543) ;  /* 0x000000001014794e */ /* 0x000fce0000000000 */
[----:B-1----:R-:W-:Y:S05]  /*12180*/  CALL.ABS.NOINC R14 ;  /* 0x000000000e007343 */ /* 0x002fea0003c00000 */
.L_x_2543:
[----:B------:R-:W2:Y:S02]  /*12190*/  LDCU.64 UR4, c[0x0][0x770] ;  /* 0x0000ee00ff0477ac */ /* 0x000ea40008000a00 */
[----:B--2---:R-:W-:-:S04]  /*121a0*/  IADD3 R2, P0, PT, R2, UR4, RZ ;  /* 0x0000000402027c10 */ /* 0x004fc8000ff1e0ff */
[----:B------:R-:W-:-:S05]  /*121b0*/  IADD3.X R3, PT, PT, RZ, UR5, RZ, P0, !PT ;  /* 0x00000005ff037c10 */ /* 0x000fca00087fe4ff */
[----:B------:R-:W-:Y:S01]  /*121c0*/  STG.E.64 desc[UR36][R2.64], R16 ;  /* 0x0000001002007986 */ /* 0x000fe2000c101b24 */
[----:B------:R-:W-:Y:S05]  /*121d0*/  EXIT ;  /* 0x000000000000794d */ /* 0x000fea0003800000 */
.L_x_2542:
[----:B------:R-:W-:Y:S01]  /*121e0*/  MOV R0, 0x0 ;  /* 0x0000000000007802 */ /* 0x000fe20000000f00 */
[----:B------:R-:W2:Y:S01]  /*121f0*/  LDCU.64 UR6, c[0x4][0x3c8] ;  /* 0x01007900ff0677ac */ /* 0x000ea20008000a00 */
[----:B01----:R-:W-:Y:S02]  /*12200*/  HFMA2 R12, -RZ, RZ, 0, 5.9604644775390625e-08 ;  /* 0x00000001ff0c7431 */ /* 0x003fe400000001ff */
[----:B------:R-:W-:Y:S01]  /*12210*/  IMAD.MOV.U32 R8, RZ, RZ, 0x2e9 ;  /* 0x000002e9ff087424 */ /* 0x000fe200078e00ff */
[----:B------:R0:W1:Y:S01]  /*12220*/  LDC.64 R2, c[0x4][R0] ;  /* 0x0100000000027b82 */ /* 0x0000620000000a00 */
        /* <DEDUP_REMOVED lines=11> */
.L_x_2544:
[----:B------:R-:W-:Y:S05]  /*122e0*/  EXIT ;  /* 0x000000000000794d */ /* 0x000fea0003800000 */
.L_x_2539:
[----:B------:R-:W2:Y:S02]  /*122f0*/  LDCU.U8 UR4, c[0x0][0x7a1] ;  /* 0x0000f420ff0477ac */ /* 0x000ea40008000000 */
[----:B--2---:R-:W-:Y:S01]  /*12300*/  UISETP.NE.AND UP0, UPT, UR4, URZ, UPT ;  /* 0x000000ff0400728c */ /* 0x004fe2000bf05270 */
[----:B------:R-:W-:Y:S10]  /*12310*/  BRA.U !UP1, `(.L_x_2545) ;  /* 0x0000000109407547 */ /* 0x000ff4000b800000 */
[----:B01----:R-:W2:Y:S04]  /*12320*/  LDG.E.64 R8, desc[UR36][R6.64] ;  /* 0x0000002406087981 */ /* 0x003ea8000c1e1b00 */
[----:B------:R-:W3:Y:S01]  /*12330*/  LDG.E.64 R10, desc[UR36][R6.64+0x8] ;  /* 0x00000824060a7981 */ /* 0x000ee2000c1e1b00 */
[CC--:B--2---:R-:W-:Y:S02]  /*12340*/  ISETP.NE.U32.AND P1, PT, R8.reuse, R4.reuse, PT ;  /* 0x000000040800720c */ /* 0x0c4fe40003f25070 */
[----:B------:R-:W-:Y:S02]  /*12350*/  ISETP.GT.U32.AND P2, PT, R8, R4, PT ;  /* 0x000000040800720c */ /* 0x000fe40003f44070 */
[----:B------:R-:W-:Y:S02]  /*12360*/  ISETP.NE.AND.EX P1, PT, R9, R5, PT, P1 ;  /* 0x000000050900720c */ /* 0x000fe40003f25310 */
[----:B---3--:R-:W-:-:S02]  /*12370*/  ISETP.GE.U32.AND P0, PT, R10, R16, PT ;  /* 0x000000100a00720c */ /* 0x008fc40003f06070 */
[----:B------:R-:W-:Y:S02]  /*12380*/  ISETP.GT.AND.EX P2, PT, R9, R5, PT, P2 ;  /* 0x000000050900720c */ /* 0x000fe40003f44320 */
        /* <DEDUP_REMOVED lines=8> */
[----:B------:R-:W-:-:S07]  /*12410*/  SEL R17, R17, R11, !P0 ;  /* 0x0000000b11117207 */ /* 0x000fce0004000000 */
.L_x_2545:
        /* <DEDUP_REMOVED lines=8> */
[----:B------:R-:W0:Y:S01]  /*124a0*/  LDCU.64 UR6, c[0x4][0x3c0] ;  /* 0x01007800ff0677ac */ /* 0x000e220008000a00 */
[----:B------:R-:W1:Y:S01]  /*124b0*/  LDC.64 R14, c[0x4][R14] ;  /* 0x010000000e0e7b82 */ /* 0x000e620000000a00 */
[----:B------:R-:W-:Y:S01]  /*124c0*/  IMAD.MOV.U32 R13, RZ, RZ, RZ ;  /* 0x000000ffff0d7224 */ /* 0x000fe200078e00ff */
[----:B------:R-:W3:Y:S01]  /*124d0*/  LDCU.64 UR8, c[0x4][0x1b0] ;  /* 0x01003600ff0877ac */ /* 0x000ee20008000a00 */
[----:B--2---:R-:W-:Y:S02]  /*124e0*/  IMAD.U32 R4, RZ, RZ, UR4 ;  /* 0x00000004ff047e24 */ /* 0x004fe4000f8e00ff */
[----:B------:R-:W-:Y:S01]  /*124f0*/  IMAD.U32 R5, RZ, RZ, UR5 ;  /* 0x00000005ff057e24 */ /* 0x000fe2000f8e00ff */
[----:B0-----:R-:W-:Y:S01]  /*12500*/  MOV R6, UR6 ;  /* 0x0000000600067c02 */ /* 0x001fe20008000f00 */
[----:B------:R-:W-:-:S02]  /*12510*/  IMAD.U32 R7, RZ, RZ, UR7 ;  /* 0x00000007ff077e24 */ /* 0x000fc4000f8e00ff */
[----:B---3--:R-:W-:Y:S02]  /*12520*/  IMAD.U32 R10, RZ, RZ, UR8 ;  /* 0x00000008ff0a7e24 */ /* 0x008fe4000f8e00ff */
[----:B------:R-:W-:-:S07]  /*12530*/  IMAD.U32 R11, RZ, RZ, UR9 ;  /* 0x00000009ff0b7e24 */ /* 0x000fce000f8e00ff */
[----:B------:R-:W-:-:S07]  /*12540*/  LEPC R20, `(.L_x_2547) ;  /* 0x000000001014794e */ /* 0x000fce0000000000 */
[----:B-1----:R-:W-:Y:S05]  /*12550*/  CALL.ABS.NOINC R14 ;  /* 0x000000000e007343 */ /* 0x002fea0003c00000 */
.L_x_2547:
[----:B------:R-:W2:Y:S02]  /*12560*/  LDCU.64 UR4, c[0x0][0x770] ;  /* 0x0000ee00ff0477ac */ /* 0x000ea40008000a00 */
[----:B--2---:R-:W-:-:S05]  /*12570*/  IADD3 R2, P0, PT, R2, UR4, RZ ;  /* 0x0000000402027c10 */ /* 0x004fca000ff1e0ff */
[----:B------:R-:W-:-:S05]  /*12580*/  IMAD.X R3, RZ, RZ, UR5, P0 ;  /* 0x00000005ff037e24 */ /* 0x000fca00080e06ff */
[----:B------:R-:W-:Y:S01]  /*12590*/  STG.E.64 desc[UR36][R2.64], R16 ;  /* 0x0000001002007986 */ /* 0x000fe2000c101b24 */
[----:B------:R-:W-:Y:S05]  /*125a0*/  EXIT ;  /* 0x000000000000794d */ /* 0x000fea0003800000 */
.L_x_2546:
[----:B------:R-:W-:Y:S04]  /*125b0*/  STG.E.64 desc[UR36][R6.64], R4 ;  /* 0x0000000406007986 */ /* 0x000fe8000c101b24 */
[----:B------:R-:W-:Y:S01]  /*125c0*/  STG.E.64 desc[UR36][R6.64+0x8], R16 ;  /* 0x0000081006007986 */ /* 0x000fe2000c101b24 */
[----:B------:R-:W-:Y:S05]  /*125d0*/  EXIT ;  /* 0x000000000000794d */ /* 0x000fea0003800000 */
.L_x_2517:
[----:B------:R-:W2:Y:S01]  /*125e0*/  LDL.LU.64 R8, [R1+0x28] ;  /* 0x0000280001087983 */ /* 0x000ea20000300a00 */
[----:B------:R-:W2:Y:S02]  /*125f0*/  LDCU UR4, c[0x0][0x3a0] ;  /* 0x00007400ff0477ac */ /* 0x000ea40008000800 */
[----:B--2---:R-:W-:-:S13]  /*12600*/  ISETP.GE.AND P0, PT, R9, UR4, PT ;  /* 0x0000000409007c0c */ /* 0x004fda000bf06270 */
[----:B------:R-:W-:Y:S05]  /*12610*/  @P0 EXIT ;  /* 0x000000000000094d */ /* 0x000fea0003800000 */
[----:B------:R-:W0:Y:S01]  /*12620*/  LDCU UR4, c[0x0][0x3b0] ;  /* 0x00007600ff0477ac */ /* 0x000e220008000800 */
[----:B------:R-:W-:Y:S02]  /*12630*/  ISETP.NE.AND P1, PT, R13, RZ, PT ;  /* 0x000000ff0d00720c */ /* 0x000fe40003f25270 */
[----:B0-----:R-:W-:-:S13]  /*12640*/  ISETP.NE.AND P0, PT, RZ, UR4, PT ;  /* 0x00000004ff007c0c */ /* 0x001fda000bf05270 */
[----:B------:R-:W-:Y:S05]  /*12650*/  @P0 EXIT P1 ;  /* 0x000000000000094d */ /* 0x000fea0000800000 */
[----:B------:R-:W0:Y:S01]  /*12660*/  LDCU UR4, c[0x0][0x3b4] ;  /* 0x00007680ff0477ac */ /* 0x000e220008000800 */
[----:B---3--:R-:W-:Y:S02]  /*12670*/  ISETP.NE.AND P1, PT, R14, RZ, PT ;  /* 0x000000ff0e00720c */ /* 0x008fe40003f25270 */
[----:B0-----:R-:W-:-:S13]  /*12680*/  ISETP.NE.AND P0, PT, RZ, UR4, PT ;  /* 0x00000004ff007c0c */ /* 0x001fda000bf05270 */
[----:B------:R-:W-:Y:S05]  /*12690*/  @P0 EXIT P1 ;  /* 0x000000000000094d */ /* 0x000fea0000800000 */
[----:B------:R-:W0:Y:S01]  /*126a0*/  LDCU.U8 UR6, c[0x0][0x7a0] ;  /* 0x0000f400ff0677ac */ /* 0x000e220008000000 */
[----:B------:R-:W2:Y:S01]  /*126b0*/  LDCU.64 UR4, c[0x0][0x798] ;  /* 0x0000f300ff0477ac */ /* 0x000ea20008000a00 */
[----:B0-----:R-:W-:-:S04]  /*126c0*/  UISETP.NE.AND UP1, UPT, UR6, URZ, UPT ;  /* 0x000000ff0600728c */ /* 0x001fc8000bf25270 */
[----:B--2---:R-:W-:Y:S02]  /*126d0*/  USEL UR4, UR4, URZ, UP1 ;  /* 0x000000ff04047287 */ /* 0x004fe40008800000 */
[----:B------:R-:W-:-:S04]  /*126e0*/  USEL UR5, UR5, URZ, UP1 ;  /* 0x000000ff05057287 */ /* 0x000fc80008800000 */
[----:B------:R-:W-:-:S04]  /*126f0*/  IADD3 R25, P0, PT, R25, UR4, RZ ;  /* 0x0000000419197c10 */ /* 0x000fc8000ff1e0ff */
[----:B------:R-:W-:Y:S01]  /*12700*/  IADD3.X R17, PT, PT, R16, UR5, RZ, P0, !PT ;  /* 0x0000000510117c10 */ /* 0x000fe200087fe4ff */
[----:B------:R-:W-:Y:S08]  /*12710*/  BRA.U !UP0, `(.L_x_2548) ;  /* 0x0000000508007547 */ /* 0x000ff0000b800000 */
[----:B------:R-:W-:Y:S05]  /*12720*/  BRA.U !UP1, `(.L_x_2549) ;  /* 0x0000000109487547 */ /* 0x000fea000b800000 */
[----:B------:R-:W-:Y:S01]  /*12730*/  MOV R0, 0x0 ;  /* 0x0000000000007802 */ /* 0x000fe20000000f00 */
[----:B------:R-:W0:Y:S01]  /*12740*/  LDCU.64 UR4, c[0x4][0x3c8] ;  /* 0x01007900ff0477ac */ /* 0x000e220008000a00 */
[----:B------:R-:W-:Y:S02]  /*12750*/  HFMA2 R13, -RZ, RZ, 0, 0 ;  /* 0x00000000ff0d7431 */ /* 0x000fe400000001ff */
[----:B------:R-:W-:Y:S01]  /*12760*/  IMAD.MOV.U32 R8, RZ, RZ, 0x2dd ;  /* 0x000002ddff087424 */ /* 0x000fe200078e00ff */
[----:B------:R2:W3:Y:S01]  /*12770*/  LDC.64 R14, c[0x4][R0] ;  /* 0x01000000000e7b82 */ /* 0x0004e20000000a00 */
[----:B------:R-:W4:Y:S01]  /*12780*/  LDCU.64 UR6, c[0x4][0x3c0] ;  /* 0x01007800ff0677ac */ /* 0x000f220008000a00 */
[----:B-1----:R-:W-:Y:S01]  /*12790*/  IMAD.MOV.U32 R12, RZ, RZ, 0x1 ;  /* 0x00000001ff0c7424 */ /* 0x002fe200078e00ff */
[----:B------:R-:W1:Y:S01]  /*127a0*/  LDCU.64 UR8, c[0x4][0x1d8] ;  /* 0x01003b00ff0877ac */ /* 0x000e620008000a00 */
[----:B0-----:R-:W-:Y:S01]  /*127b0*/  MOV R4, UR4 ;  /* 0x0000000400047c02 */ /* 0x001fe20008000f00 */
[----:B------:R-:W-:-:S02]  /*127c0*/  IMAD.U32 R5, RZ, RZ, UR5 ;  /* 0x00000005ff057e24 */ /* 0x000fc4000f8e00ff */
[----:B----4-:R-:W-:Y:S02]  /*127d0*/  IMAD.U32 R6, RZ, RZ, UR6 ;  /* 0x00000006ff067e24 */ /* 0x010fe4000f8e00ff */
[----:B------:R-:W-:Y:S01]  /*127e0*/  IMAD.U32 R7, RZ, RZ, UR7 ;  /* 0x00000007ff077e24 */ /* 0x000fe2000f8e00ff */
[----:B-1----:R-:W-:Y:S01]  /*127f0*/  MOV R10, UR8 ;  /* 0x00000008000a7c02 */ /* 0x002fe20008000f00 */
[----:B--2---:R-:W-:-:S07]  /*12800*/  IMAD.U32 R11, RZ, RZ, UR9 ;  /* 0x00000009ff0b7e24 */ /* 0x004fce000f8e00ff */
[----:B------:R-:W-:-:S07]  /*12810*/  LEPC R20, `(.L_x_2550) ;  /* 0x000000001014794e */ /* 0x000fce0000000000 */
[----:B---3--:R-:W-:Y:S05]  /*12820*/  CALL.ABS.NOINC R14 ;  /* 0x000000000e007343 */ /* 0x008fea0003c00000 */
.L_x_2550:
[----:B------:R-:W-:Y:S02]  /*12830*/  IMAD.MOV.U32 R25, RZ, RZ, RZ ;  /* 0x000000ffff197224 */ /* 0x000fe400078e00ff */
[----:B------:R-:W-:-:S07]  /*12840*/  IMAD.MOV.U32 R17, RZ, RZ, RZ ;  /* 0x000000ffff117224 */ /* 0x000fce00078e00ff */
.L_x_2549:
[----:B------:R-:W0:Y:S01]  /*12850*/  LDCU.U8 UR4, c[0x0][0x7a1] ;  /* 0x0000f420ff0477ac */ /* 0x000e220008000000 */
        /* <DEDUP_REMOVED lines=10> */
[----:B------:R-:W2:Y:S01]  /*12900*/  LDCU.64 UR6, c[0x4][0x3c0] ;  /* 0x01007800ff0677ac */ /* 0x000ea20008000a00 */
[----:B------:R-:W3:Y:S01]  /*12910*/  LDC.64 R14, c[0x4][R14] ;  /* 0x010000000e0e7b82 */ /* 0x000ee20000000a00 */
[----:B-1----:R-:W-:Y:S01]  /*12920*/  IMAD.MOV.U32 R12, RZ, RZ, 0x1 ;  /* 0x00000001ff0c7424 */ /* 0x002fe200078e00ff */
[----:B------:R-:W1:Y:S01]  /*12930*/  LDCU.64 UR8, c[0x4][0x1b0] ;  /* 0x01003600ff0877ac */ /* 0x000e620008000a00 */
[----:B0-----:R-:W-:Y:S01]  /*12940*/  MOV R4, UR4 ;  /* 0x0000000400047c02 */ /* 0x001fe20008000f00 */
[----:B------:R-:W-:-:S02]  /*12950*/  IMAD.U32 R5, RZ, RZ, UR5 ;  /* 0x00000005ff057e24 */ /* 0x000fc4000f8e00ff */
[----:B--2---:R-:W-:Y:S02]  /*12960*/  IMAD.U32 R6, RZ, RZ, UR6 ;  /* 0x00000006ff067e24 */ /* 0x004fe4000f8e00ff */
[----:B------:R-:W-:Y:S01]  /*12970*/  IMAD.U32 R7, RZ, RZ, UR7 ;  /* 0x00000007ff077e24 */ /* 0x000fe2000f8e00ff */
[----:B-1----:R-:W-:Y:S01]  /*12980*/  MOV R10, UR8 ;  /* 0x00000008000a7c02 */ /* 0x002fe20008000f00 */
[----:B------:R-:W-:-:S07]  /*12990*/  IMAD.U32 R11, RZ, RZ, UR9 ;  /* 0x00000009ff0b7e24 */ /* 0x000fce000f8e00ff */
[----:B------:R-:W-:-:S07]  /*129a0*/  LEPC R20, `(.L_x_2552) ;  /* 0x000000001014794e */ /* 0x000fce0000000000 */
[----:B---3--:R-:W-:Y:S05]  /*129b0*/  CALL.ABS.NOINC R14 ;  /* 0x000000000e007343 */ /* 0x008fea0003c00000 */
.L_x_2552:
[----:B------:R-:W0:Y:S02]  /*129c0*/  LDCU.64 UR4, c[0x0][0x770] ;  /* 0x0000ee00ff0477ac */ /* 0x000e240008000a00 */
[----:B0-----:R-:W-:-:S05]  /*129d0*/  IADD3 R2, P0, PT, R2, UR4, RZ ;  /* 0x0000000402027c10 */ /* 0x001fca000ff1e0ff */
[----:B------:R-:W-:-:S05]  /*129e0*/  IMAD.X R3, RZ, RZ, UR5, P0 ;  /* 0x00000005ff037e24 */ /* 0x000fca00080e06ff */
[----:B------:R-:W-:Y:S01]  /*129f0*/  STG.E.64 desc[UR36][R2.64], R16 ;  /* 0x0000001002007986 */ /* 0x000fe2000c101b24 */
[----:B------:R-:W-:Y:S05]  /*12a00*/  EXIT ;  /* 0x000000000000794d */ /* 0x000fea0003800000 */
.L_x_2551:
[----:B------:R-:W-:Y:S01]  /*12a10*/  MOV R0, 0x0 ;  /* 0x0000000000007802 */ /* 0x000fe20000000f00 */
[----:B------:R-:W0:Y:S01]  /*12a20*/  LDCU.64 UR4, c[0x4][0x3c8] ;  /* 0x01007900ff0477ac */ /* 0x000e220008000a00 */
[----:B------:R-:W-:Y:S02]  /*12a30*/  HFMA2 R8, -RZ, RZ, 0, 4.4405460357666015625e-05 ;  /* 0x000002e9ff087431 */ /* 0x000fe400000001ff */
[----:B-1----:R-:W-:Y:S01]  /*12a40*/  IMAD.MOV.U32 R12, RZ, RZ, 0x1 ;  /* 0x00000001ff0c7424 */ /* 0x002fe200078e00ff */
[----:B------:R1:W2:Y:S01]  /*12a50*/  LDC.64 R2, c[0x4][R0] ;  /* 0x0100000000027b82 */ /* 0x0002a20000000a00 */
[----:B------:R-:W3:Y:S01]  /*12a60*/  LDCU.64 UR6, c[0x4][0x3c0] ;  /* 0x01007800ff0677ac */ /* 0x000ee20008000a00 */
[----:B------:R-:W-:Y:S01]  /*12a70*/  IMAD.MOV.U32 R13, RZ, RZ, RZ ;  /* 0x000000ffff0d7224 */ /* 0x000fe200078e00ff */
[----:B------:R-:W4:Y:S01]  /*12a80*/  LDCU.64 UR8, c[0x4][0x1b8] ;  /* 0x01003700ff0877ac */ /* 0x000f220008000a00 */
[----:B0-----:R-:W-:Y:S02]  /*12a90*/  IMAD.U32 R4, RZ, RZ, UR4 ;  /* 0x00000004ff047e24 */ /* 0x001fe4000f8e00ff */
[----:B------:R-:W-:Y:S01]  /*12aa0*/  IMAD.U32 R5, RZ, RZ, UR5 ;  /* 0x00000005ff057e24 */ /* 0x000fe2000f8e00ff */
[----:B---3--:R-:W-:Y:S01]  /*12ab0*/  MOV R6, UR6 ;  /* 0x0000000600067c02 */ /* 0x008fe20008000f00 */
[----:B------:R-:W-:-:S02]  /*12ac0*/  IMAD.U32 R7, RZ, RZ, UR7 ;  /* 0x00000007ff077e24 */ /* 0x000fc4000f8e00ff */
[----:B----4-:R-:W-:Y:S02]  /*12ad0*/  IMAD.U32 R10, RZ, RZ, UR8 ;  /* 0x00000008ff0a7e24 */ /* 0x010fe4000f8e00ff */
[----:B-1----:R-:W-:-:S07]  /*12ae0*/  IMAD.U32 R11, RZ, RZ, UR9 ;  /* 0x00000009ff0b7e24 */ /* 0x002fce000f8e00ff */
[----:B------:R-:W-:-:S07]  /*12af0*/  LEPC R20, `(.L_x_2553) ;  /* 0x000000001014794e */ /* 0x000fce0000000000 */
[----:B--2---:R-:W-:Y:S05]  /*12b00*/  CALL.ABS.NOINC R2 ;  /* 0x0000000002007343 */ /* 0x004fea0003c00000 */
.L_x_2553:
[----:B------:R-:W-:Y:S05]  /*12b10*/  EXIT ;  /* 0x000000000000794d */ /* 0x000fea0003800000 */
.L_x_2548:
[----:B------:R-:W0:Y:S02]  /*12b20*/  LDCU.U8 UR4, c[0x0][0x7a1] ;  /* 0x0000f420ff0477ac */ /* 0x000e240008000000 */
[----:B0-----:R-:W-:Y:S01]  /*12b30*/  UISETP.NE.AND UP0, UPT, UR4, URZ, UPT ;  /* 0x000000ff0400728c */ /* 0x001fe2000bf05270 */
[----:B------:R-:W-:Y:S10]  /*12b40*/  BRA.U !UP1, `(.L_x_2554) ;  /* 0x0000000109407547 */ /* 0x000ff4000b800000 */
[----:B------:R-:W2:Y:S04]  /*12b50*/  LDG.E.64 R8, desc[UR36][R6.64] ;  /* 0x0000002406087981 */ /* 0x000ea8000c1e1b00 */
[----:B-1----:R-:W3:Y:S01]  /*12b60*/  LDG.E.64 R10, desc[UR36][R6.64+0x8] ;  /* 0x00000824060a7981 */ /* 0x002ee2000c1e1b00 */
        /* <DEDUP_REMOVED lines=14> */
.L_x_2554:
[----:B------:R-:W-:Y:S01]  /*12c50*/  IMAD.MOV.U32 R5, RZ, RZ, R3 ;  /* 0x000000ffff057224 */ /* 0x000fe200078e0003 */
[----:B------:R-:W-:Y:S01]  /*12c60*/  MOV R16, R25 ;  /* 0x0000001900107202 */ /* 0x000fe20000000f00 */
[----:B------:R-:W-:Y:S06]  /*12c70*/  BRA.U !UP0, `(.L_x_2555) ;  /* 0x0000000108607547 */ /* 0x000fec000b800000 */
[----:B------:R-:W0:Y:S02]  /*12c80*/  LDCU UR4, c[0x0][0x7a4] ;  /* 0x0000f480ff0477ac */ /* 0x000e240008000800 */
[----:B0-----:R-:W-:-:S09]  /*12c90*/  UISETP.NE.AND UP0, UPT, UR4, 0x1, UPT ;  /* 0x000000010400788c */ /* 0x001fd2000bf05270 */
[----:B------:R-:W-:Y:S05]  /*12ca0*/  BRA.U !UP0, `(.L_x_2556) ;  /* 0x0000000108407547 */ /* 0x000fea000b800000 */
[----:B------:R-:W-:Y:S01]  /*12cb0*/  MOV R14, 0x0 ;  /* 0x00000000000e7802 */ /* 0x000fe20000000f00 */
[----:B------:R-:W0:Y:S01]  /*12cc0*/  LDCU.64 UR4, c[0x4][0x3d8] ;  /* 0x01007b00ff0477ac */ /* 0x000e220008000a00 */
[----:B-1----:R-:W-:Y:S02]  /*12cd0*/  HFMA2 R12, -RZ, RZ, 0, 5.9604644775390625e-08 ;  /* 0x00000001ff0c7431 */ /* 0x002fe400000001ff */
[----:B------:R-:W-:Y:S01]  /*12ce0*/  IMAD.MOV.U32 R8, RZ, RZ, 0x2ef ;  /* 0x000002efff087424 */ /* 0x000fe200078e00ff */
[----:B------:R-:W1:Y:S01]  /*12cf0*/  LDCU.64 UR6, c[0x4][0x3c0] ;  /* 0x01007800ff0677ac */ /* 0x000e620008000a00 */
[----:B------:R-:W2:Y:S01]  /*12d00*/  LDC.64 R14, c[0x4][R14] ;  /* 0x010000000e0e7b82 */ /* 0x000ea20000000a00 */
[----:B------:R-:W-:Y:S01]  /*12d10*/  IMAD.MOV.U32 R13, RZ, RZ, RZ ;  /* 0x000000ffff0d7224 */ /* 0x000fe200078e00ff */
[----:B------:R-:W3:Y:S01]  /*12d20*/  LDCU.64 UR8, c[0x4][0x1b0] ;  /* 0x01003600ff0877ac */ /* 0x000ee20008000a00 */
[----:B0-----:R-:W-:Y:S02]  /*12d30*/  IMAD.U32 R4, RZ, RZ, UR4 ;  /* 0x00000004ff047e24 */ /* 0x001fe4000f8e00ff */
[----:B------:R-:W-:-:S02]  /*12d40*/  IMAD.U32 R5, RZ, RZ, UR5 ;  /* 0x00000005ff057e24 */ /* 0x000fc4000f8e00ff */
[----:B-1----:R-:W-:Y:S01]  /*12d50*/  IMAD.U32 R6, RZ, RZ, UR6 ;  /* 0x00000006ff067e24 */ /* 0x002fe2000f8e00ff */
[----:B------:R-:W-:Y:S01]  /*12d60*/  MOV R7, UR7 ;  /* 0x0000000700077c02 */ /* 0x000fe20008000f00 */
[----:B---3--:R-:W-:Y:S02]  /*12d70*/  IMAD.U32 R10, RZ, RZ, UR8 ;  /* 0x00000008ff0a7e24 */ /* 0x008fe4000f8e00ff */
[----:B------:R-:W-:-:S07]  /*12d80*/  IMAD.U32 R11, RZ, RZ, UR9 ;  /* 0x00000009ff0b7e24 */ /* 0x000fce000f8e00ff */
[----:B------:R-:W-:-:S07]  /*12d90*/  LEPC R20, `(.L_x_2556) ;  /* 0x000000001014794e */ /* 0x000fce0000000000 */
[----:B--2---:R-:W-:Y:S05]  /*12da0*/  CALL.ABS.NOINC R14 ;  /* 0x000000000e007343 */ /* 0x004fea0003c00000 */
.L_x_2556:
[----:B------:R-:W0:Y:S02]  /*12db0*/  LDCU.64 UR4, c[0x0][0x770] ;  /* 0x0000ee00ff0477ac */ /* 0x000e240008000a00 */
[----:B0-----:R-:W-:-:S05]  /*12dc0*/  IADD3 R2, P0, PT, R2, UR4, RZ ;  /* 0x0000000402027c10 */ /* 0x001fca000ff1e0ff */
[----:B------:R-:W-:-:S05]  /*12dd0*/  IMAD.X R3, RZ, RZ, UR5, P0 ;  /* 0x00000005ff037e24 */ /* 0x000fca00080e06ff */
[----:B------:R-:W-:Y:S01]  /*12de0*/  STG.E.64 desc[UR36][R2.64], R16 ;  /* 0x0000001002007986 */ /* 0x000fe2000c101b24 */
[----:B------:R-:W-:Y:S05]  /*12df0*/  EXIT ;  /* 0x000000000000794d */ /* 0x000fea0003800000 */
.L_x_2555:
[----:B------:R-:W-:Y:S04]  /*12e00*/  STG.E.64 desc[UR36][R6.64], R4 ;  /* 0x0000000406007986 */ /* 0x000fe8000c101b24 */
[----:B------:R-:W-:Y:S01]  /*12e10*/  STG.E.64 desc[UR36][R6.64+0x8], R16 ;  /* 0x0000081006007986 */ /* 0x000fe2000c101b24 */
[----:B------:R-:W-:Y:S05]  /*12e20*/  EXIT ;  /* 0x000000000000794d */ /* 0x000fea0003800000 */
        .weak           $__internal_9_$__cuda_sm20_div_u64
        .type           $__internal_9_$__cuda_sm20_div_u64,@function
        .size           $__internal_9_$__cuda_sm20_div_u64,(.L_x_6061 - $__internal_9_$__cuda_sm20_div_u64)
$__internal_9_$__cuda_sm20_div_u64:
[----:B------:R-:W-:Y:S01]  /*12e30*/  IMAD.MOV.U32 R18, RZ, RZ, R5 ;  /* 0x000000ffff127224 */ /* 0x000fe200078e0005 */
[----:B------:R-:W-:-:S04]  /*12e40*/  MOV R19, RZ ;  /* 0x000000ff00137202 */ /* 0x000fc80000000f00 */
        /* <DEDUP_REMOVED lines=55> */
[----:B------:R-:W-:Y:S02]  /*131c0*/  ISETP.NE.U32.AND P1, PT, R5, RZ, PT ;  /* 0x000000ff0500720c */ /* 0x000fe40003f25070 */
[----:B------:R-:W-:Y:S02]  /*131d0*/  IADD3.X R8, PT, PT, RZ, R11, RZ, P2, !PT ;  /* 0x0000000bff087210 */ /* 0x000fe400017fe4ff */
[----:B------:R-:W-:Y:S01]  /*131e0*/  SEL R5, R6, R7, P0 ;  /* 0x0000000706057207 */ /* 0x000fe20000000000 */
[----:B------:R-:W-:Y:S01]  /*131f0*/  IMAD.MOV.U32 R6, RZ, RZ, R0 ;  /* 0x000000ffff067224 */ /* 0x000fe200078e0000 */
[----:B------:R-:W-:Y:S01]  /*13200*/  ISETP.NE.AND.EX P1, PT, RZ, RZ, PT, P1 ;  /* 0x000000ffff00720c */ /* 0x000fe20003f25310 */
[----:B------:R-:W-:Y:S01]  /*13210*/  IMAD.MOV.U32 R7, RZ, RZ, 0x0 ;  /* 0x00000000ff077424 */ /* 0x000fe200078e00ff */
[----:B------:R-:W-:Y:S02]  /*13220*/  SEL R8, R8, R11, P0 ;  /* 0x0000000b08087207 */ /* 0x000fe40000000000 */
[----:B------:R-:W-:-:S02]  /*13230*/  SEL R5, R5, 0xffffffff, P1 ;  /* 0xffffffff05057807 */ /* 0x000fc40000800000 */
[----:B------:R-:W-:Y:S01]  /*13240*/  SEL R8, R8, 0xffffffff, P1 ;  /* 0xffffffff08087807 */ /* 0x000fe20000800000 */
[----:B------:R-:W-:Y:S06]  /*13250*/  RET.REL.NODEC R6 `(_ZN2at6native13reduce_kernelILi512ELi1ENS0_8ReduceOpIlNS0_9ArgMaxOpsIlEEjlLi4ELi4EEEEEvT1_) ;  /* 0xfffffecc06687950 */ /* 0x000fec0003c3ffff */
.L_x_2557:
        /* <DEDUP_REMOVED lines=10> */
.L_x_6061:


//--------------------- .text._ZN2at6native13reduce_kernelILi256ELi2ENS0_8ReduceOpIlNS0_9ArgMaxOpsIlEEjlLi4ELi4EEEEEvT1_ --------------------------
	.section	.text._ZN2at6native13reduce_kernelILi256ELi2ENS0_8ReduceOpIlNS0_9ArgMaxOpsIlEEjlLi4ELi4EEEEEvT1_,"ax",@progbits
	.align	128
        .global         _ZN2at6native13reduce_kernelILi256ELi2ENS0_8ReduceOpIlNS0_9ArgMaxOpsIlEEjlLi4ELi4EEEEEvT1_
        .type           _ZN2at6native13reduce_kernelILi256ELi2ENS0_8ReduceOpIlNS0_9ArgMaxOpsIlEEjlLi4ELi4EEEEEvT1_,@function
        .size           _ZN2at6native13reduce_kernelILi256ELi2ENS0_8ReduceOpIlNS0_9ArgMaxOpsIlEEjlLi4ELi4EEEEEvT1_,(.L_x_6062 - _ZN2at6native13reduce_kernelILi256ELi2ENS0_8ReduceOpIlNS0_9ArgMaxOpsIlEEjlLi4ELi4EEEEEvT1_)
        .other          _ZN2at6native13reduce_kernelILi256ELi2ENS0_8ReduceOpIlNS0_9ArgMaxOpsIlEEjlLi4ELi4EEEEEvT1_,@"STO_CUDA_ENTRY STV_DEFAULT"
_ZN2at6native13reduce_kernelILi256ELi2ENS0_8ReduceOpIlNS0_9ArgMaxOpsIlEEjlLi4ELi4EEEEEvT1_:
.text._ZN2at6native13reduce_kernelILi256ELi2ENS0_8ReduceOpIlNS0_9ArgMaxOpsIlEEjlLi4ELi4EEEEEvT1_:
        /* <DEDUP_REMOVED lines=299> */
.L_x_2558:
[----:B------:R-:W2:Y:S01]  /*12b0*/  LDL.64 R4, [R1+0x20] ;  /* 0x0000200001047983 */ /* 0x000ea20000100a00 */
[----:B------:R-:W1:Y:S01]  /*12c0*/  LDCU UR5, c[0x0][0x39c] ;  /* 0x00007380ff0577ac */ /* 0x000e620008000800 */
[----:B------:R-:W-:Y:S01]  /*12d0*/  BSSY.RECONVERGENT B6, `(.L_x_2559) ;  /* 0x0000ebb000067945 */ /* 0x000fe20003800200 */
[----:B------:R-:W-:Y:S01]  /*12e0*/  CS2R R18, SRZ ;  /* 0x0000000000127805 */ /* 0x000fe2000001ff00 */
[----:B------:R-:W-:Y:S01]  /*12f0*/  IMAD.MOV.U32 R3, RZ, RZ, RZ ;  /* 0x000000ffff037224 */ /* 0x000fe200078e00ff */
[----:B------:R-:W2:Y:S01]  /*1300*/  LDCU UR4, c[0x0][0x3a0] ;  /* 0x00007400ff0477ac */ /* 0x000ea20008000800 */
[----:B------:R-:W-:Y:S01]  /*1310*/  MOV R0, RZ ;  /* 0x000000ff00007202 */ /* 0x000fe20000000f00 */
[----:B------:R-:W-:Y:S01]  /*1320*/  IMAD.MOV.U32 R45, RZ, RZ, RZ ;  /* 0x000000ffff2d7224 */ /* 0x000fe200078e00ff */
[----:B------:R-:W3:Y:S01]  /*1330*/  LDCU.64 UR36, c[0x0][0x358] ;  /* 0x00006b00ff2477ac */ /* 0x000ee20008000a00 */
[----:B------:R-:W-:Y:S02]  /*1340*/  IMAD.MOV.U32 R29, RZ, RZ, RZ ;  /* 0x000000ffff1d7224 */ /* 0x000fe400078e00ff */
[----:B-1----:R-:W-:-:S05]  /*1350*/  IMAD.U32 R54, RZ, RZ, UR5 ;  /* 0x00000005ff367e24 */ /* 0x002fca000f8e00ff */
[----:B------:R-:W-:-:S04]  /*1360*/  ISETP.GE.U32.AND P0, PT, R2, R54, PT ;  /* 0x000000360200720c */ /* 0x000fc80003f06070 */
[----:B--2---:R-:W-:Y:S02]  /*1370*/  ISETP.GE.U32.OR P0, PT, R5, UR4, P0 ;  /* 0x0000000405007c0c */ /* 0x004fe40008706470 */
[----:B------:R-:W-:-:S11]  /*1380*/  CS2R R4, SRZ ;  /* 0x0000000000047805 */ /* 0x000fd6000001ff00 */
[----:B---3--:R-:W-:Y:S05]  /*1390*/  @P0 BRA `(.L_x_2560) ;  /* 0x000000e800b80947 */ /* 0x008fea0003800000 */
[----:B------:R-:W1:Y:S01]  /*13a0*/  LDC.64 R58, c[0x0][0x768] ;  /* 0x0001da00ff3a7b82 */ /* 0x000e620000000a00 */
[----:B------:R-:W2:Y:S02]  /*13b0*/  LDCU.U8 UR4, c[0x0][0x3d0] ;  /* 0x00007a00ff0477ac */ /* 0x000ea40008000000 */
[----:B--2---:R-:W-:Y:S01]  /*13c0*/  UISETP.NE.AND UP0, UPT, UR4, URZ, UPT ;  /* 0x000000ff0400728c */ /* 0x004fe2000bf05270 */
[----:B-1----:R-:W-:-:S05]  /*13d0*/  IADD3 R52, P0, PT, R57, R58, RZ ;  /* 0x0000003a39347210 */ /* 0x002fca0007f1e0ff */
[----:B------:R-:W-:-:S03]  /*13e0*/  IMAD.X R0, RZ, RZ, R59, P0 ;  /* 0x000000ffff007224 */ /* 0x000fc600000e063b */
[----:B------:R-:W-:Y:S05]  /*13f0*/  BRA.U !UP0, `(.L_x_2561) ;  /* 0x0000000d08f87547 */ /* 0x000fea000b800000 */
[----:B------:R-:W-:Y:S01]  /*1400*/  MOV R2, 0x0 ;  /* 0x0000000000027802 */ /* 0x000fe20000000f00 */
[----:B------:R-:W1:Y:S01]  /*1410*/  LDCU.64 UR6, c[0x4][0x3b8] ;  /* 0x01007700ff0677ac */ /* 0x000e620008000a00 */
[----:B------:R-:W-:Y:S02]  /*1420*/  IMAD.MOV.U32 R53, RZ, RZ, R0 ;  /* 0x000000ffff357224 */ /* 0x000fe400078e0000 */
[----:B------:R-:W-:Y:S01]  /*1430*/  IMAD.MOV.U32 R8, RZ, RZ, 0x1e3 ;  /* 0x000001e3ff087424 */ /* 0x000fe200078e00ff */
[----:B------:R-:W2:Y:S01]  /*1440*/  LDCU.64 UR8, c[0x4][0x3c0] ;  /* 0x01007800ff0877ac */ /* 0x000ea20008000a00 */
[----:B------:R-:W3:Y:S01]  /*1450*/  LDC.64 R2, c[0x4][R2] ;  /* 0x0100000002027b82 */ /* 0x000ee20000000a00 */
[----:B------:R-:W-:Y:S01]  /*1460*/  IMAD.MOV.U32 R12, RZ, RZ, 0x1 ;  /* 0x00000001ff0c7424 */ /* 0x000fe200078e00ff */
[----:B------:R-:W4:Y:S01]  /*1470*/  LDCU.64 UR10, c[0x4][0x1c0] ;  /* 0x01003800ff0a77ac */ /* 0x000f220008000a00 */
[----:B------:R-:W-:Y:S01]  /*1480*/  IMAD.MOV.U32 R13, RZ, RZ, RZ ;  /* 0x000000ffff0d7224 */ /* 0x000fe200078e00ff */
[----:B------:R-:W5:Y:S01]  /*1490*/  LDCU UR4, c[0x0][0x39c] ;  /* 0x00007380ff0477ac */ /* 0x000f620008000800 */
[----:B-1----:R-:W-:-:S02]  /*14a0*/  IMAD.U32 R4, RZ, RZ, UR6 ;  /* 0x00000006ff047e24 */ /* 0x002fc4000f8e00ff */
[----:B------:R-:W-:Y:S02]  /*14b0*/  IMAD.U32 R5, RZ, RZ, UR7 ;  /* 0x00000007ff057e24 */ /* 0x000fe4000f8e00ff */
[----:B--2---:R-:W-:Y:S02]  /*14c0*/  IMAD.U32 R6, RZ, RZ, UR8 ;  /* 0x00000008ff067e24 */ /* 0x004fe4000f8e00ff */
[----:B0-----:R-:W-:Y:S02]  /*14d0*/  IMAD.U32 R7, RZ, RZ, UR9 ;  /* 0x00000009ff077e24 */ /* 0x001fe4000f8e00ff */
[----:B----4-:R-:W-:Y:S02]  /*14e0*/  IMAD.U32 R10, RZ, RZ, UR10 ;  /* 0x0000000aff0a7e24 */ /* 0x010fe4000f8e00ff */
[----:B------:R-:W-:Y:S01]  /*14f0*/  IMAD.U32 R11, RZ, RZ, UR11 ;  /* 0x0000000bff0b7e24 */ /* 0x000fe2000f8e00ff */
[----:B-----5:R-:W-:-:S07]  /*1500*/  MOV R16, UR4 ;  /* 0x0000000400107c02 */ /* 0x020fce0008000f00 */
[----:B------:R-:W-:-:S07]  /*1510*/  LEPC R20, `(.L_x_2562) ;  /* 0x000000001014794e */ /* 0x000fce0000000000 */
[----:B---3--:R-:W-:Y:S05]  /*1520*/  CALL.ABS.NOINC R2 ;  /* 0x0000000002007343 */ /* 0x008fea0003c00000 */
.L_x_2562:
[----:B------:R-:W0:Y:S01]  /*1530*/  LDC R25, c[0x0][0x388] ;  /* 0x0000e200ff197b82 */ /* 0x000e220000000800 */
[----:B------:R-:W-:Y:S01]  /*1540*/  SHF.R.U32.HI R0, RZ, 0x3, R52 ;  /* 0x00000003ff007819 */ /* 0x000fe20000011634 */
[----:B------:R-:W-:Y:S01]  /*1550*/  BSSY.RECONVERGENT B0, `(.L_x_2563) ;  /* 0x0000043000007945 */ /* 0x000fe20003800200 */
[----:B------:R-:W-:Y:S02]  /*1560*/  IMAD.MOV.U32 R28, RZ, RZ, RZ ;  /* 0x000000ffff1c7224 */ /* 0x000fe400078e00ff */
[----:B------:R-:W-:-:S03]  /*1570*/  LOP3.LUT P0, R20, R0, 0x3, RZ, 0xc0, !PT ;  /* 0x0000000300147812 */ /* 0x000fc6000780c0ff */
[----:B------:R-:W1:Y:S08]  /*1580*/  LDC R23, c[0x0][0x38c] ;  /* 0x0000e300ff177b82 */ /* 0x000e700000000800 */
[----:B------:R-:W2:Y:S08]  /*1590*/  LDC R27, c[0x0][0x390] ;  /* 0x0000e400ff1b7b82 */ /* 0x000eb00000000800 */
[----:B------:R-:W3:Y:S01]  /*15a0*/  LDC R31, c[0x0][0x394] ;  /* 0x0000e500ff1f7b82 */ /* 0x000ee20000000800 */
[----:B0-----:R-:W-:-:S02]  /*15b0*/  IMAD.MOV.U32 R13, RZ, RZ, R25 ;  /* 0x000000ffff0d7224 */ /* 0x001fc400078e0019 */
[----:B------:R-:W-:Y:S02]  /*15c0*/  IMAD.MOV.U32 R15, RZ, RZ, R25 ;  /* 0x000000ffff0f7224 */ /* 0x000fe400078e0019 */
[--C-:B-1----:R-:W-:Y:S02]  /*15d0*/  IMAD.MOV.U32 R29, RZ, RZ, R23.reuse ;  /* 0x000000ffff1d7224 */ /* 0x102fe400078e0017 */
[----:B------:R-:W-:Y:S02]  /*15e0*/  IMAD.MOV.U32 R21, RZ, RZ, R23 ;  /* 0x000000ffff157224 */ /* 0x000fe400078e0017 */
[--C-:B--2---:R-:W-:Y:S02]  /*15f0*/  IMAD.MOV.U32 R0, RZ, RZ, R27.reuse ;  /* 0x000000ffff007224 */ /* 0x104fe400078e001b */
[----:B------:R-:W-:Y:S02]  /*1600*/  IMAD.MOV.U32 R14, RZ, RZ, R27 ;  /* 0x000000ffff0e7224 */ /* 0x000fe400078e001b */
[----:B---3--:R-:W-:-:S02]  /*1610*/  IMAD.MOV.U32 R45, RZ, RZ, R31 ;  /* 0x000000ffff2d7224 */ /* 0x008fc400078e001f */
[----:B------:R-:W-:Y:S01]  /*1620*/  IMAD.MOV.U32 R12, RZ, RZ, R31 ;  /* 0x000000ffff0c7224 */ /* 0x000fe200078e001f */
[----:B------:R-:W-:Y:S06]  /*1630*/  @!P0 BRA `(.L_x_2564) ;  /* 0x0000000000d08947 */ /* 0x000fec0003800000 */
[----:B------:R-:W0:Y:S01]  /*1640*/  LDC R3, c[0x0][0x39c] ;  /* 0x0000e700ff037b82 */ /* 0x000e220000000800 */
[C---:B------:R-:W-:Y:S01]  /*1650*/  ISETP.GT.U32.AND P0, PT, R17.reuse, 0x3, PT ;  /* 0x000000031100780c */ /* 0x040fe20003f04070 */
[----:B------:R-:W-:Y:S01]  /*1660*/  IMAD.MOV R5, RZ, RZ, -R20 ;  /* 0x000000ffff057224 */ /* 0x000fe200078e0a14 */
[----:B------:R-:W-:Y:S01]  /*1670*/  BSSY.RECONVERGENT B1, `(.L_x_2565) ;  /* 0x000002e000017945 */ /* 0x000fe20003800200 */
[----:B------:R-:W-:Y:S01]  /*1680*/  IMAD.MOV.U32 R15, RZ, RZ, R25 ;  /* 0x000000ffff0f7224 */ /* 0x000fe200078e0019 */
[----:B------:R-:W-:Y:S01]  /*1690*/  ISETP.LT.U32.OR P0, PT, R17, R20, P0 ;  /* 0x000000141100720c */ /* 0x000fe20000701470 */
[----:B------:R-:W-:Y:S01]  /*16a0*/  IMAD.WIDE R4, R5, 0x8, R52 ;  /* 0x0000000805047825 */ /* 0x000fe200078e0234 */
[----:B------:R-:W-:-:S03]  /*16b0*/  MOV R12, R31 ;  /* 0x0000001f000c7202 */ /* 0x000fc60000000f00 */
[----:B------:R-:W-:Y:S01]  /*16c0*/  IMAD.MOV.U32 R21, RZ, RZ, R23 ;  /* 0x000000ffff157224 */ /* 0x000fe200078e0017 */
[----:B------:R-:W-:Y:S01]  /*16d0*/  IADD3 R52, P3, PT, R4, 0x20, RZ ;  /* 0x0000002004347810 */ /* 0x000fe20007f7e0ff */
[----:B------:R-:W-:Y:S01]  /*16e0*/  IMAD.MOV.U32 R14, RZ, RZ, R27 ;  /* 0x000000ffff0e7224 */ /* 0x000fe200078e001b */
[----:B0-----:R-:W-:-:S05]  /*16f0*/  IADD3 R16, PT, PT, R20, -0x4, R3 ;  /* 0xfffffffc14107810 */ /* 0x001fca0007ffe003 */
[----:B------:R-:W-:Y:S06]  /*1700*/  @P0 BRA `(.L_x_2566) ;  /* 0x0000000000900947 */ /* 0x000fec0003800000 */
        /* <DEDUP_REMOVED lines=8> */
[----:B------:R-:W0:Y:S02]  /*1790*/  LDCU UR4, c[0x0][0x3b8] ;  /* 0x00007700ff0477ac */ /* 0x000e240008000800 */
[----:B0-----:R-:W-:-:S04]  /*17a0*/  ISETP.NE.AND P0, PT, RZ, UR4, PT ;  /* 0x00000004ff007c0c */ /* 0x001fc8000bf05270 */
[----:B------:R-:W-:-:S13]  /*17b0*/  ISETP.NE.AND P0, PT, R22, RZ, P0 ;  /* 0x000000ff1600720c */ /* 0x000fda0000705270 */
[C---:B------:R-:W-:Y:S01]  /*17c0*/  @!P0 IMAD.WIDE.U32 R2, R17.reuse, 0x8, R4 ;  /* 0x0000000811028825 */ /* 0x040fe200078e0004 */
[----:B------:R-:W0:Y:S05]  /*17d0*/  @!P0 LDC.64 R8, c[0x0][0x388] ;  /* 0x0000e200ff088b82 */ /* 0x000e2a0000000a00 */
[----:B------:R-:W0:Y:S01]  /*17e0*/  @!P0 LDG.E.64 R2, desc[UR36][R2.64] ;  /* 0x0000002402028981 */ /* 0x000e22000c1e1b00 */
[----:B------:R-:W-:Y:S01]  /*17f0*/  @!P0 IMAD.IADD R7, R17, 0x1, -R20 ;  /* 0x0000000111078824 */ /* 0x000fe200078e0a14 */
[----:B------:R-:W-:Y:S01]  /*1800*/  PLOP3.LUT P4, PT, PT, PT, PT, 0x8, 0x80 ;  /* 0x000000000080781c */ /* 0x000fe20003f8e170 */
[----:B------:R-:W1:Y:S01]  /*1810*/  @!P0 LDC.64 R10, c[0x0][0x390] ;  /* 0x0000e400ff0a8b82 */ /* 0x000e620000000a00 */
[----:B------:R-:W-:-:S02]  /*1820*/  IMAD.MOV.U32 R15, RZ, RZ, R25 ;  /* 0x000000ffff0f7224 */ /* 0x000fc400078e0019 */
[----:B------:R-:W-:Y:S02]  /*1830*/  IMAD.MOV.U32 R21, RZ, RZ, R23 ;  /* 0x000000ffff157224 */ /* 0x000fe400078e0017 */
[----:B------:R-:W-:Y:S02]  /*1840*/  IMAD.MOV.U32 R14, RZ, RZ, R27 ;  /* 0x000000ffff0e7224 */ /* 0x000fe400078e001b */
        /* <DEDUP_REMOVED lines=11> */
[----:B------:R-:W-:-:S04]  /*1900*/  @!P0 ISETP.NE.U32.AND P1, PT, R6, 0x1, PT ;  /* 0x000000010600880c */ /* 0x000fc80003f25070 */
[----:B------:R-:W-:Y:S02]  /*1910*/  @!P0 SEL R15, R2, R8, !P1 ;  /* 0x00000008020f8207 */ /* 0x000fe40004800000 */
[----:B------:R-:W-:Y:S02]  /*1920*/  @!P0 SEL R21, R3, R9, !P1 ;  /* 0x0000000903158207 */ /* 0x000fe40004800000 */
[----:B------:R-:W-:Y:S02]  /*1930*/  @!P0 SEL R14, R7, R10, !P1 ;  /* 0x0000000a070e8207 */ /* 0x000fe40004800000 */
[----:B------:R-:W-:-:S07]  /*1940*/  @!P0 SEL R12, R11, RZ, P1 ;  /* 0x000000ff0b0c8207 */ /* 0x000fce0000800000 */
.L_x_2566:
[----:B------:R-:W-:Y:S05]  /*1950*/  BSYNC.RECONVERGENT B1 ;  /* 0x0000000000017941 */ /* 0x000fea0003800200 */
.L_x_2565:
[----:B------:R-:W-:Y:S01]  /*1960*/  IMAD.X R53, RZ, RZ, R5, P3 ;  /* 0x000000ffff357224 */ /* 0x000fe200018e0605 */
[----:B------:R-:W-:-:S07]  /*1970*/  IADD3 R28, PT, PT, -R20, 0x4, RZ ;  /* 0x00000004141c7810 */ /* 0x000fce0007ffe1ff */
.L_x_2564:
[----:B------:R-:W-:Y:S05]  /*1980*/  BSYNC.RECONVERGENT B0 ;  /* 0x0000000000007941 */ /* 0x000fea0003800200 */
.L_x_2563:
        /* <DEDUP_REMOVED lines=8> */
[----:B------:R-:W-:Y:S01]  /*1a10*/  ISETP.NE.AND P0, PT, R24, RZ, P0 ;  /* 0x000000ff1800720c */ /* 0x000fe20000705270 */
[----:B------:R-:W-:Y:S02]  /*1a20*/  IMAD.MOV.U32 R2, RZ, RZ, R52 ;  /* 0x000000ffff027224 */ /* 0x000fe400078e0034 */
[----:B-1----:R-:W-:Y:S01]  /*1a30*/  IMAD R33, R22, R6, R5 ;  /* 0x0000000616217224 */ /* 0x002fe200078e0205 */
[----:B------:R-:W-:Y:S01]  /*1a40*/  ISETP.NE.AND P1, PT, R6, RZ, PT ;  /* 0x000000ff0600720c */ /* 0x000fe20003f25270 */
[----:B------:R-:W-:Y:S02]  /*1a50*/  IMAD.MOV.U32 R24, RZ, RZ, R23 ;  /* 0x000000ffff187224 */ /* 0x000fe400078e0017 */
[----:B------:R-:W-:Y:S01]  /*1a60*/  IMAD.SHL.U32 R4, R33, 0x4, RZ ;  /* 0x0000000421047824 */ /* 0x000fe200078e00ff */
[----:B------:R-:W-:Y:S01]  /*1a70*/  ISETP.NE.AND P1, PT, R22, RZ, P1 ;  /* 0x000000ff1600720c */ /* 0x000fe20000f25270 */
[----:B------:R-:W-:-:S02]  /*1a80*/  IMAD.MOV.U32 R22, RZ, RZ, R27 ;  /* 0x000000ffff167224 */ /* 0x000fc400078e001b */
[----:B------:R-:W-:Y:S01]  /*1a90*/  VIADD R3, R4, 0x3 ;  /* 0x0000000304037836 */ /* 0x000fe20000000000 */
[----:B------:R-:W-:-:S04]  /*1aa0*/  PLOP3.LUT P0, PT, P0, P1, PT, 0xf8, 0x8f ;  /* 0x00000000008f781c */ /* 0x000fc80000703f70 */
[----:B------:R-:W-:Y:S02]  /*1ab0*/  ISETP.GE.U32.AND P2, PT, R3, R16, PT ;  /* 0x000000100300720c */ /* 0x000fe40003f46070 */
[----:B------:R-:W-:-:S11]  /*1ac0*/  MOV R3, R53 ;  /* 0x0000003500037202 */ /* 0x000fd60000000f00 */
[----:B------:R-:W-:Y:S05]  /*1ad0*/  @P2 BRA `(.L_x_2568) ;  /* 0x0000000400242947 */ /* 0x000fea0003800000 */
[----:B------:R-:W-:Y:S02]  /*1ae0*/  IMAD.MOV.U32 R35, RZ, RZ, R4 ;  /* 0x000000ffff237224 */ /* 0x000fe400078e0004 */
[----:B------:R-:W-:Y:S02]  /*1af0*/  IMAD.MOV.U32 R22, RZ, RZ, R27 ;  /* 0x000000ffff167224 */ /* 0x000fe400078e001b */
[----:B------:R-:W-:Y:S02]  /*1b00*/  IMAD.MOV.U32 R20, RZ, RZ, R31 ;  /* 0x000000ffff147224 */ /* 0x000fe400078e001f */
[----:B------:R-:W-:Y:S02]  /*1b10*/  IMAD.MOV.U32 R26, RZ, RZ, R25 ;  /* 0x000000ffff1a7224 */ /* 0x000fe400078e0019 */
[----:B------:R-:W-:-:S07]  /*1b20*/  IMAD.MOV.U32 R24, RZ, RZ, R23 ;  /* 0x000000ffff187224 */ /* 0x000fce00078e0017 */
.L_x_2569:
[----:B------:R-:W-:Y:S01]  /*1b30*/  IMAD.WIDE.U32 R4, R33, 0x20, R2 ;  /* 0x0000002021047825 */ /* 0x000fe200078e0002 */
[----:B------:R-:W0:Y:S05]  /*1b40*/  LDCU UR4, c[0x0][0x3a4] ;  /* 0x00007480ff0477ac */ /* 0x000e2a0008000800 */
[----:B------:R-:W2:Y:S01]  /*1b50*/  LDG.E.ENL2.256 R8, R4, desc[UR36][R4.64] ;  /* 0xfe0000240404797e */ /* 0x000ea20008121908 */
[----:B------:R-:W-:-:S04]  /*1b60*/  IMAD.IADD R37, R35, 0x1, R28 ;  /* 0x0000000123257824 */ /* 0x000fc800078e021c */
[C---:B------:R-:W-:Y:S01]  /*1b70*/  VIADD R32, R37.reuse, 0x1 ;  /* 0x0000000125207836 */ /* 0x040fe20000000000 */
[----:B------:R-:W-:Y:S01]  /*1b80*/  ISETP.GE.U32.AND P3, PT, R14, R37, PT ;  /* 0x000000250e00720c */ /* 0x000fe20003f66070 */
[C---:B------:R-:W-:Y:S01]  /*1b90*/  VIADD R39, R37.reuse, 0x2 ;  /* 0x0000000225277836 */ /* 0x040fe20000000000 */
[----:B------:R-:W-:Y:S02]  /*1ba0*/  IADD3 R41, PT, PT, R37, 0x3, RZ ;  /* 0x0000000325297810 */ /* 0x000fe40007ffe0ff */
[----:B------:R-:W-:Y:S02]  /*1bb0*/  ISETP.GE.AND.EX P3, PT, R12, RZ, PT, P3 ;  /* 0x000000ff0c00720c */ /* 0x000fe40003f66330 */
[----:B------:R-:W-:Y:S01]  /*1bc0*/  ISETP.GE.U32.AND P1, PT, R27, R32, PT ;  /* 0x000000201b00720c */ /* 0x000fe20003f26070 */
[----:B0-----:R-:W-:Y:S01]  /*1bd0*/  VIADD R33, R33, UR4 ;  /* 0x0000000421217c36 */ /* 0x001fe20008000000 */
[----:B------:R-:W-:Y:S02]  /*1be0*/  SEL R30, RZ, 0xffffffff, !P3 ;  /* 0xffffffffff1e7807 */ /* 0x000fe40005800000 */
[----:B------:R-:W-:Y:S01]  /*1bf0*/  ISETP.GE.AND.EX P1, PT, R31, RZ, PT, P1 ;  /* 0x000000ff1f00720c */ /* 0x000fe20003f26310 */
[----:B------:R-:W-:-:S04]  /*1c00*/  IMAD.SHL.U32 R35, R33, 0x4, RZ ;  /* 0x0000000421237824 */ /* 0x000fc800078e00ff */
[----:B------:R-:W-:Y:S01]  /*1c10*/  VIADD R43, R35, 0x3 ;  /* 0x00000003232b7836 */ /* 0x000fe20000000000 */
[CC--:B--2---:R-:W-:Y:S02]  /*1c20*/  ISETP.NE.U32.AND P2, PT, R15.reuse, R4.reuse, PT ;  /* 0x000000040f00720c */ /* 0x0c4fe40003f45070 */
[----:B------:R-:W-:Y:S02]  /*1c30*/  ISETP.GT.U32.AND P5, PT, R15, R4, PT ;  /* 0x000000040f00720c */ /* 0x000fe40003fa4070 */
[CC--:B------:R-:W-:Y:S02]  /*1c40*/  ISETP.NE.AND.EX P2, PT, R21.reuse, R5.reuse, PT, P2 ;  /* 0x000000051500720c */ /* 0x0c0fe40003f45320 */
[----:B------:R-:W-:Y:S02]  /*1c50*/  ISETP.GT.U32.AND P6, PT, R26, R6, PT ;  /* 0x000000061a00720c */ /* 0x000fe40003fc4070 */
[----:B------:R-:W-:Y:S02]  /*1c60*/  ISETP.GT.AND.EX P5, PT, R21, R5, PT, P5 ;  /* 0x000000051500720c */ /* 0x000fe40003fa4350 */
[----:B------:R-:W-:-:S02]  /*1c70*/  ISETP.GT.AND.EX P6, PT, R24, R7, PT, P6 ;  /* 0x000000071800720c */ /* 0x000fc40003fc4360 */
[----:B------:R-:W-:Y:S02]  /*1c80*/  ISETP.NE.U32.AND P3, PT, R26, R6, PT ;  /* 0x000000061a00720c */ /* 0x000fe40003f65070 */
[----:B------:R-:W-:Y:S02]  /*1c90*/  SEL R34, RZ, 0xffffffff, P6 ;  /* 0xffffffffff227807 */ /* 0x000fe40003000000 */
[CC--:B------:R-:W-:Y:S02]  /*1ca0*/  ISETP.GT.U32.AND P4, PT, R25.reuse, R8.reuse, PT ;  /* 0x000000081900720c */ /* 0x0c0fe40003f84070 */
[----:B------:R-:W-:Y:S02]  /*1cb0*/  @P2 SEL R30, RZ, 0xffffffff, P5 ;  /* 0xffffffffff1e2807 */ /* 0x000fe40002800000 */
[----:B------:R-:W-:Y:S02]  /*1cc0*/  ISETP.NE.U32.AND P5, PT, R25, R8, PT ;  /* 0x000000081900720c */ /* 0x000fe40003fa5070 */
[----:B------:R-:W-:-:S02]  /*1cd0*/  ISETP.NE.U32.AND P2, PT, R13, R10, PT ;  /* 0x0000000a0d00720c */ /* 0x000fc40003f45070 */
[----:B------:R-:W-:Y:S02]  /*1ce0*/  ISETP.GT.U32.AND P6, PT, R13, R10, PT ;  /* 0x0000000a0d00720c */ /* 0x000fe40003fc4070 */
[----:B------:R-:W-:Y:S02]  /*1cf0*/  ISETP.NE.AND.EX P3, PT, R24, R7, PT, P3 ;  /* 0x000000071800720c */ /* 0x000fe40003f65330 */
[----:B------:R-:W-:Y:S02]  /*1d00*/  ISETP.GT.AND.EX P4, PT, R23, R9, PT, P4 ;  /* 0x000000091700720c */ /* 0x000fe40003f84340 */
[----:B------:R-:W-:Y:S02]  /*1d10*/  ISETP.GT.AND.EX P6, PT, R29, R11, PT, P6 ;  /* 0x0000000b1d00720c */ /* 0x000fe40003fc4360 */
[----:B------:R-:W-:Y:S02]  /*1d20*/  ISETP.NE.AND.EX P5, PT, R23, R9, PT, P5 ;  /* 0x000000091700720c */ /* 0x000fe40003fa5350 */
[----:B------:R-:W-:-:S02]  /*1d30*/  ISETP.NE.AND.EX P2, PT, R29, R11, PT, P2 ;  /* 0x0000000b1d00720c */ /* 0x000fc40003f45320 */
[----:B------:R-:W-:Y:S02]  /*1d40*/  SEL R36, RZ, 0xffffffff, P4 ;  /* 0xffffffffff247807 */ /* 0x000fe40002000000 */
[----:B------:R-:W-:Y:S02]  /*1d50*/  SEL R38, RZ, 0xffffffff, P6 ;  /* 0xffffffffff267807 */ /* 0x000fe40003000000 */
[----:B------:R-:W-:Y:S02]  /*1d60*/  ISETP.GE.U32.AND P4, PT, R22, R39, PT ;  /* 0x000000271600720c */ /* 0x000fe40003f86070 */
[----:B------:R-:W-:Y:S02]  /*1d70*/  ISETP.GE.U32.AND P6, PT, R0, R41, PT ;  /* 0x000000290000720c */ /* 0x000fe40003fc6070 */
[----:B------:R-:W-:Y:S02]  /*1d80*/  ISETP.GE.AND.EX P4, PT, R20, RZ, PT, P4 ;  /* 0x000000ff1400720c */ /* 0x000fe40003f86340 */
[----:B------:R-:W-:-:S02]  /*1d90*/  ISETP.GE.AND.EX P6, PT, R45, RZ, PT, P6 ;  /* 0x000000ff2d00720c */ /* 0x000fc40003fc6360 */
[----:B------:R-:W-:Y:S02]  /*1da0*/  @!P3 SEL R34, RZ, 0xffffffff, !P1 ;  /* 0xffffffffff22b807 */ /* 0x000fe40004800000 */
[----:B------:R-:W-:Y:S02]  /*1db0*/  ISETP.GE.U32.AND P1, PT, R43, R16, PT ;  /* 0x000000102b00720c */ /* 0x000fe40003f26070 */
        /* <DEDUP_REMOVED lines=22> */
[----:B------:R-:W-:Y:S02]  /*1f20*/  SEL R12, R12, RZ, P3 ;  /* 0x000000ff0c0c7207 */ /* 0x000fe40001800000 */
[----:B------:R-:W-:Y:S02]  /*1f30*/  SEL R31, R31, RZ, P2 ;  /* 0x000000ff1f1f7207 */ /* 0x000fe40001000000 */
[----:B------:R-:W-:Y:S02]  /*1f40*/  SEL R20, R20, RZ, P4 ;  /* 0x000000ff14147207 */ /* 0x000fe40002000000 */
[----:B------:R-:W-:Y:S01]  /*1f50*/  SEL R45, R45, RZ, P5 ;  /* 0x000000ff2d2d7207 */ /* 0x000fe20002800000 */
[----:B------:R-:W-:Y:S06]  /*1f60*/  @!P1 BRA `(.L_x_2569) ;  /* 0xfffffff800f09947 */ /* 0x000fec000383ffff */
.L_x_2568:
[----:B------:R-:W-:Y:S05]  /*1f70*/  BSYNC.RECONVERGENT B0 ;  /* 0x0000000000007941 */ /* 0x000fea0003800200 */
.L_x_2567:
[----:B------:R-:W-:Y:S04]  /*1f80*/  BSSY.RECONVERGENT B0, `(.L_x_2570) ;  /* 0x0000018000007945 */ /* 0x000fe80003800200 */
[----:B------:R-:W-:Y:S05]  /*1f90*/  @P0 BRA `(.L_x_2571) ;  /* 0x0000000000580947 */ /* 0x000fea0003800000 */
[----:B------:R-:W-:-:S05]  /*1fa0*/  LOP3.LUT R4, R16, 0xfffffffc, RZ, 0xc0, !PT ;  /* 0xfffffffc10047812 */ /* 0x000fca00078ec0ff */
[----:B------:R-:W-:-:S05]  /*1fb0*/  IMAD.IADD R5, R4, 0x1, R17 ;  /* 0x0000000104057824 */ /* 0x000fca00078e0211 */
[----:B------:R-:W-:-:S13]  /*1fc0*/  ISETP.GE.U32.AND P0, PT, R5, R16, PT ;  /* 0x000000100500720c */ /* 0x000fda0003f06070 */
[----:B------:R-:W-:Y:S05]  /*1fd0*/  @P0 BRA `(.L_x_2571) ;  /* 0x0000000000480947 */ /* 0x000fea0003800000 */
[----:B------:R-:W-:-:S06]  /*1fe0*/  IMAD.WIDE R2, R5, 0x8, R2 ;  /* 0x0000000805027825 */ /* 0x000fcc00078e0202 */
[----:B------:R-:W2:Y:S01]  /*1ff0*/  LDG.E.64 R2, desc[UR36][R2.64] ;  /* 0x0000002402027981 */ /* 0x000ea2000c1e1b00 */
[----:B------:R-:W-:-:S05]  /*2000*/  IMAD.IADD R5, R5, 0x1, R28 ;  /* 0x0000000105057824 */ /* 0x000fca00078e021c */
        /* <DEDUP_REMOVED lines=15> */
.L_x_2571:
[----:B------:R-:W-:Y:S05]  /*2100*/  BSYNC.RECONVERGENT B0 ;  /* 0x0000000000007941 */ /* 0x000fea0003800200 */
.L_x_2570:
[CC--:B------:R-:W-:Y:S02]  /*2110*/  ISETP.NE.U32.AND P1, PT, R15.reuse, R26.reuse, PT ;  /* 0x0000001a0f00720c */ /* 0x0c0fe40003f25070 */
[----:B------:R-:W-:Y:S02]  /*2120*/  ISETP.GT.U32.AND P2, PT, R15, R26, PT ;  /* 0x0000001a0f00720c */ /* 0x000fe40003f44070 */
[CC--:B------:R-:W-:Y:S02]  /*2130*/  ISETP.NE.AND.EX P1, PT, R21.reuse, R24.reuse, PT, P1 ;  /* 0x000000181500720c */ /* 0x0c0fe40003f25310 */
        /* <DEDUP_REMOVED lines=35> */
[----:B------:R-:W-:Y:S01]  /*2370*/  SEL R5, R13, R4, !P0 ;  /* 0x000000040d057207 */ /* 0x000fe20004000000 */
[----:B------:R-:W-:Y:S01]  /*2380*/  IMAD.MOV.U32 R4, RZ, RZ, RZ ;  /* 0x000000ffff047224 */ /* 0x000fe200078e00ff */
[----:B------:R-:W-:Y:S01]  /*2390*/  SEL R0, R0, R3, !P0 ;  /* 0x0000000300007207 */ /* 0x000fe20004000000 */
[----:B------:R-:W-:Y:S01]  /*23a0*/  IMAD.MOV.U32 R3, RZ, RZ, RZ ;  /* 0x000000ffff037224 */ /* 0x000fe200078e00ff */
[----:B------:R-:W-:Y:S02]  /*23b0*/  SEL R29, R29, R6, !P0 ;  /* 0x000000061d1d7207 */ /* 0x000fe40004000000 */
[----:B------:R-:W-:Y:S01]  /*23c0*/  SEL R45, R45, R20, !P0 ;  /* 0x000000142d2d7207 */ /* 0x000fe20004000000 */
[----:B------:R-:W-:Y:S06]  /*23d0*/  BRA `(.L_x_2560) ;  /* 0x000000d800a87947 */ /* 0x000fec0003800000 */
.L_x_2561:
[----:B------:R-:W1:Y:S08]  /*23e0*/  LDC R60, c[0x0][0x508] ;  /* 0x00014200ff3c7b82 */ /* 0x000e700000000800 */
[----:B------:R-:W2:Y:S01]  /*23f0*/  LDC R3, c[0x0][0x3d8] ;  /* 0x0000f600ff037b82 */ /* 0x000ea20000000800 */
[----:B-1----:R-:W-:-:S04]  /*2400*/  SHF.R.U32.HI R60, RZ, 0x3, R60 ;  /* 0x00000003ff3c7819 */ /* 0x002fc8000001163c */
[----:B------:R-:W-:-:S04]  /*2410*/  ISETP.NE.AND P0, PT, R60, 0x1, PT ;  /* 0x000000013c00780c */ /* 0x000fc80003f05270 */
[----:B--2---:R-:W-:-:S13]  /*2420*/  ISETP.NE.OR P0, PT, R3, 0x1, P0 ;  /* 0x000000010300780c */ /* 0x004fda0000705670 */
[----:B------:R-:W-:Y:S05]  /*2430*/  @P0 BRA `(.L_x_2572) ;  /* 0x0000001800f40947 */ /* 0x000fea0003800000 */
[----:B------:R-:W1:Y:S01]  /*2440*/  LDC R56, c[0x0][0x3a4] ;  /* 0x0000e900ff387b82 */ /* 0x000e620000000800 */
[----:B------:R-:W-:Y:S07]  /*2450*/  BSSY.RECONVERGENT B0, `(.L_x_2573) ;  /* 0x00000d1000007945 */ /* 0x000fee0003800200 */
[----:B------:R-:W2:Y:S08]  /*2460*/  LDC R5, c[0x0][0x388] ;  /* 0x0000e200ff057b82 */ /* 0x000eb00000000800 */
[----:B------:R-:W3:Y:S08]  /*2470*/  LDC R29, c[0x0][0x38c] ;  /* 0x0000e300ff1d7b82 */ /* 0x000ef00000000800 */
[----:B------:R-:W4:Y:S01]  /*2480*/  LDC R37, c[0x0][0x390] ;  /* 0x0000e400ff257b82 */ /* 0x000f220000000800 */
[----:B-1----:R-:W-:-:S05]  /*2490*/  IMAD R3, R56, 0x3, R2 ;  /* 0x0000000338037824 */ /* 0x002fca00078e0202 */
[----:B------:R-:W-:Y:S01]  /*24a0*/  ISETP.GE.U32.AND P0, PT, R3, R54, PT ;  /* 0x000000360300720c */ /* 0x000fe20003f06070 */
[----:B------:R-:W-:Y:S01]  /*24b0*/  IMAD.MOV.U32 R3, RZ, RZ, R2 ;  /* 0x000000ffff037224 */ /* 0x000fe200078e0002 */
[----:B------:R-:W1:Y:S01]  /*24c0*/  LDC R45, c[0x0][0x394] ;  /* 0x0000e500ff2d7b82 */ /* 0x000e620000000800 */
[--C-:B--2---:R-:W-:Y:S01]  /*24d0*/  IMAD.MOV.U32 R4, RZ, RZ, R5.reuse ;  /* 0x000000ffff047224 */ /* 0x104fe200078e0005 */
[----:B------:R-:W-:Y:S01]  /*24e0*/  MOV R10, R5 ;  /* 0x00000005000a7202 */ /* 0x000fe20000000f00 */
[--C-:B------:R-:W-:Y:S02]  /*24f0*/  IMAD.MOV.U32 R6, RZ, RZ, R5.reuse ;  /* 0x000000ffff067224 */ /* 0x100fe400078e0005 */
[--C-:B0-----:R-:W-:Y:S02]  /*2500*/  IMAD.MOV.U32 R7, RZ, RZ, R5.reuse ;  /* 0x000000ffff077224 */ /* 0x101fe400078e0005 */
[--C-:B------:R-:W-:Y:S02]  /*2510*/  IMAD.MOV.U32 R8, RZ, RZ, R5.reuse ;  /* 0x000000ffff087224 */ /* 0x100fe400078e0005 */
[----:B------:R-:W-:-:S02]  /*2520*/  IMAD.MOV.U32 R9, RZ, RZ, R5 ;  /* 0x000000ffff097224 */ /* 0x000fc400078e0005 */
[----:B------:R-:W-:Y:S02]  /*2530*/  IMAD.MOV.U32 R11, RZ, RZ, R5 ;  /* 0x000000ffff0b7224 */ /* 0x000fe400078e0005 */
[--C-:B---3--:R-:W-:Y:S02]  /*2540*/  IMAD.MOV.U32 R28, RZ, RZ, R29.reuse ;  /* 0x000000ffff1c7224 */ /* 0x108fe400078e001d */
[--C-:B------:R-:W-:Y:S01]  /*2550*/  IMAD.MOV.U32 R30, RZ, RZ, R29.reuse ;  /* 0x000000ffff1e7224 */ /* 0x100fe200078e001d */
[----:B----4-:R-:W-:Y:S01]  /*2560*/  MOV R41, R37 ;  /* 0x0000002500297202 */ /* 0x010fe20000000f00 */
        /* <DEDUP_REMOVED lines=10> */
[----:B------:R-:W-:Y:S02]  /*2610*/  IMAD.MOV.U32 R43, RZ, RZ, R37 ;  /* 0x000000ffff2b7224 */ /* 0x000fe400078e0025 */
[--C-:B-1----:R-:W-:Y:S02]  /*2620*/  IMAD.MOV.U32 R44, RZ, RZ, R45.reuse ;  /* 0x000000ffff2c7224 */ /* 0x102fe400078e002d */
        /* <DEDUP_REMOVED lines=32> */
.L_x_2575:
[----:B------:R-:W-:Y:S02]  /*2830*/  IADD3 R52, P0, PT, R57, R58, RZ ;  /* 0x0000003a39347210 */ /* 0x000fe40007f1e0ff */
[----:B------:R-:W-:-:S03]  /*2840*/  SHF.R.U32.HI R21, RZ, 0x1, R3 ;  /* 0x00000001ff157819 */ /* 0x000fc60000011603 */
[----:B------:R-:W-:Y:S02]  /*2850*/  IMAD.X R0, RZ, RZ, R59, P0 ;  /* 0x000000ffff007224 */ /* 0x000fe400000e063b */
[----:B------:R-:W-:Y:S02]  /*2860*/  IMAD.MOV.U32 R24, RZ, RZ, R52 ;  /* 0x000000ffff187224 */ /* 0x000fe400078e0034 */
[----:B------:R-:W-:Y:S02]  /*2870*/  IMAD.MOV.U32 R25, RZ, RZ, R0 ;  /* 0x000000ffff197224 */ /* 0x000fe400078e0000 */
[----:B------:R-:W-:-:S06]  /*2880*/  IMAD.WIDE.U32 R12, R21, 0x10, R24 ;  /* 0x00000010150c7825 */ /* 0x000fcc00078e0018 */
[----:B------:R-:W2:Y:S01]  /*2890*/  LDG.E.128 R12, desc[UR36][R12.64] ;  /* 0x000000240c0c7981 */ /* 0x000ea2000c1e1d00 */
[----:B------:R-:W-:-:S05]  /*28a0*/  IMAD.IADD R53, R3, 0x1, R56 ;  /* 0x0000000103357824 */ /* 0x000fca00078e0238 */
[----:B------:R-:W-:-:S05]  /*28b0*/  SHF.R.U32.HI R17, RZ, 0x1, R53 ;  /* 0x00000001ff117819 */ /* 0x000fca0000011635 */
[----:B------:R-:W-:-:S06]  /*28c0*/  IMAD.WIDE.U32 R16, R17, 0x10, R24 ;  /* 0x0000001011107825 */ /* 0x000fcc00078e0018 */
[----:B------:R-:W3:Y:S01]  /*28d0*/  LDG.E.128 R16, desc[UR36][R16.64] ;  /* 0x0000002410107981 */ /* 0x000ee2000c1e1d00 */
[----:B------:R-:W-:-:S05]  /*28e0*/  IMAD.IADD R21, R21, 0x1, R56 ;  /* 0x0000000115157824 */ /* 0x000fca00078e0238 */
[----:B------:R-:W-:Y:S02]  /*28f0*/  SHF.L.U32 R20, R21, 0x4, RZ ;  /* 0x0000000415147819 */ /* 0x000fe400000006ff */
[----:B------:R-:W-:Y:S02]  /*2900*/  SHF.R.U32.HI R21, RZ, 0x1c, R21 ;  /* 0x0000001cff157819 */ /* 0x000fe40000011615 */
[----:B------:R-:W-:Y:S02]  /*2910*/  LOP3.LUT R23, R20, 0xfffffff0, RZ, 0xc0, !PT ;  /* 0xfffffff014177812 */ /* 0x000fe400078ec0ff */
[----:B------:R-:W-:Y:S02]  /*2920*/  LOP3.LUT R21, R21, 0x7, RZ, 0xc0, !PT ;  /* 0x0000000715157812 */ /* 0x000fe400078ec0ff */
[----:B------:R-:W-:-:S05]  /*2930*/  IADD3 R20, P0, PT, R23, R52, RZ ;  /* 0x0000003417147210 */ /* 0x000fca0007f1e0ff */
[----:B------:R-:W-:-:S06]  /*2940*/  IMAD.X R21, R21, 0x1, R0, P0 ;  /* 0x0000000115157824 */ /* 0x000fcc00000e0600 */
[----:B------:R-:W4:Y:S01]  /*2950*/  LDG.E.128 R20, desc[UR36][R20.64] ;  /* 0x0000002414147981 */ /* 0x000f22000c1e1d00 */
[----:B------:R-:W-:-:S05]  /*2960*/  IMAD R55, R56, 0x2, R53 ;  /* 0x0000000238377824 */ /* 0x000fca00078e0235 */
[----:B------:R-:W-:-:S05]  /*2970*/  SHF.R.U32.HI R27, RZ, 0x1, R55 ;  /* 0x00000001ff1b7819 */ /* 0x000fca0000011637 */
[----:B------:R-:W-:-:S06]  /*2980*/  IMAD.WIDE.U32 R24, R27, 0x10, R24 ;  /* 0x000000101b187825 */ /* 0x000fcc00078e0018 */
[----:B------:R-:W5:Y:S01]  /*2990*/  LDG.E.128 R24, desc[UR36][R24.64] ;  /* 0x0000002418187981 */ /* 0x000f62000c1e1d00 */
[----:B------:R-:W-:Y:S02]  /*29a0*/  ISETP.GE.U32.AND P0, PT, R43, R3, PT ;  /* 0x000000032b00720c */ /* 0x000fe40003f06070 */
[----:B------:R-:W-:Y:S02]  /*29b0*/  LOP3.LUT R2, R2, 0xfffffff7, RZ, 0xc0, !PT ;  /* 0xfffffff702027812 */ /* 0x000fe400078ec0ff */
[----:B------:R-:W-:-:S04]  /*29c0*/  ISETP.GE.AND.EX P0, PT, R51, RZ, PT, P0 ;  /* 0x000000ff3300720c */ /* 0x000fc80003f06300 */
[----:B------:R-:W-:Y:S02]  /*29d0*/  SEL R60, RZ, 0xffffffff, !P0 ;  /* 0xffffffffff3c7807 */ /* 0x000fe40004000000 */
[----:B------:R-:W-:-:S04]  /*29e0*/  ISETP.GE.U32.AND P0, PT, R42, R3, PT ;  /* 0x000000032a00720c */ /* 0x000fc80003f06070 */
[----:B------:R-:W-:Y:S02]  /*29f0*/  ISETP.GE.AND.EX P0, PT, R50, RZ, PT, P0 ;  /* 0x000000ff3200720c */ /* 0x000fe40003f06300 */
[CC--:B--2---:R-:W-:Y:S02]  /*2a00*/  ISETP.NE.U32.AND P1, PT, R11.reuse, R12.reuse, PT ;  /* 0x0000000c0b00720c */ /* 0x0c4fe40003f25070 */
[----:B------:R-:W-:Y:S02]  /*2a10*/  ISETP.GT.U32.AND P2, PT, R11, R12, PT ;  /* 0x0000000c0b00720c */ /* 0x000fe40003f44070 */
[CC--:B------:R-:W-:Y:S02]  /*2a20*/  ISETP.NE.AND.EX P1, PT, R35.reuse, R13.reuse, PT, P1 ;  /* 0x0000000d2300720c */ /* 0x0c0fe40003f25310 */
[----:B------:R-:W-:-:S11]  /*2a30*/  ISETP.GT.AND.EX P2, PT, R35, R13, PT, P2 ;  /* 0x0000000d2300720c */ /* 0x000fd60003f44320 */
[----:B------:R-:W-:Y:S02]  /*2a40*/  @P1 SEL R60, RZ, 0xffffffff, P2 ;  /* 0xffffffffff3c1807 */ /* 0x000fe40001000000 */
[CC--:B------:R-:W-:Y:S02]  /*2a50*/  ISETP.NE.U32.AND P1, PT, R10.reuse, R14.reuse, PT ;  /* 0x0000000e0a00720c */ /* 0x0c0fe40003f25070 */
[----:B------:R-:W-:Y:S02]  /*2a60*/  ISETP.GT.U32.AND P2, PT, R10, R14, PT ;  /* 0x0000000e0a00720c */ /* 0x000fe40003f44070 */
[-C--:B------:R-:W-:Y:S02]  /*2a70*/  ISETP.NE.AND.EX P1, PT, R34, R15.reuse, PT, P1 ;  /* 0x0000000f2200720c */ /* 0x080fe40003f25310 */
[----:B------:R-:W-:Y:S02]  /*2a80*/  LOP3.LUT R60, R60, 0x1, RZ, 0xc0, !PT ;  /* 0x000000013c3c7812 */ /* 0x000fe400078ec0ff */
[----:B------:R-:W-:-:S02]  /*2a90*/  ISETP.GT.AND.EX P2, PT, R34, R15, PT, P2 ;  /* 0x0000000f2200720c */ /* 0x000fc40003f44320 */
[----:B------:R-:W-:Y:S02]  /*2aa0*/  ISETP.NE.U32.AND P5, PT, R60, 0x1, PT ;  /* 0x000000013c00780c */ /* 0x000fe40003fa5070 */
[----:B------:R-:W-:Y:S02]  /*2ab0*/  SEL R60, RZ, 0xffffffff, !P0 ;  /* 0xffffffffff3c7807 */ /* 0x000fe40004000000 */
[----:B------:R-:W-:Y:S02]  /*2ac0*/  ISETP.GE.U32.AND P0, PT, R41, R53, PT ;  /* 0x000000352900720c */ /* 0x000fe40003f06070 */
[----:B------:R-:W-:Y:S02]  /*2ad0*/  SEL R43, R3, R43, !P5 ;  /* 0x0000002b032b7207 */ /* 0x000fe40006800000 */
[----:B------:R-:W-:Y:S02]  /*2ae0*/  @P1 SEL R60, RZ, 0xffffffff, P2 ;  /* 0xffffffffff3c1807 */ /* 0x000fe40001000000 */
[----:B---3--:R-:W-:-:S02]  /*2af0*/  ISETP.NE.U32.AND P1, PT, R9, R16, PT ;  /* 0x000000100900720c */ /* 0x008fc40003f25070 */
[----:B------:R-:W-:Y:S02]  /*2b00*/  LOP3.LUT R60, R60, 0x1, RZ, 0xc0, !PT ;  /* 0x000000013c3c7812 */ /* 0x000fe400078ec0ff */
[-C--:B------:R-:W-:Y:S02]  /*2b10*/  ISETP.NE.AND.EX P1, PT, R33, R17.reuse, PT, P1 ;  /* 0x000000112100720c */ /* 0x080fe40003f25310 */
[----:B------:R-:W-:Y:S02]  /*2b20*/  ISETP.GT.U32.AND P2, PT, R9, R16, PT ;  /* 0x000000100900720c */ /* 0x000fe40003f44070 */
[----:B------:R-:W-:Y:S02]  /*2b30*/  ISETP.NE.U32.AND P3, PT, R60, 0x1, PT ;  /* 0x000000013c00780c */ /* 0x000fe40003f65070 */
[----:B------:R-:W-:Y:S02]  /*2b40*/  ISETP.GT.AND.EX P2, PT, R33, R17, PT, P2 ;  /* 0x000000112100720c */ /* 0x000fe40003f44320 */
[----:B------:R-:W-:-:S02]  /*2b50*/  ISETP.GE.AND.EX P0, PT, R49, RZ, PT, P0 ;  /* 0x000000ff3100720c */ /* 0x000fc40003f06300 */
[----:B------:R-:W-:Y:S02]  /*2b60*/  SEL R42, R3, R42, !P3 ;  /* 0x0000002a032a7207 */ /* 0x000fe40005800000 */
[----:B------:R-:W-:Y:S02]  /*2b70*/  SEL R3, RZ, 0xffffffff, P2 ;  /* 0xffffffffff037807 */ /* 0x000fe40001000000 */
[----:B------:R-:W-:Y:S02]  /*2b80*/  @!P1 SEL R3, RZ, 0xffffffff, !P0 ;  /* 0xffffffffff039807 */ /* 0x000fe40004000000 */
[CC--:B------:R-:W-:Y:S02]  /*2b90*/  ISETP.NE.U32.AND P1, PT, R8.reuse, R18.reuse, PT ;  /* 0x000000120800720c */ /* 0x0c0fe40003f25070 */
[----:B------:R-:W-:Y:S02]  /*2ba0*/  ISETP.GT.U32.AND P4, PT, R8, R18, PT ;  /* 0x000000120800720c */ /* 0x000fe40003f84070 */
[----:B------:R-:W-:-:S02]  /*2bb0*/  ISETP.NE.AND.EX P1, PT, R32, R19, PT, P1 ;  /* 0x000000132000720c */ /* 0x000fc40003f25310 */
[----:B------:R-:W-:Y:S02]  /*2bc0*/  ISETP.GE.U32.AND P2, PT, R40, R53, PT ;  /* 0x000000352800720c */ /* 0x000fe40003f46070 */
[----:B------:R-:W-:Y:S02]  /*2bd0*/  LOP3.LUT R3, R3, 0x1, RZ, 0xc0, !PT ;  /* 0x0000000103037812 */ /* 0x000fe400078ec0ff */
[----:B------:R-:W-:Y:S02]  /*2be0*/  ISETP.GT.AND.EX P4, PT, R32, R19, PT, P4 ;  /* 0x000000132000720c */ /* 0x000fe40003f84340 */
[----:B------:R-:W-:Y:S02]  /*2bf0*/  ISETP.GE.AND.EX P2, PT, R48, RZ, PT, P2 ;  /* 0x000000ff3000720c */ /* 0x000fe40003f46320 */
[----:B------:R-:W-:Y:S02]  /*2c00*/  ISETP.NE.U32.AND P0, PT, R3, 0x1, PT ;  /* 0x000000010300780c */ /* 0x000fe40003f05070 */
[----:B------:R-:W-:-:S02]  /*2c10*/  SEL R3, RZ, 0xffffffff, P4 ;  /* 0xffffffffff037807 */ /* 0x000fc40002000000 */
[----:B------:R-:W-:Y:S02]  /*2c20*/  @!P1 SEL R3, RZ, 0xffffffff, !P2 ;  /* 0xffffffffff039807 */ /* 0x000fe40005000000 */
[----:B----4-:R-:W-:Y:S02]  /*2c30*/  ISETP.NE.U32.AND P1, PT, R7, R20, PT ;  /* 0x000000140700720c */ /* 0x010fe40003f25070 */
[----:B------:R-:W-:Y:S02]  /*2c40*/  LOP3.LUT R3, R3, 0x1, RZ, 0xc0, !PT ;  /* 0x0000000103037812 */ /* 0x000fe400078ec0ff */
[----:B------:R-:W-:Y:S02]  /*2c50*/  SEL R41, R53, R41, !P0 ;  /* 0x0000002935297207 */ /* 0x000fe40004000000 */
[----:B------:R-:W-:Y:S02]  /*2c60*/  ISETP.NE.U32.AND P4, PT, R3, 0x1, PT ;  /* 0x000000010300780c */ /* 0x000fe40003f85070 */
[----:B------:R-:W-:-:S02]  /*2c70*/  ISETP.NE.AND.EX P1, PT, R31, R21, PT, P1 ;  /* 0x000000151f00720c */ /* 0x000fc40003f25310 */
[C---:B------:R-:W-:Y:S01]  /*2c80*/  SEL R40, R53.reuse, R40, !P4 ;  /* 0x0000002835287207 */ /* 0x040fe20006000000 */
[----:B------:R-:W-:Y:S01]  /*2c90*/  IMAD.IADD R53, R53, 0x1, R56 ;  /* 0x0000000135357824 */ /* 0x000fe200078e0238 */
[----:B------:R-:W-:Y:S02]  /*2ca0*/  ISETP.GT.U32.AND P2, PT, R7, R20, PT ;  /* 0x000000140700720c */ /* 0x000fe40003f44070 */
[----:B------:R-:W-:Y:S02]  /*2cb0*/  @P5 LOP3.LUT R2, R2, 0x8, RZ, 0xfc, !PT ;  /* 0x0000000802025812 */ /* 0x000fe400078efcff */
[----:B------:R-:W-:Y:S02]  /*2cc0*/  ISETP.GE.U32.AND P6, PT, R39, R53, PT ;  /* 0x000000352700720c */ /* 0x000fe40003fc6070 */
[----:B------:R-:W-:Y:S02]  /*2cd0*/  ISETP.GT.AND.EX P2, PT, R31, R21, PT, P2 ;  /* 0x000000151f00720c */ /* 0x000fe40003f44320 */
[----:B------:R-:W-:-:S02]  /*2ce0*/  ISETP.GE.AND.EX P6, PT, R47, RZ, PT, P6 ;  /* 0x000000ff2f00720c */ /* 0x000fc40003fc6360 */
[----:B------:R-:W-:Y:S02]  /*2cf0*/  SEL R3, RZ, 0xffffffff, P2 ;  /* 0xffffffffff037807 */ /* 0x000fe40001000000 */
[----:B------:R-:W-:Y:S02]  /*2d00*/  @!P1 SEL R3, RZ, 0xffffffff, !P6 ;  /* 0xffffffffff039807 */ /* 0x000fe40007000000 */
[CC--:B------:R-:W-:Y:S02]  /*2d10*/  ISETP.NE.U32.AND P1, PT, R6.reuse, R22.reuse, PT ;  /* 0x000000160600720c */ /* 0x0c0fe40003f25070 */
[----:B------:R-:W-:Y:S02]  /*2d20*/  ISETP.GT.U32.AND P6, PT, R6, R22, PT ;  /* 0x000000160600720c */ /* 0x000fe40003fc4070 */
[----:B------:R-:W-:Y:S02]  /*2d30*/  LOP3.LUT R3, R3, 0x1, RZ, 0xc0, !PT ;  /* 0x0000000103037812 */ /* 0x000fe400078ec0ff */
[----:B------:R-:W-:-:S02]  /*2d40*/  ISETP.NE.AND.EX P1, PT, R30, R23, PT, P1 ;  /* 0x000000171e00720c */ /* 0x000fc40003f25310 */
[----:B------:R-:W-:Y:S02]  /*2d50*/  ISETP.GT.AND.EX P6, PT, R30, R23, PT, P6 ;  /* 0x000000171e00720c */ /* 0x000fe40003fc4360 */
[----:B------:R-:W-:Y:S02]  /*2d60*/  ISETP.NE.U32.AND P2, PT, R3, 0x1, PT ;  /* 0x000000010300780c */ /* 0x000fe40003f45070 */
[----:B------:R-:W-:Y:S02]  /*2d70*/  SEL R3, RZ, 0xffffffff, P6 ;  /* 0xffffffffff037807 */ /* 0x000fe40003000000 */
[----:B------:R-:W-:Y:S02]  /*2d80*/  ISETP.GE.U32.AND P6, PT, R38, R53, PT ;  /* 0x000000352600720c */ /* 0x000fe40003fc6070 */
[----:B------:R-:W-:Y:S02]  /*2d90*/  SEL R39, R53, R39, !P2 ;  /* 0x0000002735277207 */ /* 0x000fe40005000000 */
[----:B------:R-:W-:-:S02]  /*2da0*/  ISETP.GE.AND.EX P6, PT, R46, RZ, PT, P6 ;  /* 0x000000ff2e00720c */ /* 0x000fc40003fc6360 */
[----:B------:R-:W-:Y:S02]  /*2db0*/  LOP3.LUT R2, R2, 0xffffffef, RZ, 0xc0, !PT ;  /* 0xffffffef02027812 */ /* 0x000fe400078ec0ff */
[----:B------:R-:W-:Y:S02]  /*2dc0*/  @!P1 SEL R3, RZ, 0xffffffff, !P6 ;  /* 0xffffffffff039807 */ /* 0x000fe40007000000 */
[----:B-----5:R-:W-:Y:S02]  /*2dd0*/  ISETP.GT.U32.AND P6, PT, R5, R24, PT ;  /* 0x000000180500720c */ /* 0x020fe40003fc4070 */
[----:B------:R-:W-:Y:S02]  /*2de0*/  LOP3.LUT R3, R3, 0x1, RZ, 0xc0, !PT ;  /* 0x0000000103037812 */ /* 0x000fe400078ec0ff */
[----:B------:R-:W-:Y:S02]  /*2df0*/  ISETP.GT.AND.EX P6, PT, R29, R25, PT, P6 ;  /* 0x000000191d00720c */ /* 0x000fe40003fc4360 */
[----:B------:R-:W-:-:S02]  /*2e00*/  ISETP.NE.U32.AND P1, PT, R3, 0x1, PT ;  /* 0x000000010300780c */ /* 0x000fc40003f25070 */
[----:B------:R-:W-:Y:S02]  /*2e10*/  @P3 LOP3.LUT R2, R2, 0x10, RZ, 0xfc, !PT ;  /* 0x0000001002023812 */ /* 0x000fe400078efcff */
[----:B------:R-:W-:Y:S02]  /*2e20*/  SEL R38, R53, R38, !P1 ;  /* 0x0000002635267207 */ /* 0x000fe40004800000 */
[----:B------:R-:W-:Y:S02]  /*2e30*/  SEL R53, RZ, 0xffffffff, P6 ;  /* 0xffffffffff357807 */ /* 0x000fe40003000000 */
[----:B------:R-:W-:Y:S02]  /*2e40*/  ISETP.NE.U32.AND P6, PT, R5, R24, PT ;  /* 0x000000180500720c */ /* 0x000fe40003fc5070 */
[----:B------:R-:W-:Y:S02]  /*2e50*/  SEL R9, R16, R9, !P0 ;  /* 0x0000000910097207 */ /* 0x000fe40004000000 */
[----:B------:R-:W-:-:S02]  /*2e60*/  ISETP.NE.AND.EX P5, PT, R29, R25, PT, P6 ;  /* 0x000000191d00720c */ /* 0x000fc40003fa5360 */
[----:B------:R-:W-:Y:S02]  /*2e70*/  ISETP.GE.U32.AND P6, PT, R37, R55, PT ;  /* 0x000000372500720c */ /* 0x000fe40003fc6070 */
[----:B------:R-:W-:Y:S02]  /*2e80*/  SEL R33, R17, R33, !P0 ;  /* 0x0000002111217207 */ /* 0x000fe40004000000 */
[----:B------:R-:W-:Y:S02]  /*2e90*/  ISETP.GE.AND.EX P6, PT, R45, RZ, PT, P6 ;  /* 0x000000ff2d00720c */ /* 0x000fe40003fc6360 */
[----:B------:R-:W-:Y:S02]  /*2ea0*/  SEL R49, R49, RZ, P0 ;  /* 0x000000ff31317207 */ /* 0x000fe40000000000 */
[----:B------:R-:W-:Y:S02]  /*2eb0*/  SEL R8, R18, R8, !P4 ;  /* 0x0000000812087207 */ /* 0x000fe40006000000 */
[----:B------:R-:W-:-:S02]  /*2ec0*/  SEL R32, R19, R32, !P4 ;  /* 0x0000002013207207 */ /* 0x000fc40006000000 */
[----:B------:R-:W-:Y:S02]  /*2ed0*/  @!P5 SEL R53, RZ, 0xffffffff, !P6 ;  /* 0xffffffffff35d807 */ /* 0x000fe40007000000 */
[----:B------:R-:W-:Y:S02]  /*2ee0*/  ISETP.GT.U32.AND P6, PT, R4, R26, PT ;  /* 0x0000001a0400720c */ /* 0x000fe40003fc4070 */
[----:B------:R-:W-:Y:S02]  /*2ef0*/  LOP3.LUT R53, R53, 0x1, RZ, 0xc0, !PT ;  /* 0x0000000135357812 */ /* 0x000fe400078ec0ff */
[----:B------:R-:W-:Y:S02]  /*2f00*/  ISETP.GT.AND.EX P6, PT, R28, R27, PT, P6 ;  /* 0x0000001b1c00720c */ /* 0x000fe40003fc4360 */
[----:B------:R-:W-:Y:S02]  /*2f10*/  SEL R48, R48, RZ, P4 ;  /* 0x000000ff30307207 */ /* 0x000fe40002000000 */
[----:B------:R-:W-:-:S02]  /*2f20*/  SEL R3, RZ, 0xffffffff, P6 ;  /* 0xffffffffff037807 */ /* 0x000fc40003000000 */
[----:B------:R-:W-:Y:S02]  /*2f30*/  ISETP.NE.U32.AND P6, PT, R4, R26, PT ;  /* 0x0000001a0400720c */ /* 0x000fe40003fc5070 */
[----:B------:R-:W-:Y:S02]  /*2f40*/  SEL R7, R20, R7, !P2 ;  /* 0x0000000714077207 */ /* 0x000fe40005000000 */
[----:B------:R-:W-:Y:S02]  /*2f50*/  ISETP.NE.AND.EX P3, PT, R28, R27, PT, P6 ;  /* 0x0000001b1c00720c */ /* 0x000fe40003f65360 */
[----:B------:R-:W-:Y:S02]  /*2f60*/  ISETP.GE.U32.AND P6, PT, R36, R55, PT ;  /* 0x000000372400720c */ /* 0x000fe40003fc6070 */
[----:B------:R-:W-:Y:S02]  /*2f70*/  SEL R31, R21, R31, !P2 ;  /* 0x0000001f151f7207 */ /* 0x000fe40005000000 */
[----:B------:R-:W-:-:S02]  /*2f80*/  ISETP.GE.AND.EX P5, PT, R44, RZ, PT, P6 ;  /* 0x000000ff2c00720c */ /* 0x000fc40003fa6360 */
[----:B------:R-:W-:Y:S02]  /*2f90*/  ISETP.NE.U32.AND P6, PT, R53, 0x1, PT ;  /* 0x000000013500780c */ /* 0x000fe40003fc5070 */
[----:B------:R-:W-:Y:S02]  /*2fa0*/  SEL R47, R47, RZ, P2 ;  /* 0x000000ff2f2f7207 */ /* 0x000fe40001000000 */
[----:B------:R-:W-:Y:S02]  /*2fb0*/  SEL R37, R55, R37, !P6 ;  /* 0x0000002537257207 */ /* 0x000fe40007000000 */
[----:B------:R-:W-:Y:S02]  /*2fc0*/  @!P3 SEL R3, RZ, 0xffffffff, !P5 ;  /* 0xffffffffff03b807 */ /* 0x000fe40006800000 */
[----:B------:R-:W-:Y:S02]  /*2fd0*/  LOP3.LUT P5, RZ, R2, 0x8, RZ, 0xc0, !PT ;  /* 0x0000000802ff7812 */ /* 0x000fe400078ac0ff */
[----:B------:R-:W-:-:S02]  /*2fe0*/  LOP3.LUT R3, R3, 0x1, RZ, 0xc0, !PT ;  /* 0x0000000103037812 */ /* 0x000fc400078ec0ff */
[----:B------:R-:W-:Y:S02]  /*2ff0*/  SEL R11, R12, R11, !P5 ;  /* 0x0000000b0c0b7207 */ /* 0x000fe40006800000 */
[----:B------:R-:W-:Y:S02]  /*3000*/  SEL R35, R13, R35, !P5 ;  /* 0x000000230d237207 */ /* 0x000fe40006800000 */
[----:B------:R-:W-:Y:S02]  /*3010*/  SEL R51, R51, RZ, P5 ;  /* 0x000000ff33337207 */ /* 0x000fe40002800000 */
[----:B------:R-:W-:Y:S01]  /*3020*/  ISETP.NE.U32.AND P5, PT, R3, 0x1, PT ;  /* 0x000000010300780c */ /* 0x000fe20003fa5070 */
[C---:B------:R-:W-:Y:S01]  /*3030*/  IMAD.IADD R3, R55.reuse, 0x1, R56 ;  /* 0x0000000137037824 */ /* 0x040fe200078e0238 */
[----:B------:R-:W-:Y:S02]  /*3040*/  LOP3.LUT P3, RZ, R2, 0x10, RZ, 0xc0, !PT ;  /* 0x0000001002ff7812 */ /* 0x000fe4000786c0ff */
[----:B------:R-:W-:Y:S01]  /*3050*/  SEL R36, R55, R36, !P5 ;  /* 0x0000002437247207 */ /* 0x000fe20006800000 */
[----:B------:R-:W-:Y:S01]  /*3060*/  IMAD R53, R56, 0x3, R3 ;  /* 0x0000000338357824 */ /* 0x000fe200078e0203 */
[----:B------:R-:W-:-:S02]  /*3070*/  SEL R10, R14, R10, !P3 ;  /* 0x0000000a0e0a7207 */ /* 0x000fc40005800000 */
[----:B------:R-:W-:Y:S02]  /*3080*/  SEL R34, R15, R34, !P3 ;  /* 0x000000220f227207 */ /* 0x000fe40005800000 */
[----:B------:R-:W-:Y:S02]  /*3090*/  SEL R50, R50, RZ, P3 ;  /* 0x000000ff32327207 */ /* 0x000fe40001800000 */
[----:B------:R-:W-:Y:S02]  /*30a0*/  ISETP.GE.U32.AND P3, PT, R53, R54, PT ;  /* 0x000000363500720c */ /* 0x000fe40003f66070 */
[----:B------:R-:W-:Y:S02]  /*30b0*/  SEL R5, R24, R5, !P6 ;  /* 0x0000000518057207 */ /* 0x000fe40007000000 */
[----:B------:R-:W-:Y:S02]  /*30c0*/  SEL R29, R25, R29, !P6 ;  /* 0x0000001d191d7207 */ /* 0x000fe40007000000 */
[----:B------:R-:W-:-:S02]  /*30d0*/  SEL R45, R45, RZ, P6 ;  /* 0x000000ff2d2d7207 */ /* 0x000fc40003000000 */
[----:B------:R-:W-:Y:S02]  /*30e0*/  SEL R4, R26, R4, !P5 ;  /* 0x000000041a047207 */ /* 0x000fe40006800000 */
[----:B------:R-:W-:Y:S02]  /*30f0*/  SEL R28, R27, R28, !P5 ;  /* 0x0000001c1b1c7207 */ /* 0x000fe40006800000 */
[----:B------:R-:W-:Y:S02]  /*3100*/  SEL R44, R44, RZ, P5 ;  /* 0x000000ff2c2c7207 */ /* 0x000fe40002800000 */
[----:B------:R-:W-:Y:S02]  /*3110*/  SEL R6, R22, R6, !P1 ;  /* 0x0000000616067207 */ /* 0x000fe40004800000 */
[----:B------:R-:W-:Y:S02]  /*3120*/  SEL R30, R23, R30, !P1 ;  /* 0x0000001e171e7207 */ /* 0x000fe40004800000 */
[----:B------:R-:W-:Y:S01]  /*3130*/  SEL R46, R46, RZ, P1 ;  /* 0x000000ff2e2e7207 */ /* 0x000fe20000800000 */
[----:B------:R-:W-:Y:S06]  /*3140*/  @!P3 BRA `(.L_x_2575) ;  /* 0xfffffff400b8b947 */ /* 0x000fec000383ffff */
[----:B------:R-:W-:Y:S05]  /*3150*/  BSYNC.RECONVERGENT B1 ;  /* 0x0000000000017941 */ /* 0x000fea0003800200 */
.L_x_2574:
[----:B------:R-:W-:Y:S05]  /*3160*/  BSYNC.RECONVERGENT B0 ;  /* 0x0000000000007941 */ /* 0x000fea0003800200 */
.L_x_2573:
[----:B------:R-:W-:Y:S01]  /*3170*/  ISETP.GE.U32.AND P1, PT, R3, R54, PT ;  /* 0x000000360300720c */ /* 0x000fe20003f26070 */
[----:B------:R-:W-:-:S12]  /*3180*/  BSSY.RECONVERGENT B0, `(.L_x_2576) ;  /* 0x0000017000007945 */ /* 0x000fd80003800200 */
[----:B------:R-:W-:Y:S05]  /*3190*/  @P1 BRA `(.L_x_2577) ;  /* 0x0000000000541947 */ /* 0x000fea0003800000 */
[----:B------:R-:W-:Y:S01]  /*31a0*/  SHF.R.U32.HI R13, RZ, 0x1, R3 ;  /* 0x00000001ff0d7819 */ /* 0x000fe20000011603 */
[----:B------:R-:W-:-:S04]  /*31b0*/  IMAD.MOV.U32 R53, RZ, RZ, R0 ;  /* 0x000000ffff357224 */ /* 0x000fc800078e0000 */
        /* <DEDUP_REMOVED lines=19> */
.L_x_2577:
[----:B------:R-:W-:Y:S05]  /*32f0*/  BSYNC.RECONVERGENT B0 ;  /* 0x0000000000007941 */ /* 0x000fea0003800200 */
.L_x_2576:
[----:B------:R-:W-:Y:S04]  /*3300*/  BSSY.RECONVERGENT B0, `(.L_x_2578) ;  /* 0x000007b000007945 */ /* 0x000fe80003800200 */
[----:B------:R-:W-:Y:S05]  /*3310*/  @P1 BRA `(.L_x_2579) ;  /* 0x0000000400e41947 */ /* 0x000fea0003800000 */
[----:B-----5:R-:W-:Y:S01]  /*3320*/  ISETP.NE.U32.AND P1, PT, R11, R12, PT ;  /* 0x0000000c0b00720c */ /* 0x020fe20003f25070 */
[----:B0-----:R-:W-:Y:S01]  /*3330*/  IMAD.IADD R53, R3, 0x1, R56 ;  /* 0x0000000103357824 */ /* 0x001fe200078e0238 */
[----:B------:R-:W-:Y:S02]  /*3340*/  ISETP.NE.U32.AND P0, PT, R10, R14, PT ;  /* 0x0000000e0a00720c */ /* 0x000fe40003f05070 */
[----:B------:R-:W-:Y:S02]  /*3350*/  ISETP.NE.AND.EX P1, PT, R35, R13, PT, P1 ;  /* 0x0000000d2300720c */ /* 0x000fe40003f25310 */
[----:B------:R-:W-:Y:S02]  /*3360*/  ISETP.GT.U32.AND P4, PT, R11, R12, PT ;  /* 0x0000000c0b00720c */ /* 0x000fe40003f84070 */
[----:B------:R-:W-:Y:S02]  /*3370*/  ISETP.NE.AND.EX P0, PT, R34, R15, PT, P0 ;  /* 0x0000000f2200720c */ /* 0x000fe40003f05300 */
[----:B------:R-:W-:-:S02]  /*3380*/  ISETP.GE.U32.AND P2, PT, R43, R3, PT ;  /* 0x000000032b00720c */ /* 0x000fc40003f46070 */
[----:B------:R-:W-:Y:S02]  /*3390*/  ISETP.GT.U32.AND P5, PT, R10, R14, PT ;  /* 0x0000000e0a00720c */ /* 0x000fe40003fa4070 */
[----:B------:R-:W-:Y:S02]  /*33a0*/  ISETP.GT.AND.EX P4, PT, R35, R13, PT, P4 ;  /* 0x0000000d2300720c */ /* 0x000fe40003f84340 */
[----:B------:R-:W-:Y:S02]  /*33b0*/  ISETP.GE.U32.AND P3, PT, R42, R3, PT ;  /* 0x000000032a00720c */ /* 0x000fe40003f66070 */
[----:B------:R-:W-:Y:S02]  /*33c0*/  ISETP.GE.AND.EX P2, PT, R51, RZ, PT, P2 ;  /* 0x000000ff3300720c */ /* 0x000fe40003f46320 */
[----:B------:R-:W-:Y:S02]  /*33d0*/  ISETP.GT.AND.EX P5, PT, R34, R15, PT, P5 ;  /* 0x0000000f2200720c */ /* 0x000fe40003fa4350 */
        /* <DEDUP_REMOVED lines=14> */
[C---:B------:R-:W-:Y:S02]  /*34c0*/  SEL R43, R3.reuse, R43, !P0 ;  /* 0x0000002b032b7207 */ /* 0x040fe40004000000 */
[----:B------:R-:W-:Y:S02]  /*34d0*/  SEL R42, R3, R42, !P1 ;  /* 0x0000002a032a7207 */ /* 0x000fe40004800000 */
[----:B------:R-:W-:Y:S02]  /*34e0*/  SEL R51, R51, RZ, P0 ;  /* 0x000000ff33337207 */ /* 0x000fe40000000000 */
[----:B------:R-:W-:Y:S01]  /*34f0*/  SEL R50, R50, RZ, P1 ;  /* 0x000000ff32327207 */ /* 0x000fe20000800000 */
[----:B------:R-:W-:Y:S06]  /*3500*/  @P2 BRA `(.L_x_2579) ;  /* 0x0000000400682947 */ /* 0x000fec0003800000 */
[----:B------:R-:W-:Y:S01]  /*3510*/  ISETP.NE.U32.AND P1, PT, R9, R16, PT ;  /* 0x000000100900720c */ /* 0x000fe20003f25070 */
[----:B------:R-:W-:Y:S01]  /*3520*/  IMAD.IADD R3, R53, 0x1, R56 ;  /* 0x0000000135037824 */ /* 0x000fe200078e0238 */
        /* <DEDUP_REMOVED lines=31> */
[-C--:B------:R-:W-:Y:S02]  /*3720*/  ISETP.NE.U32.AND P0, PT, R6, R22.reuse, PT ;  /* 0x000000160600720c */ /* 0x080fe40003f05070 */
[----:B------:R-:W-:Y:S02]  /*3730*/  ISETP.NE.AND.EX P1, PT, R31, R21, PT, P1 ;  /* 0x000000151f00720c */ /* 0x000fe40003f25310 */
[----:B------:R-:W-:Y:S02]  /*3740*/  ISETP.NE.AND.EX P0, PT, R30, R23, PT, P0 ;  /* 0x000000171e00720c */ /* 0x000fe40003f05300 */
[----:B------:R-:W-:Y:S02]  /*3750*/  ISETP.GT.U32.AND P2, PT, R6, R22, PT ;  /* 0x000000160600720c */ /* 0x000fe40003f44070 */
[----:B------:R-:W-:-:S02]  /*3760*/  ISETP.GT.U32.AND P4, PT, R7, R20, PT ;  /* 0x000000140700720c */ /* 0x000fc40003f84070 */
[-C--:B------:R-:W-:Y:S02]  /*3770*/  ISETP.GE.U32.AND P3, PT, R39, R3.reuse, PT ;  /* 0x000000032700720c */ /* 0x080fe40003f66070 */
[----:B------:R-:W-:Y:S02]  /*3780*/  ISETP.GE.U32.AND P5, PT, R38, R3, PT ;  /* 0x000000032600720c */ /* 0x000fe40003fa6070 */
[----:B------:R-:W-:Y:S02]  /*3790*/  ISETP.GT.AND.EX P2, PT, R30, R23, PT, P2 ;  /* 0x000000171e00720c */ /* 0x000fe40003f44320 */
[----:B------:R-:W-:Y:S02]  /*37a0*/  ISETP.GT.AND.EX P4, PT, R31, R21, PT, P4 ;  /* 0x000000151f00720c */ /* 0x000fe40003f84340 */
[----:B------:R-:W-:Y:S02]  /*37b0*/  ISETP.GE.AND.EX P3, PT, R47, RZ, PT, P3 ;  /* 0x000000ff2f00720c */ /* 0x000fe40003f66330 */
[----:B------:R-:W-:-:S02]  /*37c0*/  ISETP.GE.AND.EX P5, PT, R46, RZ, PT, P5 ;  /* 0x000000ff2e00720c */ /* 0x000fc40003fa6350 */
[----:B------:R-:W-:Y:S02]  /*37d0*/  SEL R2, RZ, 0xffffffff, P2 ;  /* 0xffffffffff027807 */ /* 0x000fe40001000000 */
[----:B------:R-:W-:Y:S02]  /*37e0*/  ISETP.GE.U32.AND P2, PT, R13, R54, PT ;  /* 0x000000360d00720c */ /* 0x000fe40003f46070 */
[----:B------:R-:W-:Y:S02]  /*37f0*/  SEL R0, RZ, 0xffffffff, P4 ;  /* 0xffffffffff007807 */ /* 0x000fe40002000000 */
[----:B------:R-:W-:Y:S02]  /*3800*/  @!P1 SEL R0, RZ, 0xffffffff, !P3 ;  /* 0xffffffffff009807 */ /* 0x000fe40005800000 */
        /* <DEDUP_REMOVED lines=14> */
[----:B------:R-:W-:Y:S02]  /*38f0*/  ISETP.NE.U32.AND P1, PT, R5, R24, PT ;  /* 0x000000180500720c */ /* 0x000fe40003f25070 */
[----:B------:R-:W-:Y:S02]  /*3900*/  ISETP.NE.U32.AND P0, PT, R4, R26, PT ;  /* 0x0000001a0400720c */ /* 0x000fe40003f05070 */
        /* <DEDUP_REMOVED lines=22> */
[C---:B------:R-:W-:Y:S02]  /*3a70*/  SEL R37, R13.reuse, R37, !P0 ;  /* 0x000000250d257207 */ /* 0x040fe40004000000 */
[----:B------:R-:W-:Y:S02]  /*3a80*/  SEL R36, R13, R36, !P1 ;  /* 0x000000240d247207 */ /* 0x000fe40004800000 */
[----:B------:R-:W-:Y:S02]  /*3a90*/  SEL R45, R45, RZ, P0 ;  /* 0x000000ff2d2d7207 */ /* 0x000fe40000000000 */
[----:B------:R-:W-:-:S07]  /*3aa0*/  SEL R44, R44, RZ, P1 ;  /* 0x000000ff2c2c7207 */ /* 0x000fce0000800000 */
.L_x_2579:
[----:B------:R-:W-:Y:S05]  /*3ab0*/  BSYNC.RECONVERGENT B0 ;  /* 0x0000000000007941 */ /* 0x000fea0003800200 */
.L_x_2578:
[----:B------:R-:W-:Y:S02]  /*3ac0*/  ISETP.NE.U32.AND P0, PT, R10, R8, PT ;  /* 0x000000080a00720c */ /* 0x000fe40003f05070 */
[----:B------:R-:W-:Y:S02]  /*3ad0*/  ISETP.NE.U32.AND P1, PT, R11, R9, PT ;  /* 0x000000090b00720c */ /* 0x000fe40003f25070 */
[----:B------:R-:W-:Y:S02]  /*3ae0*/  ISETP.NE.AND.EX P0, PT, R34, R32, PT, P0 ;  /* 0x000000202200720c */ /* 0x000fe40003f05300 */
[----:B------:R-:W-:Y:S02]  /*3af0*/  ISETP.NE.AND.EX P1, PT, R35, R33, PT, P1 ;  /* 0x000000212300720c */ /* 0x000fe40003f25310 */
[----:B------:R-:W-:Y:S02]  /*3b00*/  ISETP.GT.U32.AND P5, PT, R10, R8, PT ;  /* 0x000000080a00720c */ /* 0x000fe40003fa4070 */
[----:B------:R-:W-:-:S02]  /*3b10*/  ISETP.GT.U32.AND P4, PT, R11, R9, PT ;  /* 0x000000090b00720c */ /* 0x000fc40003f84070 */
[----:B------:R-:W-:Y:S02]  /*3b20*/  ISETP.GE.U32.AND P3, PT, R42, R40, PT ;  /* 0x000000282a00720c */ /* 0x000fe40003f66070 */
[----:B------:R-:W-:Y:S02]  /*3b30*/  ISETP.GE.U32.AND P2, PT, R43, R41, PT ;  /* 0x000000292b00720c */ /* 0x000fe40003f46070 */
[----:B------:R-:W-:Y:S02]  /*3b40*/  ISETP.GT.AND.EX P5, PT, R34, R32, PT, P5 ;  /* 0x000000202200720c */ /* 0x000fe40003fa4350 */
[----:B------:R-:W-:Y:S02]  /*3b50*/  ISETP.GT.AND.EX P4, PT, R35, R33, PT, P4 ;  /* 0x000000212300720c */ /* 0x000fe40003f84340 */
[----:B------:R-:W-:Y:S02]  /*3b60*/  ISETP.GE.AND.EX P3, PT, R50, R48, PT, P3 ;  /* 0x000000303200720c */ /* 0x000fe40003f66330 */
[----:B------:R-:W-:-:S02]  /*3b70*/  ISETP.GE.AND.EX P2, PT, R51, R49, PT, P2 ;  /* 0x000000313300720c */ /* 0x000fc40003f46320 */
        /* <DEDUP_REMOVED lines=9> */
[----:B-----5:R-:W-:Y:S02]  /*3c10*/  SEL R12, R9, R11, !P0 ;  /* 0x0000000b090c7207 */ /* 0x020fe40004000000 */
[----:B------:R-:W-:Y:S02]  /*3c20*/  SEL R14, R33, R35, !P0 ;  /* 0x00000023210e7207 */ /* 0x000fe40004000000 */
[----:B------:R-:W-:-:S02]  /*3c30*/  SEL R16, R41, R43, !P0 ;  /* 0x0000002b29107207 */ /* 0x000fc40004000000 */
[----:B------:R-:W-:Y:S02]  /*3c40*/  SEL R18, R49, R51, !P0 ;  /* 0x0000003331127207 */ /* 0x000fe40004000000 */
[----:B------:R-:W-:Y:S02]  /*3c50*/  SEL R9, R32, R34, !P2 ;  /* 0x0000002220097207 */ /* 0x000fe40005000000 */
[----:B------:R-:W-:Y:S02]  /*3c60*/  ISETP.NE.U32.AND P0, PT, R3, R6, PT ;  /* 0x000000060300720c */ /* 0x000fe40003f05070 */
[----:B------:R-:W-:Y:S02]  /*3c70*/  ISETP.NE.U32.AND P1, PT, R12, R7, PT ;  /* 0x000000070c00720c */ /* 0x000fe40003f25070 */
[----:B------:R-:W-:Y:S02]  /*3c80*/  ISETP.NE.AND.EX P0, PT, R9, R30, PT, P0 ;  /* 0x0000001e0900720c */ /* 0x000fe40003f05300 */
[----:B------:R-:W-:-:S02]  /*3c90*/  SEL R11, R40, R42, !P2 ;  /* 0x0000002a280b7207 */ /* 0x000fc40005000000 */
[----:B------:R-:W-:Y:S02]  /*3ca0*/  ISETP.NE.AND.EX P1, PT, R14, R31, PT, P1 ;  /* 0x0000001f0e00720c */ /* 0x000fe40003f25310 */
[----:B------:R-:W-:Y:S02]  /*3cb0*/  ISETP.GT.U32.AND P5, PT, R3, R6, PT ;  /* 0x000000060300720c */ /* 0x000fe40003fa4070 */
[----:B------:R-:W-:Y:S02]  /*3cc0*/  SEL R19, R48, R50, !P2 ;  /* 0x0000003230137207 */ /* 0x000fe40005000000 */
[----:B------:R-:W-:Y:S02]  /*3cd0*/  ISETP.GT.U32.AND P4, PT, R12, R7, PT ;  /* 0x000000070c00720c */ /* 0x000fe40003f84070 */
[----:B------:R-:W-:Y:S02]  /*3ce0*/  ISETP.GE.U32.AND P3, PT, R11, R38, PT ;  /* 0x000000260b00720c */ /* 0x000fe40003f66070 */
[----:B------:R-:W-:-:S02]  /*3cf0*/  ISETP.GE.U32.AND P2, PT, R16, R39, PT ;  /* 0x000000271000720c */ /* 0x000fc40003f46070 */
[----:B------:R-:W-:Y:S02]  /*3d00*/  ISETP.GT.AND.EX P5, PT, R9, R30, PT, P5 ;  /* 0x0000001e0900720c */ /* 0x000fe40003fa4350 */
[----:B------:R-:W-:Y:S02]  /*3d10*/  ISETP.GT.AND.EX P4, PT, R14, R31, PT, P4 ;  /* 0x0000001f0e00720c */ /* 0x000fe40003f84340 */
        /* <DEDUP_REMOVED lines=16> */
[----:B------:R-:W-:Y:S02]  /*3e20*/  ISETP.NE.U32.AND P0, PT, R3, R4, PT ;  /* 0x000000040300720c */ /* 0x000fe40003f05070 */
[----:B------:R-:W-:Y:S02]  /*3e30*/  ISETP.NE.U32.AND P1, PT, R12, R5, PT ;  /* 0x000000050c00720c */ /* 0x000fe40003f25070 */
[----:B------:R-:W-:Y:S02]  /*3e40*/  ISETP.NE.AND.EX P0, PT, R9, R28, PT, P0 ;  /* 0x0000001c0900720c */ /* 0x000fe40003f05300 */
[----:B------:R-:W-:Y:S02]  /*3e50*/  SEL R7, R38, R11, !P2 ;  /* 0x0000000b26077207 */ /* 0x000fe40005000000 */
[----:B------:R-:W-:Y:S02]  /*3e60*/  ISETP.NE.AND.EX P1, PT, R14, R29, PT, P1 ;  /* 0x0000001d0e00720c */ /* 0x000fe40003f25310 */
[----:B------:R-:W-:-:S02]  /*3e70*/  ISETP.GT.U32.AND P5, PT, R3, R4, PT ;  /* 0x000000040300720c */ /* 0x000fc40003fa4070 */
[----:B------:R-:W-:Y:S02]  /*3e80*/  SEL R19, R46, R19, !P2 ;  /* 0x000000132e137207 */ /* 0x000fe40005000000 */
[----:B------:R-:W-:Y:S02]  /*3e90*/  ISETP.GT.U32.AND P4, PT, R12, R5, PT ;  /* 0x000000050c00720c */ /* 0x000fe40003f84070 */
[----:B------:R-:W-:Y:S02]  /*3ea0*/  ISETP.GE.U32.AND P3, PT, R7, R36, PT ;  /* 0x000000240700720c */ /* 0x000fe40003f66070 */
[----:B------:R-:W-:Y:S02]  /*3eb0*/  ISETP.GE.U32.AND P2, PT, R8, R37, PT ;  /* 0x000000250800720c */ /* 0x000fe40003f46070 */
[----:B------:R-:W-:Y:S02]  /*3ec0*/  ISETP.GT.AND.EX P5, PT, R9, R28, PT, P5 ;  /* 0x0000001c0900720c */ /* 0x000fe40003fa4350 */
[----:B------:R-:W-:-:S02]  /*3ed0*/  ISETP.GT.AND.EX P4, PT, R14, R29, PT, P4 ;  /* 0x0000001d0e00720c */ /* 0x000fc40003f84340 */
        /* <DEDUP_REMOVED lines=13> */
[----:B------:R-:W-:Y:S02]  /*3fb0*/  SEL R0, R37, R8, !P0 ;  /* 0x0000000825007207 */ /* 0x000fe40004000000 */
[----:B------:R-:W-:Y:S02]  /*3fc0*/  SEL R45, R45, R10, !P0 ;  /* 0x0000000a2d2d7207 */ /* 0x000fe40004000000 */
[----:B------:R-:W-:Y:S02]  /*3fd0*/  SEL R3, R28, R9, !P1 ;  /* 0x000000091c037207 */ /* 0x000fe40004800000 */
[----:B------:R-:W-:Y:S02]  /*3fe0*/  SEL R18, R36, R7, !P1 ;  /* 0x0000000724127207 */ /* 0x000fe40004800000 */
[----:B------:R-:W-:Y:S01]  /*3ff0*/  SEL R19, R44, R19, !P1 ;  /* 0x000000132c137207 */ /* 0x000fe20004800000 */
[----:B------:R-:W-:Y:S06]  /*4000*/  BRA `(.L_x_2560) ;  /* 0x000000bc009c7947 */ /* 0x000fec0003800000 */
.L_x_2572:
[----:B------:R-:W1:Y:S02]  /*4010*/  LDC R6, c[0x0][0x3d8] ;  /* 0x0000f600ff067b82 */ /* 0x000e640000000800 */
[----:B-1----:R-:W-:-:S13]  /*4020*/  ISETP.NE.AND P0, PT, R6, 0x1, PT ;  /* 0x000000010600780c */ /* 0x002fda0003f05270 */
        /* <DEDUP_REMOVED lines=10> */
[----:B--2---:R-:W-:Y:S01]  /*40d0*/  MOV R4, R5 ;  /* 0x0000000500047202 */ /* 0x004fe20000000f00 */
[--C-:B------:R-:W-:Y:S02]  /*40e0*/  IMAD.MOV.U32 R6, RZ, RZ, R5.reuse ;  /* 0x000000ffff067224 */ /* 0x100fe400078e0005 */
[--C-:B0-----:R-:W-:Y:S02]  /*40f0*/  IMAD.MOV.U32 R7, RZ, RZ, R5.reuse ;  /* 0x000000ffff077224 */ /* 0x101fe400078e0005 */
[--C-:B------:R-:W-:Y:S02]  /*4100*/  IMAD.MOV.U32 R8, RZ, RZ, R5.reuse ;  /* 0x000000ffff087224 */ /* 0x100fe400078e0005 */
[--C-:B------:R-:W-:Y:S01]  /*4110*/  IMAD.MOV.U32 R9, RZ, RZ, R5.reuse ;  /* 0x000000ffff097224 */ /* 0x100fe200078e0005 */
[----:B---3--:R-:W-:Y:S01]  /*4120*/  MOV R35, R29 ;  /* 0x0000001d00237202 */ /* 0x008fe20000000f00 */
[----:B------:R-:W-:-:S02]  /*4130*/  IMAD.MOV.U32 R10, RZ, RZ, R5 ;  /* 0x000000ffff0a7224 */ /* 0x000fc400078e0005 */
[----:B------:R-:W-:Y:S02]  /*4140*/  IMAD.MOV.U32 R11, RZ, RZ, R5 ;  /* 0x000000ffff0b7224 */ /* 0x000fe400078e0005 */
[--C-:B------:R-:W-:Y:S02]  /*4150*/  IMAD.MOV.U32 R28, RZ, RZ, R29.reuse ;  /* 0x000000ffff1c7224 */ /* 0x100fe400078e001d */
[--C-:B------:R-:W-:Y:S02]  /*4160*/  IMAD.MOV.U32 R30, RZ, RZ, R29.reuse ;  /* 0x000000ffff1e7224 */ /* 0x100fe400078e001d */
[--C-:B------:R-:W-:Y:S02]  /*4170*/  IMAD.MOV.U32 R31, RZ, RZ, R29.reuse ;  /* 0x000000ffff1f7224 */ /* 0x100fe400078e001d */
[--C-:B------:R-:W-:Y:S02]  /*4180*/  IMAD.MOV.U32 R32, RZ, RZ, R29.reuse ;  /* 0x000000ffff207224 */ /* 0x100fe400078e001d */
[----:B------:R-:W-:-:S02]  /*4190*/  IMAD.MOV.U32 R33, RZ, RZ, R29 ;  /* 0x000000ffff217224 */ /* 0x000fc400078e001d */
[----:B------:R-:W-:Y:S01]  /*41a0*/  IMAD.MOV.U32 R34, RZ, RZ, R29 ;  /* 0x000000ffff227224 */ /* 0x000fe200078e001d */
[----:B-1----:R-:W-:Y:S01]  /*41b0*/  MOV R50, R45 ;  /* 0x0000002d00327202 */ /* 0x002fe20000000f00 */
[--C-:B----4-:R-:W-:Y:S02]  /*41c0*/  IMAD.MOV.U32 R36, RZ, RZ, R37.reuse ;  /* 0x000000ffff247224 */ /* 0x110fe400078e0025 */
        /* <DEDUP_REMOVED lines=38> */
.L_x_2583:
[----:B------:R-:W-:Y:S01]  /*4430*/  IADD3 R52, P0, PT, R57, R58, RZ ;  /* 0x0000003a39347210 */ /* 0x000fe20007f1e0ff */
[----:B------:R-:W-:-:S03]  /*4440*/  IMAD R12, R60, R3, RZ ;  /* 0x000000033c0c7224 */ /* 0x000fc600078e02ff */
[----:B------:R-:W-:Y:S01]  /*4450*/  IADD3.X R0, PT, PT, RZ, R59, RZ, P0, !PT ;  /* 0x0000003bff007210 */ /* 0x000fe200007fe4ff */
[----:B------:R-:W-:Y:S01]  /*4460*/  IMAD.MOV.U32 R24, RZ, RZ, R52 ;  /* 0x000000ffff187224 */ /* 0x000fe200078e0034 */
[----:B------:R-:W-:-:S03]  /*4470*/  SHF.R.U32.HI R13, RZ, 0x1, R12 ;  /* 0x00000001ff0d7819 */ /* 0x000fc6000001160c */
[----:B------:R-:W-:Y:S02]  /*4480*/  IMAD.MOV.U32 R25, RZ, RZ, R0 ;  /* 0x000000ffff197224 */ /* 0x000fe400078e0000 */
[----:B------:R-:W-:-:S06]  /*4490*/  IMAD.WIDE.U32 R12, R13, 0x10, R24 ;  /* 0x000000100d0c7825 */ /* 0x000fcc00078e0018 */
[----:B------:R-:W2:Y:S01]  /*44a0*/  LDG.E.128 R12, desc[UR36][R12.64] ;  /* 0x000000240c0c7981 */ /* 0x000ea2000c1e1d00 */
[----:B------:R-:W-:-:S04]  /*44b0*/  IMAD.IADD R53, R3, 0x1, R61 ;  /* 0x0000000103357824 */ /* 0x000fc800078e023d */
[----:B------:R-:W-:-:S05]  /*44c0*/  IMAD R16, R60, R53, RZ ;  /* 0x000000353c107224 */ /* 0x000fca00078e02ff */
[----:B------:R-:W-:-:S05]  /*44d0*/  SHF.R.U32.HI R17, RZ, 0x1, R16 ;  /* 0x00000001ff117819 */ /* 0x000fca0000011610 */
[----:B------:R-:W-:-:S06]  /*44e0*/  IMAD.WIDE.U32 R16, R17, 0x10, R24 ;  /* 0x0000001011107825 */ /* 0x000fcc00078e0018 */
[----:B------:R-:W3:Y:S01]  /*44f0*/  LDG.E.128 R16, desc[UR36][R16.64] ;  /* 0x0000002410107981 */ /* 0x000ee2000c1e1d00 */
[----:B------:R-:W-:Y:S01]  /*4500*/  IMAD.IADD R55, R53, 0x1, R61 ;  /* 0x0000000135377824 */ /* 0x000fe200078e023d */
[-C--:B------:R-:W-:Y:S02]  /*4510*/  ISETP.GE.U32.AND P5, PT, R43, R3.reuse, PT ;  /* 0x000000032b00720c */ /* 0x080fe40003fa6070 */
[----:B------:R-:W-:Y:S01]  /*4520*/  ISETP.GE.U32.AND P2, PT, R42, R3, PT ;  /* 0x000000032a00720c */ /* 0x000fe20003f46070 */
[----:B------:R-:W-:Y:S01]  /*4530*/  IMAD R20, R60, R55, RZ ;  /* 0x000000373c147224 */ /* 0x000fe200078e02ff */
[----:B------:R-:W-:Y:S02]  /*4540*/  ISETP.GE.AND.EX P5, PT, R51, RZ, PT, P5 ;  /* 0x000000ff3300720c */ /* 0x000fe40003fa6350 */
[----:B------:R-:W-:Y:S02]  /*4550*/  ISETP.GE.AND.EX P2, PT, R50, RZ, PT, P2 ;  /* 0x000000ff3200720c */ /* 0x000fe40003f46320 */
[----:B------:R-:W-:-:S05]  /*4560*/  SHF.R.U32.HI R21, RZ, 0x1, R20 ;  /* 0x00000001ff157819 */ /* 0x000fca0000011614 */
[----:B------:R-:W-:-:S04]  /*4570*/  IMAD.WIDE.U32 R20, R21, 0x10, R24 ;  /* 0x0000001015147825 */ /* 0x000fc800078e0018 */
[----:B------:R-:W-:-:S04]  /*4580*/  IMAD.IADD R56, R55, 0x1, R61 ;  /* 0x0000000137387824 */ /* 0x000fc800078e023d */
[----:B------:R-:W-:-:S05]  /*4590*/  IMAD R26, R60, R56, RZ ;  /* 0x000000383c1a7224 */ /* 0x000fca00078e02ff */
[----:B------:R-:W-:-:S05]  /*45a0*/  SHF.R.U32.HI R26, RZ, 0x1, R26 ;  /* 0x00000001ff1a7819 */ /* 0x000fca000001161a */
[----:B------:R-:W-:-:S06]  /*45b0*/  IMAD.WIDE.U32 R24, R26, 0x10, R24 ;  /* 0x000000101a187825 */ /* 0x000fcc00078e0018 */
[----:B------:R-:W4:Y:S01]  /*45c0*/  LDG.E.128 R24, desc[UR36][R24.64] ;  /* 0x0000002418187981 */ /* 0x000f22000c1e1d00 */
[----:B--2---:R-:W-:Y:S02]  /*45d0*/  ISETP.NE.U32.AND P1, PT, R11, R12, PT ;  /* 0x0000000c0b00720c */ /* 0x004fe40003f25070 */
[----:B------:R-:W-:Y:S02]  /*45e0*/  ISETP.NE.U32.AND P0, PT, R10, R14, PT ;  /* 0x0000000e0a00720c */ /* 0x000fe40003f05070 */
[----:B------:R-:W-:Y:S02]  /*45f0*/  ISETP.NE.AND.EX P1, PT, R35, R13, PT, P1 ;  /* 0x0000000d2300720c */ /* 0x000fe40003f25310 */
[----:B------:R-:W-:Y:S02]  /*4600*/  ISETP.NE.AND.EX P0, PT, R34, R15, PT, P0 ;  /* 0x0000000f2200720c */ /* 0x000fe40003f05300 */
[----:B------:R-:W-:Y:S02]  /*4610*/  ISETP.GT.U32.AND P4, PT, R11, R12, PT ;  /* 0x0000000c0b00720c */ /* 0x000fe40003f84070 */
[----:B------:R-:W-:-:S02]  /*4620*/  ISETP.GT.U32.AND P3, PT, R10, R14, PT ;  /* 0x0000000e0a00720c */ /* 0x000fc40003f64070 */
[----:B------:R-:W-:Y:S02]  /*4630*/  ISETP.GT.AND.EX P4, PT, R35, R13, PT, P4 ;  /* 0x0000000d2300720c */ /* 0x000fe40003f84340 */
[----:B------:R-:W-:Y:S02]  /*4640*/  ISETP.GT.AND.EX P3, PT, R34, R15, PT, P3 ;  /* 0x0000000f2200720c */ /* 0x000fe40003f64330 */
        /* <DEDUP_REMOVED lines=8> */
[----:B------:R-:W2:Y:S01]  /*46d0*/  LDG.E.128 R20, desc[UR36][R20.64] ;  /* 0x0000002414147981 */ /* 0x000ea2000c1e1d00 */
[----:B---3--:R-:W-:-:S04]  /*46e0*/  ISETP.NE.U32.AND P2, PT, R9, R16, PT ;  /* 0x000000100900720c */ /* 0x008fc80003f45070 */
[----:B------:R-:W-:Y:S02]  /*46f0*/  ISETP.NE.AND.EX P2, PT, R33, R17, PT, P2 ;  /* 0x000000112100720c */ /* 0x000fe40003f45320 */
[----:B------:R-:W-:Y:S02]  /*4700*/  ISETP.GT.U32.AND P3, PT, R9, R16, PT ;  /* 0x000000100900720c */ /* 0x000fe40003f64070 */
[----:B------:R-:W-:Y:S02]  /*4710*/  ISETP.GE.U32.AND P0, PT, R41, R53, PT ;  /* 0x000000352900720c */ /* 0x000fe40003f06070 */
[----:B------:R-:W-:Y:S02]  /*4720*/  ISETP.GT.AND.EX P3, PT, R33, R17, PT, P3 ;  /* 0x000000112100720c */ /* 0x000fe40003f64330 */
[----:B------:R-:W-:Y:S02]  /*4730*/  ISETP.GE.AND.EX P0, PT, R49, RZ, PT, P0 ;  /* 0x000000ff3100720c */ /* 0x000fe40003f06300 */
[----:B------:R-:W-:-:S02]  /*4740*/  SEL R43, R3, R43, !P6 ;  /* 0x0000002b032b7207 */ /* 0x000fc40007000000 */
[----:B------:R-:W-:Y:S02]  /*4750*/  SEL R42, R3, R42, !P1 ;  /* 0x0000002a032a7207 */ /* 0x000fe40004800000 */
[----:B------:R-:W-:Y:S02]  /*4760*/  SEL R3, RZ, 0xffffffff, P3 ;  /* 0xffffffffff037807 */ /* 0x000fe40001800000 */
[----:B------:R-:W-:Y:S02]  /*4770*/  @!P2 SEL R3, RZ, 0xffffffff, !P0 ;  /* 0xffffffffff03a807 */ /* 0x000fe40004000000 */
[----:B------:R-:W-:-:S04]  /*4780*/  ISETP.NE.U32.AND P2, PT, R8, R18, PT ;  /* 0x000000120800720c */ /* 0x000fc80003f45070 */
[----:B------:R-:W-:Y:S02]  /*4790*/  ISETP.NE.AND.EX P2, PT, R32, R19, PT, P2 ;  /* 0x000000132000720c */ /* 0x000fe40003f45320 */
[----:B------:R-:W-:Y:S02]  /*47a0*/  ISETP.GT.U32.AND P4, PT, R8, R18, PT ;  /* 0x000000120800720c */ /* 0x000fe40003f84070 */
[----:B------:R-:W-:Y:S02]  /*47b0*/  ISETP.GE.U32.AND P3, PT, R40, R53, PT ;  /* 0x000000352800720c */ /* 0x000fe40003f66070 */
[----:B------:R-:W-:Y:S02]  /*47c0*/  LOP3.LUT R3, R3, 0x1, RZ, 0xc0, !PT ;  /* 0x0000000103037812 */ /* 0x000fe400078ec0ff */
[----:B------:R-:W-:Y:S02]  /*47d0*/  ISETP.GT.AND.EX P4, PT, R32, R19, PT, P4 ;  /* 0x000000132000720c */ /* 0x000fe40003f84340 */
[----:B------:R-:W-:-:S02]  /*47e0*/  ISETP.GE.AND.EX P3, PT, R48, RZ, PT, P3 ;  /* 0x000000ff3000720c */ /* 0x000fc40003f66330 */
[----:B------:R-:W-:Y:S02]  /*47f0*/  ISETP.NE.U32.AND P0, PT, R3, 0x1, PT ;  /* 0x000000010300780c */ /* 0x000fe40003f05070 */
[----:B------:R-:W-:Y:S02]  /*4800*/  SEL R3, RZ, 0xffffffff, P4 ;  /* 0xffffffffff037807 */ /* 0x000fe40002000000 */
[----:B------:R-:W-:Y:S02]  /*4810*/  @!P2 SEL R3, RZ, 0xffffffff, !P3 ;  /* 0xffffffffff03a807 */ /* 0x000fe40005800000 */
[----:B------:R-:W-:Y:S02]  /*4820*/  ISETP.GE.U32.AND P4, PT, R39, R55, PT ;  /* 0x000000372700720c */ /* 0x000fe40003f86070 */
[----:B------:R-:W-:Y:S02]  /*4830*/  LOP3.LUT R3, R3, 0x1, RZ, 0xc0, !PT ;  /* 0x0000000103037812 */ /* 0x000fe400078ec0ff */
[----:B------:R-:W-:-:S02]  /*4840*/  ISETP.GE.AND.EX P4, PT, R47, RZ, PT, P4 ;  /* 0x000000ff2f00720c */ /* 0x000fc40003f86340 */
[----:B------:R-:W-:Y:S02]  /*4850*/  ISETP.NE.U32.AND P5, PT, R3, 0x1, PT ;  /* 0x000000010300780c */ /* 0x000fe40003fa5070 */
[----:B------:R-:W-:-:S04]  /*4860*/  LOP3.LUT R2, R2, 0xfffffff7, RZ, 0xc0, !PT ;  /* 0xfffffff702027812 */ /* 0x000fc800078ec0ff */
[----:B------:R-:W-:-:S04]  /*4870*/  @P6 LOP3.LUT R2, R2, 0x8, RZ, 0xfc, !PT ;  /* 0x0000000802026812 */ /* 0x000fc800078efcff */
[----:B------:R-:W-:-:S04]  /*4880*/  LOP3.LUT R2, R2, 0xffffffef, RZ, 0xc0, !PT ;  /* 0xffffffef02027812 */ /* 0x000fc800078ec0ff */
[----:B------:R-:W-:Y:S02]  /*4890*/  @P1 LOP3.LUT R2, R2, 0x10, RZ, 0xfc, !PT ;  /* 0x0000001002021812 */ /* 0x000fe400078efcff */
[----:B----4-:R-:W-:-:S04]  /*48a0*/  ISETP.GT.U32.AND P1, PT, R4, R26, PT ;  /* 0x0000001a0400720c */ /* 0x010fc80003f24070 */
[----:B------:R-:W-:Y:S02]  /*48b0*/  ISETP.GT.AND.EX P1, PT, R28, R27, PT, P1 ;  /* 0x0000001b1c00720c */ /* 0x000fe40003f24310 */
[C---:B------:R-:W-:Y:S02]  /*48c0*/  SEL R41, R53.reuse, R41, !P0 ;  /* 0x0000002935297207 */ /* 0x040fe40004000000 */
[----:B------:R-:W-:Y:S02]  /*48d0*/  SEL R40, R53, R40, !P5 ;  /* 0x0000002835287207 */ /* 0x000fe40006800000 */
[----:B------:R-:W-:Y:S02]  /*48e0*/  SEL R9, R16, R9, !P0 ;  /* 0x0000000910097207 */ /* 0x000fe40004000000 */
[----:B------:R-:W-:Y:S02]  /*48f0*/  SEL R33, R17, R33, !P0 ;  /* 0x0000002111217207 */ /* 0x000fe40004000000 */
[----:B------:R-:W-:-:S02]  /*4900*/  SEL R49, R49, RZ, P0 ;  /* 0x000000ff31317207 */ /* 0x000fc40000000000 */
[----:B------:R-:W-:Y:S02]  /*4910*/  SEL R8, R18, R8, !P5 ;  /* 0x0000000812087207 */ /* 0x000fe40006800000 */
[----:B------:R-:W-:Y:S02]  /*4920*/  SEL R32, R19, R32, !P5 ;  /* 0x0000002013207207 */ /* 0x000fe40006800000 */
[----:B------:R-:W-:Y:S02]  /*4930*/  SEL R48, R48, RZ, P5 ;  /* 0x000000ff30307207 */ /* 0x000fe40002800000 */
[----:B--2---:R-:W-:-:S04]  /*4940*/  ISETP.NE.U32.AND P2, PT, R7, R20, PT ;  /* 0x000000140700720c */ /* 0x004fc80003f45070 */
[----:B------:R-:W-:Y:S02]  /*4950*/  ISETP.NE.AND.EX P2, PT, R31, R21, PT, P2 ;  /* 0x000000151f00720c */ /* 0x000fe40003f45320 */
[----:B------:R-:W-:-:S04]  /*4960*/  ISETP.GT.U32.AND P3, PT, R7, R20, PT ;  /* 0x000000140700720c */ /* 0x000fc80003f64070 */
[----:B------:R-:W-:-:S04]  /*4970*/  ISETP.GT.AND.EX P3, PT, R31, R21, PT, P3 ;  /* 0x000000151f00720c */ /* 0x000fc80003f64330 */
[----:B------:R-:W-:Y:S02]  /*4980*/  SEL R3, RZ, 0xffffffff, P3 ;  /* 0xffffffffff037807 */ /* 0x000fe40001800000 */
[CC--:B------:R-:W-:Y:S02]  /*4990*/  ISETP.GT.U32.AND P3, PT, R6.reuse, R22.reuse, PT ;  /* 0x000000160600720c */ /* 0x0c0fe40003f64070 */
[----:B------:R-:W-:Y:S02]  /*49a0*/  @!P2 SEL R3, RZ, 0xffffffff, !P4 ;  /* 0xffffffffff03a807 */ /* 0x000fe40006000000 */
[----:B------:R-:W-:Y:S02]  /*49b0*/  ISETP.NE.U32.AND P2, PT, R6, R22, PT ;  /* 0x000000160600720c */ /* 0x000fe40003f45070 */
[----:B------:R-:W-:Y:S02]  /*49c0*/  LOP3.LUT R3, R3, 0x1, RZ, 0xc0, !PT ;  /* 0x0000000103037812 */ /* 0x000fe400078ec0ff */
[----:B------:R-:W-:-:S02]  /*49d0*/  ISETP.NE.AND.EX P2, PT, R30, R23, PT, P2 ;  /* 0x000000171e00720c */ /* 0x000fc40003f45320 */
[----:B------:R-:W-:Y:S02]  /*49e0*/  ISETP.GT.AND.EX P3, PT, R30, R23, PT, P3 ;  /* 0x000000171e00720c */ /* 0x000fe40003f64330 */
[----:B------:R-:W-:Y:S02]  /*49f0*/  ISETP.NE.U32.AND P4, PT, R3, 0x1, PT ;  /* 0x000000010300780c */ /* 0x000fe40003f85070 */
[----:B------:R-:W-:Y:S02]  /*4a00*/  SEL R3, RZ, 0xffffffff, P3 ;  /* 0xffffffffff037807 */ /* 0x000fe40001800000 */
[----:B------:R-:W-:-:S04]  /*4a10*/  ISETP.GE.U32.AND P3, PT, R38, R55, PT ;  /* 0x000000372600720c */ /* 0x000fc80003f66070 */
[----:B------:R-:W-:-:S04]  /*4a20*/  ISETP.GE.AND.EX P3, PT, R46, RZ, PT, P3 ;  /* 0x000000ff2e00720c */ /* 0x000fc80003f66330 */
[----:B------:R-:W-:Y:S02]  /*4a30*/  @!P2 SEL R3, RZ, 0xffffffff, !P3 ;  /* 0xffffffffff03a807 */ /* 0x000fe40005800000 */
[----:B------:R-:W-:Y:S02]  /*4a40*/  ISETP.GT.U32.AND P2, PT, R5, R24, PT ;  /* 0x000000180500720c */ /* 0x000fe40003f44070 */
[----:B------:R-:W-:Y:S02]  /*4a50*/  LOP3.LUT R3, R3, 0x1, RZ, 0xc0, !PT ;  /* 0x0000000103037812 */ /* 0x000fe400078ec0ff */
[----:B------:R-:W-:Y:S02]  /*4a60*/  ISETP.GT.AND.EX P2, PT, R29, R25, PT, P2 ;  /* 0x000000191d00720c */ /* 0x000fe40003f44320 */
[----:B------:R-:W-:Y:S02]  /*4a70*/  ISETP.NE.U32.AND P3, PT, R3, 0x1, PT ;  /* 0x000000010300780c */ /* 0x000fe40003f65070 */
[----:B------:R-:W-:-:S02]  /*4a80*/  SEL R3, RZ, 0xffffffff, P2 ;  /* 0xffffffffff037807 */ /* 0x000fc40001000000 */
[----:B------:R-:W-:-:S04]  /*4a90*/  ISETP.NE.U32.AND P2, PT, R5, R24, PT ;  /* 0x000000180500720c */ /* 0x000fc80003f45070 */
[----:B------:R-:W-:Y:S02]  /*4aa0*/  ISETP.NE.AND.EX P6, PT, R29, R25, PT, P2 ;  /* 0x000000191d00720c */ /* 0x000fe40003fc5320 */
[----:B------:R-:W-:-:S04]  /*4ab0*/  ISETP.GE.U32.AND P2, PT, R37, R56, PT ;  /* 0x000000382500720c */ /* 0x000fc80003f46070 */
[----:B------:R-:W-:-:S07]  /*4ac0*/  ISETP.GE.AND.EX P2, PT, R45, RZ, PT, P2 ;  /* 0x000000ff2d00720c */ /* 0x000fce0003f46320 */
[----:B------:R-:W-:-:S04]  /*4ad0*/  @!P6 SEL R3, RZ, 0xffffffff, !P2 ;  /* 0xffffffffff03e807 */ /* 0x000fc80005000000 */
[----:B------:R-:W-:-:S04]  /*4ae0*/  LOP3.LUT R3, R3, 0x1, RZ, 0xc0, !PT ;  /* 0x0000000103037812 */ /* 0x000fc800078ec0ff */
[----:B------:R-:W-:Y:S02]  /*4af0*/  ISETP.NE.U32.AND P2, PT, R3, 0x1, PT ;  /* 0x000000010300780c */ /* 0x000fe40003f45070 */
[----:B------:R-:W-:Y:S02]  /*4b00*/  SEL R3, RZ, 0xffffffff, P1 ;  /* 0xffffffffff037807 */ /* 0x000fe40000800000 */
[----:B------:R-:W-:-:S04]  /*4b10*/  ISETP.NE.U32.AND P1, PT, R4, R26, PT ;  /* 0x0000001a0400720c */ /* 0x000fc80003f25070 */
[----:B------:R-:W-:Y:S02]  /*4b20*/  ISETP.NE.AND.EX P1, PT, R28, R27, PT, P1 ;  /* 0x0000001b1c00720c */ /* 0x000fe40003f25310 */
[----:B------:R-:W-:-:S04]  /*4b30*/  ISETP.GE.U32.AND P6, PT, R36, R56, PT ;  /* 0x000000382400720c */ /* 0x000fc80003fc6070 */
[----:B------:R-:W-:-:S07]  /*4b40*/  ISETP.GE.AND.EX P6, PT, R44, RZ, PT, P6 ;  /* 0x000000ff2c00720c */ /* 0x000fce0003fc6360 */
[----:B------:R-:W-:Y:S02]  /*4b50*/  @!P1 SEL R3, RZ, 0xffffffff, !P6 ;  /* 0xffffffffff039807 */ /* 0x000fe40007000000 */
[----:B------:R-:W-:Y:S02]  /*4b60*/  LOP3.LUT P6, RZ, R2, 0x8, RZ, 0xc0, !PT ;  /* 0x0000000802ff7812 */ /* 0x000fe400078cc0ff */
[----:B------:R-:W-:Y:S02]  /*4b70*/  LOP3.LUT R3, R3, 0x1, RZ, 0xc0, !PT ;  /* 0x0000000103037812 */ /* 0x000fe400078ec0ff */
[----:B------:R-:W-:Y:S02]  /*4b80*/  SEL R11, R12, R11, !P6 ;  /* 0x0000000b0c0b7207 */ /* 0x000fe40007000000 */
[----:B------:R-:W-:Y:S02]  /*4b90*/  SEL R35, R13, R35, !P6 ;  /* 0x000000230d237207 */ /* 0x000fe40007000000 */
[----:B------:R-:W-:-:S02]  /*4ba0*/  SEL R51, R51, RZ, P6 ;  /* 0x000000ff33337207 */ /* 0x000fc40003000000 */
[----:B------:R-:W-:Y:S01]  /*4bb0*/  ISETP.NE.U32.AND P6, PT, R3, 0x1, PT ;  /* 0x000000010300780c */ /* 0x000fe20003fc5070 */
[----:B------:R-:W-:Y:S01]  /*4bc0*/  IMAD.IADD R3, R56, 0x1, R61 ;  /* 0x0000000138037824 */ /* 0x000fe200078e023d */
[----:B------:R-:W-:-:S03]  /*4bd0*/  LOP3.LUT P1, RZ, R2, 0x10, RZ, 0xc0, !PT ;  /* 0x0000001002ff7812 */ /* 0x000fc6000782c0ff */
[----:B------:R-:W-:Y:S01]  /*4be0*/  IMAD R53, R61, 0x3, R3 ;  /* 0x000000033d357824 */ /* 0x000fe200078e0203 */
[----:B------:R-:W-:Y:S02]  /*4bf0*/  SEL R10, R14, R10, !P1 ;  /* 0x0000000a0e0a7207 */ /* 0x000fe40004800000 */
[----:B------:R-:W-:Y:S02]  /*4c00*/  SEL R34, R15, R34, !P1 ;  /* 0x000000220f227207 */ /* 0x000fe40004800000 */
[----:B------:R-:W-:Y:S02]  /*4c10*/  SEL R50, R50, RZ, P1 ;  /* 0x000000ff32327207 */ /* 0x000fe40000800000 */
[----:B------:R-:W-:Y:S02]  /*4c20*/  ISETP.GE.U32.AND P1, PT, R53, R54, PT ;  /* 0x000000363500720c */ /* 0x000fe40003f26070 */
[C---:B------:R-:W-:Y:S02]  /*4c30*/  SEL R39, R55.reuse, R39, !P4 ;  /* 0x0000002737277207 */ /* 0x040fe40006000000 */
[----:B------:R-:W-:-:S02]  /*4c40*/  SEL R38, R55, R38, !P3 ;  /* 0x0000002637267207 */ /* 0x000fc40005800000 */
[C---:B------:R-:W-:Y:S02]  /*4c50*/  SEL R37, R56.reuse, R37, !P2 ;  /* 0x0000002538257207 */ /* 0x040fe40005000000 */
[----:B------:R-:W-:Y:S02]  /*4c60*/  SEL R36, R56, R36, !P6 ;  /* 0x0000002438247207 */ /* 0x000fe40007000000 */
[----:B------:R-:W-:Y:S02]  /*4c70*/  SEL R7, R20, R7, !P4 ;  /* 0x0000000714077207 */ /* 0x000fe40006000000 */
[----:B------:R-:W-:Y:S02]  /*4c80*/  SEL R31, R21, R31, !P4 ;  /* 0x0000001f151f7207 */ /* 0x000fe40006000000 */
[----:B------:R-:W-:Y:S02]  /*4c90*/  SEL R47, R47, RZ, P4 ;  /* 0x000000ff2f2f7207 */ /* 0x000fe40002000000 */
[----:B------:R-:W-:-:S02]  /*4ca0*/  SEL R6, R22, R6, !P3 ;  /* 0x0000000616067207 */ /* 0x000fc40005800000 */
[----:B------:R-:W-:Y:S02]  /*4cb0*/  SEL R30, R23, R30, !P3 ;  /* 0x0000001e171e7207 */ /* 0x000fe40005800000 */
[----:B------:R-:W-:Y:S02]  /*4cc0*/  SEL R46, R46, RZ, P3 ;  /* 0x000000ff2e2e7207 */ /* 0x000fe40001800000 */
[----:B------:R-:W-:Y:S02]  /*4cd0*/  SEL R5, R24, R5, !P2 ;  /* 0x0000000518057207 */ /* 0x000fe40005000000 */
[----:B------:R-:W-:Y:S02]  /*4ce0*/  SEL R29, R25, R29, !P2 ;  /* 0x0000001d191d7207 */ /* 0x000fe40005000000 */
[----:B------:R-:W-:Y:S02]  /*4cf0*/  SEL R45, R45, RZ, P2 ;  /* 0x000000ff2d2d7207 */ /* 0x000fe40001000000 */
[----:B------:R-:W-:-:S02]  /*4d00*/  SEL R4, R26, R4, !P6 ;  /* 0x000000041a047207 */ /* 0x000fc40007000000 */
[----:B------:R-:W-:Y:S02]  /*4d10*/  SEL R28, R27, R28, !P6 ;  /* 0x0000001c1b1c7207 */ /* 0x000fe40007000000 */
[----:B------:R-:W-:Y:S01]  /*4d20*/  SEL R44, R44, RZ, P6 ;  /* 0x000000ff2c2c7207 */ /* 0x000fe20003000000 */
[----:B------:R-:W-:Y:S06]  /*4d30*/  @!P1 BRA `(.L_x_2583) ;  /* 0xfffffff400bc9947 */ /* 0x000fec000383ffff */
[----:B------:R-:W-:Y:S05]  /*4d40*/  BSYNC.RECONVERGENT B1 ;  /* 0x0000000000017941 */ /* 0x000fea0003800200 */
.L_x_2582:
[----:B------:R-:W-:Y:S05]  /*4d50*/  BSYNC.RECONVERGENT B0 ;  /* 0x0000000000007941 */ /* 0x000fea0003800200 */
.L_x_2581:
[----:B------:R-:W-:Y:S01]  /*4d60*/  ISETP.GE.U32.AND P1, PT, R3, R54, PT ;  /* 0x000000360300720c */ /* 0x000fe20003f26070 */
[----:B------:R-:W-:-:S12]  /*4d70*/  BSSY.RECONVERGENT B0, `(.L_x_2584) ;  /* 0x000001b000007945 */ /* 0x000fd80003800200 */
[----:B------:R-:W-:Y:S05]  /*4d80*/  @P1 BRA `(.L_x_2585) ;  /* 0x0000000000641947 */ /* 0x000fea0003800000 */
[----:B------:R-:W-:Y:S02]  /*4d90*/  IMAD R2, R60, R3, RZ ;  /* 0x000000033c027224 */ /* 0x000fe400078e02ff */
[----:B------:R-:W-:-:S03]  /*4da0*/  IMAD.MOV.U32 R53, RZ, RZ, R0 ;  /* 0x000000ffff357224 */ /* 0x000fc600078e0000 */
        /* <DEDUP_REMOVED lines=23> */
.L_x_2585:
[----:B------:R-:W-:Y:S05]  /*4f20*/  BSYNC.RECONVERGENT B0 ;  /* 0x0000000000007941 */ /* 0x000fea0003800200 */
.L_x_2584:
        /* <DEDUP_REMOVED lines=73> */
[----:B------:R-:W-:Y:S02]  /*53c0*/  IADD3 R61, PT, PT, R3, R61, RZ ;  /* 0x0000003d033d7210 */ /* 0x000fe40007ffe0ff */
[----:B------:R-:W-:Y:S02]  /*53d0*/  ISETP.GT.AND.EX P4, PT, R31, R21, PT, P4 ;  /* 0x000000151f00720c */ /* 0x000fe40003f84340 */
[----:B------:R-:W-:-:S02]  /*53e0*/  ISETP.GE.AND.EX P3, PT, R47, RZ, PT, P3 ;  /* 0x000000ff2f00720c */ /* 0x000fc40003f66330 */
[----:B------:R-:W-:Y:S02]  /*53f0*/  ISETP.GE.AND.EX P5, PT, R46, RZ, PT, P5 ;  /* 0x000000ff2e00720c */ /* 0x000fe40003fa6350 */
[----:B------:R-:W-:Y:S02]  /*5400*/  SEL R2, RZ, 0xffffffff, P2 ;  /* 0xffffffffff027807 */ /* 0x000fe40001000000 */
[----:B------:R-:W-:Y:S02]  /*5410*/  ISETP.GE.U32.AND P2, PT, R61, R54, PT ;  /* 0x000000363d00720c */ /* 0x000fe40003f46070 */
        /* <DEDUP_REMOVED lines=44> */
.L_x_2587:
[----:B------:R-:W-:Y:S05]  /*56e0*/  BSYNC.RECONVERGENT B0 ;  /* 0x0000000000007941 */ /* 0x000fea0003800200 */
.L_x_2586:
        /* <DEDUP_REMOVED lines=85> */
.L_x_2580:
[----:B------:R-:W1:Y:S01]  /*5c40*/  LDCU UR4, c[0x0][0x3a4] ;  /* 0x00007480ff0477ac */ /* 0x000e620008000800 */
[----:B------:R-:W2:Y:S01]  /*5c50*/  LDC R4, c[0x0][0x388] ;  /* 0x0000e200ff047b82 */ /* 0x000ea20000000800 */
[----:B------:R-:W-:Y:S07]  /*5c60*/  BSSY.RECONVERGENT B0, `(.L_x_2588) ;  /* 0x00004c3000007945 */ /* 0x000fee0003800200 */
[----:B------:R-:W3:Y:S08]  /*5c70*/  LDC R32, c[0x0][0x38c] ;  /* 0x0000e300ff207b82 */ /* 0x000ef00000000800 */
[----:B------:R-:W4:Y:S01]  /*5c80*/  LDC R42, c[0x0][0x390] ;  /* 0x0000e400ff2a7b82 */ /* 0x000f220000000800 */
[----:B-1----:R-:W-:-:S04]  /*5c90*/  IMAD.U32 R41, RZ, RZ, UR4 ;  /* 0x00000004ff297e24 */ /* 0x002fc8000f8e00ff */
[----:B------:R-:W-:-:S03]  /*5ca0*/  IMAD R3, R41, 0x3, R2 ;  /* 0x0000000329037824 */ /* 0x000fc600078e0202 */
[----:B------:R-:W1:Y:S01]  /*5cb0*/  LDC R50, c[0x0][0x394] ;  /* 0x0000e500ff327b82 */ /* 0x000e620000000800 */
[----:B--2---:R-:W-:Y:S01]  /*5cc0*/  IMAD.MOV.U32 R5, RZ, RZ, R4 ;  /* 0x000000ffff057224 */ /* 0x004fe200078e0004 */
[----:B------:R-:W-:Y:S01]  /*5cd0*/  ISETP.GE.U32.AND P0, PT, R3, R54, PT ;  /* 0x000000360300720c */ /* 0x000fe20003f06070 */
[----:B------:R-:W-:Y:S02]  /*5ce0*/  IMAD.MOV.U32 R3, RZ, RZ, R2 ;  /* 0x000000ffff037224 */ /* 0x000fe400078e0002 */
[--C-:B------:R-:W-:Y:S02]  /*5cf0*/  IMAD.MOV.U32 R6, RZ, RZ, R4.reuse ;  /* 0x000000ffff067224 */ /* 0x100fe400078e0004 */
[--C-:B0-----:R-:W-:Y:S01]  /*5d00*/  IMAD.MOV.U32 R7, RZ, RZ, R4.reuse ;  /* 0x000000ffff077224 */ /* 0x101fe200078e0004 */
[----:B---3--:R-:W-:Y:S01]  /*5d10*/  MOV R36, R32 ;  /* 0x0000002000247202 */ /* 0x008fe20000000f00 */
[--C-:B------:R-:W-:Y:S02]  /*5d20*/  IMAD.MOV.U32 R8, RZ, RZ, R4.reuse ;  /* 0x000000ffff087224 */ /* 0x100fe400078e0004 */
[----:B------:R-:W-:-:S02]  /*5d30*/  IMAD.MOV.U32 R9, RZ, RZ, R4 ;  /* 0x000000ffff097224 */ /* 0x000fc400078e0004 */
[--C-:B------:R-:W-:Y:S02]  /*5d40*/  IMAD.MOV.U32 R10, RZ, RZ, R4.reuse ;  /* 0x000000ffff0a7224 */ /* 0x100fe400078e0004 */
[----:B------:R-:W-:Y:S02]  /*5d50*/  IMAD.MOV.U32 R11, RZ, RZ, R4 ;  /* 0x000000ffff0b7224 */ /* 0x000fe400078e0004 */
[--C-:B------:R-:W-:Y:S02]  /*5d60*/  IMAD.MOV.U32 R33, RZ, RZ, R32.reuse ;  /* 0x000000ffff217224 */ /* 0x100fe400078e0020 */
[--C-:B------:R-:W-:Y:S02]  /*5d70*/  IMAD.MOV.U32 R34, RZ, RZ, R32.reuse ;  /* 0x000000ffff227224 */ /* 0x100fe400078e0020 */
[--C-:B------:R-:W-:Y:S02]  /*5d80*/  IMAD.MOV.U32 R35, RZ, RZ, R32.reuse ;  /* 0x000000ffff237224 */ /* 0x100fe400078e0020 */
[--C-:B------:R-:W-:Y:S01]  /*5d90*/  IMAD.MOV.U32 R37, RZ, RZ, R32.reuse ;  /* 0x000000ffff257224 */ /* 0x100fe200078e0020 */
[----:B-1----:R-:W-:Y:S01]  /*5da0*/  MOV R55, R50 ;  /* 0x0000003200377202 */ /* 0x002fe20000000f00 */
[----:B------:R-:W-:-:S02]  /*5db0*/  IMAD.MOV.U32 R38, RZ, RZ, R32 ;  /* 0x000000ffff267224 */ /* 0x000fc400078e0020 */
[----:B------:R-:W-:Y:S02]  /*5dc0*/  IMAD.MOV.U32 R39, RZ, RZ, R32 ;  /* 0x000000ffff277224 */ /* 0x000fe400078e0020 */
        /* <DEDUP_REMOVED lines=14> */
[----:B------:R-:W0:Y:S01]  /*5eb0*/  LDC R16, c[0x0][0x3d8] ;  /* 0x0000f600ff107b82 */ /* 0x000e220000000800 */
[----:B------:R-:W-:Y:S01]  /*5ec0*/  LOP3.LUT R2, R2, 0xfffffffb, RZ, 0xc0, !PT ;  /* 0xfffffffb02027812 */ /* 0x000fe200078ec0ff */
[--C-:B------:R-:W-:Y:S01]  /*5ed0*/  IMAD.MOV.U32 R43, RZ, RZ, R42.reuse ;  /* 0x000000ffff2b7224 */ /* 0x100fe200078e002a */
[----:B------:R-:W-:Y:S01]  /*5ee0*/  MOV R49, R42 ;  /* 0x0000002a00317202 */ /* 0x000fe20000000f00 */
[----:B------:R-:W-:Y:S01]  /*5ef0*/  IMAD.MOV.U32 R44, RZ, RZ, R42 ;  /* 0x000000ffff2c7224 */ /* 0x000fe200078e002a */
[----:B------:R-:W-:Y:S02]  /*5f00*/  MOV R10, R4 ;  /* 0x00000004000a7202 */ /* 0x000fe40000000f00 */
[C---:B0-----:R-:W-:Y:S01]  /*5f10*/  ISETP.NE.AND P0, PT, R16.reuse, RZ, PT ;  /* 0x000000ff1000720c */ /* 0x041fe20003f05270 */
[----:B------:R-:W-:-:S05]  /*5f20*/  VIADD R16, R16, 0xffffffff ;  /* 0xffffffff10107836 */ /* 0x000fca0000000000 */
[----:B------:R-:W-:Y:S01]  /*5f30*/  VIMNMX.U32 R16, PT, PT, R16, 0x18, PT ;  /* 0x0000001810107848 */ /* 0x000fe20003fe0000 */
[----:B------:R-:W-:-:S06]  /*5f40*/  IMAD.MOV.U32 R45, RZ, RZ, R42 ;  /* 0x000000ffff2d7224 */ /* 0x000fcc00078e002a */
[----:B------:R-:W-:Y:S01]  /*5f50*/  @!P0 IMAD.MOV.U32 R53, RZ, RZ, R0 ;  /* 0x000000ffff358224 */ /* 0x000fe200078e0000 */
[----:B------:R-:W-:Y:S01]  /*5f60*/  @P0 LOP3.LUT R2, R2, 0x4, RZ, 0xfc, !PT ;  /* 0x0000000402020812 */ /* 0x000fe200078efcff */
[--C-:B------:R-:W-:Y:S02]  /*5f70*/  IMAD.MOV.U32 R46, RZ, RZ, R42.reuse ;  /* 0x000000ffff2e7224 */ /* 0x100fe400078e002a */
[--C-:B------:R-:W-:Y:S01]  /*5f80*/  IMAD.MOV.U32 R47, RZ, RZ, R42.reuse ;  /* 0x000000ffff2f7224 */ /* 0x100fe200078e002a */
[----:B------:R0:W5:Y:S01]  /*5f90*/  @!P0 LDG.E.128 R12, desc[UR36][R52.64] ;  /* 0x00000024340c8981 */ /* 0x000162000c1e1d00 */
[----:B------:R-:W-:Y:S02]  /*5fa0*/  IMAD.MOV.U32 R48, RZ, RZ, R42 ;  /* 0x000000ffff307224 */ /* 0x000fe400078e002a */
[--C-:B------:R-:W-:Y:S02]  /*5fb0*/  IMAD.MOV.U32 R51, RZ, RZ, R50.reuse ;  /* 0x000000ffff337224 */ /* 0x100fe400078e0032 */
[----:B------:R-:W-:-:S02]  /*5fc0*/  IMAD.MOV.U32 R55, RZ, RZ, R50 ;  /* 0x000000ffff377224 */ /* 0x000fc400078e0032 */
[--C-:B------:R-:W-:Y:S02]  /*5fd0*/  IMAD.MOV.U32 R56, RZ, RZ, R50.reuse ;  /* 0x000000ffff387224 */ /* 0x100fe400078e0032 */
[--C-:B------:R-:W-:Y:S02]  /*5fe0*/  IMAD.MOV.U32 R58, RZ, RZ, R50.reuse ;  /* 0x000000ffff3a7224 */ /* 0x100fe400078e0032 */
[--C-:B0-----:R-:W-:Y:S02]  /*5ff0*/  IMAD.MOV.U32 R53, RZ, RZ, R50.reuse ;  /* 0x000000ffff357224 */ /* 0x101fe400078e0032 */
        /* <DEDUP_REMOVED lines=13> */
[--C-:B------:R-:W-:Y:S02]  /*60d0*/  IMAD.MOV.U32 R38, RZ, RZ, R32.reuse ;  /* 0x000000ffff267224 */ /* 0x100fe400078e0020 */
[----:B------:R-:W-:-:S02]  /*60e0*/  IMAD.MOV.U32 R39, RZ, RZ, R32 ;  /* 0x000000ffff277224 */ /* 0x000fc400078e0020 */
[----:B------:R-:W-:-:S07]  /*60f0*/  VIADD R40, R16, 0x1 ;  /* 0x0000000110287836 */ /* 0x000fce0000000000 */
.L_x_2595:
[----:B0-----:R-:W0:Y:S02]  /*6100*/  LDC R16, c[0x0][0x3d8] ;  /* 0x0000f600ff107b82 */ /* 0x001e240000000800 */
[----:B0-----:R-:W-:-:S13]  /*6110*/  ISETP.NE.AND P0, PT, R16, RZ, PT ;  /* 0x000000ff1000720c */ /* 0x001fda0003f05270 */
[----:B-----5:R-:W-:Y:S01]  /*6120*/  @!P0 IMAD.MOV.U32 R16, RZ, RZ, R12 ;  /* 0x000000ffff108224 */ /* 0x020fe200078e000c */
[----:B------:R-:W-:Y:S01]  /*6130*/  @!P0 MOV R19, R15 ;  /* 0x0000000f00138202 */ /* 0x000fe20000000f00 */
[----:B------:R-:W-:Y:S02]  /*6140*/  @!P0 IMAD.MOV.U32 R17, RZ, RZ, R13 ;  /* 0x000000ffff118224 */ /* 0x000fe400078e000d */
[--C-:B------:R-:W-:Y:S02]  /*6150*/  @!P0 IMAD.MOV.U32 R18, RZ, RZ, R14.reuse ;  /* 0x000000ffff128224 */ /* 0x100fe400078e000e */
        /* <DEDUP_REMOVED lines=11> */
[----:B------:R-:W-:Y:S01]  /*6210*/  @!P0 IMAD.MOV.U32 R29, RZ, RZ, R13 ;  /* 0x000000ffff1d8224 */ /* 0x000fe200078e000d */
[----:B------:R-:W-:Y:S06]  /*6220*/  @!P0 BRA `(.L_x_2590) ;  /* 0x0000003c00948947 */ /* 0x000fec0003800000 */
[----:B------:R-:W0:Y:S01]  /*6230*/  LDCU.64 UR30, c[0x0][0x3e0] ;  /* 0x00007c00ff1e77ac */ /* 0x000e220008000a00 */
[----:B------:R-:W-:Y:S02]  /*6240*/  HFMA2 R16, -RZ, RZ, 0, 0 ;  /* 0x00000000ff107431 */ /* 0x000fe400000001ff */
        /* <DEDUP_REMOVED lines=294> */
.L_x_2591:
[----:B------:R-:W-:Y:S01]  /*74b0*/  LOP3.LUT R29, R20, 0xfffffff0, RZ, 0xc0, !PT ;  /* 0xfffffff0141d7812 */ /* 0x000fe200078ec0ff */
[----:B------:R-:W1:Y:S03]  /*74c0*/  LDC R54, c[0x0][0x3a4] ;  /* 0x0000e900ff367b82 */ /* 0x000e660000000800 */
[----:B------:R-:W-:-:S05]  /*74d0*/  IADD3 R28, P0, PT, R29, R52, RZ ;  /* 0x000000341d1c7210 */ /* 0x000fca0007f1e0ff */
[----:B------:R-:W-:-:S06]  /*74e0*/  IMAD.X R29, RZ, RZ, R0, P0 ;  /* 0x000000ffff1d7224 */ /* 0x000fcc00000e0600 */
[----:B------:R-:W5:Y:S01]  /*74f0*/  LDG.E.128 R28, desc[UR36][R28.64] ;  /* 0x000000241c1c7981 */ /* 0x000f62000c1e1d00 */
[----:B------:R-:W-:Y:S02]  /*7500*/  IMAD.MOV.U32 R16, RZ, RZ, RZ ;  /* 0x000000ffff107224 */ /* 0x000fe400078e00ff */
[----:B-1----:R-:W-:-:S04]  /*7510*/  IMAD.IADD R17, R3, 0x1, R54 ;  /* 0x0000000103117824 */ /* 0x002fc800078e0236 */
[----:B------:R-:W-:-:S05]  /*7520*/  IMAD.HI.U32 R18, R17, UR30, R16 ;  /* 0x0000001e11127c27 */ /* 0x000fca000f8e0010 */
[----:B------:R-:W-:-:S05]  /*7530*/  SHF.R.U32.HI R20, RZ, UR31, R18 ;  /* 0x0000001fff147c19 */ /* 0x000fca0008011612 */
[----:B------:R-:W-:-:S04]  /*7540*/  IMAD.MOV R19, RZ, RZ, -R20 ;  /* 0x000000ffff137224 */ /* 0x000fc800078e0a14 */
[----:B------:R-:W-:-:S04]  /*7550*/  IMAD R22, R19, UR29, R17 ;  /* 0x0000001d13167c24 */ /* 0x000fc8000f8e0211 */
[----:B------:R-:W-:Y:S01]  /*7560*/  IMAD R22, R22, UR4, RZ ;  /* 0x0000000416167c24 */ /* 0x000fe2000f8e02ff */
[----:B------:R-:W-:Y:S06]  /*7570*/  BRA.U !UP0, `(.L_x_2592) ;  /* 0x0000000d086c7547 */ /* 0x000fec000b800000 */
        /* <DEDUP_REMOVED lines=219> */
.L_x_2592:
[----:B------:R-:W-:-:S04]  /*8330*/  LOP3.LUT R25, R22, 0xfffffff0, RZ, 0xc0, !PT ;  /* 0xfffffff016197812 */ /* 0x000fc800078ec0ff */
[----:B------:R-:W-:-:S05]  /*8340*/  IADD3 R24, P0, PT, R25, R52, RZ ;  /* 0x0000003419187210 */ /* 0x000fca0007f1e0ff */
[----:B------:R-:W-:-:S06]  /*8350*/  IMAD.X R25, RZ, RZ, R0, P0 ;  /* 0x000000ffff197224 */ /* 0x000fcc00000e0600 */
[----:B------:R-:W5:Y:S01]  /*8360*/  LDG.E.128 R24, desc[UR36][R24.64] ;  /* 0x0000002418187981 */ /* 0x000f62000c1e1d00 */
[----:B------:R-:W-:Y:S02]  /*8370*/  IMAD.IADD R17, R17, 0x1, R54 ;  /* 0x0000000111117824 */ /* 0x000fe400078e0236 */
[----:B------:R-:W-:-:S04]  /*8380*/  IMAD.MOV.U32 R16, RZ, RZ, RZ ;  /* 0x000000ffff107224 */ /* 0x000fc800078e00ff */
        /* <DEDUP_REMOVED lines=215> */
[----:B------:R-:W-:Y:S02]  /*9100*/  IMAD R21, R18, UR52, R21 ;  /* 0x0000003412157c24 */ /* 0x000fe4000f8e0215 */
[----:B------:R-:W-:Y:S02]  /*9110*/  @P0 IMAD.MOV.U32 R18, RZ, RZ, RZ ;  /* 0x000000ffff120224 */ /* 0x000fe400078e00ff */
[----:B------:R-:W-:Y:S02]  /*9120*/  IMAD R20, R21, UR27, R20 ;  /* 0x0000001b15147c24 */ /* 0x000fe4000f8e0214 */
[----:B-1----:R-:W-:Y:S02]  /*9130*/  @P0 IMAD.HI.U32 R16, R19, R16, R18 ;  /* 0x0000001013100227 */ /* 0x002fe400078e0012 */
[----:B------:R-:W1:Y:S03]  /*9140*/  @P0 LDC R18, c[0x0][0x4fc] ;  /* 0x00013f00ff120b82 */ /* 0x000e660000000800 */
[----:B------:R-:W-:-:S05]  /*9150*/  @P0 SHF.R.U32.HI R16, RZ, R17, R16 ;  /* 0x00000011ff100219 */ /* 0x000fca0000011610 */
[----:B------:R-:W-:-:S04]  /*9160*/  @P0 IMAD.MOV R17, RZ, RZ, -R16 ;  /* 0x000000ffff110224 */ /* 0x000fc800078e0a10 */
[----:B-1----:R-:W-:-:S04]  /*9170*/  @P0 IMAD R19, R18, R17, R19 ;  /* 0x0000001112130224 */ /* 0x002fc800078e0213 */
[----:B0-----:R-:W-:-:S07]  /*9180*/  @P0 IMAD R20, R19, R22, R20 ;  /* 0x0000001613140224 */ /* 0x001fce00078e0214 */
.L_x_2593:
[----:B------:R-:W-:Y:S01]  /*9190*/  LOP3.LUT R21, R20, 0xfffffff0, RZ, 0xc0, !PT ;  /* 0xfffffff014157812 */ /* 0x000fe200078ec0ff */
[--C-:B------:R-:W-:Y:S02]  /*91a0*/  IMAD.IADD R18, R3, 0x1, R54.reuse ;  /* 0x0000000103127824 */ /* 0x100fe400078e0236 */
[----:B------:R-:W-:Y:S01]  /*91b0*/  IMAD.MOV.U32 R16, RZ, RZ, RZ ;  /* 0x000000ffff107224 */ /* 0x000fe200078e00ff */
[----:B------:R-:W-:Y:S01]  /*91c0*/  IADD3 R20, P0, PT, R21, R52, RZ ;  /* 0x0000003415147210 */ /* 0x000fe20007f1e0ff */
[----:B------:R-:W-:-:S04]  /*91d0*/  IMAD.IADD R17, R18, 0x1, R54 ;  /* 0x0000000112117824 */ /* 0x000fc800078e0236 */
[----:B------:R-:W-:Y:S02]  /*91e0*/  IMAD.X R21, RZ, RZ, R0, P0 ;  /* 0x000000ffff157224 */ /* 0x000fe400000e0600 */
[----:B------:R-:W-:-:S04]  /*91f0*/  IMAD.IADD R17, R17, 0x1, R54 ;  /* 0x0000000111117824 */ /* 0x000fc800078e0236 */
[----:B------:R-:W5:Y:S01]  /*9200*/  LDG.E.128 R20, desc[UR36][R20.64] ;  /* 0x0000002414147981 */ /* 0x000f62000c1e1d00 */
[----:B------:R-:W-:-:S05]  /*9210*/  IMAD.HI.U32 R19, R17, UR30, R16 ;  /* 0x0000001e11137c27 */ /* 0x000fca000f8e0010 */
[----:B------:R-:W-:-:S04]  /*9220*/  SHF.R.U32.HI R19, RZ, UR31, R19 ;  /* 0x0000001fff137c19 */ /* 0x000fc80008011613 */
[----:B------:R-:W-:-:S05]  /*9230*/  IADD3 R16, PT, PT, -R19, RZ, RZ ;  /* 0x000000ff13107210 */ /* 0x000fca0007ffe1ff */
[----:B------:R-:W-:-:S04]  /*9240*/  IMAD R17, R16, UR29, R17 ;  /* 0x0000001d10117c24 */ /* 0x000fc8000f8e0211 */
[----:B------:R-:W-:Y:S01]  /*9250*/  IMAD R41, R17, UR4, RZ ;  /* 0x0000000411297c24 */ /* 0x000fe2000f8e02ff */
[----:B------:R-:W-:Y:S06]  /*9260*/  BRA.U !UP0, `(.L_x_2594) ;  /* 0x0000000d08747547 */ /* 0x000fec000b800000 */
[----:B------:R-:W-:Y:S01]  /*9270*/  IMAD R17, R54, 0x2, R18 ;  /* 0x0000000236117824 */ /* 0x000fe200078e0212 */
[----:B------:R-:W-:-:S03]  /*9280*/  ISETP.NE.AND P0, PT, R40, 0x2, PT ;  /* 0x000000022800780c */ /* 0x000fc60003f05270 */
[----:B------:R-:W-:Y:S02]  /*9290*/  IMAD R18, R16, UR29, R17 ;  /* 0x0000001d10127c24 */ /* 0x000fe4000f8e0211 */
[----:B------:R-:W-:Y:S02]  /*92a0*/  IMAD.MOV.U32 R16, RZ, RZ, RZ ;  /* 0x000000ffff107224 */ /* 0x000fe400078e00ff */
[----:B------:R-:W-:Y:S02]  /*92b0*/  IMAD.MOV.U32 R17, RZ, RZ, R19 ;  /* 0x000000ffff117224 */ /* 0x000fe400078e0013 */
[----:B------:R-:W-:Y:S02]  /*92c0*/  IMAD R18, R18, UR4, RZ ;  /* 0x0000000412127c24 */ /* 0x000fe4000f8e02ff */
        /* <DEDUP_REMOVED lines=215> */
.L_x_2594:
[----:B------:R-:W-:-:S04]  /*a040*/  LOP3.LUT R17, R41, 0xfffffff0, RZ, 0xc0, !PT ;  /* 0xfffffff029117812 */ /* 0x000fc800078ec0ff */
[----:B------:R-:W-:-:S05]  /*a050*/  IADD3 R16, P0, PT, R17, R52, RZ ;  /* 0x0000003411107210 */ /* 0x000fca0007f1e0ff */
[----:B------:R-:W-:-:S06]  /*a060*/  IMAD.X R17, RZ, RZ, R0, P0 ;  /* 0x000000ffff117224 */ /* 0x000fcc00000e0600 */
[----:B------:R-:W5:Y:S02]  /*a070*/  LDG.E.128 R16, desc[UR36][R16.64] ;  /* 0x0000002410107981 */ /* 0x000f64000c1e1d00 */
.L_x_2590:
[CC--:B-----5:R-:W-:Y:S01]  /*a080*/  ISETP.NE.U32.AND P1, PT, R11.reuse, R28.reuse, PT ;  /* 0x0000001c0b00720c */ /* 0x0e0fe20003f25070 */
[----:B------:R-:W1:Y:S01]  /*a090*/  LDCU UR4, c[0x0][0x3a4] ;  /* 0x00007480ff0477ac */ /* 0x000e620008000800 */
[----:B------:R-:W-:Y:S02]  /*a0a0*/  ISETP.GT.U32.AND P2, PT, R11, R28, PT ;  /* 0x0000001c0b00720c */ /* 0x000fe40003f44070 */
[----:B------:R-:W-:Y:S02]  /*a0b0*/  ISETP.NE.AND.EX P1, PT, R39, R29, PT, P1 ;  /* 0x0000001d2700720c */ /* 0x000fe40003f25310 */
[----:B------:R-:W-:Y:S02]  /*a0c0*/  ISETP.GE.U32.AND P0, PT, R49, R3, PT ;  /* 0x000000033100720c */ /* 0x000fe40003f06070 */
[----:B------:R-:W-:Y:S02]  /*a0d0*/  ISETP.GT.AND.EX P2, PT, R39, R29, PT, P2 ;  /* 0x0000001d2700720c */ /* 0x000fe40003f44320 */
[----:B------:R-:W-:-:S02]  /*a0e0*/  ISETP.GE.AND.EX P0, PT, R60, RZ, PT, P0 ;  /* 0x000000ff3c00720c */ /* 0x000fc40003f06300 */
[----:B------:R-:W-:Y:S02]  /*a0f0*/  SEL R41, RZ, 0xffffffff, P2 ;  /* 0xffffffffff297807 */ /* 0x000fe40001000000 */
[-C--:B------:R-:W-:Y:S02]  /*a100*/  ISETP.GT.U32.AND P2, PT, R10, R30.reuse, PT ;  /* 0x0000001e0a00720c */ /* 0x080fe40003f44070 */
[----:B------:R-:W-:Y:S02]  /*a110*/  LOP3.LUT R2, R2, 0xfffffff7, RZ, 0xc0, !PT ;  /* 0xfffffff702027812 */ /* 0x000fe400078ec0ff */
[----:B------:R-:W-:Y:S02]  /*a120*/  @!P1 SEL R41, RZ, 0xffffffff, !P0 ;  /* 0xffffffffff299807 */ /* 0x000fe40004000000 */
[----:B------:R-:W-:Y:S02]  /*a130*/  ISETP.NE.U32.AND P1, PT, R10, R30, PT ;  /* 0x0000001e0a00720c */ /* 0x000fe40003f25070 */
[----:B------:R-:W-:-:S02]  /*a140*/  ISETP.GE.U32.AND P0, PT, R48, R3, PT ;  /* 0x000000033000720c */ /* 0x000fc40003f06070 */
[CC--:B------:R-:W-:Y:S02]  /*a150*/  ISETP.NE.AND.EX P1, PT, R38.reuse, R31.reuse, PT, P1 ;  /* 0x0000001f2600720c */ /* 0x0c0fe40003f25310 */
[----:B------:R-:W-:Y:S02]  /*a160*/  LOP3.LUT R41, R41, 0x1, RZ, 0xc0, !PT ;  /* 0x0000000129297812 */ /* 0x000fe400078ec0ff */
[----:B------:R-:W-:Y:S02]  /*a170*/  ISETP.GT.AND.EX P2, PT, R38, R31, PT, P2 ;  /* 0x0000001f2600720c */ /* 0x000fe40003f44320 */
[----:B------:R-:W-:Y:S02]  /*a180*/  ISETP.GE.AND.EX P0, PT, R59, RZ, PT, P0 ;  /* 0x000000ff3b00720c */ /* 0x000fe40003f06300 */
[----:B------:R-:W-:Y:S02]  /*a190*/  ISETP.NE.U32.AND P6, PT, R41, 0x1, PT ;  /* 0x000000012900780c */ /* 0x000fe40003fc5070 */
[----:B------:R-:W-:-:S02]  /*a1a0*/  SEL R41, RZ, 0xffffffff, P2 ;  /* 0xffffffffff297807 */ /* 0x000fc40001000000 */
[----:B------:R-:W-:Y:S02]  /*a1b0*/  SEL R49, R3, R49, !P6 ;  /* 0x0000003103317207 */ /* 0x000fe40007000000 */
[----:B------:R-:W-:Y:S02]  /*a1c0*/  @!P1 SEL R41, RZ, 0xffffffff, !P0 ;  /* 0xffffffffff299807 */ /* 0x000fe40004000000 */
[-C--:B------:R-:W-:Y:S02]  /*a1d0*/  ISETP.NE.U32.AND P0, PT, R9, R24.reuse, PT ;  /* 0x000000180900720c */ /* 0x080fe40003f05070 */
[----:B------:R-:W-:Y:S02]  /*a1e0*/  LOP3.LUT R41, R41, 0x1, RZ, 0xc0, !PT ;  /* 0x0000000129297812 */ /* 0x000fe400078ec0ff */
[-C--:B------:R-:W-:Y:S02]  /*a1f0*/  ISETP.NE.AND.EX P0, PT, R37, R25.reuse, PT, P0 ;  /* 0x000000192500720c */ /* 0x080fe40003f05300 */
[----:B------:R-:W-:Y:S01]  /*a200*/  ISETP.NE.U32.AND P5, PT, R41, 0x1, PT ;  /* 0x000000012900780c */ /* 0x000fe20003fa5070 */
[----:B-1----:R-:W-:Y:S01]  /*a210*/  IMAD.U32 R41, RZ, RZ, UR4 ;  /* 0x00000004ff297e24 */ /* 0x002fe2000f8e00ff */
[----:B------:R-:W-:Y:S01]  /*a220*/  ISETP.GT.U32.AND P2, PT, R9, R24, PT ;  /* 0x000000180900720c */ /* 0x000fe20003f44070 */
[----:B------:R-:W1:Y:S01]  /*a230*/  LDCU UR4, c[0x0][0x39c] ;  /* 0x00007380ff0477ac */ /* 0x000e620008000800 */
[C---:B------:R-:W-:Y:S01]  /*a240*/  SEL R48, R3.reuse, R48, !P5 ;  /* 0x0000003003307207 */ /* 0x040fe20006800000 */
[----:B------:R-:W-:Y:S01]  /*a250*/  IMAD.IADD R3, R3, 0x1, R41 ;  /* 0x0000000103037824 */ /* 0x000fe200078e0229 */
[----:B------:R-:W-:-:S02]  /*a260*/  ISETP.GT.AND.EX P2, PT, R37, R25, PT, P2 ;  /* 0x000000192500720c */ /* 0x000fc40003f44320 */
[----:B------:R-:W-:Y:S02]  /*a270*/  @P6 LOP3.LUT R2, R2, 0x8, RZ, 0xfc, !PT ;  /* 0x0000000802026812 */ /* 0x000fe400078efcff */
[----:B------:R-:W-:Y:S02]  /*a280*/  ISETP.GE.U32.AND P1, PT, R47, R3, PT ;  /* 0x000000032f00720c */ /* 0x000fe40003f26070 */
[----:B------:R-:W-:Y:S02]  /*a290*/  SEL R54, RZ, 0xffffffff, P2 ;  /* 0xffffffffff367807 */ /* 0x000fe40001000000 */
[----:B------:R-:W-:Y:S02]  /*a2a0*/  ISETP.GE.AND.EX P1, PT, R58, RZ, PT, P1 ;  /* 0x000000ff3a00720c */ /* 0x000fe40003f26310 */
[----:B------:R-:W-:Y:S02]  /*a2b0*/  ISETP.GT.U32.AND P2, PT, R8, R26, PT ;  /* 0x0000001a0800720c */ /* 0x000fe40003f44070 */
[----:B------:R-:W-:-:S02]  /*a2c0*/  @!P0 SEL R54, RZ, 0xffffffff, !P1 ;  /* 0xffffffffff368807 */ /* 0x000fc40004800000 */
[----:B------:R-:W-:Y:S02]  /*a2d0*/  ISETP.NE.U32.AND P0, PT, R8, R26, PT ;  /* 0x0000001a0800720c */ /* 0x000fe40003f05070 */
[----:B------:R-:W-:Y:S02]  /*a2e0*/  ISETP.GE.U32.AND P3, PT, R46, R3, PT ;  /* 0x000000032e00720c */ /* 0x000fe40003f66070 */
[-C--:B------:R-:W-:Y:S02]  /*a2f0*/  ISETP.NE.AND.EX P0, PT, R36, R27.reuse, PT, P0 ;  /* 0x0000001b2400720c */ /* 0x080fe40003f05300 */
[----:B------:R-:W-:Y:S02]  /*a300*/  LOP3.LUT R54, R54, 0x1, RZ, 0xc0, !PT ;  /* 0x0000000136367812 */ /* 0x000fe400078ec0ff */
[----:B------:R-:W-:Y:S02]  /*a310*/  ISETP.GT.AND.EX P2, PT, R36, R27, PT, P2 ;  /* 0x0000001b2400720c */ /* 0x000fe40003f44320 */
[----:B------:R-:W-:-:S02]  /*a320*/  ISETP.GE.AND.EX P3, PT, R56, RZ, PT, P3 ;  /* 0x000000ff3800720c */ /* 0x000fc40003f66330 */
[----:B------:R-:W-:Y:S02]  /*a330*/  ISETP.NE.U32.AND P1, PT, R54, 0x1, PT ;  /* 0x000000013600780c */ /* 0x000fe40003f25070 */
[----:B------:R-:W-:Y:S02]  /*a340*/  SEL R54, RZ, 0xffffffff, P2 ;  /* 0xffffffffff367807 */ /* 0x000fe40001000000 */
[CC--:B------:R-:W-:Y:S02]  /*a350*/  ISETP.NE.U32.AND P2, PT, R7.reuse, R20.reuse, PT ;  /* 0x000000140700720c */ /* 0x0c0fe40003f45070 */
[----:B------:R-:W-:Y:S02]  /*a360*/  @!P0 SEL R54, RZ, 0xffffffff, !P3 ;  /* 0xffffffffff368807 */ /* 0x000fe40005800000 */
[----:B------:R-:W-:Y:S02]  /*a370*/  ISETP.GT.U32.AND P3, PT, R7, R20, PT ;  /* 0x000000140700720c */ /* 0x000fe40003f64070 */
[----:B------:R-:W-:-:S02]  /*a380*/  LOP3.LUT R54, R54, 0x1, RZ, 0xc0, !PT ;  /* 0x0000000136367812 */ /* 0x000fc400078ec0ff */
[CC--:B------:R-:W-:Y:S02]  /*a390*/  ISETP.NE.AND.EX P2, PT, R35.reuse, R21.reuse, PT, P2 ;  /* 0x000000152300720c */ /* 0x0c0fe40003f45320 */
[----:B------:R-:W-:Y:S02]  /*a3a0*/  ISETP.NE.U32.AND P0, PT, R54, 0x1, PT ;  /* 0x000000013600780c */ /* 0x000fe40003f05070 */
[----:B------:R-:W-:Y:S02]  /*a3b0*/  ISETP.GT.AND.EX P3, PT, R35, R21, PT, P3 ;  /* 0x000000152300720c */ /* 0x000fe40003f64330 */
[C---:B------:R-:W-:Y:S02]  /*a3c0*/  SEL R47, R3.reuse, R47, !P1 ;  /* 0x0000002f032f7207 */ /* 0x040fe40004800000 */
[----:B------:R-:W-:Y:S02]  /*a3d0*/  SEL R46, R3, R46, !P0 ;  /* 0x0000002e032e7207 */ /* 0x000fe40004000000 */
[----:B------:R-:W-:-:S02]  /*a3e0*/  IADD3 R3, PT, PT, R41, R3, RZ ;  /* 0x0000000329037210 */ /* 0x000fc40007ffe0ff */
[----:B------:R-:W-:Y:S02]  /*a3f0*/  SEL R54, RZ, 0xffffffff, P3 ;  /* 0xffffffffff367807 */ /* 0x000fe40001800000 */
[----:B------:R-:W-:Y:S02]  /*a400*/  ISETP.GE.U32.AND P3, PT, R45, R3, PT ;  /* 0x000000032d00720c */ /* 0x000fe40003f66070 */
[----:B------:R-:W-:Y:S02]  /*a410*/  LOP3.LUT R2, R2, 0xffffffef, RZ, 0xc0, !PT ;  /* 0xffffffef02027812 */ /* 0x000fe400078ec0ff */
[----:B------:R-:W-:Y:S02]  /*a420*/  ISETP.GE.AND.EX P3, PT, R55, RZ, PT, P3 ;  /* 0x000000ff3700720c */ /* 0x000fe40003f66330 */
[----:B------:R-:W-:Y:S02]  /*a430*/  @P5 LOP3.LUT R2, R2, 0x10, RZ, 0xfc, !PT ;  /* 0x0000001002025812 */ /* 0x000fe400078efcff */
[----:B------:R-:W-:-:S02]  /*a440*/  @!P2 SEL R54, RZ, 0xffffffff, !P3 ;  /* 0xffffffffff36a807 */ /* 0x000fc40005800000 */
[CC--:B------:R-:W-:Y:S02]  /*a450*/  ISETP.GT.U32.AND P2, PT, R6.reuse, R22.reuse, PT ;  /* 0x000000160600720c */ /* 0x0c0fe40003f44070 */
[----:B------:R-:W-:Y:S02]  /*a460*/  ISETP.NE.U32.AND P3, PT, R6, R22, PT ;  /* 0x000000160600720c */ /* 0x000fe40003f65070 */
[----:B------:R-:W-:Y:S02]  /*a470*/  LOP3.LUT R54, R54, 0x1, RZ, 0xc0, !PT ;  /* 0x0000000136367812 */ /* 0x000fe400078ec0ff */
[CC--:B------:R-:W-:Y:S02]  /*a480*/  ISETP.GT.AND.EX P2, PT, R34.reuse, R23.reuse, PT, P2 ;  /* 0x000000172200720c */ /* 0x0c0fe40003f44320 */
[----:B------:R-:W-:Y:S02]  /*a490*/  ISETP.NE.AND.EX P3, PT, R34, R23, PT, P3 ;  /* 0x000000172200720c */ /* 0x000fe40003f65330 */
[----:B------:R-:W-:-:S02]  /*a4a0*/  ISETP.NE.U32.AND P4, PT, R54, 0x1, PT ;  /* 0x000000013600780c */ /* 0x000fc40003f85070 */
[----:B------:R-:W-:Y:S02]  /*a4b0*/  SEL R54, RZ, 0xffffffff, P2 ;  /* 0xffffffffff367807 */ /* 0x000fe40001000000 */
[----:B------:R-:W-:Y:S02]  /*a4c0*/  ISETP.GE.U32.AND P2, PT, R44, R3, PT ;  /* 0x000000032c00720c */ /* 0x000fe40003f46070 */
[----:B------:R-:W-:Y:S02]  /*a4d0*/  SEL R45, R3, R45, !P4 ;  /* 0x0000002d032d7207 */ /* 0x000fe40006000000 */
[----:B------:R-:W-:Y:S02]  /*a4e0*/  ISETP.GE.AND.EX P2, PT, R53, RZ, PT, P2 ;  /* 0x000000ff3500720c */ /* 0x000fe40003f46320 */
[----:B------:R-:W-:Y:S02]  /*a4f0*/  ISETP.GT.U32.AND P5, PT, R4, R18, PT ;  /* 0x000000120400720c */ /* 0x000fe40003fa4070 */
[----:B------:R-:W-:-:S02]  /*a500*/  @!P3 SEL R54, RZ, 0xffffffff, !P2 ;  /* 0xffffffffff36b807 */ /* 0x000fc40005000000 */
[-C--:B------:R-:W-:Y:S02]  /*a510*/  ISETP.GT.U32.AND P2, PT, R5, R16.reuse, PT ;  /* 0x000000100500720c */ /* 0x080fe40003f44070 */
[----:B------:R-:W-:Y:S02]  /*a520*/  LOP3.LUT R54, R54, 0x1, RZ, 0xc0, !PT ;  /* 0x0000000136367812 */ /* 0x000fe400078ec0ff */
[----:B------:R-:W-:Y:S02]  /*a530*/  ISETP.GT.AND.EX P2, PT, R33, R17, PT, P2 ;  /* 0x000000112100720c */ /* 0x000fe40003f44320 */
[----:B------:R-:W-:Y:S02]  /*a540*/  ISETP.NE.U32.AND P3, PT, R54, 0x1, PT ;  /* 0x000000013600780c */ /* 0x000fe40003f65070 */
[----:B------:R-:W-:Y:S02]  /*a550*/  SEL R54, RZ, 0xffffffff, P2 ;  /* 0xffffffffff367807 */ /* 0x000fe40001000000 */
[----:B------:R-:W-:-:S02]  /*a560*/  ISETP.NE.U32.AND P2, PT, R5, R16, PT ;  /* 0x000000100500720c */ /* 0x000fc40003f45070 */
[C---:B------:R-:W-:Y:S01]  /*a570*/  SEL R44, R3.reuse, R44, !P3 ;  /* 0x0000002c032c7207 */ /* 0x040fe20005800000 */
[----:B------:R-:W-:Y:S01]  /*a580*/  IMAD.IADD R3, R3, 0x1, R41 ;  /* 0x0000000103037824 */ /* 0x000fe200078e0229 */
[----:B------:R-:W-:Y:S02]  /*a590*/  ISETP.NE.AND.EX P6, PT, R33, R17, PT, P2 ;  /* 0x000000112100720c */ /* 0x000fe40003fc5320 */
[----:B------:R-:W-:Y:S02]  /*a5a0*/  ISETP.GT.AND.EX P5, PT, R32, R19, PT, P5 ;  /* 0x000000132000720c */ /* 0x000fe40003fa4350 */
[----:B------:R-:W-:Y:S02]  /*a5b0*/  ISETP.GE.U32.AND P2, PT, R43, R3, PT ;  /* 0x000000032b00720c */ /* 0x000fe40003f46070 */
[----:B------:R-:W-:Y:S02]  /*a5c0*/  SEL R9, R24, R9, !P1 ;  /* 0x0000000918097207 */ /* 0x000fe40004800000 */
[----:B------:R-:W-:-:S02]  /*a5d0*/  ISETP.GE.AND.EX P2, PT, R51, RZ, PT, P2 ;  /* 0x000000ff3300720c */ /* 0x000fc40003f46320 */
[----:B------:R-:W-:Y:S02]  /*a5e0*/  SEL R37, R25, R37, !P1 ;  /* 0x0000002519257207 */ /* 0x000fe40004800000 */
[----:B------:R-:W-:Y:S02]  /*a5f0*/  SEL R58, R58, RZ, P1 ;  /* 0x000000ff3a3a7207 */ /* 0x000fe40000800000 */
[----:B------:R-:W-:Y:S02]  /*a600*/  @!P6 SEL R54, RZ, 0xffffffff, !P2 ;  /* 0xffffffffff36e807 */ /* 0x000fe40005000000 */
[----:B------:R-:W-:Y:S02]  /*a610*/  ISETP.GE.U32.AND P6, PT, R42, R3, PT ;  /* 0x000000032a00720c */ /* 0x000fe40003fc6070 */
[----:B------:R-:W-:Y:S02]  /*a620*/  LOP3.LUT R54, R54, 0x1, RZ, 0xc0, !PT ;  /* 0x0000000136367812 */ /* 0x000fe400078ec0ff */
[----:B------:R-:W-:-:S02]  /*a630*/  ISETP.GE.AND.EX P6, PT, R50, RZ, PT, P6 ;  /* 0x000000ff3200720c */ /* 0x000fc40003fc6360 */
[----:B------:R-:W-:Y:S02]  /*a640*/  ISETP.NE.U32.AND P2, PT, R54, 0x1, PT ;  /* 0x000000013600780c */ /* 0x000fe40003f45070 */
[----:B------:R-:W-:Y:S02]  /*a650*/  SEL R54, RZ, 0xffffffff, P5 ;  /* 0xffffffffff367807 */ /* 0x000fe40002800000 */
[----:B------:R-:W-:Y:S02]  /*a660*/  ISETP.NE.U32.AND P5, PT, R4, R18, PT ;  /* 0x000000120400720c */ /* 0x000fe40003fa5070 */
[----:B------:R-:W-:Y:S02]  /*a670*/  SEL R43, R3, R43, !P2 ;  /* 0x0000002b032b7207 */ /* 0x000fe40005000000 */
[----:B------:R-:W-:Y:S02]  /*a680*/  ISETP.NE.AND.EX P5, PT, R32, R19, PT, P5 ;  /* 0x000000132000720c */ /* 0x000fe40003fa5350 */
[----:B------:R-:W-:-:S02]  /*a690*/  SEL R8, R26, R8, !P0 ;  /* 0x000000081a087207 */ /* 0x000fc40004000000 */
[----:B------:R-:W-:Y:S02]  /*a6a0*/  SEL R36, R27, R36, !P0 ;  /* 0x000000241b247207 */ /* 0x000fe40004000000 */
[----:B------:R-:W-:Y:S02]  /*a6b0*/  SEL R56, R56, RZ, P0 ;  /* 0x000000ff38387207 */ /* 0x000fe40000000000 */
[----:B------:R-:W-:Y:S02]  /*a6c0*/  SEL R7, R20, R7, !P4 ;  /* 0x0000000714077207 */ /* 0x000fe40006000000 */
[----:B------:R-:W-:Y:S02]  /*a6d0*/  SEL R35, R21, R35, !P4 ;  /* 0x0000002315237207 */ /* 0x000fe40006000000 */
[----:B------:R-:W-:Y:S02]  /*a6e0*/  SEL R55, R55, RZ, P4 ;  /* 0x000000ff37377207 */ /* 0x000fe40002000000 */
[----:B------:R-:W-:-:S02]  /*a6f0*/  @!P5 SEL R54, RZ, 0xffffffff, !P6 ;  /* 0xffffffffff36d807 */ /* 0x000fc40007000000 */
[----:B------:R-:W-:Y:S02]  /*a700*/  LOP3.LUT P5, RZ, R2, 0x10, RZ, 0xc0, !PT ;  /* 0x0000001002ff7812 */ /* 0x000fe400078ac0ff */
[----:B------:R-:W-:Y:S02]  /*a710*/  LOP3.LUT R54, R54, 0x1, RZ, 0xc0, !PT ;  /* 0x0000000136367812 */ /* 0x000fe400078ec0ff */
[----:B------:R-:W-:Y:S02]  /*a720*/  SEL R10, R30, R10, !P5 ;  /* 0x0000000a1e0a7207 */ /* 0x000fe40006800000 */
[----:B------:R-:W-:Y:S02]  /*a730*/  SEL R38, R31, R38, !P5 ;  /* 0x000000261f267207 */ /* 0x000fe40006800000 */
[----:B------:R-:W-:Y:S02]  /*a740*/  SEL R59, R59, RZ, P5 ;  /* 0x000000ff3b3b7207 */ /* 0x000fe40002800000 */
[----:B------:R-:W-:Y:S01]  /*a750*/  ISETP.NE.U32.AND P5, PT, R54, 0x1, PT ;  /* 0x000000013600780c */ /* 0x000fe20003fa5070 */
[----:B-1----:R-:W-:Y:S01]  /*a760*/  IMAD.U32 R54, RZ, RZ, UR4 ;  /* 0x00000004ff367e24 */ /* 0x002fe2000f8e00ff */
[----:B------:R-:W-:-:S02]  /*a770*/  LOP3.LUT P6, RZ, R2, 0x8, RZ, 0xc0, !PT ;  /* 0x0000000802ff7812 */ /* 0x000fc400078cc0ff */
[C---:B------:R-:W-:Y:S01]  /*a780*/  SEL R42, R3.reuse, R42, !P5 ;  /* 0x0000002a032a7207 */ /* 0x040fe20006800000 */
[----:B------:R-:W-:Y:S01]  /*a790*/  IMAD.IADD R3, R3, 0x1, R41 ;  /* 0x0000000103037824 */ /* 0x000fe200078e0229 */
[----:B------:R-:W-:Y:S02]  /*a7a0*/  SEL R11, R28, R11, !P6 ;  /* 0x0000000b1c0b7207 */ /* 0x000fe40007000000 */
[----:B------:R-:W-:Y:S01]  /*a7b0*/  SEL R39, R29, R39, !P6 ;  /* 0x000000271d277207 */ /* 0x000fe20007000000 */
[----:B------:R-:W-:Y:S01]  /*a7c0*/  IMAD R61, R41, 0x3, R3 ;  /* 0x00000003293d7824 */ /* 0x000fe200078e0203 */
[----:B------:R-:W-:Y:S02]  /*a7d0*/  SEL R60, R60, RZ, P6 ;  /* 0x000000ff3c3c7207 */ /* 0x000fe40003000000 */
[----:B------:R-:W-:Y:S02]  /*a7e0*/  SEL R6, R22, R6, !P3 ;  /* 0x0000000616067207 */ /* 0x000fe40005800000 */
[----:B------:R-:W-:-:S02]  /*a7f0*/  ISETP.GE.U32.AND P1, PT, R61, R54, PT ;  /* 0x000000363d00720c */ /* 0x000fc40003f26070 */
        /* <DEDUP_REMOVED lines=9> */
.L_x_2589:
[----:B0-----:R-:W-:Y:S05]  /*a890*/  BSYNC.RECONVERGENT B0 ;  /* 0x0000000000007941 */ /* 0x001fea0003800200 */
.L_x_2588:
[----:B------:R-:W-:Y:S01]  /*a8a0*/  ISETP.GE.U32.AND P0, PT, R3, R54, PT ;  /* 0x000000360300720c */ /* 0x000fe20003f06070 */
[----:B------:R-:W-:Y:S01]  /*a8b0*/  STL [R1+0x10], R16 ;  /* 0x0000101001007387 */ /* 0x000fe20000100800 */
[----:B------:R-:W-:Y:S03]  /*a8c0*/  BSSY.RECONVERGENT B0, `(.L_x_2596) ;  /* 0x0000482000007945 */ /* 0x000fe60003800200 */
[----:B------:R-:W-:Y:S04]  /*a8d0*/  STL [R1+0x14], R17 ;  /* 0x0000141101007387 */ /* 0x000fe80000100800 */
[----:B------:R-:W-:Y:S04]  /*a8e0*/  STL [R1+0x18], R18 ;  /* 0x0000181201007387 */ /* 0x000fe80000100800 */
[----:B------:R-:W-:Y:S04]  /*a8f0*/  STL [R1+0x1c], R19 ;  /* 0x00001c1301007387 */ /* 0x000fe80000100800 */
[----:B------:R0:W-:Y:S04]  /*a900*/  STL [R1+0x8], R22 ;  /* 0x0000081601007387 */ /* 0x0001e80000100800 */
[----:B------:R1:W-:Y:S04]  /*a910*/  STL [R1+0xc], R23 ;  /* 0x00000c1701007387 */ /* 0x0003e80000100800 */
[----:B------:R2:W-:Y:S04]  /*a920*/  STL [R1], R20 ;  /* 0x0000001401007387 */ /* 0x0005e80000100800 */
[----:B------:R3:W-:Y:S01]  /*a930*/  STL [R1+0x4], R21 ;  /* 0x0000041501007387 */ /* 0x0007e20000100800 */
[----:B0-----:R-:W-:-:S02]  /*a940*/  IMAD.MOV.U32 R22, RZ, RZ, R30 ;  /* 0x000000ffff167224 */ /* 0x001fc400078e001e */
[----:B-1----:R-:W-:Y:S02]  /*a950*/  IMAD.MOV.U32 R23, RZ, RZ, R31 ;  /* 0x000000ffff177224 */ /* 0x002fe400078e001f */
[----:B--2---:R-:W-:Y:S02]  /*a960*/  IMAD.MOV.U32 R20, RZ, RZ, R28 ;  /* 0x000000ffff147224 */ /* 0x004fe400078e001c */
[----:B---3--:R-:W-:Y:S01]  /*a970*/  IMAD.MOV.U32 R21, RZ, RZ, R29 ;  /* 0x000000ffff157224 */ /* 0x008fe200078e001d */
[----:B------:R-:W-:Y:S06]  /*a980*/  @P0 BRA `(.L_x_2597) ;  /* 0x0000004400d40947 */ /* 0x000fec0003800000 */
[----:B------:R-:W0:Y:S01]  /*a990*/  LDC R19, c[0x0][0x3d8] ;  /* 0x0000f600ff137b82 */ /* 0x000e220000000800 */
[----:B------:R-:W-:Y:S01]  /*a9a0*/  IMAD.MOV.U32 R0, RZ, RZ, -0x1 ;  /* 0xffffffffff007424 */ /* 0x000fe200078e00ff */
[----:B------:R-:W-:Y:S02]  /*a9b0*/  CS2R R12, SRZ ;  /* 0x00000000000c7805 */ /* 0x000fe4000001ff00 */
[C---:B0-----:R-:W-:Y:S02]  /*a9c0*/  ISETP.NE.AND P0, PT, R19.reuse, RZ, PT ;  /* 0x000000ff1300720c */ /* 0x041fe40003f05270 */
[----:B------:R-:W-:-:S05]  /*a9d0*/  VIADDMNMX.U32 R0, R19, R0, 0x18, PT ;  /* 0x0000001813007446 */ /* 0x000fca0003800000 */
[----:B------:R-:W-:-:S06]  /*a9e0*/  VIADD R0, R0, 0x1 ;  /* 0x0000000100007836 */ /* 0x000fcc0000000000 */
[----:B------:R-:W-:Y:S05]  /*a9f0*/  @!P0 BRA `(.L_x_2598) ;  /* 0x00000010004c8947 */ /* 0x000fea0003800000 */
        /* <DEDUP_REMOVED lines=273> */
.L_x_2599:
[----:B------:R-:W-:Y:S01]  /*bb10*/  SHF.R.U32.HI R12, RZ, 0x4, R2 ;  /* 0x00000004ff0c7819 */ /* 0x000fe20000011602 */
[----:B------:R-:W-:-:S07]  /*bb20*/  IMAD.MOV.U32 R13, RZ, RZ, RZ ;  /* 0x000000ffff0d7224 */ /* 0x000fce00078e00ff */
.L_x_2598:
[----:B------:R-:W0:Y:S02]  /*bb30*/  LDCU.64 UR4, c[0x0][0x768] ;  /* 0x0000ed00ff0477ac */ /* 0x000e240008000a00 */
[----:B0-----:R-:W-:-:S05]  /*bb40*/  IADD3 R57, P1, PT, R57, UR4, RZ ;  /* 0x0000000439397c10 */ /* 0x001fca000ff3e0ff */
        /* <DEDUP_REMOVED lines=282> */
.L_x_2601:
[----:B------:R-:W-:Y:S01]  /*ccf0*/  SHF.R.U32.HI R14, RZ, 0x4, R2 ;  /* 0x00000004ff0e7819 */ /* 0x000fe20000011602 */
[----:B------:R-:W-:-:S07]  /*cd00*/  IMAD.MOV.U32 R15, RZ, RZ, RZ ;  /* 0x000000ffff0f7224 */ /* 0x000fce00078e00ff */
.L_x_2600:
        /* <DEDUP_REMOVED lines=281> */
.L_x_2603:
[----:B------:R-:W-:Y:S01]  /*dea0*/  SHF.R.U32.HI R14, RZ, 0x4, R2 ;  /* 0x00000004ff0e7819 */ /* 0x000fe20000011602 */
[----:B------:R-:W-:-:S07]  /*deb0*/  IMAD.MOV.U32 R15, RZ, RZ, RZ ;  /* 0x000000ffff0f7224 */ /* 0x000fce00078e00ff */
.L_x_2602:
[----:B------:R-:W-:-:S04]  /*dec0*/  LEA R16, P1, R14, R57, 0x4 ;  /* 0x000000390e107211 */ /* 0x000fc800078220ff */
[----:B------:R-:W-:-:S05]  /*ded0*/  LEA.HI.X R17, R14, R18, R15, 0x4, P1 ;  /* 0x000000120e117211 */ /* 0x000fca00008f240f */
[----:B------:R-:W2:Y:S01]  /*dee0*/  LDG.E.128 R28, desc[UR36][R16.64] ;  /* 0x00000024101c7981 */ /* 0x000ea2000c1e1d00 */
[----:B------:R-:W-:-:S05]  /*def0*/  IMAD.IADD R13, R41, 0x1, R13 ;  /* 0x00000001290d7824 */ /* 0x000fca00078e020d */
[----:B------:R-:W-:Y:S01]  /*df00*/  ISETP.GE.U32.AND P1, PT, R13, R54, PT ;  /* 0x000000360d00720c */ /* 0x000fe20003f26070 */
[----:B--2---:R0:W-:Y:S04]  /*df10*/  STL.64 [R1], R28 ;  /* 0x0000001c01007387 */ /* 0x0041e80000100a00 */
[----:B------:R0:W-:Y:S08]  /*df20*/  STL.64 [R1+0x8], R30 ;  /* 0x0000081e01007387 */ /* 0x0001f00000100a00 */
[----:B------:R-:W-:Y:S05]  /*df30*/  @P1 BRA `(.L_x_2597) ;  /* 0x0000001000681947 */ /* 0x000fea0003800000 */
[----:B------:R-:W-:Y:S01]  /*df40*/  CS2R R14, SRZ ;  /* 0x00000000000e7805 */ /* 0x000fe2000001ff00 */
[----:B------:R-:W-:Y:S06]  /*df50*/  @!P0 BRA `(.L_x_2604) ;  /* 0x00000010004c8947 */ /* 0x000fec0003800000 */
[----:B------:R-:W1:Y:S01]  /*df60*/  LDCU.64 UR4, c[0x0][0x3e0] ;  /* 0x00007c00ff0477ac */ /* 0x000e620008000a00 */
[----:B------:R-:W-:Y:S01]  /*df70*/  IMAD.MOV.U32 R12, RZ, RZ, RZ ;  /* 0x000000ffff0c7224 */ /* 0x000fe200078e00ff */
[----:B------:R-:W-:Y:S01]  /*df80*/  ISETP.NE.AND P0, PT, R19, 0x1, PT ;  /* 0x000000011300780c */ /* 0x000fe20003f05270 */
[----:B------:R-:W2:Y:S02]  /*df90*/  LDCU UR6, c[0x0][0x3dc] ;  /* 0x00007b80ff0677ac */ /* 0x000ea40008000800 */
[----:B-1----:R-:W-:Y:S01]  /*dfa0*/  IMAD.HI.U32 R14, R13, UR4, R12 ;  /* 0x000000040d0e7c27 */ /* 0x002fe2000f8e000c */
[----:B------:R-:W1:Y:S04]  /*dfb0*/  LDCU UR4, c[0x0][0x508] ;  /* 0x0000a100ff0477ac */ /* 0x000e680008000800 */
[----:B------:R-:W-:-:S05]  /*dfc0*/  SHF.R.U32.HI R15, RZ, UR5, R14 ;  /* 0x00000005ff0f7c19 */ /* 0x000fca000801160e */
[----:B------:R-:W-:-:S04]  /*dfd0*/  IMAD.MOV R12, RZ, RZ, -R15 ;  /* 0x000000ffff0c7224 */ /* 0x000fc800078e0a0f */
[----:B--2---:R-:W-:-:S04]  /*dfe0*/  IMAD R2, R12, UR6, R13 ;  /* 0x000000060c027c24 */ /* 0x004fc8000f8e020d */
[----:B-1----:R-:W-:Y:S01]  /*dff0*/  IMAD R2, R2, UR4, RZ ;  /* 0x0000000402027c24 */ /* 0x002fe2000f8e02ff */
        /* <DEDUP_REMOVED lines=21> */
[----:B-1----:R-:W-:Y:S01]  /*e150*/  IMAD R2, R13, UR4, R2 ;  /* 0x000000040d027c24 */ /* 0x002fe2000f8e0202 */
        /* <DEDUP_REMOVED lines=125> */
[----:B------:R-:W2:Y:S03]  /*e930*/  LDCU UR6, c[0x0][0x484] ;  /* 0x00009080ff0677ac */ /* 0x000ea60008000800 */
        /* <DEDUP_REMOVED lines=68> */
[----:B------:R-:W-:-:S04]  /*ed80*/  SHF.R.U32.HI R15, RZ, UR5, R14 ;  /* 0x00000005ff0f7c19 */ /* 0x000fc8000801160e */
[----:B------:R-:W-:-:S05]  /*ed90*/  IADD3 R12, PT, PT, -R15, RZ, RZ ;  /* 0x000000ff0f0c7210 */ /* 0x000fca0007ffe1ff */
        /* <DEDUP_REMOVED lines=45> */
.L_x_2605:
[----:B------:R-:W-:Y:S01]  /*f070*/  SHF.R.U32.HI R14, RZ, 0x4, R2 ;  /* 0x00000004ff0e7819 */ /* 0x000fe20000011602 */
[----:B------:R-:W-:-:S07]  /*f080*/  IMAD.MOV.U32 R15, RZ, RZ, RZ ;  /* 0x000000ffff0f7224 */ /* 0x000fce00078e00ff */
.L_x_2604:
[----:B------:R-:W-:-:S04]  /*f090*/  LEA R12, P0, R14, R57, 0x4 ;  /* 0x000000390e0c7211 */ /* 0x000fc800078020ff */
[----:B------:R-:W-:-:S06]  /*f0a0*/  LEA.HI.X R13, R14, R18, R15, 0x4, P0 ;  /* 0x000000120e0d7211 */ /* 0x000fcc00000f240f */
[----:B------:R-:W2:Y:S04]  /*f0b0*/  LDG.E.128 R12, desc[UR36][R12.64] ;  /* 0x000000240c0c7981 */ /* 0x000ea8000c1e1d00 */
[----:B--2---:R1:W-:Y:S04]  /*f0c0*/  STL.64 [R1+0x10], R12 ;  /* 0x0000100c01007387 */ /* 0x0043e80000100a00 */
[----:B------:R1:W-:Y:S02]  /*f0d0*/  STL.64 [R1+0x18], R14 ;  /* 0x0000180e01007387 */ /* 0x0003e40000100a00 */
.L_x_2597:
[----:B------:R-:W-:Y:S05]  /*f0e0*/  BSYNC.RECONVERGENT B0 ;  /* 0x0000000000007941 */ /* 0x000fea0003800200 */
.L_x_2596:
[----:B------:R-:W-:Y:S01]  /*f0f0*/  ISETP.GE.U32.AND P0, PT, R3, R54, PT ;  /* 0x000000360300720c */ /* 0x000fe20003f06070 */
[----:B------:R-:W-:-:S12]  /*f100*/  BSSY.RECONVERGENT B0, `(.L_x_2606) ;  /* 0x0000083000007945 */ /* 0x000fd80003800200 */
[----:B------:R-:W-:Y:S05]  /*f110*/  @P0 BRA `(.L_x_2607) ;  /* 0x0000000800040947 */ /* 0x000fea0003800000 */
[----:B-----5:R-:W-:Y:S01]  /*f120*/  ISETP.NE.U32.AND P1, PT, R11, R20, PT ;  /* 0x000000140b00720c */ /* 0x020fe20003f25070 */
[----:B-1----:R-:W-:Y:S01]  /*f130*/  IMAD.IADD R12, R3, 0x1, R41 ;  /* 0x00000001030c7824 */ /* 0x002fe200078e0229 */
        /* <DEDUP_REMOVED lines=60> */
[----:B------:R-:W2:Y:S04]  /*f500*/  LDL.LU R16, [R1] ;  /* 0x0000000001107983 */ /* 0x000ea80000300800 */
[----:B------:R-:W3:Y:S04]  /*f510*/  LDL.LU R15, [R1+0x4] ;  /* 0x00000400010f7983 */ /* 0x000ee80000300800 */
[----:B------:R-:W4:Y:S04]  /*f520*/  LDL.LU R14, [R1+0x8] ;  /* 0x00000800010e7983 */ /* 0x000f280000300800 */
[----:B------:R-:W5:Y:S01]  /*f530*/  LDL.LU R13, [R1+0xc] ;  /* 0x00000c00010d7983 */ /* 0x000f620000300800 */
[-C--:B------:R-:W-:Y:S01]  /*f540*/  ISETP.GE.U32.AND P3, PT, R45, R3.reuse, PT ;  /* 0x000000032d00720c */ /* 0x080fe20003f66070 */
[----:B------:R-:W-:Y:S01]  /*f550*/  IMAD.IADD R41, R3, 0x1, R41 ;  /* 0x0000000103297824 */ /* 0x000fe200078e0229 */
[----:B------:R-:W-:-:S02]  /*f560*/  ISETP.GE.U32.AND P5, PT, R44, R3, PT ;  /* 0x000000032c00720c */ /* 0x000fc40003fa6070 */
[----:B------:R-:W-:Y:S02]  /*f570*/  ISETP.GE.AND.EX P3, PT, R55, RZ, PT, P3 ;  /* 0x000000ff3700720c */ /* 0x000fe40003f66330 */
[----:B------:R-:W-:Y:S02]  /*f580*/  ISETP.GE.AND.EX P5, PT, R53, RZ, PT, P5 ;  /* 0x000000ff3500720c */ /* 0x000fe40003fa6350 */
[CC--:B--2---:R-:W-:Y:S02]  /*f590*/  ISETP.NE.U32.AND P1, PT, R7.reuse, R16.reuse, PT ;  /* 0x000000100700720c */ /* 0x0c4fe40003f25070 */
[----:B------:R-:W-:Y:S02]  /*f5a0*/  ISETP.GT.U32.AND P4, PT, R7, R16, PT ;  /* 0x000000100700720c */ /* 0x000fe40003f84070 */
[CC--:B---3--:R-:W-:Y:S02]  /*f5b0*/  ISETP.NE.AND.EX P1, PT, R35.reuse, R15.reuse, PT, P1 ;  /* 0x0000000f2300720c */ /* 0x0c8fe40003f25310 */
[----:B------:R-:W-:-:S02]  /*f5c0*/  ISETP.GT.AND.EX P4, PT, R35, R15, PT, P4 ;  /* 0x0000000f2300720c */ /* 0x000fc40003f84340 */
[CC--:B----4-:R-:W-:Y:S02]  /*f5d0*/  ISETP.NE.U32.AND P0, PT, R6.reuse, R14.reuse, PT ;  /* 0x0000000e0600720c */ /* 0x0d0fe40003f05070 */
[----:B------:R-:W-:Y:S02]  /*f5e0*/  ISETP.GT.U32.AND P2, PT, R6, R14, PT ;  /* 0x0000000e0600720c */ /* 0x000fe40003f44070 */
[CC--:B-----5:R-:W-:Y:S02]  /*f5f0*/  ISETP.NE.AND.EX P0, PT, R34.reuse, R13.reuse, PT, P0 ;  /* 0x0000000d2200720c */ /* 0x0e0fe40003f05300 */
[----:B------:R-:W-:Y:S02]  /*f600*/  ISETP.GT.AND.EX P2, PT, R34, R13, PT, P2 ;  /* 0x0000000d2200720c */ /* 0x000fe40003f44320 */
[----:B------:R-:W-:Y:S02]  /*f610*/  SEL R0, RZ, 0xffffffff, P4 ;  /* 0xffffffffff007807 */ /* 0x000fe40002000000 */
[----:B------:R-:W-:-:S02]  /*f620*/  SEL R2, RZ, 0xffffffff, P2 ;  /* 0xffffffffff027807 */ /* 0x000fc40001000000 */
[----:B------:R-:W-:Y:S02]  /*f630*/  ISETP.GE.U32.AND P2, PT, R41, R54, PT ;  /* 0x000000362900720c */ /* 0x000fe40003f46070 */
[----:B------:R-:W-:-:S03]  /*f640*/  @!P1 SEL R0, RZ, 0xffffffff, !P3 ;  /* 0xffffffffff009807 */ /* 0x000fc60005800000 */
[----:B------:R-:W-:Y:S02]  /*f650*/  @!P0 SEL R2, RZ, 0xffffffff, !P5 ;  /* 0xffffffffff028807 */ /* 0x000fe40006800000 */
[----:B------:R-:W-:Y:S02]  /*f660*/  LOP3.LUT R0, R0, 0x1, RZ, 0xc0, !PT ;  /* 0x0000000100007812 */ /* 0x000fe400078ec0ff */
[----:B------:R-:W-:Y:S02]  /*f670*/  LOP3.LUT R2, R2, 0x1, RZ, 0xc0, !PT ;  /* 0x0000000102027812 */ /* 0x000fe400078ec0ff */
[----:B------:R-:W-:Y:S02]  /*f680*/  ISETP.NE.U32.AND P0, PT, R0, 0x1, PT ;  /* 0x000000010000780c */ /* 0x000fe40003f05070 */
[----:B------:R-:W-:Y:S02]  /*f690*/  ISETP.NE.U32.AND P1, PT, R2, 0x1, PT ;  /* 0x000000010200780c */ /* 0x000fe40003f25070 */
[----:B------:R-:W-:-:S02]  /*f6a0*/  SEL R7, R16, R7, !P0 ;  /* 0x0000000710077207 */ /* 0x000fc40004000000 */
[----:B------:R-:W-:Y:S02]  /*f6b0*/  SEL R35, R15, R35, !P0 ;  /* 0x000000230f237207 */ /* 0x000fe40004000000 */
[----:B------:R-:W-:Y:S02]  /*f6c0*/  SEL R6, R14, R6, !P1 ;  /* 0x000000060e067207 */ /* 0x000fe40004800000 */
[----:B------:R-:W-:Y:S02]  /*f6d0*/  SEL R34, R13, R34, !P1 ;  /* 0x000000220d227207 */ /* 0x000fe40004800000 */
[C---:B------:R-:W-:Y:S02]  /*f6e0*/  SEL R45, R3.reuse, R45, !P0 ;  /* 0x0000002d032d7207 */ /* 0x040fe40004000000 */
[----:B------:R-:W-:Y:S02]  /*f6f0*/  SEL R44, R3, R44, !P1 ;  /* 0x0000002c032c7207 */ /* 0x000fe40004800000 */
[----:B------:R-:W-:-:S02]  /*f700*/  SEL R55, R55, RZ, P0 ;  /* 0x000000ff37377207 */ /* 0x000fc40000000000 */
[----:B------:R-:W-:Y:S01]  /*f710*/  SEL R53, R53, RZ, P1 ;  /* 0x000000ff35357207 */ /* 0x000fe20000800000 */
[----:B------:R-:W-:Y:S06]  /*f720*/  @P2 BRA `(.L_x_2607) ;  /* 0x0000000000802947 */ /* 0x000fec0003800000 */
[----:B------:R-:W2:Y:S04]  /*f730*/  LDL.LU R16, [R1+0x10] ;  /* 0x0000100001107983 */ /* 0x000ea80000300800 */
[----:B------:R-:W3:Y:S04]  /*f740*/  LDL.LU R15, [R1+0x14] ;  /* 0x00001400010f7983 */ /* 0x000ee80000300800 */
[----:B------:R-:W4:Y:S04]  /*f750*/  LDL.LU R14, [R1+0x18] ;  /* 0x00001800010e7983 */ /* 0x000f280000300800 */
[----:B------:R-:W5:Y:S01]  /*f760*/  LDL.LU R13, [R1+0x1c] ;  /* 0x00001c00010d7983 */ /* 0x000f620000300800 */
[----:B------:R-:W-:-:S02]  /*f770*/  ISETP.GE.U32.AND P3, PT, R43, R41, PT ;  /* 0x000000292b00720c */ /* 0x000fc40003f66070 */
[----:B------:R-:W-:Y:S02]  /*f780*/  ISETP.GE.U32.AND P5, PT, R42, R41, PT ;  /* 0x000000292a00720c */ /* 0x000fe40003fa6070 */
[----:B------:R-:W-:Y:S02]  /*f790*/  ISETP.GE.AND.EX P3, PT, R51, RZ, PT, P3 ;  /* 0x000000ff3300720c */ /* 0x000fe40003f66330 */
[----:B------:R-:W-:Y:S02]  /*f7a0*/  ISETP.GE.AND.EX P5, PT, R50, RZ, PT, P5 ;  /* 0x000000ff3200720c */ /* 0x000fe40003fa6350 */
[CC--:B--2---:R-:W-:Y:S02]  /*f7b0*/  ISETP.NE.U32.AND P1, PT, R5.reuse, R16.reuse, PT ;  /* 0x000000100500720c */ /* 0x0c4fe40003f25070 */
[----:B------:R-:W-:Y:S02]  /*f7c0*/  ISETP.GT.U32.AND P4, PT, R5, R16, PT ;  /* 0x000000100500720c */ /* 0x000fe40003f84070 */
[----:B---3--:R-:W-:-:S02]  /*f7d0*/  ISETP.NE.AND.EX P1, PT, R33, R15, PT, P1 ;  /* 0x0000000f2100720c */ /* 0x008fc40003f25310 */
[----:B------:R-:W-:Y:S02]  /*f7e0*/  ISETP.GT.AND.EX P4, PT, R33, R15, PT, P4 ;  /* 0x0000000f2100720c */ /* 0x000fe40003f84340 */
[CC--:B----4-:R-:W-:Y:S02]  /*f7f0*/  ISETP.NE.U32.AND P0, PT, R4.reuse, R14.reuse, PT ;  /* 0x0000000e0400720c */ /* 0x0d0fe40003f05070 */
[----:B------:R-:W-:Y:S02]  /*f800*/  ISETP.GT.U32.AND P2, PT, R4, R14, PT ;  /* 0x0000000e0400720c */ /* 0x000fe40003f44070 */
[CC--:B-----5:R-:W-:Y:S02]  /*f810*/  ISETP.NE.AND.EX P0, PT, R32.reuse, R13.reuse, PT, P0 ;  /* 0x0000000d2000720c */ /* 0x0e0fe40003f05300 */
[----:B------:R-:W-:Y:S02]  /*f820*/  ISETP.GT.AND.EX P2, PT, R32, R13, PT, P2 ;  /* 0x0000000d2000720c */ /* 0x000fe40003f44320 */
[----:B------:R-:W-:-:S02]  /*f830*/  SEL R0, RZ, 0xffffffff, P4 ;  /* 0xffffffffff007807 */ /* 0x000fc40002000000 */
[----:B------:R-:W-:Y:S02]  /*f840*/  SEL R2, RZ, 0xffffffff, P2 ;  /* 0xffffffffff027807 */ /* 0x000fe40001000000 */
[----:B------:R-:W-:-:S04]  /*f850*/  @!P1 SEL R0, RZ, 0xffffffff, !P3 ;  /* 0xffffffffff009807 */ /* 0x000fc80005800000 */
[----:B------:R-:W-:Y:S02]  /*f860*/  LOP3.LUT R0, R0, 0x1, RZ, 0xc0, !PT ;  /* 0x0000000100007812 */ /* 0x000fe400078ec0ff */
[----:B------:R-:W-:Y:S02]  /*f870*/  @!P0 SEL R2, RZ, 0xffffffff, !P5 ;  /* 0xffffffffff028807 */ /* 0x000fe40006800000 */
[----:B------:R-:W-:Y:S02]  /*f880*/  ISETP.NE.U32.AND P0, PT, R0, 0x1, PT ;  /* 0x000000010000780c */ /* 0x000fe40003f05070 */
[----:B------:R-:W-:Y:S02]  /*f890*/  LOP3.LUT R2, R2, 0x1, RZ, 0xc0, !PT ;  /* 0x0000000102027812 */ /* 0x000fe400078ec0ff */
[----:B------:R-:W-:Y:S02]  /*f8a0*/  SEL R5, R16, R5, !P0 ;  /* 0x0000000510057207 */ /* 0x000fe40004000000 */
[----:B------:R-:W-:-:S02]  /*f8b0*/  ISETP.NE.U32.AND P1, PT, R2, 0x1, PT ;  /* 0x000000010200780c */ /* 0x000fc40003f25070 */
[----:B------:R-:W-:Y:S02]  /*f8c0*/  SEL R33, R15, R33, !P0 ;  /* 0x000000210f217207 */ /* 0x000fe40004000000 */
[----:B------:R-:W-:Y:S02]  /*f8d0*/  SEL R4, R14, R4, !P1 ;  /* 0x000000040e047207 */ /* 0x000fe40004800000 */
[----:B------:R-:W-:Y:S02]  /*f8e0*/  SEL R32, R13, R32, !P1 ;  /* 0x000000200d207207 */ /* 0x000fe40004800000 */
[C---:B------:R-:W-:Y:S02]  /*f8f0*/  SEL R43, R41.reuse, R43, !P0 ;  /* 0x0000002b292b7207 */ /* 0x040fe40004000000 */
[----:B------:R-:W-:Y:S02]  /*f900*/  SEL R42, R41, R42, !P1 ;  /* 0x0000002a292a7207 */ /* 0x000fe40004800000 */
[----:B------:R-:W-:-:S02]  /*f910*/  SEL R51, R51, RZ, P0 ;  /* 0x000000ff33337207 */ /* 0x000fc40000000000 */
[----:B------:R-:W-:-:S07]  /*f920*/  SEL R50, R50, RZ, P1 ;  /* 0x000000ff32327207 */ /* 0x000fce0000800000 */
.L_x_2607:
[----:B------:R-:W-:Y:S05]  /*f930*/  BSYNC.RECONVERGENT B0 ;  /* 0x0000000000007941 */ /* 0x000fea0003800200 */
.L_x_2606:
        /* <DEDUP_REMOVED lines=21> */
[----:B-1----:R-:W-:Y:S02]  /*fa90*/  SEL R12, R9, R11, !P0 ;  /* 0x0000000b090c7207 */ /* 0x002fe40004000000 */
        /* <DEDUP_REMOVED lines=56> */
[----:B0-----:R-:W-:Y:S02]  /*fe20*/  SEL R29, R33, R14, !P0 ;  /* 0x0000000e211d7207 */ /* 0x001fe40004000000 */
[----:B------:R-:W-:Y:S02]  /*fe30*/  SEL R0, R43, R8, !P0 ;  /* 0x000000082b007207 */ /* 0x000fe40004000000 */
[----:B------:R-:W-:Y:S02]  /*fe40*/  SEL R45, R51, R10, !P0 ;  /* 0x0000000a332d7207 */ /* 0x000fe40004000000 */
[----:B------:R-:W-:Y:S02]  /*fe50*/  SEL R3, R32, R9, !P1 ;  /* 0x0000000920037207 */ /* 0x000fe40004800000 */
[----:B------:R-:W-:Y:S02]  /*fe60*/  SEL R18, R42, R7, !P1 ;  /* 0x000000072a127207 */ /* 0x000fe40004800000 */
[----:B------:R-:W-:-:S07]  /*fe70*/  SEL R19, R50, R19, !P1 ;  /* 0x0000001332137207 */ /* 0x000fce0004800000 */
.L_x_2560:
[----:B------:R-:W-:Y:S05]  /*fe80*/  BSYNC.RECONVERGENT B6 ;  /* 0x0000000000067941 */ /* 0x000fea0003800200 */
.L_x_2559:
[----:B------:R-:W1:Y:S01]  /*fe90*/  LDCU UR4, c[0x0][0x3b4] ;  /* 0x00007680ff0477ac */ /* 0x000e620008000800 */
[----:B------:R-:W2:Y:S01]  /*fea0*/  S2R R11, SR_TID.X ;  /* 0x00000000000b7919 */ /* 0x000ea20000002100 */
[----:B------:R-:W3:Y:S01]  /*feb0*/  S2R R14, SR_TID.Y ;  /* 0x00000000000e7919 */ /* 0x000ee20000002200 */
[----:B-1----:R-:W-:-:S09]  /*fec0*/  UISETP.NE.AND UP0, UPT, UR4, URZ, UPT ;  /* 0x000000ff0400728c */ /* 0x002fd2000bf05270 */
[----:B------:R-:W-:Y:S05]  /*fed0*/  BRA.U !UP0, `(.L_x_2608) ;  /* 0x0000000508147547 */ /* 0x000fea000b800000 */
[----:B0-----:R-:W0:Y:S01]  /*fee0*/  S2R R7, SR_CgaCtaId ;  /* 0x0000000000077919 */ /* 0x001e220000008800 */
[----:B------:R-:W2:Y:S01]  /*fef0*/  LDC R8, c[0x0][0x360] ;  /* 0x0000d800ff087b82 */ /* 0x000ea20000000800 */
[----:B------:R-:W-:Y:S01]  /*ff00*/  MOV R2, 0x400 ;  /* 0x0000040000027802 */ /* 0x000fe20000000f00 */
[----:B------:R-:W-:Y:S02]  /*ff10*/  IMAD.MOV.U32 R28, RZ, RZ, R5 ;  /* 0x000000ffff1c7224 */ /* 0x000fe400078e0005 */
[----:B------:R-:W-:Y:S01]  /*ff20*/  IMAD.MOV.U32 R30, RZ, RZ, R0 ;  /* 0x000000ffff1e7224 */ /* 0x000fe200078e0000 */
[----:B------:R-:W-:Y:S01]  /*ff30*/  IADD3 R6, PT, PT, R2, 0x10, RZ ;  /* 0x0000001002067810 */ /* 0x000fe20007ffe0ff */
[----:B------:R-:W-:Y:S02]  /*ff40*/  IMAD.MOV.U32 R31, RZ, RZ, R45 ;  /* 0x000000ffff1f7224 */ /* 0x000fe400078e002d */
[----:B------:R-:W1:Y:S01]  /*ff50*/  LDC R10, c[0x0][0x364] ;  /* 0x0000d900ff0a7b82 */ /* 0x000e620000000800 */
[----:B------:R-:W-:-:S02]  /*ff60*/  IMAD.MOV.U32 R16, RZ, RZ, R4 ;  /* 0x000000ffff107224 */ /* 0x000fc400078e0004 */
[----:B------:R-:W-:Y:S02]  /*ff70*/  IMAD.MOV.U32 R17, RZ, RZ, R3 ;  /* 0x000000ffff117224 */ /* 0x000fe400078e0003 */
[----:B--23--:R-:W-:Y:S01]  /*ff80*/  IMAD R2, R14, R8, R11 ;  /* 0x000000080e027224 */ /* 0x00cfe200078e020b */
[----:B0-----:R-:W-:Y:S02]  /*ff90*/  LEA R7, R7, R6, 0x18 ;  /* 0x0000000607077211 */ /* 0x001fe400078ec0ff */
[----:B-1----:R-:W-:-:S03]  /*ffa0*/  ISETP.GE.U32.AND P0, PT, R10, 0x2, PT ;  /* 0x000000020a00780c */ /* 0x002fc60003f06070 */
[----:B------:R-:W-:-:S05]  /*ffb0*/  IMAD R9, R2, 0x20, R7 ;  /* 0x0000002002097824 */ /* 0x000fca00078e0207 */
[----:B------:R1:W-:Y:S04]  /*ffc0*/  STS.128 [R9], R28 ;  /* 0x0000001c09007388 */ /* 0x0003e80000000c00 */
[----:B------:R1:W-:Y:S01]  /*ffd0*/  STS.128 [R9+0x10], R16 ;  /* 0x0000101009007388 */ /* 0x0003e20000000c00 */
[----:B------:R-:W-:Y:S05]  /*ffe0*/  @!P0 BRA `(.L_x_2608) ;  /* 0x0000000000d08947 */ /* 0x000fea0003800000 */
[----:B------:R-:W-:-:S07]  /*fff0*/  IMAD.MOV.U32 R2, RZ, RZ, R10 ;  /* 0x000000ffff027224 */ /* 0x000fce00078e000a */
.L_x_2611:
        /* <DEDUP_REMOVED lines=8> */
[----:B0-----:R-:W-:Y:S05]  /*10080*/  @P0 BRA `(.L_x_2610) ;  /* 0x00000000009c0947 */ /* 0x001fea0003800000 */
[----:B------:R-:W-:-:S04]  /*10090*/  IMAD R2, R15, R8, R11 ;  /* 0x000000080f027224 */ /* 0x000fc800078e020b */
[----:B------:R-:W-:-:S05]  /*100a0*/  IMAD R2, R2, 0x20, R7 ;  /* 0x0000002002027824 */ /* 0x000fca00078e0207 */
[----:B-----5:R-:W0:Y:S04]  /*100b0*/  LDS.128 R20, [R2] ;  /* 0x0000000002147984 */ /* 0x020e280000000c00 */
[----:B------:R-:W2:Y:S01]  /*100c0*/  LDS.128 R24, [R2+0x10] ;  /* 0x0000100002187984 */ /* 0x000ea20000000c00 */
[CC--:B0-----:R-:W-:Y:S02]  /*100d0*/  ISETP.NE.U32.AND P2, PT, R5.reuse, R20.reuse, PT ;  /* 0x000000140500720c */ /* 0x0c1fe40003f45070 */
[----:B------:R-:W-:Y:S02]  /*100e0*/  ISETP.GT.U32.AND P4, PT, R5, R20, PT ;  /* 0x000000140500720c */ /* 0x000fe40003f84070 */
[----:B--2---:R-:W-:Y:S02]  /*100f0*/  ISETP.NE.U32.AND P0, PT, R4, R24, PT ;  /* 0x000000180400720c */ /* 0x004fe40003f05070 */
[----:B------:R-:W-:-:S02]  /*10100*/  ISETP.NE.AND.EX P2, PT, R29, R21, PT, P2 ;  /* 0x000000151d00720c */ /* 0x000fc40003f45320 */
[----:B------:R-:W-:Y:S02]  /*10110*/  ISETP.NE.AND.EX P0, PT, R3, R25, PT, P0 ;  /* 0x000000190300720c */ /* 0x000fe40003f05300 */
        /* <DEDUP_REMOVED lines=17> */
[----:B------:R-:W-:Y:S01]  /*10230*/  SEL R45, R23, R45, !P0 ;  /* 0x0000002d172d7207 */ /* 0x000fe20004000000 */
[----:B-1----:R-:W-:Y:S01]  /*10240*/  IMAD.MOV.U32 R28, RZ, RZ, R5 ;  /* 0x000000ffff1c7224 */ /* 0x002fe200078e0005 */
[----:B------:R-:W-:Y:S01]  /*10250*/  SEL R3, R25, R3, !P1 ;  /* 0x0000000319037207 */ /* 0x000fe20004800000 */
[----:B------:R-:W-:Y:S01]  /*10260*/  IMAD.MOV.U32 R30, RZ, RZ, R0 ;  /* 0x000000ffff1e7224 */ /* 0x000fe200078e0000 */
[----:B------:R-:W-:Y:S01]  /*10270*/  SEL R4, R24, R4, !P1 ;  /* 0x0000000418047207 */ /* 0x000fe20004800000 */
[----:B------:R-:W-:Y:S01]  /*10280*/  IMAD.MOV.U32 R31, RZ, RZ, R45 ;  /* 0x000000ffff1f7224 */ /* 0x000fe200078e002d */
[----:B------:R-:W-:Y:S01]  /*10290*/  SEL R29, R21, R29, !P0 ;  /* 0x0000001d151d7207 */ /* 0x000fe20004000000 */
[----:B------:R-:W-:Y:S01]  /*102a0*/  IMAD.MOV.U32 R17, RZ, RZ, R3 ;  /* 0x000000ffff117224 */ /* 0x000fe200078e0003 */
[----:B------:R-:W-:Y:S02]  /*102b0*/  SEL R18, R26, R18, !P1 ;  /* 0x000000121a127207 */ /* 0x000fe40004800000 */
[----:B------:R-:W-:Y:S01]  /*102c0*/  SEL R19, R27, R19, !P1 ;  /* 0x000000131b137207 */ /* 0x000fe20004800000 */
[----:B------:R0:W-:Y:S01]  /*102d0*/  STS.128 [R9], R28 ;  /* 0x0000001c09007388 */ /* 0x0001e20000000c00 */
[----:B------:R-:W-:-:S05]  /*102e0*/  MOV R16, R4 ;  /* 0x0000000400107202 */ /* 0x000fca0000000f00 */
[----:B------:R0:W-:Y:S02]  /*102f0*/  STS.128 [R9+0x10], R16 ;  /* 0x0000101009007388 */ /* 0x0001e40000000c00 */
.L_x_2610:
[----:B------:R-:W-:Y:S05]  /*10300*/  BSYNC.RECONVERGENT B0 ;  /* 0x0000000000007941 */ /* 0x000fea0003800200 */
.L_x_2609:
[----:B------:R-:W-:Y:S01]  /*10310*/  IMAD.MOV.U32 R2, RZ, RZ, R13 ;  /* 0x000000ffff027224 */ /* 0x000fe200078e000d */
[----:B------:R-:W-:Y:S06]  /*10320*/  @P6 BRA `(.L_x_2611) ;  /* 0xfffffffc00346947 */ /* 0x000fec000383ffff */
.L_x_2608:
[----:B------:R-:W4:Y:S02]  /*10330*/  LDCU UR4, c[0x0][0x3b0] ;  /* 0x00007600ff0477ac */ /* 0x000f240008000800 */
[----:B----4-:R-:W-:-:S09]  /*10340*/  UISETP.NE.AND UP0, UPT, UR4, URZ, UPT ;  /* 0x000000ff0400728c */ /* 0x010fd2000bf05270 */
[----:B------:R-:W-:Y:S05]  /*10350*/  BRA.U !UP0, `(.L_x_2612) ;  /* 0x0000000508cc7547 */ /* 0x000fea000b800000 */
[----:B01----:R-:W0:Y:S02]  /*10360*/  LDC R9, c[0x0][0x360] ;  /* 0x0000d800ff097b82 */ /* 0x003e240000000800 */
[----:B0-----:R-:W-:Y:S01]  /*10370*/  ISETP.GE.U32.AND P0, PT, R9, 0x21, PT ;  /* 0x000000210900780c */ /* 0x001fe20003f06070 */
[----:B------:R-:W-:-:S12]  /*10380*/  IMAD.MOV.U32 R2, RZ, RZ, R9 ;  /* 0x000000ffff027224 */ /* 0x000fd800078e0009 */
[----:B------:R-:W-:Y:S05]  /*10390*/  @!P0 BRA `(.L_x_2613) ;  /* 0x00000004000c8947 */ /* 0x000fea0003800000 */
[----:B------:R-:W0:Y:S01]  /*103a0*/  S2UR UR5, SR_CgaCtaId ;  /* 0x00000000000579c3 */ /* 0x000e220000008800 */
[----:B------:R-:W-:Y:S01]  /*103b0*/  UMOV UR4, 0x400 ;  /* 0x0000040000047882 */ /* 0x000fe20000000000 */
[----:B--23--:R-:W-:Y:S01]  /*103c0*/  IMAD R2, R14, R9, R11 ;  /* 0x000000090e027224 */ /* 0x00cfe200078e020b */
[----:B------:R-:W-:Y:S01]  /*103d0*/  UIADD3 UR4, UPT, UPT, UR4, 0x10, URZ ;  /* 0x0000001004047890 */ /* 0x000fe2000fffe0ff */
[----:B------:R-:W-:Y:S01]  /*103e0*/  IMAD.MOV.U32 R28, RZ, RZ, R5 ;  /* 0x000000ffff1c7224 */ /* 0x000fe200078e0005 */
[----:B------:R-:W-:Y:S01]  /*103f0*/  ISETP.GE.U32.AND P0, PT, R9, 0x40, PT ;  /* 0x000000400900780c */ /* 0x000fe20003f06070 */
[----:B------:R-:W-:Y:S02]  /*10400*/  IMAD.MOV.U32 R30, RZ, RZ, R0 ;  /* 0x000000ffff1e7224 */ /* 0x000fe400078e0000 */
[----:B------:R-:W-:Y:S02]  /*10410*/  IMAD.MOV.U32 R31, RZ, RZ, R45 ;  /* 0x000000ffff1f7224 */ /* 0x000fe400078e002d */
[----:B------:R-:W-:-:S02]  /*10420*/  IMAD.MOV.U32 R16, RZ, RZ, R4 ;  /* 0x000000ffff107224 */ /* 0x000fc400078e0004 */
[----:B------:R-:W-:Y:S01]  /*10430*/  IMAD.MOV.U32 R17, RZ, RZ, R3 ;  /* 0x000000ffff117224 */ /* 0x000fe200078e0003 */
[----:B0-----:R-:W-:-:S06]  /*10440*/  ULEA UR4, UR5, UR4, 0x18 ;  /* 0x0000000405047291 */ /* 0x001fcc000f8ec0ff */
[----:B------:R-:W-:Y:S01]  /*10450*/  LEA R7, R2, UR4, 0x5 ;  /* 0x0000000402077c11 */ /* 0x000fe2000f8e28ff */
[----:B------:R-:W-:-:S04]  /*10460*/  IMAD.MOV.U32 R2, RZ, RZ, 0x20 ;  /* 0x00000020ff027424 */ /* 0x000fc800078e00ff */
[----:B------:R0:W-:Y:S04]  /*10470*/  STS.128 [R7], R28 ;  /* 0x0000001c07007388 */ /* 0x0001e80000000c00 */
[----:B------:R0:W-:Y:S01]  /*10480*/  STS.128 [R7+0x10], R16 ;  /* 0x0000101007007388 */ /* 0x0001e20000000c00 */
[----:B------:R-:W-:Y:S05]  /*10490*/  @!P0 BRA `(.L_x_2613) ;  /* 0x0000000000cc8947 */ /* 0x000fea0003800000 */
[----:B------:R-:W-:-:S07]  /*104a0*/  IMAD.MOV.U32 R6, RZ, RZ, R9 ;  /* 0x000000ffff067224 */ /* 0x000fce00078e0009 */
.L_x_2616:
        /* <DEDUP_REMOVED lines=8> */
[----:B-1----:R-:W-:Y:S05]  /*10530*/  @P0 BRA `(.L_x_2615) ;  /* 0x0000000000980947 */ /* 0x002fea0003800000 */
[----:B------:R-:W-:-:S05]  /*10540*/  IMAD R6, R10, 0x20, R7 ;  /* 0x000000200a067824 */ /* 0x000fca00078e0207 */
[----:B-----5:R-:W1:Y:S04]  /*10550*/  LDS.128 R20, [R6] ;  /* 0x0000000006147984 */ /* 0x020e680000000c00 */
[----:B------:R-:W2:Y:S01]  /*10560*/  LDS.128 R24, [R6+0x10] ;  /* 0x0000100006187984 */ /* 0x000ea20000000c00 */
[CC--:B-1----:R-:W-:Y:S02]  /*10570*/  ISETP.NE.U32.AND P2, PT, R5.reuse, R20.reuse, PT ;  /* 0x000000140500720c */ /* 0x0c2fe40003f45070 */
        /* <DEDUP_REMOVED lines=22> */
[----:B0-----:R-:W-:Y:S01]  /*106e0*/  IMAD.MOV.U32 R30, RZ, RZ, R0 ;  /* 0x000000ffff1e7224 */ /* 0x001fe200078e0000 */
[----:B------:R-:W-:Y:S01]  /*106f0*/  SEL R3, R25, R3, !P1 ;  /* 0x0000000319037207 */ /* 0x000fe20004800000 */
[----:B------:R-:W-:Y:S01]  /*10700*/  IMAD.MOV.U32 R31, RZ, RZ, R45 ;  /* 0x000000ffff1f7224 */ /* 0x000fe200078e002d */
[----:B------:R-:W-:Y:S01]  /*10710*/  SEL R5, R20, R5, !P0 ;  /* 0x0000000514057207 */ /* 0x000fe20004000000 */
[----:B------:R-:W-:Y:S01]  /*10720*/  IMAD.MOV.U32 R16, RZ, RZ, R4 ;  /* 0x000000ffff107224 */ /* 0x000fe200078e0004 */
[----:B------:R-:W-:Y:S01]  /*10730*/  SEL R29, R21, R29, !P0 ;  /* 0x0000001d151d7207 */ /* 0x000fe20004000000 */
[----:B------:R-:W-:Y:S01]  /*10740*/  IMAD.MOV.U32 R17, RZ, RZ, R3 ;  /* 0x000000ffff117224 */ /* 0x000fe200078e0003 */
[----:B------:R-:W-:Y:S02]  /*10750*/  SEL R18, R26, R18, !P1 ;  /* 0x000000121a127207 */ /* 0x000fe40004800000 */
[----:B------:R-:W-:-:S02]  /*10760*/  SEL R19, R27, R19, !P1 ;  /* 0x000000131b137207 */ /* 0x000fc40004800000 */
[----:B------:R-:W-:-:S03]  /*10770*/  MOV R28, R5 ;  /* 0x00000005001c7202 */ /* 0x000fc60000000f00 */
[----:B------:R1:W-:Y:S04]  /*10780*/  STS.128 [R7+0x10], R16 ;  /* 0x0000101007007388 */ /* 0x0003e80000000c00 */
[----:B------:R1:W-:Y:S02]  /*10790*/  STS.128 [R7], R28 ;  /* 0x0000001c07007388 */ /* 0x0003e40000000c00 */
.L_x_2615:
[----:B------:R-:W-:Y:S05]  /*107a0*/  BSYNC.RECONVERGENT B0 ;  /* 0x0000000000007941 */ /* 0x000fea0003800200 */
.L_x_2614:
[----:B------:R-:W-:Y:S01]  /*107b0*/  IMAD.MOV.U32 R6, RZ, RZ, R10 ;  /* 0x000000ffff067224 */ /* 0x000fe200078e000a */
[----:B------:R-:W-:Y:S06]  /*107c0*/  @P6 BRA `(.L_x_2616) ;  /* 0xfffffffc00386947 */ /* 0x000fec000383ffff */
.L_x_2613:
[----:B------:R-:W-:Y:S01]  /*107d0*/  ISETP.GE.U32.AND P0, PT, R2, 0x2, PT ;  /* 0x000000020200780c */ /* 0x000fe20003f06070 */
[----:B------:R-:W-:Y:S05]  /*107e0*/  WARPSYNC.ALL ;  /* 0x0000000000007948 */ /* 0x000fea0003800000 */
[----:B------:R-:W-:Y:S07]  /*107f0*/  BAR.SYNC.DEFER_BLOCKING 0x0 ;  /* 0x0000000000007b1d */ /* 0x000fee0000010000 */
[----:B------:R-:W-:Y:S05]  /*10800*/  @!P0 BRA `(.L_x_2612) ;  /* 0x0000000000a08947 */ /* 0x000fea0003800000 */
[----:B------:R-:W-:-:S07]  /*10810*/  IMAD.MOV.U32 R6, RZ, RZ, 0x1 ;  /* 0x00000001ff067424 */ /* 0x000fce00078e00ff */
.L_x_2617:
[----:B------:R-:W4:Y:S04]  /*10820*/  SHFL.DOWN PT, R10, R5, R6, 0x1f ;  /* 0x08001f06050a7589 */ /* 0x000f2800000e0000 */
[----:B------:R-:W2:Y:S04]  /*10830*/  SHFL.DOWN PT, R13, R4, R6, 0x1f ;  /* 0x08001f06040d7589 */ /* 0x000ea800000e0000 */
[----:B------:R-:W3:Y:S04]  /*10840*/  SHFL.DOWN PT, R8, R29, R6, 0x1f ;  /* 0x08001f061d087589 */ /* 0x000ee800000e0000 */
[----:B01----:R-:W0:Y:S04]  /*10850*/  SHFL.DOWN PT, R16, R3, R6, 0x1f ;  /* 0x08001f0603107589 */ /* 0x003e2800000e0000 */
[----:B------:R-:W1:Y:S04]  /*10860*/  SHFL.DOWN PT, R7, R0, R6, 0x1f ;  /* 0x08001f0600077589 */ /* 0x000e6800000e0000 */
[----:B------:R-:W1:Y:S04]  /*10870*/  SHFL.DOWN PT, R15, R18, R6, 0x1f ;  /* 0x08001f06120f7589 */ /* 0x000e6800000e0000 */
[----:B------:R-:W1:Y:S01]  /*10880*/  SHFL.DOWN PT, R12, R45, R6, 0x1f ;  /* 0x08001f062d0c7589 */ /* 0x000e6200000e0000 */
[----:B----4-:R-:W-:-:S02]  /*10890*/  ISETP.NE.U32.AND P1, PT, R5, R10, PT ;  /* 0x0000000a0500720c */ /* 0x010fc40003f25070 */
[----:B------:R-:W-:Y:S01]  /*108a0*/  ISETP.GT.U32.AND P4, PT, R5, R10, PT ;  /* 0x0000000a0500720c */ /* 0x000fe20003f84070 */
[----:B-----5:R4:W1:Y:S01]  /*108b0*/  SHFL.DOWN PT, R20, R19, R6, 0x1f ;  /* 0x08001f0613147589 */ /* 0x02086200000e0000 */
[CC--:B--2---:R-:W-:Y:S02]  /*108c0*/  ISETP.NE.U32.AND P0, PT, R4.reuse, R13.reuse, PT ;  /* 0x0000000d0400720c */ /* 0x0c4fe40003f05070 */
[----:B------:R-:W-:Y:S02]  /*108d0*/  ISETP.GT.U32.AND P5, PT, R4, R13, PT ;  /* 0x0000000d0400720c */ /* 0x000fe40003fa4070 */
[CC--:B---3--:R-:W-:Y:S02]  /*108e0*/  ISETP.NE.AND.EX P1, PT, R29.reuse, R8.reuse, PT, P1 ;  /* 0x000000081d00720c */ /* 0x0c8fe40003f25310 */
[----:B------:R-:W-:Y:S02]  /*108f0*/  ISETP.GT.AND.EX P4, PT, R29, R8, PT, P4 ;  /* 0x000000081d00720c */ /* 0x000fe40003f84340 */
[CC--:B0-----:R-:W-:Y:S01]  /*10900*/  ISETP.NE.AND.EX P0, PT, R3.reuse, R16.reuse, PT, P0 ;  /* 0x000000100300720c */ /* 0x0c1fe20003f05300 */
[----:B----4-:R-:W-:Y:S01]  /*10910*/  IMAD.SHL.U32 R6, R6, 0x2, RZ ;  /* 0x0000000206067824 */ /* 0x010fe200078e00ff */
[----:B------:R-:W-:-:S02]  /*10920*/  ISETP.GT.AND.EX P5, PT, R3, R16, PT, P5 ;  /* 0x000000100300720c */ /* 0x000fc40003fa4350 */
[----:B-1----:R-:W-:Y:S02]  /*10930*/  ISETP.GE.U32.AND P2, PT, R0, R7, PT ;  /* 0x000000070000720c */ /* 0x002fe40003f46070 */
[----:B------:R-:W-:Y:S02]  /*10940*/  SEL R9, RZ, 0xffffffff, P4 ;  /* 0xffffffffff097807 */ /* 0x000fe40002000000 */
[----:B------:R-:W-:Y:S02]  /*10950*/  ISETP.GE.U32.AND P3, PT, R18, R15, PT ;  /* 0x0000000f1200720c */ /* 0x000fe40003f66070 */
[----:B------:R-:W-:Y:S02]  /*10960*/  SEL R17, RZ, 0xffffffff, P5 ;  /* 0xffffffffff117807 */ /* 0x000fe40002800000 */
[----:B------:R-:W-:Y:S02]  /*10970*/  ISETP.GE.AND.EX P2, PT, R45, R12, PT, P2 ;  /* 0x0000000c2d00720c */ /* 0x000fe40003f46320 */
[----:B------:R-:W-:-:S02]  /*10980*/  ISETP.GE.AND.EX P3, PT, R19, R20, PT, P3 ;  /* 0x000000141300720c */ /* 0x000fc40003f66330 */
[----:B------:R-:W-:Y:S02]  /*10990*/  @!P1 SEL R9, RZ, 0xffffffff, !P2 ;  /* 0xffffffffff099807 */ /* 0x000fe40005000000 */
[----:B------:R-:W-:Y:S02]  /*109a0*/  ISETP.GE.AND P2, PT, R6, R2, PT ;  /* 0x000000020600720c */ /* 0x000fe40003f46270 */
        /* <DEDUP_REMOVED lines=12> */
[----:B------:R-:W-:Y:S01]  /*10a70*/  SEL R19, R20, R19, !P1 ;  /* 0x0000001314137207 */ /* 0x000fe20004800000 */
[----:B------:R-:W-:Y:S06]  /*10a80*/  @!P2 BRA `(.L_x_2617) ;  /* 0xfffffffc0064a947 */ /* 0x000fec000383ffff */
.L_x_2612:
[----:B------:R-:W4:Y:S01]  /*10a90*/  LDC R2, c[0x0][0x56c] ;  /* 0x00015b00ff027b82 */ /* 0x000f220000000800 */
[----:B-----5:R-:W-:Y:S01]  /*10aa0*/  IMAD.MOV.U32 R23, RZ, RZ, RZ ;  /* 0x000000ffff177224 */ /* 0x020fe200078e00ff */
[C---:B----4-:R-:W-:Y:S01]  /*10ab0*/  ISETP.NE.AND P0, PT, R2.reuse, RZ, PT ;  /* 0x000000ff0200720c */ /* 0x050fe20003f05270 */
[----:B01----:R-:W-:-:S05]  /*10ac0*/  VIADD R7, R2, 0xffffffff ;  /* 0xffffffff02077836 */ /* 0x003fca0000000000 */
[----:B------:R-:W-:-:S05]  /*10ad0*/  VIMNMX.U32 R6, PT, PT, R7, 0x18, PT ;  /* 0x0000001807067848 */ /* 0x000fca0003fe0000 */
[----:B------:R-:W-:Y:S02]  /*10ae0*/  VIADD R6, R6, 0x1 ;  /* 0x0000000106067836 */ /* 0x000fe40000000000 */
[----:B------:R-:W-:Y:S05]  /*10af0*/  @!P0 BRA `(.L_x_2618) ;  /* 0x00000010004c8947 */ /* 0x000fea0003800000 */
[----:B------:R-:W4:Y:S01]  /*10b00*/  LDL.64 R12, [R1+0x20] ;  /* 0x00002000010c7983 */ /* 0x000f220000100a00 */
[----:B------:R-:W0:Y:S01]  /*10b10*/  LDCU.64 UR6, c[0x0][0x570] ;  /* 0x0000ae00ff0677ac */ /* 0x000e220008000a00 */
[----:B------:R-:W-:Y:S01]  /*10b20*/  IMAD.MOV.U32 R8, RZ, RZ, RZ ;  /* 0x000000ffff087224 */ /* 0x000fe200078e00ff */
[----:B------:R-:W-:Y:S01]  /*10b30*/  ISETP.NE.AND P1, PT, R7, RZ, PT ;  /* 0x000000ff0700720c */ /* 0x000fe20003f25270 */
[----:B------:R-:W1:Y:S01]  /*10b40*/  LDCU UR5, c[0x0][0x578] ;  /* 0x0000af00ff0577ac */ /* 0x000e620008000800 */
[----:B------:R-:W5:Y:S01]  /*10b50*/  LDCU UR4, c[0x0][0x69c] ;  /* 0x0000d380ff0477ac */ /* 0x000f620008000800 */
[----:B----4-:R-:W-:Y:S02]  /*10b60*/  IMAD.MOV.U32 R9, RZ, RZ, R13 ;  /* 0x000000ffff097224 */ /* 0x010fe400078e000d */
[----:B0-----:R-:W-:-:S05]  /*10b70*/  IMAD.HI.U32 R8, R13, UR7, R8 ;  /* 0x000000070d087c27 */ /* 0x001fca000f8e0008 */
[----:B-1----:R-:W-:-:S04]  /*10b80*/  SHF.R.U32.HI R9, RZ, UR5, R8 ;  /* 0x00000005ff097c19 */ /* 0x002fc80008011608 */
[----:B------:R-:W-:-:S05]  /*10b90*/  IADD3 R2, PT, PT, -R9, RZ, RZ ;  /* 0x000000ff09027210 */ /* 0x000fca0007ffe1ff */
[----:B------:R-:W-:-:S04]  /*10ba0*/  IMAD R2, R2, UR6, R13 ;  /* 0x0000000602027c24 */ /* 0x000fc8000f8e020d */
[----:B-----5:R-:W-:Y:S01]  /*10bb0*/  IMAD R23, R2, UR4, RZ ;  /* 0x0000000402177c24 */ /* 0x020fe2000f8e02ff */
        /* <DEDUP_REMOVED lines=18> */
[----:B-1----:R-:W-:-:S05]  /*10ce0*/  SHF.R.U32.HI R9, RZ, UR5, R8 ;  /* 0x00000005ff097c19 */ /* 0x002fca0008011608 */
[----:B------:R-:W-:-:S04]  /*10cf0*/  IMAD.MOV R12, RZ, RZ, -R9 ;  /* 0x000000ffff0c7224 */ /* 0x000fc800078e0a09 */
        /* <DEDUP_REMOVED lines=48> */
[----:B------:R-:W-:Y:S01]  /*11000*/  HFMA2 R8, -RZ, RZ, 0, 0 ;  /* 0x00000000ff087431 */ /* 0x000fe200000001ff */
[----:B------:R-:W-:Y:S01]  /*11010*/  ISETP.NE.AND P1, PT, R6, 0x8, PT ;  /* 0x000000080600780c */ /* 0x000fe20003f25270 */
[----:B------:R-:W1:Y:S01]  /*11020*/  LDCU UR5, c[0x0][0x5c4] ;  /* 0x0000b880ff0577ac */ /* 0x000e620008000800 */
[----:B------:R-:W4:Y:S02]  /*11030*/  LDCU UR4, c[0x0][0x6d4] ;  /* 0x0000da80ff0477ac */ /* 0x000f240008000800 */
        /* <DEDUP_REMOVED lines=67> */
[----:B------:R-:W-:-:S04]  /*11470*/  SHF.R.U32.HI R13, RZ, UR7, R12 ;  /* 0x00000007ff0d7c19 */ /* 0x000fc8000801160c */
[----:B------:R-:W-:-:S05]  /*11480*/  IADD3 R8, PT, PT, -R13, RZ, RZ ;  /* 0x000000ff0d087210 */ /* 0x000fca0007ffe1ff */
        /* <DEDUP_REMOVED lines=70> */
[----:B------:R-:W-:Y:S02]  /*118f0*/  MOV R12, RZ ;  /* 0x000000ff000c7202 */ /* 0x000fe40000000f00 */
        /* <DEDUP_REMOVED lines=47> */
[----:B-1----:R-:W-:-:S05]  /*11bf0*/  SHF.R.U32.HI R2, RZ, UR5, R2 ;  /* 0x00000005ff027c19 */ /* 0x002fca0008011602 */
[----:B------:R-:W-:-:S04]  /*11c00*/  IMAD.MOV R9, RZ, RZ, -R2 ;  /* 0x000000ffff097224 */ /* 0x000fc800078e0a02 */
[----:B------:R-:W-:-:S04]  /*11c10*/  IMAD R12, R9, UR6, R13 ;  /* 0x00000006090c7c24 */ /* 0x000fc8000f8e020d */
[----:B----4-:R-:W-:-:S07]  /*11c20*/  IMAD R23, R12, UR4, R23 ;  /* 0x000000040c177c24 */ /* 0x010fce000f8e0217 */
.L_x_2618:
[----:B------:R-:W-:Y:S01]  /*11c30*/  IMAD.MOV.U32 R22, RZ, RZ, RZ ;  /* 0x000000ffff167224 */ /* 0x000fe200078e00ff */
[----:B------:R-:W-:Y:S06]  /*11c40*/  @!P0 BRA `(.L_x_2619) ;  /* 0x00000010004c8947 */ /* 0x000fec0003800000 */
[----:B------:R-:W4:Y:S01]  /*11c50*/  LDL.64 R12, [R1+0x20] ;  /* 0x00002000010c7983 */ /* 0x000f220000100a00 */
[----:B------:R-:W0:Y:S01]  /*11c60*/  LDCU.64 UR6, c[0x0][0x570] ;  /* 0x0000ae00ff0677ac */ /* 0x000e220008000a00 */
[----:B------:R-:W-:Y:S01]  /*11c70*/  IMAD.MOV.U32 R8, RZ, RZ, RZ ;  /* 0x000000ffff087224 */ /* 0x000fe200078e00ff */
[----:B------:R-:W-:Y:S01]  /*11c80*/  ISETP.NE.AND P0, PT, R7, RZ, PT ;  /* 0x000000ff0700720c */ /* 0x000fe20003f05270 */
[----:B------:R-:W1:Y:S01]  /*11c90*/  LDCU UR4, c[0x0][0x578] ;  /* 0x0000af00ff0477ac */ /* 0x000e620008000800 */
[----:B------:R-:W5:Y:S01]  /*11ca0*/  LDCU UR5, c[0x0][0x69c] ;  /* 0x0000d380ff0577ac */ /* 0x000f620008000800 */
[----:B----4-:R-:W-:-:S04]  /*11cb0*/  VIADD R9, R13, 0x1 ;  /* 0x000000010d097836 */ /* 0x010fc80000000000 */
        /* <DEDUP_REMOVED lines=268> */
.L_x_2619:
        /* <DEDUP_REMOVED lines=9> */
.L_x_2622:
[----:B------:R-:W0:Y:S01]  /*12e10*/  I2F.U32.RP R10, R2 ;  /* 0x00000002000a7306 */ /* 0x000e220000209000 */
[----:B------:R-:W-:-:S07]  /*12e20*/  IMAD.MOV.U32 R17, RZ, RZ, R2 ;  /* 0x000000ffff117224 */ /* 0x000fce00078e0002 */
        /* <DEDUP_REMOVED lines=21> */
.L_x_2621:
        /* <DEDUP_REMOVED lines=43> */
.L_x_2624:
[----:B------:R-:W-:-:S07]  /*13230*/  MOV R10, 0x13250 ;  /* 0x00013250000a7802 */ /* 0x000fce0000000f00 */
[----:B--23--:R-:W-:Y:S05]  /*13240*/  CALL.REL.NOINC `($__internal_10_$__cuda_sm20_div_u64) ;  /* 0x0000005400d07944 */ /* 0x00cfea0003c00000 */
[----:B------:R-:W-:Y:S02]  /*13250*/  IMAD.MOV.U32 R8, RZ, RZ, R2 ;  /* 0x000000ffff087224 */ /* 0x000fe400078e0002 */
[----:B------:R-:W-:-:S07]  /*13260*/  IMAD.MOV.U32 R9, RZ, RZ, R13 ;  /* 0x000000ffff097224 */ /* 0x000fce00078e000d */
.L_x_2625:
[----:B------:R-:W-:Y:S05]  /*13270*/  BSYNC.RECONVERGENT B0 ;  /* 0x0000000000007941 */ /* 0x000fea0003800200 */
.L_x_2623:
[----:B------:R-:W0:Y:S02]  /*13280*/  LDCU.64 UR4, c[0x0][0x780] ;  /* 0x0000f000ff0477ac */ /* 0x000e240008000a00 */
[----:B0-----:R-:W-:Y:S02]  /*13290*/  UISETP.NE.U32.AND UP0, UPT, UR4, URZ, UPT ;  /* 0x000000ff0400728c */ /* 0x001fe4000bf05070 */
[----:B------:R-:W-:Y:S02]  /*132a0*/  IADD3 R12, P1, PT, R8, UR4, RZ ;  /* 0x00000004080c7c10 */ /* 0x000fe4000ff3e0ff */
[----:B------:R-:W-:Y:S02]  /*132b0*/  UISETP.NE.AND.EX UP0, UPT, UR5, URZ, UPT, UP0 ;  /* 0x000000ff0500728c */ /* 0x000fe4000bf05300 */
[----:B------:R-:W-:-:S04]  /*132c0*/  IADD3.X R13, PT, PT, R9, UR5, RZ, P1, !PT ;  /* 0x00000005090d7c10 */ /* 0x000fc80008ffe4ff */
[----:B------:R-:W-:-:S04]  /*132d0*/  PLOP3.LUT P0, PT, PT, PT, UP0, 0x80, 0x8 ;  /* 0x000000000008781c */ /* 0x000fc80003f0f008 */
[----:B------:R-:W-:-:S13]  /*132e0*/  PLOP3.LUT P0, PT, P0, PT, PT, 0x8, 0x80 ;  /* 0x000000000080781c */ /* 0x000fda000070e170 */
.L_x_2620:
[----:B------:R-:W0:Y:S02]  /*132f0*/  LDCU UR4, c[0x0][0x3b8] ;  /* 0x00007700ff0477ac */ /* 0x000e240008000800 */
[----:B0-----:R-:W-:-:S09]  /*13300*/  UISETP.NE.AND UP0, UPT, UR4, URZ, UPT ;  /* 0x000000ff0400728c */ /* 0x001fd2000bf05270 */
[----:B------:R-:W-:Y:S05]  /*13310*/  BRA.U !UP0, `(.L_x_2626) ;  /* 0x00000049082c7547 */ /* 0x000fea000b800000 */
[----:B------:R-:W0:Y:S01]  /*13320*/  S2R R10, SR_CTAID.X ;  /* 0x00000000000a7919 */ /* 0x000e220000002500 */
[----:B------:R-:W2:Y:S01]  /*13330*/  LDCU UR4, c[0x0][0x3bc] ;  /* 0x00007780ff0477ac */ /* 0x000ea20008000800 */
[----:B------:R-:W-:Y:S01]  /*13340*/  HFMA2 R2, -RZ, RZ, 0, 0 ;  /* 0x00000000ff027431 */ /* 0x000fe200000001ff */
[----:B------:R-:W1:Y:S01]  /*13350*/  LDCU UR7, c[0x0][0x56c] ;  /* 0x0000ad80ff0777ac */ /* 0x000e620008000800 */
[----:B------:R-:W3:Y:S01]  /*13360*/  LDCU UR5, c[0x0][0x3c0] ;  /* 0x00007800ff0577ac */ /* 0x000ee20008000800 */
[----:B------:R-:W0:Y:S01]  /*13370*/  LDCU UR6, c[0x0][0x3a8] ;  /* 0x00007500ff0677ac */ /* 0x000e220008000800 */
[----:B--2---:R-:W-:Y:S01]  /*13380*/  IMAD R9, R11, UR4, RZ ;  /* 0x000000040b097c24 */ /* 0x004fe2000f8e02ff */
[----:B-1----:R-:W-:-:S03]  /*13390*/  UISETP.NE.AND UP0, UPT, UR7, URZ, UPT ;  /* 0x000000ff0700728c */ /* 0x002fc6000bf05270 */
        /* <DEDUP_REMOVED lines=277> */
.L_x_2627:
[----:B------:R-:W-:Y:S01]  /*144f0*/  MOV R16, RZ ;  /* 0x000000ff00107202 */ /* 0x000fe20000000f00 */
        /* <DEDUP_REMOVED lines=275> */
.L_x_2628:
        /* <DEDUP_REMOVED lines=19> */
[----:B------:R-:W-:Y:S01]  /*15760*/  MOV R28, R5 ;  /* 0x00000005001c7202 */ /* 0x000fe20000000f00 */
[----:B------:R-:W-:Y:S02]  /*15770*/  IMAD.MOV.U32 R5, RZ, RZ, R3 ;  /* 0x000000ffff057224 */ /* 0x000fe400078e0003 */
[----:B0-----:R-:W-:-:S07]  /*15780*/  IMAD R8, R10, UR4, R9 ;  /* 0x000000040a087c24 */ /* 0x001fce000f8e0209 */
[----:B--2---:R-:W-:Y:S01]  /*15790*/  @!P1 IMAD R8, R8, UR5, R11 ;  /* 0x0000000508089c24 */ /* 0x004fe2000f8e020b */
[----:B------:R-:W-:-:S03]  /*157a0*/  PLOP3.LUT P1, PT, PT, PT, PT, 0x80, 0x8 ;  /* 0x000000000008781c */ /* 0x000fc60003f2f070 */
[----:B-1----:R-:W-:-:S05]  /*157b0*/  IMAD.WIDE.U32 R6, R8, 0x20, R6 ;  /* 0x0000002008067825 */ /* 0x002fca00078e0006 */
[----:B------:R0:W-:Y:S04]  /*157c0*/  STG.E.64 desc[UR36][R6.64], R28 ;  /* 0x0000001c06007986 */ /* 0x0001e8000c101b24 */
[----:B------:R0:W-:Y:S04]  /*157d0*/  STG.E.64 desc[UR36][R6.64+0x8], R44 ;  /* 0x0000082c06007986 */ /* 0x0001e8000c101b24 */
[----:B------:R0:W-:Y:S04]  /*157e0*/  STG.E.64 desc[UR36][R6.64+0x10], R4 ;  /* 0x0000100406007986 */ /* 0x0001e8000c101b24 */
[----:B------:R0:W-:Y:S02]  /*157f0*/  STG.E.64 desc[UR36][R6.64+0x18], R18 ;  /* 0x0000181206007986 */ /* 0x0001e4000c101b24 */
.L_x_2630:
[----:B------:R-:W-:Y:S05]  /*15800*/  BSYNC.RECONVERGENT B0 ;  /* 0x0000000000007941 */ /* 0x000fea0003800200 */
.L_x_2629:
        /* <DEDUP_REMOVED lines=35> */
.L_x_2632:
[----:B------:R-:W-:Y:S05]  /*15a40*/  BSYNC.RECONVERGENT B0 ;  /* 0x0000000000007941 */ /* 0x000fea0003800200 */
.L_x_2631:
        /* <DEDUP_REMOVED lines=23> */
[----:B0-----:R-:W-:Y:S02]  /*15bc0*/  IMAD.U32 R4, RZ, RZ, UR12 ;  /* 0x0000000cff047e24 */ /* 0x001fe4000f8e00ff */
[----:B------:R-:W-:Y:S02]  /*15bd0*/  IMAD.U32 R5, RZ, RZ, UR13 ;  /* 0x0000000dff057e24 */ /* 0x000fe4000f8e00ff */
[----:B------:R-:W-:Y:S05]  /*15be0*/  BRA.U !UP0, `(.L_x_2634) ;  /* 0x0000000108e87547 */ /* 0x000fea000b800000 */
[----:B------:R-:W0:Y:S01]  /*15bf0*/  LDCU UR5, c[0x0][0x360] ;  /* 0x00006c00ff0577ac */ /* 0x000e220008000800 */
[----:B------:R-:W-:Y:S02]  /*15c00*/  IMAD.U32 R6, RZ, RZ, UR12 ;  /* 0x0000000cff067e24 */ /* 0x000fe4000f8e00ff */
[----:B------:R-:W-:Y:S01]  /*15c10*/  IMAD.U32 R7, RZ, RZ, UR13 ;  /* 0x0000000dff077e24 */ /* 0x000fe2000f8e00ff */
[----:B------:R-:W1:Y:S01]  /*15c20*/  LDCU UR8, c[0x0][0x3ac] ;  /* 0x00007580ff0877ac */ /* 0x000e620008000800 */
        /* <DEDUP_REMOVED lines=8> */
[----:B------:R-:W-:Y:S01]  /*15cb0*/  IMAD.U32 R6, RZ, RZ, UR12 ;  /* 0x0000000cff067e24 */ /* 0x000fe2000f8e00ff */
[----:B------:R-:W-:Y:S01]  /*15cc0*/  MOV R7, UR13 ;  /* 0x0000000d00077c02 */ /* 0x000fe20008000f00 */
[----:B------:R-:W-:Y:S02]  /*15cd0*/  IMAD.U32 R8, RZ, RZ, UR10 ;  /* 0x0000000aff087e24 */ /* 0x000fe4000f8e00ff */
[----:B------:R-:W-:Y:S02]  /*15ce0*/  IMAD.U32 R9, RZ, RZ, UR11 ;  /* 0x0000000bff097e24 */ /* 0x000fe4000f8e00ff */
[----:B------:R-:W2:Y:S01]  /*15cf0*/  LDC.64 R28, c[0x0][0x788] ;  /* 0x0001e200ff1c7b82 */ /* 0x000ea20000000a00 */
[----:B0-----:R-:W-:-:S02]  /*15d00*/  IMAD R10, R10, UR7, RZ ;  /* 0x000000070a0a7c24 */ /* 0x001fc4000f8e02ff */
[----:B-1----:R-:W-:-:S07]  /*15d10*/  IMAD R30, R30, UR5, RZ ;  /* 0x000000051e1e7c24 */ /* 0x002fce000f8e02ff */
.L_x_2637:
[----:B------:R-:W-:-:S04]  /*15d20*/  IMAD.IADD R19, R10, 0x1, R15 ;  /* 0x000000010a137824 */ /* 0x000fc800078e020f */
[----:B--2---:R-:W-:-:S05]  /*15d30*/  IMAD.WIDE.U32 R18, R19, 0x20, R28 ;  /* 0x0000002013127825 */ /* 0x004fca00078e001c */
[----:B------:R-:W2:Y:S04]  /*15d40*/  LDG.E.64 R20, desc[UR36][R18.64] ;  /* 0x0000002412147981 */ /* 0x000ea8000c1e1b00 */
[----:B------:R-:W3:Y:S04]  /*15d50*/  LDG.E.64 R24, desc[UR36][R18.64+0x10] ;  /* 0x0000102412187981 */ /* 0x000ee8000c1e1b00 */
[----:B------:R-:W4:Y:S04]  /*15d60*/  LDG.E.64 R22, desc[UR36][R18.64+0x8] ;  /* 0x0000082412167981 */ /* 0x000f28000c1e1b00 */
[----:B------:R-:W5:Y:S01]  /*15d70*/  LDG.E.64 R26, desc[UR36][R18.64+0x18] ;  /* 0x00001824121a7981 */ /* 0x000f62000c1e1b00 */
[----:B------:R-:W-:Y:S01]  /*15d80*/  IMAD.IADD R15, R30, 0x1, R15 ;  /* 0x000000011e0f7824 */ /* 0x000fe200078e020f */
[----:B--2---:R-:W-:-:S02]  /*15d90*/  ISETP.NE.U32.AND P2, PT, R4, R20, PT ;  /* 0x000000140400720c */ /* 0x004fc40003f45070 */
[----:B------:R-:W-:Y:S02]  /*15da0*/  ISETP.GT.U32.AND P6, PT, R4, R20, PT ;  /* 0x000000140400720c */ /* 0x000fe40003fc4070 */
[CC--:B---3--:R-:W-:Y:S02]  /*15db0*/  ISETP.NE.U32.AND P3, PT, R6.reuse, R24.reuse, PT ;  /* 0x000000180600720c */ /* 0x0c8fe40003f65070 */
[CC--:B------:R-:W-:Y:S02]  /*15dc0*/  ISETP.NE.AND.EX P2, PT, R5.reuse, R21.reuse, PT, P2 ;  /* 0x000000150500720c */ /* 0x0c0fe40003f45320 */
[----:B------:R-:W-:Y:S02]  /*15dd0*/  ISETP.GT.AND.EX P6, PT, R5, R21, PT, P6 ;  /* 0x000000150500720c */ /* 0x000fe40003fc4360 */
[----:B------:R-:W-:Y:S02]  /*15de0*/  ISETP.NE.AND.EX P3, PT, R7, R25, PT, P3 ;  /* 0x000000190700720c */ /* 0x000fe40003f65330 */
[----:B------:R-:W-:-:S02]  /*15df0*/  ISETP.GT.U32.AND P4, PT, R6, R24, PT ;  /* 0x000000180600720c */ /* 0x000fc40003f84070 */
[----:B------:R-:W-:Y:S02]  /*15e00*/  SEL R17, RZ, 0xffffffff, P6 ;  /* 0xffffffffff117807 */ /* 0x000fe40003000000 */
[----:B----4-:R-:W-:Y:S02]  /*15e10*/  ISETP.GE.U32.AND P5, PT, R0, R22, PT ;  /* 0x000000160000720c */ /* 0x010fe40003fa6070 */
[----:B-----5:R-:W-:Y:S02]  /*15e20*/  ISETP.GE.U32.AND P6, PT, R8, R26, PT ;  /* 0x0000001a0800720c */ /* 0x020fe40003fc6070 */
[----:B------:R-:W-:Y:S02]  /*15e30*/  ISETP.GT.AND.EX P4, PT, R7, R25, PT, P4 ;  /* 0x000000190700720c */ /* 0x000fe40003f84340 */
[----:B------:R-:W-:Y:S02]  /*15e40*/  ISETP.GE.AND.EX P5, PT, R3, R23, PT, P5 ;  /* 0x000000170300720c */ /* 0x000fe40003fa6350 */
[----:B------:R-:W-:-:S02]  /*15e50*/  ISETP.GE.AND.EX P6, PT, R9, R27, PT, P6 ;  /* 0x0000001b0900720c */ /* 0x000fc40003fc6360 */
[----:B------:R-:W-:Y:S02]  /*15e60*/  SEL R18, RZ, 0xffffffff, P4 ;  /* 0xffffffffff127807 */ /* 0x000fe40002000000 */
[----:B------:R-:W-:Y:S02]  /*15e70*/  ISETP.GE.U32.AND P4, PT, R15, UR8, PT ;  /* 0x000000080f007c0c */ /* 0x000fe4000bf86070 */
        /* <DEDUP_REMOVED lines=16> */
.L_x_2636:
[----:B------:R-:W-:Y:S05]  /*15f80*/  BRA `(.L_x_2635) ;  /* 0x0000000000dc7947 */ /* 0x000fea0003800000 */
.L_x_2634:
[----:B------:R-:W0:Y:S01]  /*15f90*/  LDCU UR7, c[0x0][0x3ac] ;  /* 0x00007580ff0777ac */ /* 0x000e220008000800 */
[----:B------:R-:W-:Y:S02]  /*15fa0*/  IMAD.U32 R6, RZ, RZ, UR12 ;  /* 0x0000000cff067e24 */ /* 0x000fe4000f8e00ff */
[----:B------:R-:W-:Y:S02]  /*15fb0*/  IMAD.U32 R7, RZ, RZ, UR13 ;  /* 0x0000000dff077e24 */ /* 0x000fe4000f8e00ff */
[----:B------:R-:W-:Y:S02]  /*15fc0*/  IMAD.U32 R8, RZ, RZ, UR10 ;  /* 0x0000000aff087e24 */ /* 0x000fe4000f8e00ff */
[----:B------:R-:W-:Y:S01]  /*15fd0*/  IMAD.U32 R9, RZ, RZ, UR11 ;  /* 0x0000000bff097e24 */ /* 0x000fe2000f8e00ff */
[----:B0-----:R-:W-:-:S13]  /*15fe0*/  ISETP.GE.U32.AND P2, PT, R14, UR7, PT ;  /* 0x000000070e007c0c */ /* 0x001fda000bf46070 */
[----:B------:R-:W-:Y:S05]  /*15ff0*/  @P2 BRA `(.L_x_2635) ;  /* 0x0000000000c02947 */ /* 0x000fea0003800000 */
[----:B------:R-:W0:Y:S01]  /*16000*/  LDCU UR5, c[0x0][0x374] ;  /* 0x00006e80ff0577ac */ /* 0x000e220008000800 */
[----:B------:R-:W1:Y:S01]  /*16010*/  LDC R30, c[0x0][0x360] ;  /* 0x0000d800ff1e7b82 */ /* 0x000e620000000800 */
[----:B------:R-:W-:Y:S01]  /*16020*/  IMAD.U32 R6, RZ, RZ, UR12 ;  /* 0x0000000cff067e24 */ /* 0x000fe2000f8e00ff */
[----:B------:R-:W-:Y:S01]  /*16030*/  MOV R15, R14 ;  /* 0x0000000e000f7202 */ /* 0x000fe20000000f00 */
[----:B------:R-:W-:Y:S02]  /*16040*/  IMAD.U32 R7, RZ, RZ, UR13 ;  /* 0x0000000dff077e24 */ /* 0x000fe4000f8e00ff */
[----:B------:R-:W-:Y:S02]  /*16050*/  IMAD.U32 R8, RZ, RZ, UR10 ;  /* 0x0000000aff087e24 */ /* 0x000fe4000f8e00ff */
[----:B------:R-:W-:Y:S01]  /*16060*/  IMAD.U32 R9, RZ, RZ, UR11 ;  /* 0x0000000bff097e24 */ /* 0x000fe2000f8e00ff */
[----:B------:R-:W2:Y:S08]  /*16070*/  LDC.64 R28, c[0x0][0x788] ;  /* 0x0001e200ff1c7b82 */ /* 0x000eb00000000a00 */
[----:B------:R-:W3:Y:S01]  /*16080*/  LDC R32, c[0x0][0x364] ;  /* 0x0000d900ff207b82 */ /* 0x000ee20000000800 */
[----:B0-----:R-:W-:-:S07]  /*16090*/  IMAD R10, R10, UR5, RZ ;  /* 0x000000050a0a7c24 */ /* 0x001fce000f8e02ff */
.L_x_2638:
[----:B------:R-:W-:-:S04]  /*160a0*/  IMAD.IADD R18, R10, 0x1, R15 ;  /* 0x000000010a127824 */ /* 0x000fc800078e020f */
[----:B-1----:R-:W-:-:S04]  /*160b0*/  IMAD R19, R18, R30, R11 ;  /* 0x0000001e12137224 */ /* 0x002fc800078e020b */
[----:B--2---:R-:W-:-:S05]  /*160c0*/  IMAD.WIDE.U32 R18, R19, 0x20, R28 ;  /* 0x0000002013127825 */ /* 0x004fca00078e001c */
[----:B------:R-:W2:Y:S04]  /*160d0*/  LDG.E.64 R20, desc[UR36][R18.64] ;  /* 0x0000002412147981 */ /* 0x000ea8000c1e1b00 */
[----:B------:R-:W4:Y:S04]  /*160e0*/  LDG.E.64 R24, desc[UR36][R18.64+0x10] ;  /* 0x0000102412187981 */ /* 0x000f28000c1e1b00 */
[----:B------:R-:W5:Y:S04]  /*160f0*/  LDG.E.64 R22, desc[UR36][R18.64+0x8] ;  /* 0x0000082412167981 */ /* 0x000f68000c1e1b00 */
[----:B------:R-:W5:Y:S01]  /*16100*/  LDG.E.64 R26, desc[UR36][R18.64+0x18] ;  /* 0x00001824121a7981 */ /* 0x000f62000c1e1b00 */
[----:B---3--:R-:W-:Y:S01]  /*16110*/  IMAD.IADD R15, R32, 0x1, R15 ;  /* 0x00000001200f7824 */ /* 0x008fe200078e020f */
[----:B--2---:R-:W-:-:S02]  /*16120*/  ISETP.NE.U32.AND P3, PT, R4, R20, PT ;  /* 0x000000140400720c */ /* 0x004fc40003f65070 */
[----:B------:R-:W-:Y:S02]  /*16130*/  ISETP.GT.U32.AND P5, PT, R4, R20, PT ;  /* 0x000000140400720c */ /* 0x000fe40003fa4070 */
[CC--:B------:R-:W-:Y:S02]  /*16140*/  ISETP.NE.AND.EX P3, PT, R5.reuse, R21.reuse, PT, P3 ;  /* 0x000000150500720c */ /* 0x0c0fe40003f65330 */
[----:B----4-:R-:W-:Y:S02]  /*16150*/  ISETP.NE.U32.AND P2, PT, R6, R24, PT ;  /* 0x000000180600720c */ /* 0x010fe40003f45070 */
[----:B-----5:R-:W-:Y:S02]  /*16160*/  ISETP.GE.U32.AND P4, PT, R0, R22, PT ;  /* 0x000000160000720c */ /* 0x020fe40003f86070 */
[----:B------:R-:W-:Y:S02]  /*16170*/  ISETP.GT.AND.EX P5, PT, R5, R21, PT, P5 ;  /* 0x000000150500720c */ /* 0x000fe40003fa4350 */
[----:B------:R-:W-:-:S02]  /*16180*/  ISETP.NE.AND.EX P2, PT, R7, R25, PT, P2 ;  /* 0x000000190700720c */ /* 0x000fc40003f45320 */
[----:B------:R-:W-:Y:S02]  /*16190*/  ISETP.GE.AND.EX P4, PT, R3, R23, PT, P4 ;  /* 0x000000170300720c */ /* 0x000fe40003f86340 */
[----:B------:R-:W-:Y:S02]  /*161a0*/  ISETP.GT.U32.AND P6, PT, R6, R24, PT ;  /* 0x000000180600720c */ /* 0x000fe40003fc4070 */
[----:B------:R-:W-:Y:S02]  /*161b0*/  SEL R17, RZ, 0xffffffff, P5 ;  /* 0xffffffffff117807 */ /* 0x000fe40002800000 */
[----:B------:R-:W-:Y:S02]  /*161c0*/  ISETP.GE.U32.AND P5, PT, R8, R26, PT ;  /* 0x0000001a0800720c */ /* 0x000fe40003fa6070 */
[----:B------:R-:W-:Y:S02]  /*161d0*/  @!P3 SEL R17, RZ, 0xffffffff, !P4 ;  /* 0xffffffffff11b807 */ /* 0x000fe40006000000 */
[----:B------:R-:W-:-:S02]  /*161e0*/  ISETP.GT.AND.EX P6, PT, R7, R25, PT, P6 ;  /* 0x000000190700720c */ /* 0x000fc40003fc4360 */
[----:B------:R-:W-:Y:S02]  /*161f0*/  ISETP.GE.AND.EX P5, PT, R9, R27, PT, P5 ;  /* 0x0000001b0900720c */ /* 0x000fe40003fa6350 */
[----:B------:R-:W-:Y:S02]  /*16200*/  LOP3.LUT R17, R17, 0x1, RZ, 0xc0, !PT ;  /* 0x0000000111117812 */ /* 0x000fe400078ec0ff */
[----:B------:R-:W-:Y:S02]  /*16210*/  SEL R18, RZ, 0xffffffff, P6 ;  /* 0xffffffffff127807 */ /* 0x000fe40003000000 */
[----:B------:R-:W-:Y:S02]  /*16220*/  @!P2 SEL R18, RZ, 0xffffffff, !P5 ;  /* 0xffffffffff12a807 */ /* 0x000fe40006800000 */
[----:B------:R-:W-:Y:S02]  /*16230*/  ISETP.NE.U32.AND P2, PT, R17, 0x1, PT ;  /* 0x000000011100780c */ /* 0x000fe40003f45070 */
[----:B------:R-:W-:-:S02]  /*16240*/  LOP3.LUT R18, R18, 0x1, RZ, 0xc0, !PT ;  /* 0x0000000112127812 */ /* 0x000fc400078ec0ff */
[----:B------:R-:W-:Y:S02]  /*16250*/  SEL R4, R20, R4, !P2 ;  /* 0x0000000414047207 */ /* 0x000fe40005000000 */
[----:B------:R-:W-:Y:S02]  /*16260*/  SEL R5, R21, R5, !P2 ;  /* 0x0000000515057207 */ /* 0x000fe40005000000 */
[----:B------:R-:W-:Y:S02]  /*16270*/  SEL R0, R22, R0, !P2 ;  /* 0x0000000016007207 */ /* 0x000fe40005000000 */
[----:B------:R-:W-:Y:S02]  /*16280*/  SEL R3, R23, R3, !P2 ;  /* 0x0000000317037207 */ /* 0x000fe40005000000 */
[----:B------:R-:W-:Y:S02]  /*16290*/  ISETP.GE.U32.AND P2, PT, R15, UR7, PT ;  /* 0x000000070f007c0c */ /* 0x000fe4000bf46070 */
[----:B------:R-:W-:-:S04]  /*162a0*/  ISETP.NE.U32.AND P3, PT, R18, 0x1, PT ;  /* 0x000000011200780c */ /* 0x000fc80003f65070 */
[----:B------:R-:W-:Y:S02]  /*162b0*/  SEL R6, R24, R6, !P3 ;  /* 0x0000000618067207 */ /* 0x000fe40005800000 */
[----:B------:R-:W-:Y:S02]  /*162c0*/  SEL R7, R25, R7, !P3 ;  /* 0x0000000719077207 */ /* 0x000fe40005800000 */
[----:B------:R-:W-:Y:S02]  /*162d0*/  SEL R8, R26, R8, !P3 ;  /* 0x000000081a087207 */ /* 0x000fe40005800000 */
[----:B------:R-:W-:Y:S01]  /*162e0*/  SEL R9, R27, R9, !P3 ;  /* 0x000000091b097207 */ /* 0x000fe20005800000 */
[----:B------:R-:W-:Y:S06]  /*162f0*/  @!P2 BRA `(.L_x_2638) ;  /* 0xfffffffc0068a947 */ /* 0x000fec000383ffff */
.L_x_2635:
[----:B------:R-:W-:Y:S05]  /*16300*/  BSYNC.RECONVERGENT B0 ;  /* 0x0000000000007941 */ /* 0x000fea0003800200 */
.L_x_2633:
[----:B------:R-:W0:Y:S01]  /*16310*/  LDCU UR5, c[0x0][0x360] ;  /* 0x00006c00ff0577ac */ /* 0x000e220008000800 */
[----:B------:R-:W-:Y:S02]  /*16320*/  IMAD.MOV.U32 R20, RZ, RZ, R4 ;  /* 0x000000ffff147224 */ /* 0x000fe400078e0004 */
[----:B------:R-:W-:Y:S01]  /*16330*/  IMAD.MOV.U32 R21, RZ, RZ, R5 ;  /* 0x000000ffff157224 */ /* 0x000fe200078e0005 */
[----:B------:R-:W-:Y:S01]  /*16340*/  UIADD3 UR4, UPT, UPT, UR4, 0x10, URZ ;  /* 0x0000001004047890 */ /* 0x000fe2000fffe0ff */
[----:B------:R-:W-:Y:S02]  /*16350*/  IMAD.MOV.U32 R22, RZ, RZ, R0 ;  /* 0x000000ffff167224 */ /* 0x000fe400078e0000 */
[----:B------:R-:W-:Y:S01]  /*16360*/  IMAD.MOV.U32 R23, RZ, RZ, R3 ;  /* 0x000000ffff177224 */ /* 0x000fe200078e0003 */
[----:B------:R-:W-:Y:S01]  /*16370*/  ULEA UR8, UR6, UR4, 0x18 ;  /* 0x0000000406087291 */ /* 0x000fe2000f8ec0ff */
[----:B------:R-:W-:Y:S01]  /*16380*/  IMAD.MOV.U32 R24, RZ, RZ, R6 ;  /* 0x000000ffff187224 */ /* 0x000fe200078e0006 */
[----:B------:R-:W1:Y:S01]  /*16390*/  LDCU UR6, c[0x0][0x364] ;  /* 0x00006c80ff0677ac */ /* 0x000e620008000800 */
[----:B------:R-:W-:-:S02]  /*163a0*/  IMAD.MOV.U32 R25, RZ, RZ, R7 ;  /* 0x000000ffff197224 */ /* 0x000fc400078e0007 */
[----:B------:R-:W-:Y:S02]  /*163b0*/  IMAD.MOV.U32 R26, RZ, RZ, R8 ;  /* 0x000000ffff1a7224 */ /* 0x000fe400078e0008 */
[----:B------:R-:W-:Y:S02]  /*163c0*/  IMAD.MOV.U32 R27, RZ, RZ, R9 ;  /* 0x000000ffff1b7224 */ /* 0x000fe400078e0009 */
[----:B0-----:R-:W-:-:S05]  /*163d0*/  IMAD R10, R14, UR5, R11 ;  /* 0x000000050e0a7c24 */ /* 0x001fca000f8e020b */
[----:B------:R-:W-:-:S05]  /*163e0*/  LEA R10, R10, UR8, 0x5 ;  /* 0x000000080a0a7c11 */ /* 0x000fca000f8e28ff */
[----:B------:R0:W-:Y:S01]  /*163f0*/  STS.128 [R10], R20 ;  /* 0x000000140a007388 */ /* 0x0001e20000000c00 */
[----:B-1----:R-:W-:-:S03]  /*16400*/  UISETP.GE.U32.AND UP0, UPT, UR6, 0x2, UPT ;  /* 0x000000020600788c */ /* 0x002fc6000bf06070 */
[----:B------:R0:W-:Y:S06]  /*16410*/  STS.128 [R10+0x10], R24 ;  /* 0x000010180a007388 */ /* 0x0001ec0000000c00 */
[----:B------:R-:W-:Y:S05]  /*16420*/  BRA.U !UP0, `(.L_x_2639) ;  /* 0x0000000108d87547 */ /* 0x000fea000b800000 */
[----:B------:R-:W-:-:S05]  /*16430*/  UMOV UR4, UR6 ;  /* 0x0000000600047c82 */ /* 0x000fca0008000000 */
.L_x_2642:
[----:B------:R-:W-:Y:S01]  /*16440*/  USHF.R.U32.HI UR7, URZ, 0x1, UR4 ;  /* 0x00000001ff077899 */ /* 0x000fe20008011604 */
[----:B------:R-:W-:Y:S05]  /*16450*/  BAR.SYNC.DEFER_BLOCKING 0x0 ;  /* 0x0000000000007b1d */ /* 0x000fea0000010000 */
[----:B------:R-:W-:Y:S01]  /*16460*/  VIADD R18, R14, UR7 ;  /* 0x000000070e127c36 */ /* 0x000fe20008000000 */
[----:B------:R-:W-:Y:S04]  /*16470*/  BSSY.RECONVERGENT B0, `(.L_x_2640) ;  /* 0x000002e000007945 */ /* 0x000fe80003800200 */
[----:B------:R-:W-:-:S04]  /*16480*/  ISETP.GE.U32.AND P2, PT, R18, UR6, PT ;  /* 0x0000000612007c0c */ /* 0x000fc8000bf46070 */
[----:B------:R-:W-:-:S13]  /*16490*/  ISETP.GE.U32.OR P2, PT, R14, UR7, P2 ;  /* 0x000000070e007c0c */ /* 0x000fda0009746470 */
[----:B-1----:R-:W-:Y:S05]  /*164a0*/  @P2 BRA `(.L_x_2641) ;  /* 0x0000000000a82947 */ /* 0x002fea0003800000 */
[----:B------:R-:W-:-:S05]  /*164b0*/  IMAD R15, R18, UR5, R11 ;  /* 0x00000005120f7c24 */ /* 0x000fca000f8e020b */
[----:B------:R-:W-:-:S05]  /*164c0*/  LEA R15, R15, UR8, 0x5 ;  /* 0x000000080f0f7c11 */ /* 0x000fca000f8e28ff */
[----:B0-----:R-:W0:Y:S04]  /*164d0*/  LDS.128 R20, [R15] ;  /* 0x000000000f147984 */ /* 0x001e280000000c00 */
[----:B------:R-:W1:Y:S01]  /*164e0*/  LDS.128 R24, [R15+0x10] ;  /* 0x000010000f187984 */ /* 0x000e620000000c00 */
[CC--:B0-----:R-:W-:Y:S02]  /*164f0*/  ISETP.NE.U32.AND P3, PT, R4.reuse, R20.reuse, PT ;  /* 0x000000140400720c */ /* 0x0c1fe40003f65070 */
[----:B------:R-:W-:Y:S02]  /*16500*/  ISETP.GT.U32.AND P5, PT, R4, R20, PT ;  /* 0x000000140400720c */ /* 0x000fe40003fa4070 */
[----:B-1----:R-:W-:Y:S02]  /*16510*/  ISETP.NE.U32.AND P2, PT, R6, R24, PT ;  /* 0x000000180600720c */ /* 0x002fe40003f45070 */
[----:B------:R-:W-:-:S02]  /*16520*/  ISETP.NE.AND.EX P3, PT, R5, R21, PT, P3 ;  /* 0x000000150500720c */ /* 0x000fc40003f65330 */
[----:B------:R-:W-:Y:S02]  /*16530*/  ISETP.GT.AND.EX P5, PT, R5, R21, PT, P5 ;  /* 0x000000150500720c */ /* 0x000fe40003fa4350 */
[----:B------:R-:W-:Y:S02]  /*16540*/  ISETP.NE.AND.EX P2, PT, R7, R25, PT, P2 ;  /* 0x000000190700720c */ /* 0x000fe40003f45320 */
[----:B------:R-:W-:Y:S02]  /*16550*/  ISETP.GT.U32.AND P6, PT, R6, R24, PT ;  /* 0x000000180600720c */ /* 0x000fe40003fc4070 */
[----:B------:R-:W-:Y:S02]  /*16560*/  SEL R17, RZ, 0xffffffff, P5 ;  /* 0xffffffffff117807 */ /* 0x000fe40002800000 */
[----:B------:R-:W-:Y:S02]  /*16570*/  ISETP.GE.U32.AND P4, PT, R0, R22, PT ;  /* 0x000000160000720c */ /* 0x000fe40003f86070 */
[----:B------:R-:W-:-:S02]  /*16580*/  ISETP.GE.U32.AND P5, PT, R8, R26, PT ;  /* 0x0000001a0800720c */ /* 0x000fc40003fa6070 */
[----:B------:R-:W-:Y:S02]  /*16590*/  ISETP.GT.AND.EX P6, PT, R7, R25, PT, P6 ;  /* 0x000000190700720c */ /* 0x000fe40003fc4360 */
[----:B------:R-:W-:Y:S02]  /*165a0*/  ISETP.GE.AND.EX P4, PT, R3, R23, PT, P4 ;  /* 0x000000170300720c */ /* 0x000fe40003f86340 */
[----:B------:R-:W-:Y:S02]  /*165b0*/  ISETP.GE.AND.EX P5, PT, R9, R27, PT, P5 ;  /* 0x0000001b0900720c */ /* 0x000fe40003fa6350 */
        /* <DEDUP_REMOVED lines=10> */
[----:B------:R-:W-:Y:S01]  /*16660*/  IMAD.MOV.U32 R20, RZ, RZ, R4 ;  /* 0x000000ffff147224 */ /* 0x000fe200078e0004 */
        /* <DEDUP_REMOVED lines=9> */
[----:B------:R-:W-:-:S02]  /*16700*/  IMAD.MOV.U32 R26, RZ, RZ, R8 ;  /* 0x000000ffff1a7224 */ /* 0x000fc400078e0008 */
[----:B------:R-:W-:Y:S01]  /*16710*/  IMAD.MOV.U32 R27, RZ, RZ, R9 ;  /* 0x000000ffff1b7224 */ /* 0x000fe200078e0009 */
[----:B------:R-:W-:-:S04]  /*16720*/  MOV R21, R5 ;  /* 0x0000000500157202 */ /* 0x000fc80000000f00 */
[----:B------:R1:W-:Y:S04]  /*16730*/  STS.128 [R10+0x10], R24 ;  /* 0x000010180a007388 */ /* 0x0003e80000000c00 */
[----:B------:R1:W-:Y:S02]  /*16740*/  STS.128 [R10], R20 ;  /* 0x000000140a007388 */ /* 0x0003e40000000c00 */
.L_x_2641:
[----:B------:R-:W-:Y:S05]  /*16750*/  BSYNC.RECONVERGENT B0 ;  /* 0x0000000000007941 */ /* 0x000fea0003800200 */
.L_x_2640:
[----:B------:R-:W-:-:S03]  /*16760*/  UISETP.GT.U32.AND UP0, UPT, UR4, 0x3, UPT ;  /* 0x000000030400788c */ /* 0x000fc6000bf04070 */
[----:B------:R-:W-:-:S06]  /*16770*/  UMOV UR4, UR7 ;  /* 0x0000000700047c82 */ /* 0x000fcc0008000000 */
[----:B------:R-:W-:Y:S05]  /*16780*/  BRA.U UP0, `(.L_x_2642) ;  /* 0xfffffffd002c7547 */ /* 0x000fea000b83ffff */
.L_x_2639:
        /* <DEDUP_REMOVED lines=8> */
[----:B------:R-:W-:Y:S01]  /*16810*/  IMAD.MOV.U32 R21, RZ, RZ, R5 ;  /* 0x000000ffff157224 */ /* 0x000fe200078e0005 */
[----:B------:R-:W-:Y:S01]  /*16820*/  UISETP.GE.U32.AND UP0, UPT, UR5, 0x40, UPT ;  /* 0x000000400500788c */ /* 0x000fe2000bf06070 */
[----:B------:R-:W-:Y:S01]  /*16830*/  IMAD.MOV.U32 R22, RZ, RZ, R0 ;  /* 0x000000ffff167224 */ /* 0x000fe200078e0000 */
[----:B------:R-:W-:Y:S01]  /*16840*/  UMOV UR4, 0x20 ;  /* 0x0000002000047882 */ /* 0x000fe20000000000 */
[----:B------:R-:W-:Y:S02]  /*16850*/  IMAD.MOV.U32 R23, RZ, RZ, R3 ;  /* 0x000000ffff177224 */ /* 0x000fe400078e0003 */
[----:B------:R-:W-:Y:S02]  /*16860*/  IMAD.MOV.U32 R24, RZ, RZ, R6 ;  /* 0x000000ffff187224 */ /* 0x000fe400078e0006 */
[----:B------:R-:W-:Y:S01]  /*16870*/  IMAD.MOV.U32 R25, RZ, RZ, R7 ;  /* 0x000000ffff197224 */ /* 0x000fe200078e0007 */
[----:B------:R2:W-:Y:S01]  /*16880*/  STS.128 [R10], R20 ;  /* 0x000000140a007388 */ /* 0x0005e20000000c00 */
[----:B------:R-:W-:-:S05]  /*16890*/  IMAD.MOV.U32 R27, RZ, RZ, R9 ;  /* 0x000000ffff1b7224 */ /* 0x000fca00078e0009 */
[----:B------:R2:W-:Y:S01]  /*168a0*/  STS.128 [R10+0x10], R24 ;  /* 0x000010180a007388 */ /* 0x0005e20000000c00 */
[----:B------:R-:W-:Y:S05]  /*168b0*/  BRA.U !UP0, `(.L_x_2644) ;  /* 0x0000000108d47547 */ /* 0x000fea000b800000 */
[----:B------:R-:W-:-:S07]  /*168c0*/  IMAD.U32 R14, RZ, RZ, UR5 ;  /* 0x00000005ff0e7e24 */ /* 0x000fce000f8e00ff */
.L_x_2647:
        /* <DEDUP_REMOVED lines=8> */
[----:B------:R-:W-:-:S05]  /*16950*/  IMAD R14, R18, 0x20, R10 ;  /* 0x00000020120e7824 */ /* 0x000fca00078e020a */
[----:B--2---:R-:W0:Y:S04]  /*16960*/  LDS.128 R20, [R14] ;  /* 0x000000000e147984 */ /* 0x004e280000000c00 */
[----:B------:R-:W1:Y:S01]  /*16970*/  LDS.128 R24, [R14+0x10] ;  /* 0x000010000e187984 */ /* 0x000e620000000c00 */
[CC--:B0-----:R-:W-:Y:S02]  /*16980*/  ISETP.NE.U32.AND P2, PT, R4.reuse, R20.reuse, PT ;  /* 0x000000140400720c */ /* 0x0c1fe40003f45070 */
[----:B------:R-:W-:Y:S02]  /*16990*/  ISETP.GT.U32.AND P5, PT, R4, R20, PT ;  /* 0x000000140400720c */ /* 0x000fe40003fa4070 */
[CC--:B-1----:R-:W-:Y:S02]  /*169a0*/  ISETP.NE.U32.AND P3, PT, R6.reuse, R24.reuse, PT ;  /* 0x000000180600720c */ /* 0x0c2fe40003f65070 */
[----:B------:R-:W-:-:S02]  /*169b0*/  ISETP.GT.U32.AND P4, PT, R6, R24, PT ;  /* 0x000000180600720c */ /* 0x000fc40003f84070 */
[CC--:B------:R-:W-:Y:S02]  /*169c0*/  ISETP.NE.AND.EX P2, PT, R5.reuse, R21.reuse, PT, P2 ;  /* 0x000000150500720c */ /* 0x0c0fe40003f45320 */
[----:B------:R-:W-:Y:S02]  /*169d0*/  ISETP.GT.AND.EX P5, PT, R5, R21, PT, P5 ;  /* 0x000000150500720c */ /* 0x000fe40003fa4350 */
[CC--:B------:R-:W-:Y:S02]  /*169e0*/  ISETP.NE.AND.EX P3, PT, R7.reuse, R25.reuse, PT, P3 ;  /* 0x000000190700720c */ /* 0x0c0fe40003f65330 */
[----:B------:R-:W-:Y:S02]  /*169f0*/  ISETP.GT.AND.EX P4, PT, R7, R25, PT, P4 ;  /* 0x000000190700720c */ /* 0x000fe40003f84340 */
[----:B------:R-:W-:Y:S02]  /*16a00*/  SEL R15, RZ, 0xffffffff, P5 ;  /* 0xffffffffff0f7807 */ /* 0x000fe40002800000 */
[----:B------:R-:W-:-:S02]  /*16a10*/  SEL R14, RZ, 0xffffffff, P4 ;  /* 0xffffffffff0e7807 */ /* 0x000fc40002000000 */
[----:B------:R-:W-:Y:S02]  /*16a20*/  ISETP.GE.U32.AND P5, PT, R0, R22, PT ;  /* 0x000000160000720c */ /* 0x000fe40003fa6070 */
[----:B------:R-:W-:Y:S02]  /*16a30*/  ISETP.GE.U32.AND P4, PT, R8, R26, PT ;  /* 0x0000001a0800720c */ /* 0x000fe40003f86070 */
[----:B------:R-:W-:Y:S02]  /*16a40*/  ISETP.GE.AND.EX P5, PT, R3, R23, PT, P5 ;  /* 0x000000170300720c */ /* 0x000fe40003fa6350 */
[----:B------:R-:W-:Y:S02]  /*16a50*/  ISETP.GE.AND.EX P4, PT, R9, R27, PT, P4 ;  /* 0x0000001b0900720c */ /* 0x000fe40003f86340 */
        /* <DEDUP_REMOVED lines=20> */
[----:B------:R0:W-:Y:S01]  /*16ba0*/  STS.128 [R10], R20 ;  /* 0x000000140a007388 */ /* 0x0001e20000000c00 */
[----:B------:R-:W-:-:S02]  /*16bb0*/  IMAD.MOV.U32 R26, RZ, RZ, R8 ;  /* 0x000000ffff1a7224 */ /* 0x000fc400078e0008 */
[----:B------:R-:W-:-:S05]  /*16bc0*/  IMAD.MOV.U32 R27, RZ, RZ, R9 ;  /* 0x000000ffff1b7224 */ /* 0x000fca00078e0009 */
[----:B------:R0:W-:Y:S02]  /*16bd0*/  STS.128 [R10+0x10], R24 ;  /* 0x000010180a007388 */ /* 0x0001e40000000c00 */
.L_x_2646:
[----:B------:R-:W-:Y:S05]  /*16be0*/  BSYNC.RECONVERGENT B0 ;  /* 0x0000000000007941 */ /* 0x000fea0003800200 */
.L_x_2645:
[----:B------:R-:W-:Y:S01]  /*16bf0*/  MOV R14, R18 ;  /* 0x00000012000e7202 */ /* 0x000fe20000000f00 */
[----:B------:R-:W-:Y:S06]  /*16c00*/  @P6 BRA `(.L_x_2647) ;  /* 0xfffffffc00306947 */ /* 0x000fec000383ffff */
.L_x_2644:
[----:B------:R-:W-:Y:S01]  /*16c10*/  BAR.SYNC.DEFER_BLOCKING 0x0 ;  /* 0x0000000000007b1d */ /* 0x000fe20000010000 */
[----:B------:R-:W-:-:S09]  /*16c20*/  UISETP.GE.U32.AND UP0, UPT, UR4, 0x2, UPT ;  /* 0x000000020400788c */ /* 0x000fd2000bf06070 */
[----:B------:R-:W-:Y:S05]  /*16c30*/  BRA.U !UP0, `(.L_x_2643) ;  /* 0x0000000108a07547 */ /* 0x000fea000b800000 */
[----:B012---:R-:W-:-:S07]  /*16c40*/  IMAD.MOV.U32 R10, RZ, RZ, 0x1 ;  /* 0x00000001ff0a7424 */ /* 0x007fce00078e00ff */
.L_x_2648:
[----:B------:R-:W0:Y:S04]  /*16c50*/  SHFL.DOWN PT, R11, R4, R10, 0x1f ;  /* 0x08001f0a040b7589 */ /* 0x000e2800000e0000 */
[----:B------:R-:W1:Y:S04]  /*16c60*/  SHFL.DOWN PT, R19, R6, R10, 0x1f ;  /* 0x08001f0a06137589 */ /* 0x000e6800000e0000 */
[----:B------:R-:W2:Y:S04]  /*16c70*/  SHFL.DOWN PT, R14, R5, R10, 0x1f ;  /* 0x08001f0a050e7589 */ /* 0x000ea800000e0000 */
[----:B------:R-:W3:Y:S04]  /*16c80*/  SHFL.DOWN PT, R20, R7, R10, 0x1f ;  /* 0x08001f0a07147589 */ /* 0x000ee800000e0000 */
[----:B------:R-:W4:Y:S04]  /*16c90*/  SHFL.DOWN PT, R15, R0, R10, 0x1f ;  /* 0x08001f0a000f7589 */ /* 0x000f2800000e0000 */
[----:B------:R-:W5:Y:S04]  /*16ca0*/  SHFL.DOWN PT, R21, R8, R10, 0x1f ;  /* 0x08001f0a08157589 */ /* 0x000f6800000e0000 */
[----:B------:R-:W5:Y:S01]  /*16cb0*/  SHFL.DOWN PT, R18, R3, R10, 0x1f ;  /* 0x08001f0a03127589 */ /* 0x000f6200000e0000 */
[----:B0-----:R-:W-:-:S02]  /*16cc0*/  ISETP.NE.U32.AND P3, PT, R4, R11, PT ;  /* 0x0000000b0400720c */ /* 0x001fc40003f65070 */
[----:B------:R-:W-:Y:S01]  /*16cd0*/  ISETP.GT.U32.AND P5, PT, R4, R11, PT ;  /* 0x0000000b0400720c */ /* 0x000fe20003fa4070 */
[----:B------:R0:W5:Y:S01]  /*16ce0*/  SHFL.DOWN PT, R22, R9, R10, 0x1f ;  /* 0x08001f0a09167589 */ /* 0x00016200000e0000 */
[CC--:B-1----:R-:W-:Y:S02]  /*16cf0*/  ISETP.NE.U32.AND P2, PT, R6.reuse, R19.reuse, PT ;  /* 0x000000130600720c */ /* 0x0c2fe40003f45070 */
[----:B------:R-:W-:Y:S02]  /*16d00*/  ISETP.GT.U32.AND P6, PT, R6, R19, PT ;  /* 0x000000130600720c */ /* 0x000fe40003fc4070 */
[CC--:B--2---:R-:W-:Y:S02]  /*16d10*/  ISETP.NE.AND.EX P3, PT, R5.reuse, R14.reuse, PT, P3 ;  /* 0x0000000e0500720c */ /* 0x0c4fe40003f65330 */
[----:B------:R-:W-:Y:S02]  /*16d20*/  ISETP.GT.AND.EX P5, PT, R5, R14, PT, P5 ;  /* 0x0000000e0500720c */ /* 0x000fe40003fa4350 */
[----:B---3--:R-:W-:Y:S01]  /*16d30*/  ISETP.NE.AND.EX P2, PT, R7, R20, PT, P2 ;  /* 0x000000140700720c */ /* 0x008fe20003f45320 */
[----:B0-----:R-:W-:Y:S01]  /*16d40*/  IMAD.SHL.U32 R10, R10, 0x2, RZ ;  /* 0x000000020a0a7824 */ /* 0x001fe200078e00ff */
[----:B------:R-:W-:-:S02]  /*16d50*/  SEL R17, RZ, 0xffffffff, P5 ;  /* 0xffffffffff117807 */ /* 0x000fc40002800000 */
[----:B----4-:R-:W-:Y:S02]  /*16d60*/  ISETP.GE.U32.AND P4, PT, R0, R15, PT ;  /* 0x0000000f0000720c */ /* 0x010fe40003f86070 */
[----:B------:R-:W-:Y:S02]  /*16d70*/  ISETP.GT.AND.EX P6, PT, R7, R20, PT, P6 ;  /* 0x000000140700720c */ /* 0x000fe40003fc4360 */
[----:B-----5:R-:W-:Y:S02]  /*16d80*/  ISETP.GE.U32.AND P5, PT, R8, R21, PT ;  /* 0x000000150800720c */ /* 0x020fe40003fa6070 */
[----:B------:R-:W-:Y:S02]  /*16d90*/  SEL R23, RZ, 0xffffffff, P6 ;  /* 0xffffffffff177807 */ /* 0x000fe40003000000 */
[----:B------:R-:W-:Y:S02]  /*16da0*/  ISETP.GE.AND.EX P4, PT, R3, R18, PT, P4 ;  /* 0x000000120300720c */ /* 0x000fe40003f86340 */
[----:B------:R-:W-:-:S02]  /*16db0*/  ISETP.GE.AND.EX P5, PT, R9, R22, PT, P5 ;  /* 0x000000160900720c */ /* 0x000fc40003fa6350 */
[----:B------:R-:W-:Y:S02]  /*16dc0*/  @!P3 SEL R17, RZ, 0xffffffff, !P4 ;  /* 0xffffffffff11b807 */ /* 0x000fe40006000000 */
[----:B------:R-:W-:Y:S02]  /*16dd0*/  ISETP.GE.AND P4, PT, R10, UR4, PT ;  /* 0x000000040a007c0c */ /* 0x000fe4000bf86270 */
        /* <DEDUP_REMOVED lines=14> */
.L_x_2643:
[----:B------:R-:W-:Y:S05]  /*16ec0*/  @!P1 EXIT ;  /* 0x000000000000994d */ /* 0x000fea0003800000 */
[----:B------:R-:W3:Y:S02]  /*16ed0*/  LDCU.U8 UR4, c[0x0][0x7a0] ;  /* 0x0000f400ff0477ac */ /* 0x000ee40008000000 */
[----:B---3--:R-:W-:-:S13]  /*16ee0*/  ISETP.NE.AND P1, PT, RZ, UR4, PT ;  /* 0x00000004ff007c0c */ /* 0x008fda000bf25270 */
[----:B012---:R-:W0:Y:S02]  /*16ef0*/  @P1 LDC.64 R10, c[0x0][0x798] ;  /* 0x0001e600ff0a1b82 */ /* 0x007e240000000a00 */
[-C--:B0-----:R-:W-:Y:S02]  /*16f00*/  @P1 IADD3 R0, P2, PT, R0, R10.reuse, RZ ;  /* 0x0000000a00001210 */ /* 0x081fe40007f5e0ff */
[----:B------:R-:W-:-:S03]  /*16f10*/  @P1 IADD3 R8, P3, PT, R8, R10, RZ ;  /* 0x0000000a08081210 */ /* 0x000fc60007f7e0ff */
[--C-:B------:R-:W-:Y:S02]  /*16f20*/  @P1 IMAD.X R3, R3, 0x1, R11.reuse, P2 ;  /* 0x0000000103031824 */ /* 0x100fe400010e060b */
[----:B------:R-:W-:Y:S01]  /*16f30*/  @P1 IMAD.X R9, R9, 0x1, R11, P3 ;  /* 0x0000000109091824 */ /* 0x000fe200018e060b */
[----:B------:R-:W-:Y:S07]  /*16f40*/  @!P0 BRA `(.L_x_2649) ;  /* 0x0000000400ac8947 */ /* 0x000fee0003800000 */
[----:B------:R-:W-:Y:S05]  /*16f50*/  @!P1 BRA `(.L_x_2650) ;  /* 0x00000000004c9947 */ /* 0x000fea0003800000 */
        /* <DEDUP_REMOVED lines=16> */
.L_x_2651:
[----:B------:R-:W-:Y:S01]  /*17060*/  IMAD.MOV.U32 R0, RZ, RZ, RZ ;  /* 0x000000ffff007224 */ /* 0x000fe200078e00ff */
[----:B------:R-:W-:Y:S01]  /*17070*/  CS2R R8, SRZ ;  /* 0x0000000000087805 */ /* 0x000fe2000001ff00 */
[----:B------:R-:W-:-:S07]  /*17080*/  IMAD.MOV.U32 R3, RZ, RZ, RZ ;  /* 0x000000ffff037224 */ /* 0x000fce00078e00ff */
.L_x_2650:
        /* <DEDUP_REMOVED lines=26> */
.L_x_2654:
[----:B------:R-:W0:Y:S01]  /*17230*/  LDCU.64 UR4, c[0x0][0x770] ;  /* 0x0000ee00ff0477ac */ /* 0x000e220008000a00 */
[----:B------:R1:W2:Y:S01]  /*17240*/  LDC.64 R14, c[0x4][R17] ;  /* 0x01000000110e7b82 */ /* 0x0002a20000000a00 */
[----:B------:R-:W-:Y:S01]  /*17250*/  IMAD.MOV.U32 R8, RZ, RZ, 0x2ef ;  /* 0x000002efff087424 */ /* 0x000fe200078e00ff */
[----:B------:R-:W3:Y:S01]  /*17260*/  LDCU.64 UR6, c[0x4][0x3d8] ;  /* 0x01007b00ff0677ac */ /* 0x000ee20008000a00 */
[----:B------:R-:W-:Y:S02]  /*17270*/  IMAD.MOV.U32 R12, RZ, RZ, 0x1 ;  /* 0x00000001ff0c7424 */ /* 0x000fe400078e00ff */
[----:B------:R-:W-:Y:S01]  /*17280*/  IMAD.MOV.U32 R13, RZ, RZ, RZ ;  /* 0x000000ffff0d7224 */ /* 0x000fe200078e00ff */
[----:B------:R-:W4:Y:S01]  /*17290*/  LDCU.64 UR8, c[0x4][0x3c0] ;  /* 0x01007800ff0877ac */ /* 0x000f220008000a00 */
[----:B0-----:R-:W-:Y:S01]  /*172a0*/  IADD3 R2, P0, PT, R2, UR4, RZ ;  /* 0x0000000402027c10 */ /* 0x001fe2000ff1e0ff */
[----:B---3--:R-:W-:-:S04]  /*172b0*/  IMAD.U32 R4, RZ, RZ, UR6 ;  /* 0x00000006ff047e24 */ /* 0x008fc8000f8e00ff */
[----:B------:R-:W-:Y:S01]  /*172c0*/  IMAD.X R3, RZ, RZ, UR5, P0 ;  /* 0x00000005ff037e24 */ /* 0x000fe200080e06ff */
[----:B------:R-:W0:Y:S01]  /*172d0*/  LDCU.64 UR4, c[0x4][0x1b0] ;  /* 0x01003600ff0477ac */ /* 0x000e220008000a00 */
[----:B------:R-:W-:Y:S02]  /*172e0*/  IMAD.U32 R5, RZ, RZ, UR7 ;  /* 0x00000007ff057e24 */ /* 0x000fe4000f8e00ff */
[----:B----4-:R-:W-:Y:S01]  /*172f0*/  IMAD.U32 R6, RZ, RZ, UR8 ;  /* 0x00000008ff067e24 */ /* 0x010fe2000f8e00ff */
[----:B------:R1:W-:Y:S01]  /*17300*/  STG.E.64 desc[UR36][R2.64], R18 ;  /* 0x0000001202007986 */ /* 0x0003e2000c101b24 */
[----:B------:R-:W-:Y:S02]  /*17310*/  IMAD.U32 R7, RZ, RZ, UR9 ;  /* 0x00000009ff077e24 */ /* 0x000fe4000f8e00ff */
[----:B0-----:R-:W-:Y:S02]  /*17320*/  IMAD.U32 R10, RZ, RZ, UR4 ;  /* 0x00000004ff0a7e24 */ /* 0x001fe4000f8e00ff */
[----:B-1----:R-:W-:-:S07]  /*17330*/  IMAD.U32 R11, RZ, RZ, UR5 ;  /* 0x00000005ff0b7e24 */ /* 0x002fce000f8e00ff */
[----:B------:R-:W-:-:S07]  /*17340*/  LEPC R20, `(.L_x_2655) ;  /* 0x000000001014794e */ /* 0x000fce0000000000 */
[----:B--2---:R-:W-:Y:S05]  /*17350*/  CALL.ABS.NOINC R14 ;  /* 0x000000000e007343 */ /* 0x004fea0003c00000 */
.L_x_2655:
[----:B------:R-:W-:Y:S05]  /*17360*/  BRA `(.L_x_2656) ;  /* 0x0000000000107947 */ /* 0x000fea0003800000 */
.L_x_2653:
[----:B------:R-:W0:Y:S02]  /*17370*/  LDCU.64 UR4, c[0x0][0x770] ;  /* 0x0000ee00ff0477ac */ /* 0x000e240008000a00 */
[----:B0-----:R-:W-:-:S04]  /*17380*/  IADD3 R2, P0, PT, R2, UR4, RZ ;  /* 0x0000000402027c10 */ /* 0x001fc8000ff1e0ff */
[----:B------:R-:W-:-:S05]  /*17390*/  IADD3.X R3, PT, PT, RZ, UR5, RZ, P0, !PT ;  /* 0x00000005ff037c10 */ /* 0x000fca00087fe4ff */
[----:B------:R0:W-:Y:S04]  /*173a0*/  STG.E.64 desc[UR36][R2.64], R18 ;  /* 0x0000001202007986 */ /* 0x0001e8000c101b24 */
.L_x_2656:
[----:B------:R-:W1:Y:S02]  /*173b0*/  LDCU.64 UR4, c[0x0][0x770] ;  /* 0x0000ee00ff0477ac */ /* 0x000e640008000a00 */
[----:B-1----:R-:W-:-:S05]  /*173c0*/  IADD3 R16, P0, PT, R16, UR4, RZ ;  /* 0x0000000410107c10 */ /* 0x002fca000ff1e0ff */
[----:B------:R-:W-:-:S05]  /*173d0*/  IMAD.X R17, RZ, RZ, UR5, P0 ;  /* 0x00000005ff117e24 */ /* 0x000fca00080e06ff */
[----:B------:R-:W-:Y:S01]  /*173e0*/  STG.E.64 desc[UR36][R16.64], R22 ;  /* 0x0000001610007986 */ /* 0x000fe2000c101b24 */
[----:B------:R-:W-:Y:S05]  /*173f0*/  EXIT ;  /* 0x000000000000794d */ /* 0x000fea0003800000 */
.L_x_2652:
        /* <DEDUP_REMOVED lines=16> */
.L_x_2657:
        /* <DEDUP_REMOVED lines=15> */
.L_x_2658:
[----:B------:R-:W-:Y:S05]  /*175f0*/  EXIT ;  /* 0x000000000000794d */ /* 0x000fea0003800000 */
.L_x_2649:
[----:B------:R-:W0:Y:S02]  /*17600*/  LDCU.U8 UR4, c[0x0][0x7a1] ;  /* 0x0000f420ff0477ac */ /* 0x000e240008000000 */
[----:B0-----:R-:W-:Y:S01]  /*17610*/  UISETP.NE.AND UP0, UPT, UR4, URZ, UPT ;  /* 0x000000ff0400728c */ /* 0x001fe2000bf05270 */
[----:B------:R-:W-:Y:S10]  /*17620*/  @!P1 BRA `(.L_x_2659) ;  /* 0x0000000000809947 */ /* 0x000ff40003800000 */
[----:B------:R-:W2:Y:S04]  /*17630*/  LDG.E.64 R10, desc[UR36][R12.64] ;  /* 0x000000240c0a7981 */ /* 0x000ea8000c1e1b00 */
[----:B------:R-:W3:Y:S04]  /*17640*/  LDG.E.64 R18, desc[UR36][R12.64+0x10] ;  /* 0x000010240c127981 */ /* 0x000ee8000c1e1b00 */
[----:B------:R-:W4:Y:S04]  /*17650*/  LDG.E.64 R14, desc[UR36][R12.64+0x8] ;  /* 0x000008240c0e7981 */ /* 0x000f28000c1e1b00 */
[----:B------:R-:W5:Y:S01]  /*17660*/  LDG.E.64 R20, desc[UR36][R12.64+0x18] ;  /* 0x000018240c147981 */ /* 0x000f62000c1e1b00 */
[----:B--2---:R-:W-:-:S02]  /*17670*/  ISETP.NE.U32.AND P1, PT, R10, R4, PT ;  /* 0x000000040a00720c */ /* 0x004fc40003f25070 */
[----:B------:R-:W-:Y:S02]  /*17680*/  ISETP.GT.U32.AND P4, PT, R10, R4, PT ;  /* 0x000000040a00720c */ /* 0x000fe40003f84070 */
[CC--:B---3--:R-:W-:Y:S02]  /*17690*/  ISETP.NE.U32.AND P0, PT, R18.reuse, R6.reuse, PT ;  /* 0x000000061200720c */ /* 0x0c8fe40003f05070 */
[----:B------:R-:W-:Y:S02]  /*176a0*/  ISETP.NE.AND.EX P1, PT, R11, R5, PT, P1 ;  /* 0x000000050b00720c */ /* 0x000fe40003f25310 */
[----:B------:R-:W-:Y:S02]  /*176b0*/  ISETP.NE.AND.EX P0, PT, R19, R7, PT, P0 ;  /* 0x000000071300720c */ /* 0x000fe40003f05300 */
[----:B------:R-:W-:Y:S02]  /*176c0*/  ISETP.GT.U32.AND P5, PT, R18, R6, PT ;  /* 0x000000061200720c */ /* 0x000fe40003fa4070 */
[----:B----4-:R-:W-:-:S02]  /*176d0*/  ISETP.GE.U32.AND P2, PT, R14, R0, PT ;  /* 0x000000000e00720c */ /* 0x010fc40003f46070 */
[----:B-----5:R-:W-:Y:S02]  /*176e0*/  ISETP.GE.U32.AND P3, PT, R20, R8, PT ;  /* 0x000000081400720c */ /* 0x020fe40003f66070 */
[----:B------:R-:W-:Y:S02]  /*176f0*/  ISETP.GT.AND.EX P4, PT, R11, R5, PT, P4 ;  /* 0x000000050b00720c */ /* 0x000fe40003f84340 */
[----:B------:R-:W-:Y:S02]  /*17700*/  ISETP.GT.AND.EX P5, PT, R19, R7, PT, P5 ;  /* 0x000000071300720c */ /* 0x000fe40003fa4350 */
        /* <DEDUP_REMOVED lines=17> */
[----:B------:R-:W-:-:S07]  /*17820*/  SEL R9, R9, R21, !P1 ;  /* 0x0000001509097207 */ /* 0x000fce0004800000 */
.L_x_2659:
        /* <DEDUP_REMOVED lines=24> */
.L_x_2662:
        /* <DEDUP_REMOVED lines=15> */
[----:B0-----:R-:W-:Y:S01]  /*17aa0*/  IMAD.U32 R10, RZ, RZ, UR4 ;  /* 0x00000004ff0a7e24 */ /* 0x001fe2000f8e00ff */
[----:B-1----:R-:W-:-:S07]  /*17ab0*/  MOV R11, UR5 ;  /* 0x00000005000b7c02 */ /* 0x002fce0008000f00 */
[----:B------:R-:W-:-:S07]  /*17ac0*/  LEPC R20, `(.L_x_2663) ;  /* 0x000000001014794e */ /* 0x000fce0000000000 */
[----:B--2---:R-:W-:Y:S05]  /*17ad0*/  CALL.ABS.NOINC R14 ;  /* 0x000000000e007343 */ /* 0x004fea0003c00000 */
.L_x_2663:
[----:B------:R-:W-:Y:S05]  /*17ae0*/  BRA `(.L_x_2664) ;  /* 0x0000000000107947 */ /* 0x000fea0003800000 */
.L_x_2661:
[----:B------:R-:W0:Y:S02]  /*17af0*/  LDCU.64 UR4, c[0x0][0x770] ;  /* 0x0000ee00ff0477ac */ /* 0x000e240008000a00 */
[----:B0-----:R-:W-:-:S05]  /*17b00*/  IADD3 R2, P0, PT, R2, UR4, RZ ;  /* 0x0000000402027c10 */ /* 0x001fca000ff1e0ff */
[----:B------:R-:W-:-:S05]  /*17b10*/  IMAD.X R3, RZ, RZ, UR5, P0 ;  /* 0x00000005ff037e24 */ /* 0x000fca00080e06ff */
[----:B------:R0:W-:Y:S03]  /*17b20*/  STG.E.64 desc[UR36][R2.64], R18 ;  /* 0x0000001202007986 */ /* 0x0001e6000c101b24 */
.L_x_2664:
[----:B------:R-:W1:Y:S02]  /*17b30*/  LDCU.64 UR4, c[0x0][0x770] ;  /* 0x0000ee00ff0477ac */ /* 0x000e640008000a00 */
[----:B-1----:R-:W-:-:S05]  /*17b40*/  IADD3 R16, P0, PT, R16, UR4, RZ ;  /* 0x0000000410107c10 */ /* 0x002fca000ff1e0ff */
[----:B------:R-:W-:-:S05]  /*17b50*/  IMAD.X R17, RZ, RZ, UR5, P0 ;  /* 0x00000005ff117e24 */ /* 0x000fca00080e06ff */
[----:B------:R-:W-:Y:S01]  /*17b60*/  STG.E.64 desc[UR36][R16.64], R22 ;  /* 0x0000001610007986 */ /* 0x000fe2000c101b24 */
[----:B------:R-:W-:Y:S05]  /*17b70*/  EXIT ;  /* 0x000000000000794d */ /* 0x000fea0003800000 */
.L_x_2660:
[----:B------:R-:W-:Y:S04]  /*17b80*/  STG.E.64 desc[UR36][R12.64], R4 ;  /* 0x000000040c007986 */ /* 0x000fe8000c101b24 */
[----:B------:R-:W-:Y:S04]  /*17b90*/  STG.E.64 desc[UR36][R12.64+0x8], R18 ;  /* 0x000008120c007986 */ /* 0x000fe8000c101b24 */
[----:B------:R-:W-:Y:S04]  /*17ba0*/  STG.E.64 desc[UR36][R12.64+0x10], R6 ;  /* 0x000010060c007986 */ /* 0x000fe8000c101b24 */
[----:B------:R-:W-:Y:S01]  /*17bb0*/  STG.E.64 desc[UR36][R12.64+0x18], R22 ;  /* 0x000018160c007986 */ /* 0x000fe2000c101b24 */
[----:B------:R-:W-:Y:S05]  /*17bc0*/  EXIT ;  /* 0x000000000000794d */ /* 0x000fea0003800000 */
.L_x_2626:
[----:B------:R-:W4:Y:S01]  /*17bd0*/  LDL.LU.64 R6, [R1+0x20] ;  /* 0x0000200001067983 */ /* 0x000f220000300a00 */
[----:B------:R-:W4:Y:S02]  /*17be0*/  LDCU UR4, c[0x0][0x3a0] ;  /* 0x00007400ff0477ac */ /* 0x000f240008000800 */
[----:B----4-:R-:W-:-:S13]  /*17bf0*/  ISETP.GE.AND P1, PT, R7, UR4, PT ;  /* 0x0000000407007c0c */ /* 0x010fda000bf26270 */
[----:B------:R-:W-:Y:S05]  /*17c00*/  @P1 EXIT ;  /* 0x000000000000194d */ /* 0x000fea0003800000 */
[----:B------:R-:W0:Y:S01]  /*17c10*/  LDCU UR4, c[0x0][0x3b0] ;  /* 0x00007600ff0477ac */ /* 0x000e220008000800 */
[----:B--2---:R-:W-:Y:S02]  /*17c20*/  ISETP.NE.AND P2, PT, R11, RZ, PT ;  /* 0x000000ff0b00720c */ /* 0x004fe40003f45270 */
[----:B0-----:R-:W-:-:S13]  /*17c30*/  ISETP.NE.AND P1, PT, RZ, UR4, PT ;  /* 0x00000004ff007c0c */ /* 0x001fda000bf25270 */
[----:B------:R-:W-:Y:S05]  /*17c40*/  @P1 EXIT P2 ;  /* 0x000000000000194d */ /* 0x000fea0001000000 */
[----:B------:R-:W0:Y:S01]  /*17c50*/  LDCU UR4, c[0x0][0x3b4] ;  /* 0x00007680ff0477ac */ /* 0x000e220008000800 */
[----:B---3--:R-:W-:Y:S02]  /*17c60*/  ISETP.NE.AND P2, PT, R14, RZ, PT ;  /* 0x000000ff0e00720c */ /* 0x008fe40003f45270 */
[----:B0-----:R-:W-:-:S13]  /*17c70*/  ISETP.NE.AND P1, PT, RZ, UR4, PT ;  /* 0x00000004ff007c0c */ /* 0x001fda000bf25270 */
[----:B------:R-:W-:Y:S05]  /*17c80*/  @P1 EXIT P2 ;  /* 0x000000000000194d */ /* 0x000fea0001000000 */
[----:B------:R-:W0:Y:S02]  /*17c90*/  LDCU.U8 UR4, c[0x0][0x7a0] ;  /* 0x0000f400ff0477ac */ /* 0x000e240008000000 */
[----:B0-----:R-:W-:-:S13]  /*17ca0*/  ISETP.NE.AND P3, PT, RZ, UR4, PT ;  /* 0x00000004ff007c0c */ /* 0x001fda000bf65270 */
[----:B------:R-:W0:Y:S02]  /*17cb0*/  @P3 LDC.64 R6, c[0x0][0x798] ;  /* 0x0001e600ff063b82 */ /* 0x000e240000000a00 */
        /* <DEDUP_REMOVED lines=18> */
[----:B----4-:R-:W-:Y:S01]  /*17de0*/  IMAD.U32 R10, RZ, RZ, UR8 ;  /* 0x00000008ff0a7e24 */ /* 0x010fe2000f8e00ff */
[----:B-1----:R-:W-:-:S07]  /*17df0*/  MOV R11, UR9 ;  /* 0x00000009000b7c02 */ /* 0x002fce0008000f00 */
[----:B------:R-:W-:-:S07]  /*17e00*/  LEPC R20, `(.L_x_2667) ;  /* 0x000000001014794e */ /* 0x000fce0000000000 */
[----:B--2---:R-:W-:Y:S05]  /*17e10*/  CALL.ABS.NOINC R2 ;  /* 0x0000000002007343 */ /* 0x004fea0003c00000 */
.L_x_2667:
[----:B------:R-:W-:Y:S01]  /*17e20*/  CS2R R18, SRZ ;  /* 0x0000000000127805 */ /* 0x000fe2000001ff00 */
[----:B------:R-:W-:Y:S02]  /*17e30*/  IMAD.MOV.U32 R0, RZ, RZ, RZ ;  /* 0x000000ffff007224 */ /* 0x000fe400078e00ff */
[----:B------:R-:W-:-:S07]  /*17e40*/  IMAD.MOV.U32 R45, RZ, RZ, RZ ;  /* 0x000000ffff2d7224 */ /* 0x000fce00078e00ff */
.L_x_2666:
        /* <DEDUP_REMOVED lines=26> */
.L_x_2670:
        /* <DEDUP_REMOVED lines=19> */
.L_x_2671:
[----:B------:R-:W-:Y:S05]  /*18120*/  BRA `(.L_x_2672) ;  /* 0x0000000000107947 */ /* 0x000fea0003800000 */
.L_x_2669:
[----:B------:R-:W0:Y:S02]  /*18130*/  LDCU.64 UR4, c[0x0][0x770] ;  /* 0x0000ee00ff0477ac */ /* 0x000e240008000a00 */
[----:B0-----:R-:W-:-:S05]  /*18140*/  IADD3 R2, P0, PT, R23, UR4, RZ ;  /* 0x0000000417027c10 */ /* 0x001fca000ff1e0ff */
[----:B------:R-:W-:-:S05]  /*18150*/  IMAD.X R3, RZ, RZ, UR5, P0 ;  /* 0x00000005ff037e24 */ /* 0x000fca00080e06ff */
[----:B------:R0:W-:Y:S03]  /*18160*/  STG.E.64 desc[UR36][R2.64], R16 ;  /* 0x0000001002007986 */ /* 0x0001e6000c101b24 */
.L_x_2672:
[----:B------:R-:W1:Y:S02]  /*18170*/  LDCU.64 UR4, c[0x0][0x770] ;  /* 0x0000ee00ff0477ac */ /* 0x000e640008000a00 */
[----:B-1----:R-:W-:-:S05]  /*18180*/  IADD3 R22, P0, PT, R22, UR4, RZ ;  /* 0x0000000416167c10 */ /* 0x002fca000ff1e0ff */
[----:B------:R-:W-:-:S05]  /*18190*/  IMAD.X R23, RZ, RZ, UR5, P0 ;  /* 0x00000005ff177e24 */ /* 0x000fca00080e06ff */
[----:B------:R-:W-:Y:S01]  /*181a0*/  STG.E.64 desc[UR36][R22.64], R24 ;  /* 0x0000001816007986 */ /* 0x000fe2000c101b24 */
[----:B------:R-:W-:Y:S05]  /*181b0*/  EXIT ;  /* 0x000000000000794d */ /* 0x000fea0003800000 */
.L_x_2668:
        /* <DEDUP_REMOVED lines=16> */
.L_x_2673:
        /* <DEDUP_REMOVED lines=15> */
.L_x_2674:
[----:B------:R-:W-:Y:S05]  /*183b0*/  EXIT ;  /* 0x000000000000794d */ /* 0x000fea0003800000 */
.L_x_2665:
        /* <DEDUP_REMOVED lines=35> */
.L_x_2675:
[----:B------:R-:W-:Y:S01]  /*185f0*/  IMAD.MOV.U32 R2, RZ, RZ, R4 ;  /* 0x000000ffff027224 */ /* 0x000fe200078e0004 */
[----:B------:R-:W-:Y:S01]  /*18600*/  MOV R28, R5 ;  /* 0x00000005001c7202 */ /* 0x000fe20000000f00 */
        /* <DEDUP_REMOVED lines=22> */
.L_x_2678:
        /* <DEDUP_REMOVED lines=19> */
.L_x_2679:
[----:B------:R-:W-:Y:S05]  /*188a0*/  BRA `(.L_x_2680) ;  /* 0x0000000000107947 */ /* 0x000fea0003800000 */
.L_x_2677:
[----:B------:R-:W0:Y:S02]  /*188b0*/  LDCU.64 UR4, c[0x0][0x770] ;  /* 0x0000ee00ff0477ac */ /* 0x000e240008000a00 */
[----:B0-----:R-:W-:-:S05]  /*188c0*/  IADD3 R2, P0, PT, R23, UR4, RZ ;  /* 0x0000000417027c10 */ /* 0x001fca000ff1e0ff */
[----:B------:R-:W-:-:S05]  /*188d0*/  IMAD.X R3, RZ, RZ, UR5, P0 ;  /* 0x00000005ff037e24 */ /* 0x000fca00080e06ff */
[----:B------:R0:W-:Y:S03]  /*188e0*/  STG.E.64 desc[UR36][R2.64], R16 ;  /* 0x0000001002007986 */ /* 0x0001e6000c101b24 */
.L_x_2680:
[----:B------:R-:W1:Y:S02]  /*188f0*/  LDCU.64 UR4, c[0x0][0x770] ;  /* 0x0000ee00ff0477ac */ /* 0x000e640008000a00 */
[----:B-1----:R-:W-:-:S05]  /*18900*/  IADD3 R22, P0, PT, R22, UR4, RZ ;  /* 0x0000000416167c10 */ /* 0x002fca000ff1e0ff */
[----:B------:R-:W-:-:S05]  /*18910*/  IMAD.X R23, RZ, RZ, UR5, P0 ;  /* 0x00000005ff177e24 */ /* 0x000fca00080e06ff */
[----:B------:R-:W-:Y:S01]  /*18920*/  STG.E.64 desc[UR36][R22.64], R18 ;  /* 0x0000001216007986 */ /* 0x000fe2000c101b24 */
[----:B------:R-:W-:Y:S05]  /*18930*/  EXIT ;  /* 0x000000000000794d */ /* 0x000fea0003800000 */
.L_x_2676:
[----:B------:R-:W-:Y:S04]  /*18940*/  STG.E.64 desc[UR36][R12.64], R28 ;  /* 0x0000001c0c007986 */ /* 0x000fe8000c101b24 */
[----:B------:R-:W-:Y:S04]  /*18950*/  STG.E.64 desc[UR36][R12.64+0x8], R16 ;  /* 0x000008100c007986 */ /* 0x000fe8000c101b24 */
[----:B------:R-:W-:Y:S04]  /*18960*/  STG.E.64 desc[UR36][R12.64+0x10], R2 ;  /* 0x000010020c007986 */ /* 0x000fe8000c101b24 */
[----:B------:R-:W-:Y:S01]  /*18970*/  STG.E.64 desc[UR36][R12.64+0x18], R18 ;  /* 0x000018120c007986 */ /* 0x000fe2000c101b24 */
[----:B------:R-:W-:Y:S05]  /*18980*/  EXIT ;  /* 0x000000000000794d */ /* 0x000fea0003800000 */
        .weak           $__internal_10_$__cuda_sm20_div_u64
        .type           $__internal_10_$__cuda_sm20_div_u64,@function
        .size           $__internal_10_$__cuda_sm20_div_u64,(.L_x_6062 - $__internal_10_$__cuda_sm20_div_u64)
$__internal_10_$__cuda_sm20_div_u64:
        /* <DEDUP_REMOVED lines=42> */
[----:B------:R-:W-:Y:S02]  /*18c30*/  IADD3 R21, P0, PT, -R12, R8, RZ ;  /* 0x000000080c157210 */ /* 0x000fe40007f1e1ff */
[----:B------:R-:W-:-:S03]  /*18c40*/  IADD3 R8, P2, PT, R15, 0x1, RZ ;  /* 0x000000010f087810 */ /* 0x000fc60007f5e0ff */
        /* <DEDUP_REMOVED lines=10> */
[----:B------:R-:W-:Y:S01]  /*18cf0*/  ISETP.GE.U32.AND P0, PT, R9, R2, PT ;  /* 0x000000020900720c */ /* 0x000fe20003f06070 */
[----:B------:R-:W-:Y:S01]  /*18d00*/  IMAD.MOV.U32 R9, RZ, RZ, 0x0 ;  /* 0x00000000ff097424 */ /* 0x000fe200078e00ff */
[----:B------:R-:W-:Y:S02]  /*18d10*/  IADD3 R8, P2, PT, R15, 0x1, RZ ;  /* 0x000000010f087810 */ /* 0x000fe40007f5e0ff */
[----:B------:R-:W-:Y:S02]  /*18d20*/  ISETP.GE.U32.AND.EX P0, PT, R13, RZ, PT, P0 ;  /* 0x000000ff0d00720c */ /* 0x000fe40003f06100 */
[----:B------:R-:W-:Y:S01]  /*18d30*/  ISETP.NE.U32.AND P1, PT, R2, RZ, PT ;  /* 0x000000ff0200720c */ /* 0x000fe20003f25070 */
[----:B------:R-:W-:Y:S01]  /*18d40*/  IMAD.X R13, RZ, RZ, R12, P2 ;  /* 0x000000ffff0d7224 */ /* 0x000fe200010e060c */
[----:B------:R-:W-:Y:S01]  /*18d50*/  SEL R2, R8, R15, P0 ;  /* 0x0000000f08027207 */ /* 0x000fe20000000000 */
[----:B------:R-:W-:Y:S01]  /*18d60*/  IMAD.MOV.U32 R8, RZ, RZ, R10 ;  /* 0x000000ffff087224 */ /* 0x000fe200078e000a */
[----:B------:R-:W-:-:S02]  /*18d70*/  ISETP.NE.AND.EX P1, PT, RZ, RZ, PT, P1 ;  /* 0x000000ffff00720c */ /* 0x000fc40003f25310 */
[----:B------:R-:W-:Y:S02]  /*18d80*/  SEL R13, R13, R12, P0 ;  /* 0x0000000c0d0d7207 */ /* 0x000fe40000000000 */
[----:B------:R-:W-:Y:S02]  /*18d90*/  SEL R2, R2, 0xffffffff, P1 ;  /* 0xffffffff02027807 */ /* 0x000fe40000800000 */
[----:B------:R-:W-:Y:S01]  /*18da0*/  SEL R13, R13, 0xffffffff, P1 ;  /* 0xffffffff0d0d7807 */ /* 0x000fe20000800000 */
[----:B------:R-:W-:Y:S06]  /*18db0*/  RET.REL.NODEC R8 `(_ZN2at6native13reduce_kernelILi256ELi2ENS0_8ReduceOpIlNS0_9ArgMaxOpsIlEEjlLi4ELi4EEEEEvT1_) ;  /* 0xfffffe7008907950 */ /* 0x000fec0003c3ffff */
.L_x_2681:
        /* <DEDUP_REMOVED lines=12> */
.L_x_6062:


//--------------------- .text._ZN2at6native13reduce_kernelILi128ELi4ENS0_8ReduceOpIlNS0_9ArgMaxOpsIlEEjlLi4ELi4EEEEEvT1_ --------------------------
	.section	.text._ZN2at6native13reduce_kernelILi128ELi4ENS0_8ReduceOpIlNS0_9ArgMaxOpsIlEEjlLi4ELi4EEEEEvT1_,"ax",@progbits
	.align	128
        .global         _ZN2at6native13reduce_kernelILi128ELi4ENS0_8ReduceOpIlNS0_9ArgMaxOpsIlEEjlLi4ELi4EEEEEvT1_
        .type           _ZN2at6native13reduce_kernelILi128ELi4ENS0_8ReduceOpIlNS0_9ArgMaxOpsIlEEjlLi4ELi4EEEEEvT1_,@function
        .size           _ZN2at6native13reduce_kernelILi128ELi4ENS0_8ReduceOpIlNS0_9ArgMaxOpsIlEEjlLi4ELi4EEEEEvT1_,(.L_x_6063 - _ZN2at6native13reduce_kernelILi128ELi4ENS0_8ReduceOpIlNS0_9ArgMaxOpsIlEEjlLi4ELi4EEEEEvT1_)
        .other          _ZN2at6native13reduce_kernelILi128ELi4ENS0_8ReduceOpIlNS0_9ArgMaxOpsIlEEjlLi4ELi4EEEEEvT1_,@"STO_CUDA_ENTRY STV_DEFAULT"
_ZN2at6native13reduce_kernelILi128ELi4ENS0_8ReduceOpIlNS0_9ArgMaxOpsIlEEjlLi4ELi4EEEEEvT1_:
.text._ZN2at6native13reduce_kernelILi128ELi4ENS0_8ReduceOpIlNS0_9ArgMaxOpsIlEEjlLi4ELi4EEEEEvT1_:
        /* <DEDUP_REMOVED lines=296> */
.L_x_2682:
[----:B------:R-:W0:Y:S01]  /*1280*/  LDCU UR5, c[0x0][0x39c] ;  /* 0x00007380ff0577ac */ /* 0x000e220008000800 */
[----:B------:R-:W-:Y:S01]  /*1290*/  BSSY.RECONVERGENT B6, `(.L_x_2683) ;  /* 0x0001318000067945 */ /* 0x000fe20003800200 */
[----:B------:R-:W-:Y:S02]  /*12a0*/  CS2R R66, SRZ ;  /* 0x0000000000427805 */ /* 0x000fe4000001ff00 */
[----:B------:R-:W-:Y:S01]  /*12b0*/  CS2R R12, SRZ ;  /* 0x00000000000c7805 */ /* 0x000fe2000001ff00 */
[----:B------:R-:W1:Y:S01]  /*12c0*/  LDCU UR4, c[0x0][0x3a0] ;  /* 0x00007400ff0477ac */ /* 0x000e620008000800 */
[----:B------:R-:W-:Y:S01]  /*12d0*/  IMAD.MOV.U32 R16, RZ, RZ, RZ ;  /* 0x000000ffff107224 */ /* 0x000fe200078e00ff */
[----:B------:R-:W-:Y:S01]  /*12e0*/  CS2R R10, SRZ ;  /* 0x00000000000a7805 */ /* 0x000fe2000001ff00 */
[----:B------:R-:W-:Y:S01]  /*12f0*/  IMAD.MOV.U32 R79, RZ, RZ, RZ ;  /* 0x000000ffff4f7224 */ /* 0x000fe200078e00ff */
[----:B------:R-:W2:Y:S01]  /*1300*/  LDCU.64 UR36, c[0x0][0x358] ;  /* 0x00006b00ff2477ac */ /* 0x000ea20008000a00 */
[----:B------:R-:W-:Y:S01]  /*1310*/  IMAD.MOV.U32 R7, RZ, RZ, RZ ;  /* 0x000000ffff077224 */ /* 0x000fe200078e00ff */
[----:B------:R-:W-:Y:S01]  /*1320*/  CS2R R68, SRZ ;  /* 0x0000000000447805 */ /* 0x000fe2000001ff00 */
[----:B------:R-:W-:Y:S01]  /*1330*/  IMAD.MOV.U32 R3, RZ, RZ, RZ ;  /* 0x000000ffff037224 */ /* 0x000fe200078e00ff */
[----:B------:R-:W-:Y:S01]  /*1340*/  CS2R R18, SRZ ;  /* 0x0000000000127805 */ /* 0x000fe2000001ff00 */
[----:B------:R-:W-:-:S02]  /*1350*/  IMAD.MOV.U32 R9, RZ, RZ, RZ ;  /* 0x000000ffff097224 */ /* 0x000fc400078e00ff */
        /* <DEDUP_REMOVED lines=31> */
.L_x_2686:
        /* <DEDUP_REMOVED lines=23> */
[----:B------:R-:W-:-:S04]  /*16c0*/  IMAD.WIDE R104, R3, 0x8, R104 ;  /* 0x0000000803687825 */ /* 0x000fc800078e0268 */
[----:B------:R-:W-:Y:S01]  /*16d0*/  IMAD.MOV.U32 R37, RZ, RZ, R27 ;  /* 0x000000ffff257224 */ /* 0x000fe200078e001b */
[----:B------:R-:W-:Y:S01]  /*16e0*/  IADD3 R7, P3, PT, R104, 0x20, RZ ;  /* 0x0000002068077810 */ /* 0x000fe20007f7e0ff */
[----:B------:R-:W-:Y:S02]  /*16f0*/  IMAD.MOV.U32 R31, RZ, RZ, R24 ;  /* 0x000000ffff1f7224 */ /* 0x000fe400078e0018 */
[----:B------:R-:W-:Y:S01]  /*1700*/  IMAD.MOV.U32 R33, RZ, RZ, R26 ;  /* 0x000000ffff217224 */ /* 0x000fe200078e001a */
[----:B0-----:R-:W-:-:S03]  /*1710*/  IADD3 R16, PT, PT, R116, -0x4, R5 ;  /* 0xfffffffc74107810 */ /* 0x001fc60007ffe005 */
        /* <DEDUP_REMOVED lines=37> */
.L_x_2690:
[----:B------:R-:W-:Y:S05]  /*1970*/  BSYNC.RECONVERGENT B1 ;  /* 0x0000000000017941 */ /* 0x000fea0003800200 */
.L_x_2689:
[----:B------:R-:W-:Y:S01]  /*1980*/  IMAD.X R105, RZ, RZ, R105, P3 ;  /* 0x000000ffff697224 */ /* 0x000fe200018e0669 */
[----:B------:R-:W-:Y:S01]  /*1990*/  IADD3 R0, PT, PT, -R116, 0x4, RZ ;  /* 0x0000000474007810 */ /* 0x000fe20007ffe1ff */
[----:B------:R-:W-:-:S07]  /*19a0*/  IMAD.MOV.U32 R104, RZ, RZ, R7 ;  /* 0x000000ffff687224 */ /* 0x000fce00078e0007 */
.L_x_2688:
[----:B------:R-:W-:Y:S05]  /*19b0*/  BSYNC.RECONVERGENT B0 ;  /* 0x0000000000007941 */ /* 0x000fea0003800200 */
.L_x_2687:
[----:B------:R-:W0:Y:S01]  /*19c0*/  LDC.64 R4, c[0x0][0x3b0] ;  /* 0x0000ec00ff047b82 */ /* 0x000e220000000a00 */
[----:B------:R-:W-:Y:S01]  /*19d0*/  BSSY.RECONVERGENT B0, `(.L_x_2691) ;  /* 0x000005a000007945 */ /* 0x000fe20003800200 */
[----:B------:R-:W-:Y:S02]  /*19e0*/  IMAD.MOV.U32 R30, RZ, RZ, R24 ;  /* 0x000000ffff1e7224 */ /* 0x000fe400078e0018 */
[----:B------:R-:W-:Y:S02]  /*19f0*/  IMAD.MOV.U32 R32, RZ, RZ, R26 ;  /* 0x000000ffff207224 */ /* 0x000fe400078e001a */
[----:B------:R-:W-:Y:S02]  /*1a00*/  IMAD.MOV.U32 R28, RZ, RZ, R25 ;  /* 0x000000ffff1c7224 */ /* 0x000fe400078e0019 */
[----:B------:R-:W1:Y:S01]  /*1a10*/  LDC R6, c[0x0][0x3b8] ;  /* 0x0000ee00ff067b82 */ /* 0x000e620000000800 */
[----:B------:R-:W-:Y:S02]  /*1a20*/  IMAD.MOV.U32 R29, RZ, RZ, R27 ;  /* 0x000000ffff1d7224 */ /* 0x000fe400078e001b */
[----:B0-----:R-:W-:Y:S01]  /*1a30*/  IMAD R4, R17, R4, RZ ;  /* 0x0000000411047224 */ /* 0x001fe200078e02ff */
[----:B------:R-:W-:-:S03]  /*1a40*/  ISETP.NE.AND P0, PT, R5, RZ, PT ;  /* 0x000000ff0500720c */ /* 0x000fc60003f05270 */
[C---:B------:R-:W-:Y:S01]  /*1a50*/  IMAD R3, R2.reuse, R5, R4 ;  /* 0x0000000502037224 */ /* 0x040fe200078e0204 */
[----:B------:R-:W-:-:S03]  /*1a60*/  ISETP.NE.AND P0, PT, R2, RZ, P0 ;  /* 0x000000ff0200720c */ /* 0x000fc60000705270 */
[----:B-1----:R-:W-:Y:S01]  /*1a70*/  IMAD R13, R22, R6, R3 ;  /* 0x00000006160d7224 */ /* 0x002fe200078e0203 */
[----:B------:R-:W-:-:S03]  /*1a80*/  ISETP.NE.AND P1, PT, R6, RZ, PT ;  /* 0x000000ff0600720c */ /* 0x000fc60003f25270 */
[----:B------:R-:W-:Y:S01]  /*1a90*/  IMAD.SHL.U32 R3, R13, 0x4, RZ ;  /* 0x000000040d037824 */ /* 0x000fe200078e00ff */
[----:B------:R-:W-:-:S03]  /*1aa0*/  ISETP.NE.AND P1, PT, R22, RZ, P1 ;  /* 0x000000ff1600720c */ /* 0x000fc60000f25270 */
        /* <DEDUP_REMOVED lines=8> */
.L_x_2693:
[----:B------:R-:W-:Y:S01]  /*1b30*/  IMAD.WIDE.U32 R4, R13, 0x20, R104 ;  /* 0x000000200d047825 */ /* 0x000fe200078e0068 */
[----:B------:R-:W0:Y:S05]  /*1b40*/  LDCU UR4, c[0x0][0x3a4] ;  /* 0x00007480ff0477ac */ /* 0x000e2a0008000800 */
[----:B------:R-:W2:Y:S01]  /*1b50*/  LDG.E.ENL2.256 R8, R4, desc[UR36][R4.64] ;  /* 0xfe0000240404797e */ /* 0x000ea20008121908 */
[----:B------:R-:W-:-:S04]  /*1b60*/  IMAD.IADD R12, R3, 0x1, R0 ;  /* 0x00000001030c7824 */ /* 0x000fc800078e0200 */
[C---:B------:R-:W-:Y:S01]  /*1b70*/  VIADD R15, R12.reuse, 0x1 ;  /* 0x000000010c0f7836 */ /* 0x040fe20000000000 */
[----:B------:R-:W-:Y:S01]  /*1b80*/  ISETP.GE.U32.AND P3, PT, R31, R12, PT ;  /* 0x0000000c1f00720c */ /* 0x000fe20003f66070 */
[C---:B------:R-:W-:Y:S02]  /*1b90*/  VIADD R19, R12.reuse, 0x2 ;  /* 0x000000020c137836 */ /* 0x040fe40000000000 */
[----:B------:R-:W-:Y:S01]  /*1ba0*/  VIADD R21, R12, 0x3 ;  /* 0x000000030c157836 */ /* 0x000fe20000000000 */
        /* <DEDUP_REMOVED lines=9> */
[-C--:B------:R-:W-:Y:S02]  /*1c40*/  ISETP.NE.AND.EX P2, PT, R37, R5.reuse, PT, P2 ;  /* 0x000000052500720c */ /* 0x080fe40003f45320 */
        /* <DEDUP_REMOVED lines=50> */
.L_x_2692:
[----:B------:R-:W-:Y:S05]  /*1f70*/  BSYNC.RECONVERGENT B0 ;  /* 0x0000000000007941 */ /* 0x000fea0003800200 */
.L_x_2691:
        /* <DEDUP_REMOVED lines=24> */
.L_x_2695:
[----:B------:R-:W-:Y:S05]  /*2100*/  BSYNC.RECONVERGENT B0 ;  /* 0x0000000000007941 */ /* 0x000fea0003800200 */
.L_x_2694:
[CC--:B------:R-:W-:Y:S02]  /*2110*/  ISETP.NE.U32.AND P1, PT, R35.reuse, R25.reuse, PT ;  /* 0x000000192300720c */ /* 0x0c0fe40003f25070 */
[----:B------:R-:W-:Y:S02]  /*2120*/  CS2R R12, SRZ ;  /* 0x00000000000c7805 */ /* 0x000fe4000001ff00 */
[----:B------:R-:W-:Y:S01]  /*2130*/  ISETP.GT.U32.AND P2, PT, R35, R25, PT ;  /* 0x000000192300720c */ /* 0x000fe20003f44070 */
[----:B------:R-:W-:Y:S01]  /*2140*/  IMAD.MOV.U32 R16, RZ, RZ, RZ ;  /* 0x000000ffff107224 */ /* 0x000fe200078e00ff */
[----:B------:R-:W-:Y:S01]  /*2150*/  ISETP.NE.AND.EX P1, PT, R37, R27, PT, P1 ;  /* 0x0000001b2500720c */ /* 0x000fe20003f25310 */
[----:B------:R-:W-:Y:S01]  /*2160*/  IMAD.MOV.U32 R79, RZ, RZ, RZ ;  /* 0x000000ffff4f7224 */ /* 0x000fe200078e00ff */
[----:B------:R-:W-:Y:S02]  /*2170*/  ISETP.GE.U32.AND P0, PT, R31, R24, PT ;  /* 0x000000181f00720c */ /* 0x000fe40003f06070 */
[----:B------:R-:W-:-:S02]  /*2180*/  CS2R R10, SRZ ;  /* 0x00000000000a7805 */ /* 0x000fc4000001ff00 */
[----:B------:R-:W-:Y:S01]  /*2190*/  ISETP.GT.AND.EX P2, PT, R37, R27, PT, P2 ;  /* 0x0000001b2500720c */ /* 0x000fe20003f44320 */
[----:B------:R-:W-:Y:S01]  /*21a0*/  IMAD.MOV.U32 R7, RZ, RZ, RZ ;  /* 0x000000ffff077224 */ /* 0x000fe200078e00ff */
[----:B------:R-:W-:Y:S02]  /*21b0*/  ISETP.GE.AND.EX P0, PT, R33, R26, PT, P0 ;  /* 0x0000001a2100720c */ /* 0x000fe40003f06300 */
[----:B------:R-:W-:Y:S02]  /*21c0*/  CS2R R68, SRZ ;  /* 0x0000000000447805 */ /* 0x000fe4000001ff00 */
[----:B------:R-:W-:Y:S01]  /*21d0*/  SEL R0, RZ, 0xffffffff, P2 ;  /* 0xffffffffff007807 */ /* 0x000fe20001000000 */
[----:B------:R-:W-:Y:S01]  /*21e0*/  IMAD.MOV.U32 R3, RZ, RZ, RZ ;  /* 0x000000ffff037224 */ /* 0x000fe200078e00ff */
        /* <DEDUP_REMOVED lines=36> */
.L_x_2685:
[----:B------:R-:W0:Y:S08]  /*2430*/  LDC R0, c[0x0][0x508] ;  /* 0x00014200ff007b82 */ /* 0x000e300000000800 */
[----:B------:R-:W1:Y:S01]  /*2440*/  LDC R32, c[0x0][0x3d8] ;  /* 0x0000f600ff207b82 */ /* 0x000e620000000800 */
[----:B0-----:R-:W-:-:S04]  /*2450*/  SHF.R.U32.HI R0, RZ, 0x3, R0 ;  /* 0x00000003ff007819 */ /* 0x001fc80000011600 */
[----:B------:R-:W-:-:S04]  /*2460*/  ISETP.NE.AND P0, PT, R0, 0x1, PT ;  /* 0x000000010000780c */ /* 0x000fc80003f05270 */
[----:B-1----:R-:W-:-:S13]  /*2470*/  ISETP.NE.OR P0, PT, R32, 0x1, P0 ;  /* 0x000000012000780c */ /* 0x002fda0000705670 */
[----:B------:R-:W-:Y:S05]  /*2480*/  @P0 BRA `(.L_x_2696) ;  /* 0x0000003000800947 */ /* 0x000fea0003800000 */
[----:B------:R-:W0:Y:S01]  /*2490*/  LDC R74, c[0x0][0x3a4] ;  /* 0x0000e900ff4a7b82 */ /* 0x000e220000000800 */
[----:B------:R-:W-:Y:S07]  /*24a0*/  BSSY.RECONVERGENT B0, `(.L_x_2697) ;  /* 0x0000171000007945 */ /* 0x000fee0003800200 */
[----:B------:R-:W1:Y:S08]  /*24b0*/  LDC R15, c[0x0][0x388] ;  /* 0x0000e200ff0f7b82 */ /* 0x000e700000000800 */
[----:B------:R-:W2:Y:S08]  /*24c0*/  LDC R16, c[0x0][0x38c] ;  /* 0x0000e300ff107b82 */ /* 0x000eb00000000800 */
[----:B------:R-:W3:Y:S01]  /*24d0*/  LDC R0, c[0x0][0x390] ;  /* 0x0000e400ff007b82 */ /* 0x000ee20000000800 */
[----:B0-----:R-:W-:-:S05]  /*24e0*/  IMAD R3, R74, 0x3, R99 ;  /* 0x000000034a037824 */ /* 0x001fca00078e0263 */
[----:B------:R-:W-:Y:S02]  /*24f0*/  ISETP.GE.U32.AND P0, PT, R3, R106, PT ;  /* 0x0000006a0300720c */ /* 0x000fe40003f06070 */
[----:B------:R-:W0:Y:S01]  /*2500*/  LDC R76, c[0x0][0x394] ;  /* 0x0000e500ff4c7b82 */ /* 0x000e220000000800 */
[--C-:B-1----:R-:W-:Y:S02]  /*2510*/  IMAD.MOV.U32 R73, RZ, RZ, R15.reuse ;  /* 0x000000ffff497224 */ /* 0x102fe400078e000f */
        /* <DEDUP_REMOVED lines=14> */
[--C-:B--2---:R-:W-:Y:S02]  /*2600*/  IMAD.MOV.U32 R72, RZ, RZ, R16.reuse ;  /* 0x000000ffff487224 */ /* 0x104fe400078e0010 */
        /* <DEDUP_REMOVED lines=14> */
[--C-:B---3--:R-:W-:Y:S02]  /*26f0*/  IMAD.MOV.U32 R14, RZ, RZ, R0.reuse ;  /* 0x000000ffff0e7224 */ /* 0x108fe400078e0000 */
        /* <DEDUP_REMOVED lines=14> */
[--C-:B0-----:R-:W-:Y:S02]  /*27e0*/  IMAD.MOV.U32 R75, RZ, RZ, R76.reuse ;  /* 0x000000ffff4b7224 */ /* 0x101fe400078e004c */
        /* <DEDUP_REMOVED lines=71> */
[----:B------:R-:W-:-:S07]  /*2c60*/  IMAD.MOV.U32 R100, RZ, RZ, R16 ;  /* 0x000000ffff647224 */ /* 0x000fce00078e0010 */
.L_x_2699:
[----:B------:R-:W-:-:S05]  /*2c70*/  SHF.R.U32.HI R41, RZ, 0x2, R99 ;  /* 0x00000002ff297819 */ /* 0x000fca0000011663 */
[----:B------:R-:W-:-:S06]  /*2c80*/  IMAD.WIDE.U32 R40, R41, 0x20, R104 ;  /* 0x0000002029287825 */ /* 0x000fcc00078e0068 */
[----:B------:R-:W2:Y:S01]  /*2c90*/  LDG.E.ENL2.256 R44, R40, desc[UR36][R40.64] ;  /* 0xfe0000242828797e */ /* 0x000ea2000812192c */
[----:B------:R-:W-:-:S05]  /*2ca0*/  IMAD.IADD R102, R99, 0x1, R74 ;  /* 0x0000000163667824 */ /* 0x000fca00078e024a */
[----:B------:R-:W-:-:S05]  /*2cb0*/  SHF.R.U32.HI R49, RZ, 0x2, R102 ;  /* 0x00000002ff317819 */ /* 0x000fca0000011666 */
[----:B------:R-:W-:-:S06]  /*2cc0*/  IMAD.WIDE.U32 R48, R49, 0x20, R104 ;  /* 0x0000002031307825 */ /* 0x000fcc00078e0068 */
[----:B------:R-:W3:Y:S01]  /*2cd0*/  LDG.E.ENL2.256 R52, R48, desc[UR36][R48.64] ;  /* 0xfe0000243030797e */ /* 0x000ee20008121934 */
[----:B------:R-:W-:-:S05]  /*2ce0*/  IMAD.IADD R101, R102, 0x1, R74 ;  /* 0x0000000166657824 */ /* 0x000fca00078e024a */
[----:B------:R-:W-:-:S05]  /*2cf0*/  SHF.R.U32.HI R25, RZ, 0x2, R101 ;  /* 0x00000002ff197819 */ /* 0x000fca0000011665 */
[----:B------:R-:W-:-:S06]  /*2d00*/  IMAD.WIDE.U32 R24, R25, 0x20, R104 ;  /* 0x0000002019187825 */ /* 0x000fcc00078e0068 */
[----:B------:R-:W4:Y:S01]  /*2d10*/  LDG.E.ENL2.256 R28, R24, desc[UR36][R24.64] ;  /* 0xfe0000241818797e */ /* 0x000f22000812191c */
[----:B------:R-:W-:-:S05]  /*2d20*/  IMAD.IADD R103, R101, 0x1, R74 ;  /* 0x0000000165677824 */ /* 0x000fca00078e024a */
[----:B------:R-:W-:-:S05]  /*2d30*/  SHF.R.U32.HI R33, RZ, 0x2, R103 ;  /* 0x00000002ff217819 */ /* 0x000fca0000011667 */
[----:B------:R-:W-:-:S06]  /*2d40*/  IMAD.WIDE.U32 R32, R33, 0x20, R104 ;  /* 0x0000002021207825 */ /* 0x000fcc00078e0068 */
[----:B------:R-:W5:Y:S01]  /*2d50*/  LDG.E.ENL2.256 R36, R32, desc[UR36][R32.64] ;  /* 0xfe0000242020797e */ /* 0x000f620008121924 */
[-C--:B------:R-:W-:Y:S02]  /*2d60*/  ISETP.GE.U32.AND P0, PT, R98, R99.reuse, PT ;  /* 0x000000636200720c */ /* 0x080fe40003f06070 */
[-C--:B------:R-:W-:Y:S02]  /*2d70*/  ISETP.GE.U32.AND P6, PT, R90, R99.reuse, PT ;  /* 0x000000635a00720c */ /* 0x080fe40003fc6070 */
[----:B------:R-:W-:Y:S02]  /*2d80*/  ISETP.GE.AND.EX P0, PT, R95, RZ, PT, P0 ;  /* 0x000000ff5f00720c */ /* 0x000fe40003f06300 */
[----:B------:R-:W-:Y:S02]  /*2d90*/  ISETP.GE.U32.AND P3, PT, R0, R99, PT ;  /* 0x000000630000720c */ /* 0x000fe40003f66070 */
[----:B------:R-:W-:Y:S02]  /*2da0*/  SEL R107, RZ, 0xffffffff, !P0 ;  /* 0xffffffffff6b7807 */ /* 0x000fe40004000000 */
[----:B------:R-:W-:-:S02]  /*2db0*/  ISETP.GE.AND.EX P6, PT, R87, RZ, PT, P6 ;  /* 0x000000ff5700720c */ /* 0x000fc40003fc6360 */
[----:B------:R-:W-:Y:S02]  /*2dc0*/  ISETP.GE.AND.EX P3, PT, R88, RZ, PT, P3 ;  /* 0x000000ff5800720c */ /* 0x000fe40003f66330 */
[----:B------:R-:W-:Y:S02]  /*2dd0*/  SEL R111, RZ, 0xffffffff, !P6 ;  /* 0xffffffffff6f7807 */ /* 0x000fe40007000000 */
[----:B------:R-:W-:Y:S02]  /*2de0*/  SEL R113, RZ, 0xffffffff, !P3 ;  /* 0xffffffffff717807 */ /* 0x000fe40005800000 */
[----:B------:R-:W-:-:S04]  /*2df0*/  ISETP.GE.U32.AND P4, PT, R5, R102, PT ;  /* 0x000000660500720c */ /* 0x000fc80003f86070 */
[----:B------:R-:W-:-:S04]  /*2e00*/  ISETP.GE.AND.EX P4, PT, R84, RZ, PT, P4 ;  /* 0x000000ff5400720c */ /* 0x000fc80003f86340 */
[----:B------:R-:W-:Y:S02]  /*2e10*/  SEL R108, RZ, 0xffffffff, !P4 ;  /* 0xffffffffff6c7807 */ /* 0x000fe40006000000 */
[CC--:B--2---:R-:W-:Y:S02]  /*2e20*/  ISETP.NE.U32.AND P1, PT, R97.reuse, R40.reuse, PT ;  /* 0x000000286100720c */ /* 0x0c4fe40003f25070 */
[----:B------:R-:W-:Y:S02]  /*2e30*/  ISETP.GT.U32.AND P2, PT, R97, R40, PT ;  /* 0x000000286100720c */ /* 0x000fe40003f44070 */
[CC--:B------:R-:W-:Y:S02]  /*2e40*/  ISETP.NE.AND.EX P1, PT, R100.reuse, R41.reuse, PT, P1 ;  /* 0x000000296400720c */ /* 0x0c0fe40003f25310 */
[----:B------:R-:W-:Y:S02]  /*2e50*/  ISETP.GT.AND.EX P0, PT, R100, R41, PT, P2 ;  /* 0x000000296400720c */ /* 0x000fe40003f04320 */
[----:B------:R-:W-:-:S02]  /*2e60*/  ISETP.NE.U32.AND P6, PT, R93, R42, PT ;  /* 0x0000002a5d00720c */ /* 0x000fc40003fc5070 */
[----:B------:R-:W-:Y:S02]  /*2e70*/  ISETP.GE.U32.AND P2, PT, R4, R102, PT ;  /* 0x000000660400720c */ /* 0x000fe40003f46070 */
[----:B------:R-:W-:Y:S02]  /*2e80*/  ISETP.NE.AND.EX P3, PT, R96, R43, PT, P6 ;  /* 0x0000002b6000720c */ /* 0x000fe40003f65360 */
[----:B------:R-:W-:Y:S02]  /*2e90*/  ISETP.GE.AND.EX P2, PT, R85, RZ, PT, P2 ;  /* 0x000000ff5500720c */ /* 0x000fe40003f46320 */
[----:B------:R-:W-:Y:S02]  /*2ea0*/  ISETP.GT.U32.AND P6, PT, R93, R42, PT ;  /* 0x0000002a5d00720c */ /* 0x000fe40003fc4070 */
[----:B------:R-:W-:Y:S02]  /*2eb0*/  @P1 SEL R107, RZ, 0xffffffff, P0 ;  /* 0xffffffffff6b1807 */ /* 0x000fe40000000000 */
[----:B------:R-:W-:-:S02]  /*2ec0*/  ISETP.GE.U32.AND P1, PT, R91, R99, PT ;  /* 0x000000635b00720c */ /* 0x000fc40003f26070 */
[----:B------:R-:W-:Y:S02]  /*2ed0*/  ISETP.GE.U32.AND P0, PT, R3, R102, PT ;  /* 0x000000660300720c */ /* 0x000fe40003f06070 */
[----:B------:R-:W-:Y:S02]  /*2ee0*/  ISETP.GE.AND.EX P1, PT, R94, RZ, PT, P1 ;  /* 0x000000ff5e00720c */ /* 0x000fe40003f26310 */
[----:B------:R-:W-:Y:S02]  /*2ef0*/  ISETP.GE.AND.EX P0, PT, R86, RZ, PT, P0 ;  /* 0x000000ff5600720c */ /* 0x000fe40003f06300 */
[----:B------:R-:W-:Y:S02]  /*2f00*/  LOP3.LUT R107, R107, 0x1, RZ, 0xc0, !PT ;  /* 0x000000016b6b7812 */ /* 0x000fe400078ec0ff */
[----:B------:R-:W-:Y:S02]  /*2f10*/  SEL R110, RZ, 0xffffffff, !P1 ;  /* 0xffffffffff6e7807 */ /* 0x000fe40004800000 */
[----:B------:R-:W-:-:S02]  /*2f20*/  SEL R119, RZ, 0xffffffff, !P0 ;  /* 0xffffffffff777807 */ /* 0x000fc40004000000 */
[----:B------:R-:W-:Y:S02]  /*2f30*/  ISETP.GE.U32.AND P1, PT, R7, R102, PT ;  /* 0x000000660700720c */ /* 0x000fe40003f26070 */
[----:B------:R-:W-:Y:S02]  /*2f40*/  ISETP.NE.U32.AND P0, PT, R89, R44, PT ;  /* 0x0000002c5900720c */ /* 0x000fe40003f05070 */
[----:B------:R-:W-:Y:S02]  /*2f50*/  ISETP.NE.U32.AND P5, PT, R107, 0x1, PT ;  /* 0x000000016b00780c */ /* 0x000fe40003fa5070 */
[----:B------:R-:W-:Y:S02]  /*2f60*/  SEL R107, RZ, 0xffffffff, !P2 ;  /* 0xffffffffff6b7807 */ /* 0x000fe40005000000 */
[----:B------:R-:W-:Y:S02]  /*2f70*/  ISETP.GE.AND.EX P1, PT, R83, RZ, PT, P1 ;  /* 0x000000ff5300720c */ /* 0x000fe40003f26310 */
[----:B------:R-:W-:-:S02]  /*2f80*/  ISETP.NE.U32.AND P2, PT, R15, R46, PT ;  /* 0x0000002e0f00720c */ /* 0x000fc40003f45070 */
[----:B------:R-:W-:Y:S02]  /*2f90*/  ISETP.NE.AND.EX P0, PT, R92, R45, PT, P0 ;  /* 0x0000002d5c00720c */ /* 0x000fe40003f05300 */
[----:B------:R-:W-:Y:S02]  /*2fa0*/  ISETP.GT.AND.EX P6, PT, R96, R43, PT, P6 ;  /* 0x0000002b6000720c */ /* 0x000fe40003fc4360 */
[----:B------:R-:W-:Y:S02]  /*2fb0*/  SEL R109, RZ, 0xffffffff, !P1 ;  /* 0xffffffffff6d7807 */ /* 0x000fe40004800000 */
[----:B------:R-:W-:Y:S02]  /*2fc0*/  ISETP.GT.U32.AND P4, PT, R89, R44, PT ;  /* 0x0000002c5900720c */ /* 0x000fe40003f84070 */
[----:B------:R-:W-:Y:S02]  /*2fd0*/  ISETP.NE.AND.EX P2, PT, R16, R47, PT, P2 ;  /* 0x0000002f1000720c */ /* 0x000fe40003f45320 */
[----:B---3--:R-:W-:-:S02]  /*2fe0*/  ISETP.NE.U32.AND P1, PT, R19, R48, PT ;  /* 0x000000301300720c */ /* 0x008fc40003f25070 */
[----:B------:R-:W-:Y:S02]  /*2ff0*/  @P3 SEL R110, RZ, 0xffffffff, P6 ;  /* 0xffffffffff6e3807 */ /* 0x000fe40003000000 */
[----:B------:R-:W-:Y:S02]  /*3000*/  ISETP.GT.AND.EX P3, PT, R92, R45, PT, P4 ;  /* 0x0000002d5c00720c */ /* 0x000fe40003f64340 */
[----:B------:R-:W-:Y:S02]  /*3010*/  ISETP.GT.U32.AND P6, PT, R15, R46, PT ;  /* 0x0000002e0f00720c */ /* 0x000fe40003fc4070 */
[----:B------:R-:W-:Y:S02]  /*3020*/  ISETP.NE.U32.AND P4, PT, R21, R50, PT ;  /* 0x000000321500720c */ /* 0x000fe40003f85070 */
[----:B------:R-:W-:Y:S02]  /*3030*/  ISETP.NE.AND.EX P1, PT, R18, R49, PT, P1 ;  /* 0x000000311200720c */ /* 0x000fe40003f25310 */
[----:B------:R-:W-:-:S02]  /*3040*/  ISETP.GT.AND.EX P6, PT, R16, R47, PT, P6 ;  /* 0x0000002f1000720c */ /* 0x000fc40003fc4360 */
[----:B------:R-:W-:Y:S02]  /*3050*/  @P0 SEL R111, RZ, 0xffffffff, P3 ;  /* 0xffffffffff6f0807 */ /* 0x000fe40001800000 */
[----:B------:R-:W-:Y:S02]  /*3060*/  ISETP.NE.AND.EX P4, PT, R20, R51, PT, P4 ;  /* 0x000000331400720c */ /* 0x000fe40003f85340 */
[----:B------:R-:W-:Y:S02]  /*3070*/  ISETP.GT.U32.AND P3, PT, R19, R48, PT ;  /* 0x000000301300720c */ /* 0x000fe40003f64070 */
[----:B------:R-:W-:Y:S02]  /*3080*/  @P2 SEL R113, RZ, 0xffffffff, P6 ;  /* 0xffffffffff712807 */ /* 0x000fe40003000000 */
[----:B------:R-:W-:Y:S02]  /*3090*/  ISETP.NE.U32.AND P0, PT, R23, R52, PT ;  /* 0x000000341700720c */ /* 0x000fe40003f05070 */
[----:B------:R-:W-:-:S02]  /*30a0*/  ISETP.GT.U32.AND P6, PT, R21, R50, PT ;  /* 0x000000321500720c */ /* 0x000fc40003fc4070 */
[----:B------:R-:W-:Y:S02]  /*30b0*/  ISETP.GT.AND.EX P3, PT, R18, R49, PT, P3 ;  /* 0x000000311200720c */ /* 0x000fe40003f64330 */
[----:B------:R-:W-:Y:S02]  /*30c0*/  ISETP.NE.U32.AND P2, PT, R57, R54, PT ;  /* 0x000000363900720c */ /* 0x000fe40003f45070 */
[----:B------:R-:W-:Y:S02]  /*30d0*/  ISETP.NE.AND.EX P0, PT, R22, R53, PT, P0 ;  /* 0x000000351600720c */ /* 0x000fe40003f05300 */
[----:B------:R-:W-:Y:S02]  /*30e0*/  ISETP.GT.AND.EX P6, PT, R20, R51, PT, P6 ;  /* 0x000000331400720c */ /* 0x000fe40003fc4360 */
[----:B------:R-:W-:Y:S02]  /*30f0*/  @P1 SEL R119, RZ, 0xffffffff, P3 ;  /* 0xffffffffff771807 */ /* 0x000fe40001800000 */
[----:B------:R-:W-:-:S02]  /*3100*/  ISETP.GT.U32.AND P1, PT, R23, R52, PT ;  /* 0x000000341700720c */ /* 0x000fc40003f24070 */
[----:B------:R-:W-:Y:S02]  /*3110*/  ISETP.NE.AND.EX P2, PT, R56, R55, PT, P2 ;  /* 0x000000373800720c */ /* 0x000fe40003f45320 */
[----:B------:R-:W-:Y:S02]  /*3120*/  @P4 SEL R107, RZ, 0xffffffff, P6 ;  /* 0xffffffffff6b4807 */ /* 0x000fe40003000000 */
[----:B------:R-:W-:Y:S02]  /*3130*/  ISETP.GT.AND.EX P6, PT, R22, R53, PT, P1 ;  /* 0x000000351600720c */ /* 0x000fe40003fc4310 */
[----:B------:R-:W-:Y:S02]  /*3140*/  ISETP.GT.U32.AND P4, PT, R57, R54, PT ;  /* 0x000000363900720c */ /* 0x000fe40003f84070 */
[----:B----4-:R-:W-:Y:S02]  /*3150*/  ISETP.NE.U32.AND P1, PT, R59, R24, PT ;  /* 0x000000183b00720c */ /* 0x010fe40003f25070 */
[----:B------:R-:W-:-:S02]  /*3160*/  ISETP.GT.AND.EX P4, PT, R56, R55, PT, P4 ;  /* 0x000000373800720c */ /* 0x000fc40003f84340 */
[----:B------:R-:W-:Y:S02]  /*3170*/  ISETP.NE.AND.EX P1, PT, R58, R25, PT, P1 ;  /* 0x000000193a00720c */ /* 0x000fe40003f25310 */
[----:B------:R-:W-:Y:S02]  /*3180*/  @P0 SEL R108, RZ, 0xffffffff, P6 ;  /* 0xffffffffff6c0807 */ /* 0x000fe40003000000 */
[----:B------:R-:W-:Y:S02]  /*3190*/  ISETP.GE.U32.AND P3, PT, R6, R101, PT ;  /* 0x000000650600720c */ /* 0x000fe40003f66070 */
[----:B------:R-:W-:Y:S02]  /*31a0*/  ISETP.NE.U32.AND P0, PT, R61, R26, PT ;  /* 0x0000001a3d00720c */ /* 0x000fe40003f05070 */
[----:B------:R-:W-:Y:S02]  /*31b0*/  @P2 SEL R109, RZ, 0xffffffff, P4 ;  /* 0xffffffffff6d2807 */ /* 0x000fe40002000000 */
[----:B------:R-:W-:-:S02]  /*31c0*/  ISETP.GT.U32.AND P4, PT, R59, R24, PT ;  /* 0x000000183b00720c */ /* 0x000fc40003f84070 */
[----:B------:R-:W-:Y:S02]  /*31d0*/  LOP3.LUT R110, R110, 0x1, RZ, 0xc0, !PT ;  /* 0x000000016e6e7812 */ /* 0x000fe400078ec0ff */
[----:B------:R-:W-:Y:S02]  /*31e0*/  ISETP.GE.AND.EX P3, PT, R82, RZ, PT, P3 ;  /* 0x000000ff5200720c */ /* 0x000fe40003f66330 */
[----:B------:R-:W-:Y:S02]  /*31f0*/  ISETP.NE.AND.EX P0, PT, R60, R27, PT, P0 ;  /* 0x0000001b3c00720c */ /* 0x000fe40003f05300 */
[----:B------:R-:W-:Y:S02]  /*3200*/  ISETP.GE.U32.AND P2, PT, R8, R101, PT ;  /* 0x000000650800720c */ /* 0x000fe40003f46070 */
[----:B------:R-:W-:Y:S02]  /*3210*/  ISETP.GT.AND.EX P4, PT, R58, R25, PT, P4 ;  /* 0x000000193a00720c */ /* 0x000fe40003f84340 */
[----:B------:R-:W-:-:S02]  /*3220*/  ISETP.NE.U32.AND P6, PT, R110, 0x1, PT ;  /* 0x000000016e00780c */ /* 0x000fc40003fc5070 */
[----:B------:R-:W-:Y:S02]  /*3230*/  SEL R110, RZ, 0xffffffff, !P3 ;  /* 0xffffffffff6e7807 */ /* 0x000fe40005800000 */
[----:B------:R-:W-:Y:S02]  /*3240*/  ISETP.GE.AND.EX P2, PT, R81, RZ, PT, P2 ;  /* 0x000000ff5100720c */ /* 0x000fe40003f46320 */
[----:B------:R-:W-:Y:S02]  /*3250*/  ISETP.GT.U32.AND P3, PT, R61, R26, PT ;  /* 0x0000001a3d00720c */ /* 0x000fe40003f64070 */
[----:B------:R-:W-:Y:S02]  /*3260*/  @P1 SEL R110, RZ, 0xffffffff, P4 ;  /* 0xffffffffff6e1807 */ /* 0x000fe40002000000 */
[----:B------:R-:W-:Y:S02]  /*3270*/  ISETP.NE.U32.AND P1, PT, R63, R28, PT ;  /* 0x0000001c3f00720c */ /* 0x000fe40003f25070 */
[----:B------:R-:W-:-:S02]  /*3280*/  SEL R112, RZ, 0xffffffff, !P2 ;  /* 0xffffffffff707807 */ /* 0x000fc40005000000 */
[----:B------:R-:W-:Y:S02]  /*3290*/  ISETP.GT.AND.EX P3, PT, R60, R27, PT, P3 ;  /* 0x0000001b3c00720c */ /* 0x000fe40003f64330 */
[----:B------:R-:W-:Y:S02]  /*32a0*/  ISETP.NE.AND.EX P1, PT, R62, R29, PT, P1 ;  /* 0x0000001d3e00720c */ /* 0x000fe40003f25310 */
[----:B------:R-:W-:Y:S02]  /*32b0*/  ISETP.GE.U32.AND P2, PT, R9, R101, PT ;  /* 0x000000650900720c */ /* 0x000fe40003f46070 */
[----:B------:R-:W-:Y:S02]  /*32c0*/  @P0 SEL R112, RZ, 0xffffffff, P3 ;  /* 0xffffffffff700807 */ /* 0x000fe40001800000 */
[----:B------:R-:W-:Y:S02]  /*32d0*/  LOP3.LUT R111, R111, 0x1, RZ, 0xc0, !PT ;  /* 0x000000016f6f7812 */ /* 0x000fe400078ec0ff */
[----:B------:R-:W-:-:S02]  /*32e0*/  ISETP.GE.AND.EX P3, PT, R80, RZ, PT, P2 ;  /* 0x000000ff5000720c */ /* 0x000fc40003f66320 */
[----:B------:R-:W-:Y:S02]  /*32f0*/  ISETP.GT.U32.AND P0, PT, R63, R28, PT ;  /* 0x0000001c3f00720c */ /* 0x000fe40003f04070 */
[----:B------:R-:W-:Y:S02]  /*3300*/  ISETP.NE.U32.AND P2, PT, R65, R30, PT ;  /* 0x0000001e4100720c */ /* 0x000fe40003f45070 */
[----:B------:R-:W-:Y:S02]  /*3310*/  ISETP.NE.U32.AND P4, PT, R111, 0x1, PT ;  /* 0x000000016f00780c */ /* 0x000fe40003f85070 */
[----:B------:R-:W-:Y:S02]  /*3320*/  ISETP.GT.AND.EX P0, PT, R62, R29, PT, P0 ;  /* 0x0000001d3e00720c */ /* 0x000fe40003f04300 */
[----:B------:R-:W-:Y:S02]  /*3330*/  SEL R111, RZ, 0xffffffff, !P3 ;  /* 0xffffffffff6f7807 */ /* 0x000fe40005800000 */
[----:B------:R-:W-:-:S02]  /*3340*/  ISETP.NE.AND.EX P2, PT, R64, R31, PT, P2 ;  /* 0x0000001f4000720c */ /* 0x000fc40003f45320 */
[----:B------:R-:W-:Y:S02]  /*3350*/  ISETP.GE.U32.AND P3, PT, R10, R101, PT ;  /* 0x000000650a00720c */ /* 0x000fe40003f66070 */
[----:B------:R-:W-:Y:S02]  /*3360*/  @P1 SEL R111, RZ, 0xffffffff, P0 ;  /* 0xffffffffff6f1807 */ /* 0x000fe40000000000 */
[----:B------:R-:W-:Y:S02]  /*3370*/  ISETP.GT.U32.AND P0, PT, R65, R30, PT ;  /* 0x0000001e4100720c */ /* 0x000fe40003f04070 */
[----:B------:R-:W-:Y:S02]  /*3380*/  ISETP.GE.AND.EX P3, PT, R79, RZ, PT, P3 ;  /* 0x000000ff4f00720c */ /* 0x000fe40003f66330 */
[----:B------:R-:W-:Y:S02]  /*3390*/  ISETP.GT.AND.EX P0, PT, R64, R31, PT, P0 ;  /* 0x0000001f4000720c */ /* 0x000fe40003f04300 */
[----:B------:R-:W-:-:S02]  /*33a0*/  SEL R118, RZ, 0xffffffff, !P3 ;  /* 0xffffffffff767807 */ /* 0x000fc40005800000 */
[----:B-----5:R-:W-:Y:S02]  /*33b0*/  ISETP.NE.U32.AND P3, PT, R67, R32, PT ;  /* 0x000000204300720c */ /* 0x020fe40003f65070 */
[----:B------:R-:W-:Y:S02]  /*33c0*/  @P2 SEL R118, RZ, 0xffffffff, P0 ;  /* 0xffffffffff762807 */ /* 0x000fe40000000000 */
[----:B------:R-:W-:Y:S02]  /*33d0*/  ISETP.GE.U32.AND P0, PT, R11, R103, PT ;  /* 0x000000670b00720c */ /* 0x000fe40003f06070 */
[----:B------:R-:W-:Y:S02]  /*33e0*/  ISETP.NE.AND.EX P2, PT, R66, R33, PT, P3 ;  /* 0x000000214200720c */ /* 0x000fe40003f45330 */
[----:B------:R-:W-:Y:S02]  /*33f0*/  LOP3.LUT R113, R113, 0x1, RZ, 0xc0, !PT ;  /* 0x0000000171717812 */ /* 0x000fe400078ec0ff */
[----:B------:R-:W-:-:S02]  /*3400*/  ISETP.GE.AND.EX P3, PT, R78, RZ, PT, P0 ;  /* 0x000000ff4e00720c */ /* 0x000fc40003f66300 */
[----:B------:R-:W-:Y:S02]  /*3410*/  ISETP.GT.U32.AND P0, PT, R67, R32, PT ;  /* 0x000000204300720c */ /* 0x000fe40003f04070 */
[----:B------:R-:W-:Y:S02]  /*3420*/  ISETP.NE.U32.AND P1, PT, R113, 0x1, PT ;  /* 0x000000017100780c */ /* 0x000fe40003f25070 */
[----:B------:R-:W-:Y:S02]  /*3430*/  ISETP.GT.AND.EX P0, PT, R66, R33, PT, P0 ;  /* 0x000000214200720c */ /* 0x000fe40003f04300 */
[----:B------:R-:W-:Y:S02]  /*3440*/  SEL R113, RZ, 0xffffffff, !P3 ;  /* 0xffffffffff717807 */ /* 0x000fe40005800000 */
[----:B------:R-:W-:Y:S02]  /*3450*/  ISETP.NE.U32.AND P3, PT, R69, R34, PT ;  /* 0x000000224500720c */ /* 0x000fe40003f65070 */
[----:B------:R-:W-:-:S02]  /*3460*/  @P2 SEL R113, RZ, 0xffffffff, P0 ;  /* 0xffffffffff712807 */ /* 0x000fc40000000000 */
[----:B------:R-:W-:Y:S02]  /*3470*/  ISETP.GE.U32.AND P2, PT, R12, R103, PT ;  /* 0x000000670c00720c */ /* 0x000fe40003f46070 */
[CC--:B------:R-:W-:Y:S02]  /*3480*/  ISETP.NE.AND.EX P0, PT, R68.reuse, R35.reuse, PT, P3 ;  /* 0x000000234400720c */ /* 0x0c0fe40003f05330 */
[----:B------:R-:W-:Y:S02]  /*3490*/  ISETP.GE.AND.EX P3, PT, R77, RZ, PT, P2 ;  /* 0x000000ff4d00720c */ /* 0x000fe40003f66320 */
[----:B------:R-:W-:Y:S02]  /*34a0*/  ISETP.GT.U32.AND P2, PT, R69, R34, PT ;  /* 0x000000224500720c */ /* 0x000fe40003f44070 */
[----:B------:R-:W-:Y:S02]  /*34b0*/  SEL R117, RZ, 0xffffffff, !P3 ;  /* 0xffffffffff757807 */ /* 0x000fe40005800000 */
[----:B------:R-:W-:-:S02]  /*34c0*/  ISETP.GT.AND.EX P2, PT, R68, R35, PT, P2 ;  /* 0x000000234400720c */ /* 0x000fc40003f44320 */
[----:B------:R-:W-:Y:S02]  /*34d0*/  ISETP.NE.U32.AND P3, PT, R71, R36, PT ;  /* 0x000000244700720c */ /* 0x000fe40003f65070 */
[----:B------:R-:W-:Y:S02]  /*34e0*/  SEL R98, R99, R98, !P5 ;  /* 0x0000006263627207 */ /* 0x000fe40006800000 */
[----:B------:R-:W-:Y:S02]  /*34f0*/  @P0 SEL R117, RZ, 0xffffffff, P2 ;  /* 0xffffffffff750807 */ /* 0x000fe40001000000 */
[----:B------:R-:W-:Y:S02]  /*3500*/  ISETP.NE.AND.EX P3, PT, R70, R37, PT, P3 ;  /* 0x000000254600720c */ /* 0x000fe40003f65330 */
[----:B------:R-:W-:Y:S02]  /*3510*/  ISETP.GE.U32.AND P0, PT, R13, R103, PT ;  /* 0x000000670d00720c */ /* 0x000fe40003f06070 */
[----:B------:R-:W-:-:S02]  /*3520*/  ISETP.GT.U32.AND P2, PT, R71, R36, PT ;  /* 0x000000244700720c */ /* 0x000fc40003f44070 */
[----:B------:R-:W-:Y:S02]  /*3530*/  ISETP.GE.AND.EX P0, PT, R76, RZ, PT, P0 ;  /* 0x000000ff4c00720c */ /* 0x000fe40003f06300 */
[----:B------:R-:W-:Y:S02]  /*3540*/  ISETP.GT.AND.EX P2, PT, R70, R37, PT, P2 ;  /* 0x000000254600720c */ /* 0x000fe40003f44320 */
[----:B------:R-:W-:Y:S02]  /*3550*/  SEL R116, RZ, 0xffffffff, !P0 ;  /* 0xffffffffff747807 */ /* 0x000fe40004000000 */
[----:B------:R-:W-:Y:S02]  /*3560*/  ISETP.NE.U32.AND P0, PT, R73, R38, PT ;  /* 0x000000264900720c */ /* 0x000fe40003f05070 */
[----:B------:R-:W-:Y:S02]  /*3570*/  @P3 SEL R116, RZ, 0xffffffff, P2 ;  /* 0xffffffffff743807 */ /* 0x000fe40001000000 */
[----:B------:R-:W-:-:S02]  /*3580*/  ISETP.NE.AND.EX P0, PT, R72, R39, PT, P0 ;  /* 0x000000274800720c */ /* 0x000fc40003f05300 */
[----:B------:R-:W-:Y:S02]  /*3590*/  ISETP.GE.U32.AND P3, PT, R14, R103, PT ;  /* 0x000000670e00720c */ /* 0x000fe40003f66070 */
[C---:B------:R-:W-:Y:S02]  /*35a0*/  SEL R91, R99.reuse, R91, !P6 ;  /* 0x0000005b635b7207 */ /* 0x040fe40007000000 */
[C---:B------:R-:W-:Y:S02]  /*35b0*/  SEL R90, R99.reuse, R90, !P4 ;  /* 0x0000005a635a7207 */ /* 0x040fe40006000000 */
[----:B------:R-:W-:Y:S02]  /*35c0*/  SEL R0, R99, R0, !P1 ;  /* 0x0000000063007207 */ /* 0x000fe40004800000 */
[----:B------:R-:W-:Y:S02]  /*35d0*/  ISETP.GE.AND.EX P3, PT, R75, RZ, PT, P3 ;  /* 0x000000ff4b00720c */ /* 0x000fe40003f66330 */
[----:B------:R-:W-:-:S02]  /*35e0*/  ISETP.GT.U32.AND P2, PT, R73, R38, PT ;  /* 0x000000264900720c */ /* 0x000fc40003f44070 */
[----:B------:R-:W-:Y:S02]  /*35f0*/  LOP3.LUT R99, R119, 0x1, RZ, 0xc0, !PT ;  /* 0x0000000177637812 */ /* 0x000fe400078ec0ff */
[----:B------:R-:W-:Y:S02]  /*3600*/  SEL R119, RZ, 0xffffffff, !P3 ;  /* 0xffffffffff777807 */ /* 0x000fe40005800000 */
[----:B------:R-:W-:Y:S02]  /*3610*/  ISETP.GT.AND.EX P2, PT, R72, R39, PT, P2 ;  /* 0x000000274800720c */ /* 0x000fe40003f44320 */
[----:B------:R-:W-:Y:S01]  /*3620*/  ISETP.NE.U32.AND P3, PT, R99, 0x1, PT ;  /* 0x000000016300780c */ /* 0x000fe20003f65070 */
[----:B------:R-:W-:Y:S01]  /*3630*/  IMAD.IADD R99, R103, 0x1, R74 ;  /* 0x0000000167637824 */ /* 0x000fe200078e024a */
[----:B------:R-:W-:Y:S02]  /*3640*/  LOP3.LUT R107, R107, 0x1, RZ, 0xc0, !PT ;  /* 0x000000016b6b7812 */ /* 0x000fe400078ec0ff */
[----:B------:R-:W-:-:S02]  /*3650*/  @P0 SEL R119, RZ, 0xffffffff, P2 ;  /* 0xffffffffff770807 */ /* 0x000fc40001000000 */
[----:B------:R-:W-:Y:S01]  /*3660*/  ISETP.NE.U32.AND P0, PT, R107, 0x1, PT ;  /* 0x000000016b00780c */ /* 0x000fe20003f05070 */
[----:B------:R-:W-:Y:S01]  /*3670*/  IMAD R107, R74, 0x3, R99 ;  /* 0x000000034a6b7824 */ /* 0x000fe200078e0263 */
[----:B------:R-:W-:Y:S02]  /*3680*/  SEL R93, R42, R93, !P6 ;  /* 0x0000005d2a5d7207 */ /* 0x000fe40007000000 */
[----:B------:R-:W-:Y:S02]  /*3690*/  SEL R96, R43, R96, !P6 ;  /* 0x000000602b607207 */ /* 0x000fe40007000000 */
[----:B------:R-:W-:Y:S02]  /*36a0*/  SEL R94, R94, RZ, P6 ;  /* 0x000000ff5e5e7207 */ /* 0x000fe40003000000 */
[----:B------:R-:W-:Y:S02]  /*36b0*/  ISETP.GE.U32.AND P6, PT, R107, R106, PT ;  /* 0x0000006a6b00720c */ /* 0x000fe40003fc6070 */
[----:B------:R-:W-:-:S02]  /*36c0*/  LOP3.LUT R108, R108, 0x1, RZ, 0xc0, !PT ;  /* 0x000000016c6c7812 */ /* 0x000fc400078ec0ff */
[----:B------:R-:W-:Y:S02]  /*36d0*/  LOP3.LUT R109, R109, 0x1, RZ, 0xc0, !PT ;  /* 0x000000016d6d7812 */ /* 0x000fe400078ec0ff */
[----:B------:R-:W-:Y:S02]  /*36e0*/  LOP3.LUT R110, R110, 0x1, RZ, 0xc0, !PT ;  /* 0x000000016e6e7812 */ /* 0x000fe400078ec0ff */
[----:B------:R-:W-:Y:S02]  /*36f0*/  LOP3.LUT R112, R112, 0x1, RZ, 0xc0, !PT ;  /* 0x0000000170707812 */ /* 0x000fe400078ec0ff */
        /* <DEDUP_REMOVED lines=8> */
[----:B------:R-:W-:-:S02]  /*3780*/  SEL R88, R88, RZ, P1 ;  /* 0x000000ff58587207 */ /* 0x000fc40000800000 */
[----:B------:R-:W-:Y:S02]  /*3790*/  ISETP.NE.U32.AND P2, PT, R108, 0x1, PT ;  /* 0x000000016c00780c */ /* 0x000fe40003f45070 */
[----:B------:R-:W-:Y:S02]  /*37a0*/  ISETP.NE.U32.AND P5, PT, R109, 0x1, PT ;  /* 0x000000016d00780c */ /* 0x000fe40003fa5070 */
[----:B------:R-:W-:Y:S02]  /*37b0*/  ISETP.NE.U32.AND P4, PT, R110, 0x1, PT ;  /* 0x000000016e00780c */ /* 0x000fe40003f85070 */
[----:B------:R-:W-:Y:S02]  /*37c0*/  ISETP.NE.U32.AND P1, PT, R112, 0x1, PT ;  /* 0x000000017000780c */ /* 0x000fe40003f25070 */
[----:B------:R-:W-:Y:S02]  /*37d0*/  LOP3.LUT R111, R111, 0x1, RZ, 0xc0, !PT ;  /* 0x000000016f6f7812 */ /* 0x000fe400078ec0ff */
[----:B------:R-:W-:-:S02]  /*37e0*/  LOP3.LUT R118, R118, 0x1, RZ, 0xc0, !PT ;  /* 0x0000000176767812 */ /* 0x000fc400078ec0ff */
[----:B------:R-:W-:Y:S02]  /*37f0*/  LOP3.LUT R113, R113, 0x1, RZ, 0xc0, !PT ;  /* 0x0000000171717812 */ /* 0x000fe400078ec0ff */
[----:B------:R-:W-:Y:S02]  /*3800*/  LOP3.LUT R117, R117, 0x1, RZ, 0xc0, !PT ;  /* 0x0000000175757812 */ /* 0x000fe400078ec0ff */
[----:B------:R-:W-:Y:S02]  /*3810*/  LOP3.LUT R116, R116, 0x1, RZ, 0xc0, !PT ;  /* 0x0000000174747812 */ /* 0x000fe400078ec0ff */
[----:B------:R-:W-:Y:S02]  /*3820*/  LOP3.LUT R119, R119, 0x1, RZ, 0xc0, !PT ;  /* 0x0000000177777812 */ /* 0x000fe400078ec0ff */
        /* <DEDUP_REMOVED lines=10> */
[C---:B------:R-:W-:Y:S02]  /*38d0*/  SEL R6, R101.reuse, R6, !P4 ;  /* 0x0000000665067207 */ /* 0x040fe40006000000 */
[----:B------:R-:W-:Y:S02]  /*38e0*/  SEL R8, R101, R8, !P1 ;  /* 0x0000000865087207 */ /* 0x000fe40004800000 */
[----:B------:R-:W-:Y:S02]  /*38f0*/  SEL R23, R52, R23, !P2 ;  /* 0x0000001734177207 */ /* 0x000fe40005000000 */
[----:B------:R-:W-:-:S02]  /*3900*/  SEL R22, R53, R22, !P2 ;  /* 0x0000001635167207 */ /* 0x000fc40005000000 */
[----:B------:R-:W-:Y:S02]  /*3910*/  SEL R84, R84, RZ, P2 ;  /* 0x000000ff54547207 */ /* 0x000fe40001000000 */
        /* <DEDUP_REMOVED lines=8> */
[----:B------:R-:W-:Y:S02]  /*39a0*/  SEL R81, R81, RZ, P1 ;  /* 0x000000ff51517207 */ /* 0x000fe40000800000 */
[----:B------:R-:W-:Y:S02]  /*39b0*/  ISETP.NE.U32.AND P3, PT, R111, 0x1, PT ;  /* 0x000000016f00780c */ /* 0x000fe40003f65070 */
[----:B------:R-:W-:-:S02]  /*39c0*/  ISETP.NE.U32.AND P0, PT, R118, 0x1, PT ;  /* 0x000000017600780c */ /* 0x000fc40003f05070 */
[----:B------:R-:W-:Y:S02]  /*39d0*/  ISETP.NE.U32.AND P2, PT, R113, 0x1, PT ;  /* 0x000000017100780c */ /* 0x000fe40003f45070 */
[----:B------:R-:W-:Y:S02]  /*39e0*/  ISETP.NE.U32.AND P5, PT, R117, 0x1, PT ;  /* 0x000000017500780c */ /* 0x000fe40003fa5070 */
[----:B------:R-:W-:Y:S02]  /*39f0*/  ISETP.NE.U32.AND P4, PT, R116, 0x1, PT ;  /* 0x000000017400780c */ /* 0x000fe40003f85070 */
[----:B------:R-:W-:Y:S02]  /*3a00*/  ISETP.NE.U32.AND P1, PT, R119, 0x1, PT ;  /* 0x000000017700780c */ /* 0x000fe40003f25070 */
[C---:B------:R-:W-:Y:S02]  /*3a10*/  SEL R9, R101.reuse, R9, !P3 ;  /* 0x0000000965097207 */ /* 0x040fe40005800000 */
[----:B------:R-:W-:-:S02]  /*3a20*/  SEL R10, R101, R10, !P0 ;  /* 0x0000000a650a7207 */ /* 0x000fc40004000000 */
[C---:B------:R-:W-:Y:S02]  /*3a30*/  SEL R11, R103.reuse, R11, !P2 ;  /* 0x0000000b670b7207 */ /* 0x040fe40005000000 */
[C---:B------:R-:W-:Y:S02]  /*3a40*/  SEL R12, R103.reuse, R12, !P5 ;  /* 0x0000000c670c7207 */ /* 0x040fe40006800000 */
        /* <DEDUP_REMOVED lines=19> */
[----:B------:R-:W-:Y:S01]  /*3b80*/  SEL R75, R75, RZ, P1 ;  /* 0x000000ff4b4b7207 */ /* 0x000fe20000800000 */
[----:B------:R-:W-:Y:S06]  /*3b90*/  @!P6 BRA `(.L_x_2699) ;  /* 0xfffffff00034e947 */ /* 0x000fec000383ffff */
[----:B------:R-:W-:Y:S05]  /*3ba0*/  BSYNC.RECONVERGENT B1 ;  /* 0x0000000000017941 */ /* 0x000fea0003800200 */
.L_x_2698:
[----:B------:R-:W-:Y:S05]  /*3bb0*/  BSYNC.RECONVERGENT B0 ;  /* 0x0000000000007941 */ /* 0x000fea0003800200 */
.L_x_2697:
        /* <DEDUP_REMOVED lines=21> */
[----:B------:R-:W5:Y:S04]  /*3d10*/  LDG.E.ENL2.256 R28, R24, desc[UR36][R24.64] ;  /* 0xfe0000241818797e */ /* 0x000f68000812191c */
[----:B------:R0:W5:Y:S02]  /*3d20*/  @!P0 LDG.E.ENL2.256 R36, R32, desc[UR36][R104.64] ;  /* 0xfe0000246820897e */ /* 0x0001640008121924 */
.L_x_2701:
[----:B------:R-:W-:Y:S05]  /*3d30*/  BSYNC.RECONVERGENT B0 ;  /* 0x0000000000007941 */ /* 0x000fea0003800200 */
.L_x_2700:
[----:B------:R-:W-:Y:S04]  /*3d40*/  BSSY.RECONVERGENT B0, `(.L_x_2702) ;  /* 0x00000eb000007945 */ /* 0x000fe80003800200 */
[----:B------:R-:W-:Y:S05]  /*3d50*/  @P1 BRA `(.L_x_2703) ;  /* 0x0000000c00a41947 */ /* 0x000fea0003800000 */
[----:B-----5:R-:W-:Y:S02]  /*3d60*/  ISETP.GT.U32.AND P3, PT, R97, R40, PT ;  /* 0x000000286100720c */ /* 0x020fe40003f64070 */
[----:B------:R-:W-:Y:S02]  /*3d70*/  ISETP.NE.U32.AND P4, PT, R89, R44, PT ;  /* 0x0000002c5900720c */ /* 0x000fe40003f85070 */
[----:B------:R-:W-:Y:S02]  /*3d80*/  ISETP.GT.AND.EX P3, PT, R100, R41, PT, P3 ;  /* 0x000000296400720c */ /* 0x000fe40003f64330 */
[----:B------:R-:W-:Y:S02]  /*3d90*/  ISETP.NE.U32.AND P1, PT, R97, R40, PT ;  /* 0x000000286100720c */ /* 0x000fe40003f25070 */
[----:B------:R-:W-:Y:S02]  /*3da0*/  SEL R101, RZ, 0xffffffff, P3 ;  /* 0xffffffffff657807 */ /* 0x000fe40001800000 */
[----:B------:R-:W-:-:S02]  /*3db0*/  ISETP.GT.U32.AND P3, PT, R93, R42, PT ;  /* 0x0000002a5d00720c */ /* 0x000fc40003f64070 */
[----:B------:R-:W-:Y:S02]  /*3dc0*/  ISETP.NE.AND.EX P4, PT, R92, R45, PT, P4 ;  /* 0x0000002d5c00720c */ /* 0x000fe40003f85340 */
[----:B------:R-:W-:Y:S02]  /*3dd0*/  ISETP.GT.AND.EX P3, PT, R96, R43, PT, P3 ;  /* 0x0000002b6000720c */ /* 0x000fe40003f64330 */
[----:B------:R-:W-:Y:S02]  /*3de0*/  ISETP.NE.AND.EX P1, PT, R100, R41, PT, P1 ;  /* 0x000000296400720c */ /* 0x000fe40003f25310 */
[----:B------:R-:W-:Y:S02]  /*3df0*/  ISETP.NE.U32.AND P2, PT, R93, R42, PT ;  /* 0x0000002a5d00720c */ /* 0x000fe40003f45070 */
[----:B------:R-:W-:Y:S02]  /*3e00*/  ISETP.GT.U32.AND P5, PT, R89, R44, PT ;  /* 0x0000002c5900720c */ /* 0x000fe40003fa4070 */
[----:B------:R-:W-:-:S02]  /*3e10*/  SEL R102, RZ, 0xffffffff, P3 ;  /* 0xffffffffff667807 */ /* 0x000fc40001800000 */
[----:B------:R-:W-:Y:S02]  /*3e20*/  ISETP.GE.U32.AND P3, PT, R90, R99, PT ;  /* 0x000000635a00720c */ /* 0x000fe40003f66070 */
[----:B------:R-:W-:Y:S02]  /*3e30*/  ISETP.NE.AND.EX P2, PT, R96, R43, PT, P2 ;  /* 0x0000002b6000720c */ /* 0x000fe40003f45320 */
[----:B------:R-:W-:Y:S02]  /*3e40*/  ISETP.GE.U32.AND P6, PT, R98, R99, PT ;  /* 0x000000636200720c */ /* 0x000fe40003fc6070 */
[----:B------:R-:W-:Y:S02]  /*3e50*/  ISETP.GT.AND.EX P5, PT, R92, R45, PT, P5 ;  /* 0x0000002d5c00720c */ /* 0x000fe40003fa4350 */
[----:B------:R-:W-:Y:S02]  /*3e60*/  ISETP.GE.AND.EX P3, PT, R87, RZ, PT, P3 ;  /* 0x000000ff5700720c */ /* 0x000fe40003f66330 */
[----:B------:R-:W-:-:S02]  /*3e70*/  ISETP.GE.U32.AND P0, PT, R91, R99, PT ;  /* 0x000000635b00720c */ /* 0x000fc40003f06070 */
[----:B------:R-:W-:Y:S02]  /*3e80*/  ISETP.GE.AND.EX P6, PT, R95, RZ, PT, P6 ;  /* 0x000000ff5f00720c */ /* 0x000fe40003fc6360 */
[----:B------:R-:W-:Y:S02]  /*3e90*/  SEL R103, RZ, 0xffffffff, P5 ;  /* 0xffffffffff677807 */ /* 0x000fe40002800000 */
[----:B------:R-:W-:Y:S02]  /*3ea0*/  @!P4 SEL R103, RZ, 0xffffffff, !P3 ;  /* 0xffffffffff67c807 */ /* 0x000fe40005800000 */
[----:B------:R-:W-:Y:S02]  /*3eb0*/  @!P1 SEL R101, RZ, 0xffffffff, !P6 ;  /* 0xffffffffff659807 */ /* 0x000fe40007000000 */
[----:B------:R-:W-:Y:S02]  /*3ec0*/  ISETP.GE.AND.EX P0, PT, R94, RZ, PT, P0 ;  /* 0x000000ff5e00720c */ /* 0x000fe40003f06300 */
[----:B------:R-:W-:-:S02]  /*3ed0*/  ISETP.NE.U32.AND P6, PT, R15, R46, PT ;  /* 0x0000002e0f00720c */ /* 0x000fc40003fc5070 */
[----:B------:R-:W-:Y:S02]  /*3ee0*/  LOP3.LUT R103, R103, 0x1, RZ, 0xc0, !PT ;  /* 0x0000000167677812 */ /* 0x000fe400078ec0ff */
[----:B------:R-:W-:Y:S02]  /*3ef0*/  @!P2 SEL R102, RZ, 0xffffffff, !P0 ;  /* 0xffffffffff66a807 */ /* 0x000fe40004000000 */
[----:B------:R-:W-:Y:S02]  /*3f00*/  ISETP.NE.AND.EX P6, PT, R16, R47, PT, P6 ;  /* 0x0000002f1000720c */ /* 0x000fe40003fc5360 */
[----:B------:R-:W-:Y:S02]  /*3f10*/  ISETP.NE.U32.AND P2, PT, R103, 0x1, PT ;  /* 0x000000016700780c */ /* 0x000fe40003f45070 */
[----:B------:R-:W-:Y:S02]  /*3f20*/  ISETP.GT.U32.AND P1, PT, R15, R46, PT ;  /* 0x0000002e0f00720c */ /* 0x000fe40003f24070 */
[----:B------:R-:W-:Y:S01]  /*3f30*/  SEL R89, R44, R89, !P2 ;  /* 0x000000592c597207 */ /* 0x000fe20005000000 */
[----:B------:R-:W-:Y:S01]  /*3f40*/  IMAD.IADD R44, R99, 0x1, R74 ;  /* 0x00000001632c7824 */ /* 0x000fe200078e024a */
[----:B------:R-:W-:-:S02]  /*3f50*/  ISETP.GE.U32.AND P5, PT, R0, R99, PT ;  /* 0x000000630000720c */ /* 0x000fc40003fa6070 */
[----:B------:R-:W-:Y:S02]  /*3f60*/  ISETP.GT.AND.EX P1, PT, R16, R47, PT, P1 ;  /* 0x0000002f1000720c */ /* 0x000fe40003f24310 */
[----:B------:R-:W-:Y:S02]  /*3f70*/  ISETP.GE.AND.EX P5, PT, R88, RZ, PT, P5 ;  /* 0x000000ff5800720c */ /* 0x000fe40003fa6350 */
[----:B------:R-:W-:Y:S02]  /*3f80*/  ISETP.GE.U32.AND P4, PT, R44, R106, PT ;  /* 0x0000006a2c00720c */ /* 0x000fe40003f86070 */
[----:B0-----:R-:W-:Y:S02]  /*3f90*/  SEL R104, RZ, 0xffffffff, P1 ;  /* 0xffffffffff687807 */ /* 0x001fe40000800000 */
[----:B------:R-:W-:Y:S02]  /*3fa0*/  @!P6 SEL R104, RZ, 0xffffffff, !P5 ;  /* 0xffffffffff68e807 */ /* 0x000fe40006800000 */
[----:B------:R-:W-:-:S02]  /*3fb0*/  LOP3.LUT R101, R101, 0x1, RZ, 0xc0, !PT ;  /* 0x0000000165657812 */ /* 0x000fc400078ec0ff */
[----:B------:R-:W-:Y:S02]  /*3fc0*/  LOP3.LUT R102, R102, 0x1, RZ, 0xc0, !PT ;  /* 0x0000000166667812 */ /* 0x000fe400078ec0ff */
[----:B------:R-:W-:Y:S02]  /*3fd0*/  LOP3.LUT R104, R104, 0x1, RZ, 0xc0, !PT ;  /* 0x0000000168687812 */ /* 0x000fe400078ec0ff */
        /* <DEDUP_REMOVED lines=10> */
[C---:B------:R-:W-:Y:S02]  /*4080*/  SEL R98, R99.reuse, R98, !P0 ;  /* 0x0000006263627207 */ /* 0x040fe40004000000 */
[C---:B------:R-:W-:Y:S02]  /*4090*/  SEL R91, R99.reuse, R91, !P1 ;  /* 0x0000005b635b7207 */ /* 0x040fe40004800000 */
[C---:B------:R-:W-:Y:S02]  /*40a0*/  SEL R90, R99.reuse, R90, !P2 ;  /* 0x0000005a635a7207 */ /* 0x040fe40005000000 */
[----:B------:R-:W-:Y:S02]  /*40b0*/  SEL R0, R99, R0, !P3 ;  /* 0x0000000063007207 */ /* 0x000fe40005800000 */
[----:B------:R-:W-:Y:S02]  /*40c0*/  SEL R95, R95, RZ, P0 ;  /* 0x000000ff5f5f7207 */ /* 0x000fe40000000000 */
[----:B------:R-:W-:-:S02]  /*40d0*/  SEL R94, R94, RZ, P1 ;  /* 0x000000ff5e5e7207 */ /* 0x000fc40000800000 */
[----:B------:R-:W-:Y:S02]  /*40e0*/  SEL R87, R87, RZ, P2 ;  /* 0x000000ff57577207 */ /* 0x000fe40001000000 */
[----:B------:R-:W-:Y:S01]  /*40f0*/  SEL R88, R88, RZ, P3 ;  /* 0x000000ff58587207 */ /* 0x000fe20001800000 */
[----:B------:R-:W-:Y:S06]  /*4100*/  @P4 BRA `(.L_x_2703) ;  /* 0x0000000800b84947 */ /* 0x000fec0003800000 */
[CC--:B------:R-:W-:Y:S01]  /*4110*/  ISETP.NE.U32.AND P1, PT, R19.reuse, R48.reuse, PT ;  /* 0x000000301300720c */ /* 0x0c0fe20003f25070 */
[----:B------:R-:W-:Y:S01]  /*4120*/  IMAD.IADD R45, R44, 0x1, R74 ;  /* 0x000000012c2d7824 */ /* 0x000fe200078e024a */
[----:B------:R-:W-:Y:S02]  /*4130*/  ISETP.GT.U32.AND P3, PT, R19, R48, PT ;  /* 0x000000301300720c */ /* 0x000fe40003f64070 */
[CC--:B------:R-:W-:Y:S02]  /*4140*/  ISETP.NE.AND.EX P1, PT, R18.reuse, R49.reuse, PT, P1 ;  /* 0x000000311200720c */ /* 0x0c0fe40003f25310 */
[----:B------:R-:W-:Y:S02]  /*4150*/  ISETP.GE.U32.AND P6, PT, R3, R44, PT ;  /* 0x0000002c0300720c */ /* 0x000fe40003fc6070 */
[----:B------:R-:W-:Y:S02]  /*4160*/  ISETP.GT.AND.EX P3, PT, R18, R49, PT, P3 ;  /* 0x000000311200720c */ /* 0x000fe40003f64330 */
[----:B------:R-:W-:-:S02]  /*4170*/  ISETP.GE.AND.EX P6, PT, R86, RZ, PT, P6 ;  /* 0x000000ff5600720c */ /* 0x000fc40003fc6360 */
[----:B------:R-:W-:Y:S02]  /*4180*/  SEL R40, RZ, 0xffffffff, P3 ;  /* 0xffffffffff287807 */ /* 0x000fe40001800000 */
[----:B------:R-:W-:Y:S02]  /*4190*/  ISETP.GT.U32.AND P3, PT, R21, R50, PT ;  /* 0x000000321500720c */ /* 0x000fe40003f64070 */
[----:B------:R-:W-:Y:S02]  /*41a0*/  ISETP.NE.U32.AND P4, PT, R23, R52, PT ;  /* 0x000000341700720c */ /* 0x000fe40003f85070 */
[----:B------:R-:W-:Y:S02]  /*41b0*/  @!P1 SEL R40, RZ, 0xffffffff, !P6 ;  /* 0xffffffffff289807 */ /* 0x000fe40007000000 */
[----:B------:R-:W-:Y:S02]  /*41c0*/  ISETP.NE.U32.AND P2, PT, R21, R50, PT ;  /* 0x000000321500720c */ /* 0x000fe40003f45070 */
[----:B------:R-:W-:-:S02]  /*41d0*/  ISETP.GT.U32.AND P5, PT, R23, R52, PT ;  /* 0x000000341700720c */ /* 0x000fc40003fa4070 */
[----:B------:R-:W-:Y:S02]  /*41e0*/  ISETP.NE.U32.AND P6, PT, R57, R54, PT ;  /* 0x000000363900720c */ /* 0x000fe40003fc5070 */
[----:B------:R-:W-:Y:S02]  /*41f0*/  ISETP.GT.AND.EX P3, PT, R20, R51, PT, P3 ;  /* 0x000000331400720c */ /* 0x000fe40003f64330 */
[----:B------:R-:W-:Y:S02]  /*4200*/  ISETP.NE.AND.EX P4, PT, R22, R53, PT, P4 ;  /* 0x000000351600720c */ /* 0x000fe40003f85340 */
[----:B------:R-:W-:Y:S02]  /*4210*/  ISETP.NE.AND.EX P2, PT, R20, R51, PT, P2 ;  /* 0x000000331400720c */ /* 0x000fe40003f45320 */
[----:B------:R-:W-:Y:S02]  /*4220*/  ISETP.GT.AND.EX P5, PT, R22, R53, PT, P5 ;  /* 0x000000351600720c */ /* 0x000fe40003fa4350 */
[----:B------:R-:W-:-:S02]  /*4230*/  ISETP.NE.AND.EX P6, PT, R56, R55, PT, P6 ;  /* 0x000000373800720c */ /* 0x000fc40003fc5360 */
[----:B------:R-:W-:Y:S02]  /*4240*/  SEL R41, RZ, 0xffffffff, P3 ;  /* 0xffffffffff297807 */ /* 0x000fe40001800000 */
[----:B------:R-:W-:Y:S02]  /*4250*/  ISETP.GE.U32.AND P3, PT, R5, R44, PT ;  /* 0x0000002c0500720c */ /* 0x000fe40003f66070 */
[----:B------:R-:W-:Y:S02]  /*4260*/  ISETP.GT.U32.AND P1, PT, R57, R54, PT ;  /* 0x000000363900720c */ /* 0x000fe40003f24070 */
[----:B------:R-:W-:Y:S02]  /*4270*/  SEL R42, RZ, 0xffffffff, P5 ;  /* 0xffffffffff2a7807 */ /* 0x000fe40002800000 */
[-C--:B------:R-:W-:Y:S02]  /*4280*/  ISETP.GE.U32.AND P0, PT, R4, R44.reuse, PT ;  /* 0x0000002c0400720c */ /* 0x080fe40003f06070 */
[----:B------:R-:W-:-:S02]  /*4290*/  ISETP.GE.U32.AND P5, PT, R7, R44, PT ;  /* 0x0000002c0700720c */ /* 0x000fc40003fa6070 */
[----:B------:R-:W-:Y:S02]  /*42a0*/  ISETP.GE.AND.EX P3, PT, R84, RZ, PT, P3 ;  /* 0x000000ff5400720c */ /* 0x000fe40003f66330 */
[----:B------:R-:W-:Y:S02]  /*42b0*/  ISETP.GT.AND.EX P1, PT, R56, R55, PT, P1 ;  /* 0x000000373800720c */ /* 0x000fe40003f24310 */
        /* <DEDUP_REMOVED lines=23> */
[C---:B------:R-:W-:Y:S02]  /*4430*/  SEL R3, R44.reuse, R3, !P0 ;  /* 0x000000032c037207 */ /* 0x040fe40004000000 */
[C---:B------:R-:W-:Y:S02]  /*4440*/  SEL R4, R44.reuse, R4, !P1 ;  /* 0x000000042c047207 */ /* 0x040fe40004800000 */
[C---:B------:R-:W-:Y:S02]  /*4450*/  SEL R5, R44.reuse, R5, !P2 ;  /* 0x000000052c057207 */ /* 0x040fe40005000000 */
[----:B------:R-:W-:Y:S02]  /*4460*/  SEL R7, R44, R7, !P3 ;  /* 0x000000072c077207 */ /* 0x000fe40005800000 */
[----:B------:R-:W-:-:S02]  /*4470*/  SEL R86, R86, RZ, P0 ;  /* 0x000000ff56567207 */ /* 0x000fc40000000000 */
[----:B------:R-:W-:Y:S02]  /*4480*/  SEL R85, R85, RZ, P1 ;  /* 0x000000ff55557207 */ /* 0x000fe40000800000 */
[----:B------:R-:W-:Y:S02]  /*4490*/  SEL R84, R84, RZ, P2 ;  /* 0x000000ff54547207 */ /* 0x000fe40001000000 */
[----:B------:R-:W-:Y:S01]  /*44a0*/  SEL R83, R83, RZ, P3 ;  /* 0x000000ff53537207 */ /* 0x000fe20001800000 */
[----:B------:R-:W-:Y:S06]  /*44b0*/  @P4 BRA `(.L_x_2703) ;  /* 0x0000000400cc4947 */ /* 0x000fec0003800000 */
[-C--:B------:R-:W-:Y:S01]  /*44c0*/  ISETP.NE.U32.AND P5, PT, R59, R24.reuse, PT ;  /* 0x000000183b00720c */ /* 0x080fe20003fa5070 */
[----:B------:R-:W-:Y:S01]  /*44d0*/  IMAD.IADD R47, R45, 0x1, R74 ;  /* 0x000000012d2f7824 */ /* 0x000fe200078e024a */
[----:B------:R-:W-:Y:S02]  /*44e0*/  ISETP.GT.U32.AND P1, PT, R59, R24, PT ;  /* 0x000000183b00720c */ /* 0x000fe40003f24070 */
[----:B------:R-:W-:Y:S02]  /*44f0*/  ISETP.NE.AND.EX P5, PT, R58, R25, PT, P5 ;  /* 0x000000193a00720c */ /* 0x000fe40003fa5350 */
[----:B------:R-:W-:Y:S02]  /*4500*/  ISETP.GE.U32.AND P6, PT, R6, R45, PT ;  /* 0x0000002d0600720c */ /* 0x000fe40003fc6070 */
[----:B------:R-:W-:Y:S02]  /*4510*/  ISETP.GT.AND.EX P1, PT, R58, R25, PT, P1 ;  /* 0x000000193a00720c */ /* 0x000fe40003f24310 */
[----:B------:R-:W-:-:S02]  /*4520*/  ISETP.GE.AND.EX P6, PT, R82, RZ, PT, P6 ;  /* 0x000000ff5200720c */ /* 0x000fc40003fc6360 */
[CC--:B------:R-:W-:Y:S02]  /*4530*/  ISETP.GT.U32.AND P3, PT, R61.reuse, R26.reuse, PT ;  /* 0x0000001a3d00720c */ /* 0x0c0fe40003f64070 */
[----:B------:R-:W-:Y:S02]  /*4540*/  SEL R40, RZ, 0xffffffff, P1 ;  /* 0xffffffffff287807 */ /* 0x000fe40000800000 */
[----:B------:R-:W-:Y:S02]  /*4550*/  ISETP.NE.U32.AND P2, PT, R61, R26, PT ;  /* 0x0000001a3d00720c */ /* 0x000fe40003f45070 */
[----:B------:R-:W-:Y:S02]  /*4560*/  @!P5 SEL R40, RZ, 0xffffffff, !P6 ;  /* 0xffffffffff28d807 */ /* 0x000fe40007000000 */
[CC--:B------:R-:W-:Y:S02]  /*4570*/  ISETP.NE.U32.AND P4, PT, R63.reuse, R28.reuse, PT ;  /* 0x0000001c3f00720c */ /* 0x0c0fe40003f85070 */
[----:B------:R-:W-:-:S02]  /*4580*/  ISETP.GT.U32.AND P5, PT, R63, R28, PT ;  /* 0x0000001c3f00720c */ /* 0x000fc40003fa4070 */
[----:B------:R-:W-:Y:S02]  /*4590*/  ISETP.NE.U32.AND P6, PT, R65, R30, PT ;  /* 0x0000001e4100720c */ /* 0x000fe40003fc5070 */
[CC--:B------:R-:W-:Y:S02]  /*45a0*/  ISETP.GT.AND.EX P3, PT, R60.reuse, R27.reuse, PT, P3 ;  /* 0x0000001b3c00720c */ /* 0x0c0fe40003f64330 */
[----:B------:R-:W-:Y:S02]  /*45b0*/  ISETP.NE.AND.EX P2, PT, R60, R27, PT, P2 ;  /* 0x0000001b3c00720c */ /* 0x000fe40003f45320 */
[CC--:B------:R-:W-:Y:S02]  /*45c0*/  ISETP.NE.AND.EX P4, PT, R62.reuse, R29.reuse, PT, P4 ;  /* 0x0000001d3e00720c */ /* 0x0c0fe40003f85340 */
[----:B------:R-:W-:Y:S02]  /*45d0*/  ISETP.GT.AND.EX P5, PT, R62, R29, PT, P5 ;  /* 0x0000001d3e00720c */ /* 0x000fe40003fa4350 */
[----:B------:R-:W-:-:S02]  /*45e0*/  ISETP.NE.AND.EX P6, PT, R64, R31, PT, P6 ;  /* 0x0000001f4000720c */ /* 0x000fc40003fc5360 */
[----:B------:R-:W-:Y:S02]  /*45f0*/  SEL R41, RZ, 0xffffffff, P3 ;  /* 0xffffffffff297807 */ /* 0x000fe40001800000 */
[----:B------:R-:W-:Y:S02]  /*4600*/  ISETP.GT.U32.AND P3, PT, R65, R30, PT ;  /* 0x0000001e4100720c */ /* 0x000fe40003f64070 */
[----:B------:R-:W-:Y:S02]  /*4610*/  SEL R42, RZ, 0xffffffff, P5 ;  /* 0xffffffffff2a7807 */ /* 0x000fe40002800000 */
[-C--:B------:R-:W-:Y:S02]  /*4620*/  ISETP.GE.U32.AND P0, PT, R8, R45.reuse, PT ;  /* 0x0000002d0800720c */ /* 0x080fe40003f06070 */
[-C--:B------:R-:W-:Y:S02]  /*4630*/  ISETP.GE.U32.AND P1, PT, R9, R45.reuse, PT ;  /* 0x0000002d0900720c */ /* 0x080fe40003f26070 */
[----:B------:R-:W-:-:S02]  /*4640*/  ISETP.GE.U32.AND P5, PT, R10, R45, PT ;  /* 0x0000002d0a00720c */ /* 0x000fc40003fa6070 */
[----:B------:R-:W-:Y:S02]  /*4650*/  ISETP.GT.AND.EX P3, PT, R64, R31, PT, P3 ;  /* 0x0000001f4000720c */ /* 0x000fe40003f64330 */
        /* <DEDUP_REMOVED lines=33> */
[CC--:B------:R-:W-:Y:S02]  /*4870*/  ISETP.NE.U32.AND P1, PT, R67.reuse, R32.reuse, PT ;  /* 0x000000204300720c */ /* 0x0c0fe40003f25070 */
[----:B------:R-:W-:Y:S02]  /*4880*/  ISETP.GT.U32.AND P3, PT, R67, R32, PT ;  /* 0x000000204300720c */ /* 0x000fe40003f64070 */
[C---:B------:R-:W-:Y:S02]  /*4890*/  ISETP.NE.AND.EX P1, PT, R66.reuse, R33, PT, P1 ;  /* 0x000000214200720c */ /* 0x040fe40003f25310 */
[----:B------:R-:W-:Y:S02]  /*48a0*/  ISETP.GE.U32.AND P6, PT, R11, R47, PT ;  /* 0x0000002f0b00720c */ /* 0x000fe40003fc6070 */
[----:B------:R-:W-:Y:S02]  /*48b0*/  ISETP.GT.AND.EX P3, PT, R66, R33, PT, P3 ;  /* 0x000000214200720c */ /* 0x000fe40003f64330 */
[----:B------:R-:W-:-:S02]  /*48c0*/  ISETP.GE.AND.EX P6, PT, R78, RZ, PT, P6 ;  /* 0x000000ff4e00720c */ /* 0x000fc40003fc6360 */
[----:B------:R-:W-:Y:S02]  /*48d0*/  SEL R24, RZ, 0xffffffff, P3 ;  /* 0xffffffffff187807 */ /* 0x000fe40001800000 */
[CC--:B------:R-:W-:Y:S02]  /*48e0*/  ISETP.NE.U32.AND P2, PT, R69.reuse, R34.reuse, PT ;  /* 0x000000224500720c */ /* 0x0c0fe40003f45070 */
[----:B------:R-:W-:Y:S02]  /*48f0*/  ISETP.GT.U32.AND P3, PT, R69, R34, PT ;  /* 0x000000224500720c */ /* 0x000fe40003f64070 */
[----:B------:R-:W-:Y:S02]  /*4900*/  @!P1 SEL R24, RZ, 0xffffffff, !P6 ;  /* 0xffffffffff189807 */ /* 0x000fe40007000000 */
[CC--:B------:R-:W-:Y:S02]  /*4910*/  ISETP.NE.U32.AND P4, PT, R71.reuse, R36.reuse, PT ;  /* 0x000000244700720c */ /* 0x0c0fe40003f85070 */
[----:B------:R-:W-:-:S02]  /*4920*/  ISETP.GT.U32.AND P5, PT, R71, R36, PT ;  /* 0x000000244700720c */ /* 0x000fc40003fa4070 */
[----:B------:R-:W-:Y:S02]  /*4930*/  ISETP.NE.U32.AND P6, PT, R73, R38, PT ;  /* 0x000000264900720c */ /* 0x000fe40003fc5070 */
[CC--:B------:R-:W-:Y:S02]  /*4940*/  ISETP.NE.AND.EX P2, PT, R68.reuse, R35.reuse, PT, P2 ;  /* 0x000000234400720c */ /* 0x0c0fe40003f45320 */
[----:B------:R-:W-:Y:S02]  /*4950*/  ISETP.GT.AND.EX P3, PT, R68, R35, PT, P3 ;  /* 0x000000234400720c */ /* 0x000fe40003f64330 */
[CC--:B------:R-:W-:Y:S02]  /*4960*/  ISETP.NE.AND.EX P4, PT, R70.reuse, R37.reuse, PT, P4 ;  /* 0x000000254600720c */ /* 0x0c0fe40003f85340 */
[----:B------:R-:W-:Y:S02]  /*4970*/  ISETP.GT.AND.EX P5, PT, R70, R37, PT, P5 ;  /* 0x000000254600720c */ /* 0x000fe40003fa4350 */
[----:B------:R-:W-:-:S02]  /*4980*/  ISETP.NE.AND.EX P6, PT, R72, R39, PT, P6 ;  /* 0x000000274800720c */ /* 0x000fc40003fc5360 */
[----:B------:R-:W-:Y:S02]  /*4990*/  ISETP.GT.U32.AND P1, PT, R73, R38, PT ;  /* 0x000000264900720c */ /* 0x000fe40003f24070 */
[----:B------:R-:W-:Y:S02]  /*49a0*/  SEL R25, RZ, 0xffffffff, P3 ;  /* 0xffffffffff197807 */ /* 0x000fe40001800000 */
        /* <DEDUP_REMOVED lines=35> */
[----:B------:R-:W-:-:S07]  /*4be0*/  SEL R75, R75, RZ, P3 ;  /* 0x000000ff4b4b7207 */ /* 0x000fce0001800000 */
.L_x_2703:
[----:B------:R-:W-:Y:S05]  /*4bf0*/  BSYNC.RECONVERGENT B0 ;  /* 0x0000000000007941 */ /* 0x000fea0003800200 */
.L_x_2702:
[CC--:B------:R-:W-:Y:S02]  /*4c00*/  ISETP.NE.U32.AND P1, PT, R97.reuse, R19.reuse, PT ;  /* 0x000000136100720c */ /* 0x0c0fe40003f25070 */
[----:B------:R-:W-:Y:S02]  /*4c10*/  ISETP.GT.U32.AND P3, PT, R97, R19, PT ;  /* 0x000000136100720c */ /* 0x000fe40003f64070 */
[-C--:B------:R-:W-:Y:S02]  /*4c20*/  ISETP.NE.AND.EX P1, PT, R100, R18.reuse, PT, P1 ;  /* 0x000000126400720c */ /* 0x080fe40003f25310 */
[----:B------:R-:W-:Y:S02]  /*4c30*/  ISETP.GE.U32.AND P6, PT, R98, R3, PT ;  /* 0x000000036200720c */ /* 0x000fe40003fc6070 */
[----:B------:R-:W-:Y:S02]  /*4c40*/  ISETP.GT.AND.EX P3, PT, R100, R18, PT, P3 ;  /* 0x000000126400720c */ /* 0x000fe40003f64330 */
[----:B------:R-:W-:-:S02]  /*4c50*/  ISETP.GE.AND.EX P6, PT, R95, R86, PT, P6 ;  /* 0x000000565f00720c */ /* 0x000fc40003fc6360 */
[----:B-----5:R-:W-:Y:S02]  /*4c60*/  SEL R24, RZ, 0xffffffff, P3 ;  /* 0xffffffffff187807 */ /* 0x020fe40001800000 */
[CC--:B------:R-:W-:Y:S02]  /*4c70*/  ISETP.NE.U32.AND P2, PT, R93.reuse, R21.reuse, PT ;  /* 0x000000155d00720c */ /* 0x0c0fe40003f45070 */
[----:B------:R-:W-:Y:S02]  /*4c80*/  ISETP.GT.U32.AND P3, PT, R93, R21, PT ;  /* 0x000000155d00720c */ /* 0x000fe40003f64070 */
[CC--:B------:R-:W-:Y:S02]  /*4c90*/  ISETP.NE.U32.AND P4, PT, R89.reuse, R23.reuse, PT ;  /* 0x000000175900720c */ /* 0x0c0fe40003f85070 */
[----:B------:R-:W-:Y:S02]  /*4ca0*/  @!P1 SEL R24, RZ, 0xffffffff, !P6 ;  /* 0xffffffffff189807 */ /* 0x000fe40007000000 */
[----:B------:R-:W-:-:S02]  /*4cb0*/  ISETP.GT.U32.AND P5, PT, R89, R23, PT ;  /* 0x000000175900720c */ /* 0x000fc40003fa4070 */
[----:B------:R-:W-:Y:S02]  /*4cc0*/  ISETP.NE.U32.AND P6, PT, R15, R57, PT ;  /* 0x000000390f00720c */ /* 0x000fe40003fc5070 */
[CC--:B------:R-:W-:Y:S02]  /*4cd0*/  ISETP.NE.AND.EX P2, PT, R96.reuse, R20.reuse, PT, P2 ;  /* 0x000000146000720c */ /* 0x0c0fe40003f45320 */
[----:B------:R-:W-:Y:S02]  /*4ce0*/  ISETP.GT.AND.EX P3, PT, R96, R20, PT, P3 ;  /* 0x000000146000720c */ /* 0x000fe40003f64330 */
[CC--:B------:R-:W-:Y:S02]  /*4cf0*/  ISETP.NE.AND.EX P4, PT, R92.reuse, R22.reuse, PT, P4 ;  /* 0x000000165c00720c */ /* 0x0c0fe40003f85340 */
[----:B------:R-:W-:Y:S02]  /*4d00*/  ISETP.GT.AND.EX P5, PT, R92, R22, PT, P5 ;  /* 0x000000165c00720c */ /* 0x000fe40003fa4350 */
[----:B------:R-:W-:-:S02]  /*4d10*/  ISETP.NE.AND.EX P6, PT, R16, R56, PT, P6 ;  /* 0x000000381000720c */ /* 0x000fc40003fc5360 */
[----:B------:R-:W-:Y:S02]  /*4d20*/  SEL R25, RZ, 0xffffffff, P3 ;  /* 0xffffffffff197807 */ /* 0x000fe40001800000 */
[----:B------:R-:W-:Y:S02]  /*4d30*/  ISETP.GE.U32.AND P0, PT, R91, R4, PT ;  /* 0x000000045b00720c */ /* 0x000fe40003f06070 */
[----:B------:R-:W-:Y:S02]  /*4d40*/  ISETP.GE.U32.AND P3, PT, R90, R5, PT ;  /* 0x000000055a00720c */ /* 0x000fe40003f66070 */
[----:B------:R-:W-:Y:S02]  /*4d50*/  ISETP.GT.U32.AND P1, PT, R15, R57, PT ;  /* 0x000000390f00720c */ /* 0x000fe40003f24070 */
[----:B------:R-:W-:Y:S02]  /*4d60*/  SEL R26, RZ, 0xffffffff, P5 ;  /* 0xffffffffff1a7807 */ /* 0x000fe40002800000 */
[----:B------:R-:W-:-:S02]  /*4d70*/  ISETP.GE.U32.AND P5, PT, R0, R7, PT ;  /* 0x000000070000720c */ /* 0x000fc40003fa6070 */
[----:B------:R-:W-:Y:S02]  /*4d80*/  ISETP.GE.AND.EX P0, PT, R94, R85, PT, P0 ;  /* 0x000000555e00720c */ /* 0x000fe40003f06300 */
[----:B------:R-:W-:Y:S02]  /*4d90*/  ISETP.GE.AND.EX P3, PT, R87, R84, PT, P3 ;  /* 0x000000545700720c */ /* 0x000fe40003f66330 */
[----:B------:R-:W-:Y:S02]  /*4da0*/  ISETP.GT.AND.EX P1, PT, R16, R56, PT, P1 ;  /* 0x000000381000720c */ /* 0x000fe40003f24310 */
[----:B------:R-:W-:Y:S02]  /*4db0*/  ISETP.GE.AND.EX P5, PT, R88, R83, PT, P5 ;  /* 0x000000535800720c */ /* 0x000fe40003fa6350 */
[----:B------:R-:W-:Y:S02]  /*4dc0*/  @!P2 SEL R25, RZ, 0xffffffff, !P0 ;  /* 0xffffffffff19a807 */ /* 0x000fe40004000000 */
[----:B------:R-:W-:-:S02]  /*4dd0*/  @!P4 SEL R26, RZ, 0xffffffff, !P3 ;  /* 0xffffffffff1ac807 */ /* 0x000fc40005800000 */
[----:B------:R-:W-:Y:S02]  /*4de0*/  LOP3.LUT R24, R24, 0x1, RZ, 0xc0, !PT ;  /* 0x0000000118187812 */ /* 0x000fe400078ec0ff */
[----:B------:R-:W-:Y:S02]  /*4df0*/  SEL R27, RZ, 0xffffffff, P1 ;  /* 0xffffffffff1b7807 */ /* 0x000fe40000800000 */
[----:B------:R-:W-:Y:S02]  /*4e00*/  @!P6 SEL R27, RZ, 0xffffffff, !P5 ;  /* 0xffffffffff1be807 */ /* 0x000fe40006800000 */
[----:B------:R-:W-:Y:S02]  /*4e10*/  LOP3.LUT R25, R25, 0x1, RZ, 0xc0, !PT ;  /* 0x0000000119197812 */ /* 0x000fe400078ec0ff */
[----:B------:R-:W-:Y:S02]  /*4e20*/  LOP3.LUT R26, R26, 0x1, RZ, 0xc0, !PT ;  /* 0x000000011a1a7812 */ /* 0x000fe400078ec0ff */
[----:B------:R-:W-:-:S02]  /*4e30*/  ISETP.NE.U32.AND P0, PT, R24, 0x1, PT ;  /* 0x000000011800780c */ /* 0x000fc40003f05070 */
[----:B------:R-:W-:Y:S02]  /*4e40*/  LOP3.LUT R27, R27, 0x1, RZ, 0xc0, !PT ;  /* 0x000000011b1b7812 */ /* 0x000fe400078ec0ff */
[----:B------:R-:W-:Y:S02]  /*4e50*/  ISETP.NE.U32.AND P1, PT, R25, 0x1, PT ;  /* 0x000000011900780c */ /* 0x000fe40003f25070 */
[----:B------:R-:W-:Y:S02]  /*4e60*/  ISETP.NE.U32.AND P2, PT, R26, 0x1, PT ;  /* 0x000000011a00780c */ /* 0x000fe40003f45070 */
[----:B------:R-:W-:Y:S02]  /*4e70*/  SEL R26, R19, R97, !P0 ;  /* 0x00000061131a7207 */ /* 0x000fe40004000000 */
[----:B------:R-:W-:Y:S02]  /*4e80*/  ISETP.NE.U32.AND P4, PT, R27, 0x1, PT ;  /* 0x000000011b00780c */ /* 0x000fe40003f85070 */
[----:B------:R-:W-:-:S02]  /*4e90*/  SEL R24, R21, R93, !P1 ;  /* 0x0000005d15187207 */ /* 0x000fc40004800000 */
[----:B------:R-:W-:Y:S02]  /*4ea0*/  SEL R29, R20, R96, !P1 ;  /* 0x00000060141d7207 */ /* 0x000fe40004800000 */
[----:B------:R-:W-:Y:S02]  /*4eb0*/  SEL R27, R4, R91, !P1 ;  /* 0x0000005b041b7207 */ /* 0x000fe40004800000 */
[----:B------:R-:W-:Y:S02]  /*4ec0*/  SEL R94, R85, R94, !P1 ;  /* 0x0000005e555e7207 */ /* 0x000fe40004800000 */
[----:B------:R-:W-:Y:S02]  /*4ed0*/  SEL R33, R18, R100, !P0 ;  /* 0x0000006412217207 */ /* 0x000fe40004000000 */
[----:B------:R-:W-:Y:S02]  /*4ee0*/  ISETP.NE.U32.AND P1, PT, R26, R59, PT ;  /* 0x0000003b1a00720c */ /* 0x000fe40003f25070 */
[----:B------:R-:W-:-:S02]  /*4ef0*/  SEL R20, R23, R89, !P2 ;  /* 0x0000005917147207 */ /* 0x000fc40005000000 */
[----:B------:R-:W-:Y:S02]  /*4f00*/  SEL R31, R22, R92, !P2 ;  /* 0x0000005c161f7207 */ /* 0x000fe40005000000 */
[----:B------:R-:W-:Y:S02]  /*4f10*/  SEL R90, R5, R90, !P2 ;  /* 0x0000005a055a7207 */ /* 0x000fe40005000000 */
[----:B------:R-:W-:Y:S02]  /*4f20*/  SEL R25, R84, R87, !P2 ;  /* 0x0000005754197207 */ /* 0x000fe40005000000 */
[----:B------:R-:W-:Y:S02]  /*4f30*/  ISETP.GT.U32.AND P3, PT, R26, R59, PT ;  /* 0x0000003b1a00720c */ /* 0x000fe40003f64070 */
[----:B------:R-:W-:Y:S02]  /*4f40*/  ISETP.NE.U32.AND P2, PT, R24, R61, PT ;  /* 0x0000003d1800720c */ /* 0x000fe40003f45070 */
[----:B------:R-:W-:-:S02]  /*4f50*/  ISETP.NE.AND.EX P1, PT, R33, R58, PT, P1 ;  /* 0x0000003a2100720c */ /* 0x000fc40003f25310 */
[----:B------:R-:W-:Y:S02]  /*4f60*/  SEL R19, R3, R98, !P0 ;  /* 0x0000006203137207 */ /* 0x000fe40004000000 */
[----:B------:R-:W-:Y:S02]  /*4f70*/  ISETP.GT.AND.EX P3, PT, R33, R58, PT, P3 ;  /* 0x0000003a2100720c */ /* 0x000fe40003f64330 */
[----:B------:R-:W-:Y:S02]  /*4f80*/  ISETP.NE.AND.EX P2, PT, R29, R60, PT, P2 ;  /* 0x0000003c1d00720c */ /* 0x000fe40003f45320 */
[----:B------:R-:W-:Y:S02]  /*4f90*/  SEL R95, R86, R95, !P0 ;  /* 0x0000005f565f7207 */ /* 0x000fe40004000000 */
[----:B------:R-:W-:Y:S02]  /*4fa0*/  SEL R21, R7, R0, !P4 ;  /* 0x0000000007157207 */ /* 0x000fe40006000000 */
[----:B------:R-:W-:-:S02]  /*4fb0*/  ISETP.GE.U32.AND P6, PT, R19, R6, PT ;  /* 0x000000061300720c */ /* 0x000fc40003fc6070 */
[----:B------:R-:W-:Y:S02]  /*4fc0*/  SEL R0, RZ, 0xffffffff, P3 ;  /* 0xffffffffff007807 */ /* 0x000fe40001800000 */
[----:B------:R-:W-:Y:S02]  /*4fd0*/  ISETP.GT.U32.AND P3, PT, R24, R61, PT ;  /* 0x0000003d1800720c */ /* 0x000fe40003f64070 */
[----:B------:R-:W-:Y:S02]  /*4fe0*/  ISETP.GE.U32.AND P0, PT, R27, R8, PT ;  /* 0x000000081b00720c */ /* 0x000fe40003f06070 */
[----:B------:R-:W-:Y:S02]  /*4ff0*/  ISETP.GE.AND.EX P6, PT, R95, R82, PT, P6 ;  /* 0x000000525f00720c */ /* 0x000fe40003fc6360 */
[----:B------:R-:W-:Y:S02]  /*5000*/  SEL R28, R57, R15, !P4 ;  /* 0x0000000f391c7207 */ /* 0x000fe40006000000 */
[----:B------:R-:W-:-:S02]  /*5010*/  ISETP.GT.AND.EX P3, PT, R29, R60, PT, P3 ;  /* 0x0000003c1d00720c */ /* 0x000fc40003f64330 */
[----:B------:R-:W-:Y:S02]  /*5020*/  SEL R23, R56, R16, !P4 ;  /* 0x0000001038177207 */ /* 0x000fe40006000000 */
[----:B------:R-:W-:Y:S02]  /*5030*/  SEL R88, R83, R88, !P4 ;  /* 0x0000005853587207 */ /* 0x000fe40006000000 */
[----:B------:R-:W-:Y:S02]  /*5040*/  ISETP.GE.AND.EX P0, PT, R94, R81, PT, P0 ;  /* 0x000000515e00720c */ /* 0x000fe40003f06300 */
[CC--:B------:R-:W-:Y:S02]  /*5050*/  ISETP.NE.U32.AND P4, PT, R20.reuse, R63.reuse, PT ;  /* 0x0000003f1400720c */ /* 0x0c0fe40003f85070 */
[----:B------:R-:W-:Y:S02]  /*5060*/  @!P1 SEL R0, RZ, 0xffffffff, !P6 ;  /* 0xffffffffff009807 */ /* 0x000fe40007000000 */
[----:B------:R-:W-:-:S02]  /*5070*/  ISETP.GT.U32.AND P5, PT, R20, R63, PT ;  /* 0x0000003f1400720c */ /* 0x000fc40003fa4070 */
[CC--:B------:R-:W-:Y:S02]  /*5080*/  ISETP.NE.U32.AND P6, PT, R28.reuse, R65.reuse, PT ;  /* 0x000000411c00720c */ /* 0x0c0fe40003fc5070 */
[----:B------:R-:W-:Y:S02]  /*5090*/  ISETP.GT.U32.AND P1, PT, R28, R65, PT ;  /* 0x000000411c00720c */ /* 0x000fe40003f24070 */
[----:B------:R-:W-:Y:S02]  /*50a0*/  SEL R3, RZ, 0xffffffff, P3 ;  /* 0xffffffffff037807 */ /* 0x000fe40001800000 */
[----:B------:R-:W-:Y:S02]  /*50b0*/  @!P2 SEL R3, RZ, 0xffffffff, !P0 ;  /* 0xffffffffff03a807 */ /* 0x000fe40004000000 */
[----:B------:R-:W-:Y:S02]  /*50c0*/  ISETP.NE.AND.EX P4, PT, R31, R62, PT, P4 ;  /* 0x0000003e1f00720c */ /* 0x000fe40003f85340 */
[----:B------:R-:W-:-:S02]  /*50d0*/  LOP3.LUT R0, R0, 0x1, RZ, 0xc0, !PT ;  /* 0x0000000100007812 */ /* 0x000fc400078ec0ff */
[----:B------:R-:W-:Y:S02]  /*50e0*/  ISETP.GT.AND.EX P5, PT, R31, R62, PT, P5 ;  /* 0x0000003e1f00720c */ /* 0x000fe40003fa4350 */
[CC--:B------:R-:W-:Y:S02]  /*50f0*/  ISETP.NE.AND.EX P6, PT, R23.reuse, R64.reuse, PT, P6 ;  /* 0x000000401700720c */ /* 0x0c0fe40003fc5360 */
[----:B------:R-:W-:Y:S02]  /*5100*/  ISETP.GT.AND.EX P1, PT, R23, R64, PT, P1 ;  /* 0x000000401700720c */ /* 0x000fe40003f24310 */
[----:B------:R-:W-:Y:S02]  /*5110*/  LOP3.LUT R3, R3, 0x1, RZ, 0xc0, !PT ;  /* 0x0000000103037812 */ /* 0x000fe400078ec0ff */
[----:B------:R-:W-:Y:S02]  /*5120*/  ISETP.NE.U32.AND P0, PT, R0, 0x1, PT ;  /* 0x000000010000780c */ /* 0x000fe40003f05070 */
[----:B------:R-:W-:-:S02]  /*5130*/  ISETP.GE.U32.AND P3, PT, R90, R9, PT ;  /* 0x000000095a00720c */ /* 0x000fc40003f66070 */
[----:B------:R-:W-:Y:S02]  /*5140*/  SEL R4, RZ, 0xffffffff, P5 ;  /* 0xffffffffff047807 */ /* 0x000fe40002800000 */
[----:B------:R-:W-:Y:S02]  /*5150*/  ISETP.GE.U32.AND P5, PT, R21, R10, PT ;  /* 0x0000000a1500720c */ /* 0x000fe40003fa6070 */
[----:B------:R-:W-:Y:S02]  /*5160*/  SEL R5, RZ, 0xffffffff, P1 ;  /* 0xffffffffff057807 */ /* 0x000fe40000800000 */
[----:B------:R-:W-:Y:S02]  /*5170*/  ISETP.NE.U32.AND P1, PT, R3, 0x1, PT ;  /* 0x000000010300780c */ /* 0x000fe40003f25070 */
[----:B------:R-:W-:Y:S02]  /*5180*/  SEL R26, R59, R26, !P0 ;  /* 0x0000001a3b1a7207 */ /* 0x000fe40004000000 */
[----:B------:R-:W-:-:S02]  /*5190*/  ISETP.GE.AND.EX P3, PT, R25, R80, PT, P3 ;  /* 0x000000501900720c */ /* 0x000fc40003f66330 */
[----:B------:R-:W-:Y:S02]  /*51a0*/  ISETP.GE.AND.EX P5, PT, R88, R79, PT, P5 ;  /* 0x0000004f5800720c */ /* 0x000fe40003fa6350 */
[----:B------:R-:W-:Y:S02]  /*51b0*/  SEL R24, R61, R24, !P1 ;  /* 0x000000183d187207 */ /* 0x000fe40004800000 */
[----:B------:R-:W-:Y:S02]  /*51c0*/  SEL R29, R60, R29, !P1 ;  /* 0x0000001d3c1d7207 */ /* 0x000fe40004800000 */
[----:B------:R-:W-:Y:S02]  /*51d0*/  SEL R27, R8, R27, !P1 ;  /* 0x0000001b081b7207 */ /* 0x000fe40004800000 */
[----:B------:R-:W-:Y:S02]  /*51e0*/  SEL R22, R81, R94, !P1 ;  /* 0x0000005e51167207 */ /* 0x000fe40004800000 */
[----:B------:R-:W-:-:S02]  /*51f0*/  SEL R15, R58, R33, !P0 ;  /* 0x000000213a0f7207 */ /* 0x000fc40004000000 */
[----:B------:R-:W-:Y:S02]  /*5200*/  ISETP.NE.U32.AND P1, PT, R26, R67, PT ;  /* 0x000000431a00720c */ /* 0x000fe40003f25070 */
[----:B------:R-:W-:Y:S02]  /*5210*/  @!P4 SEL R4, RZ, 0xffffffff, !P3 ;  /* 0xffffffffff04c807 */ /* 0x000fe40005800000 */
[----:B------:R-:W-:Y:S02]  /*5220*/  @!P6 SEL R5, RZ, 0xffffffff, !P5 ;  /* 0xffffffffff05e807 */ /* 0x000fe40006800000 */
[----:B------:R-:W-:Y:S02]  /*5230*/  ISETP.NE.AND.EX P1, PT, R15, R66, PT, P1 ;  /* 0x000000420f00720c */ /* 0x000fe40003f25310 */
[----:B------:R-:W-:Y:S02]  /*5240*/  LOP3.LUT R4, R4, 0x1, RZ, 0xc0, !PT ;  /* 0x0000000104047812 */ /* 0x000fe400078ec0ff */
[----:B------:R-:W-:-:S02]  /*5250*/  SEL R18, R6, R19, !P0 ;  /* 0x0000001306127207 */ /* 0x000fc40004000000 */
[----:B------:R-:W-:Y:S02]  /*5260*/  LOP3.LUT R5, R5, 0x1, RZ, 0xc0, !PT ;  /* 0x0000000105057812 */ /* 0x000fe400078ec0ff */
[----:B------:R-:W-:Y:S02]  /*5270*/  ISETP.GT.U32.AND P3, PT, R26, R67, PT ;  /* 0x000000431a00720c */ /* 0x000fe40003f64070 */
[----:B------:R-:W-:Y:S02]  /*5280*/  ISETP.NE.U32.AND P2, PT, R4, 0x1, PT ;  /* 0x000000010400780c */ /* 0x000fe40003f45070 */
[----:B------:R-:W-:Y:S02]  /*5290*/  SEL R19, R82, R95, !P0 ;  /* 0x0000005f52137207 */ /* 0x000fe40004000000 */
[----:B------:R-:W-:Y:S02]  /*52a0*/  ISETP.GE.U32.AND P6, PT, R18, R11, PT ;  /* 0x0000000b1200720c */ /* 0x000fe40003fc6070 */
[----:B------:R-:W-:-:S02]  /*52b0*/  ISETP.NE.U32.AND P4, PT, R5, 0x1, PT ;  /* 0x000000010500780c */ /* 0x000fc40003f85070 */
[----:B------:R-:W-:Y:S02]  /*52c0*/  ISETP.GT.AND.EX P3, PT, R15, R66, PT, P3 ;  /* 0x000000420f00720c */ /* 0x000fe40003f64330 */
[----:B------:R-:W-:Y:S02]  /*52d0*/  SEL R20, R63, R20, !P2 ;  /* 0x000000143f147207 */ /* 0x000fe40005000000 */
[----:B------:R-:W-:Y:S02]  /*52e0*/  ISETP.GE.AND.EX P6, PT, R19, R78, PT, P6 ;  /* 0x0000004e1300720c */ /* 0x000fe40003fc6360 */
[----:B------:R-:W-:Y:S02]  /*52f0*/  SEL R8, R65, R28, !P4 ;  /* 0x0000001c41087207 */ /* 0x000fe40006000000 */
[----:B------:R-:W-:Y:S02]  /*5300*/  SEL R7, R62, R31, !P2 ;  /* 0x0000001f3e077207 */ /* 0x000fe40005000000 */
[----:B------:R-:W-:-:S02]  /*5310*/  SEL R16, R9, R90, !P2 ;  /* 0x0000005a09107207 */ /* 0x000fc40005000000 */
[----:B------:R-:W-:Y:S02]  /*5320*/  SEL R25, R80, R25, !P2 ;  /* 0x0000001950197207 */ /* 0x000fe40005000000 */
[----:B------:R-:W-:Y:S02]  /*5330*/  SEL R23, R64, R23, !P4 ;  /* 0x0000001740177207 */ /* 0x000fe40006000000 */
[----:B------:R-:W-:Y:S02]  /*5340*/  SEL R21, R10, R21, !P4 ;  /* 0x000000150a157207 */ /* 0x000fe40006000000 */
[----:B------:R-:W-:Y:S02]  /*5350*/  SEL R6, R79, R88, !P4 ;  /* 0x000000584f067207 */ /* 0x000fe40006000000 */
[----:B------:R-:W-:Y:S02]  /*5360*/  ISETP.NE.U32.AND P2, PT, R24, R69, PT ;  /* 0x000000451800720c */ /* 0x000fe40003f45070 */
[----:B------:R-:W-:-:S02]  /*5370*/  SEL R0, RZ, 0xffffffff, P3 ;  /* 0xffffffffff007807 */ /* 0x000fc40001800000 */
[----:B------:R-:W-:Y:S02]  /*5380*/  ISETP.GT.U32.AND P3, PT, R24, R69, PT ;  /* 0x000000451800720c */ /* 0x000fe40003f64070 */
[CC--:B------:R-:W-:Y:S02]  /*5390*/  ISETP.NE.U32.AND P4, PT, R20.reuse, R71.reuse, PT ;  /* 0x000000471400720c */ /* 0x0c0fe40003f85070 */
[----:B------:R-:W-:Y:S02]  /*53a0*/  @!P1 SEL R0, RZ, 0xffffffff, !P6 ;  /* 0xffffffffff009807 */ /* 0x000fe40007000000 */
[----:B------:R-:W-:Y:S02]  /*53b0*/  ISETP.GT.U32.AND P5, PT, R20, R71, PT ;  /* 0x000000471400720c */ /* 0x000fe40003fa4070 */
[----:B------:R-:W-:Y:S02]  /*53c0*/  ISETP.NE.U32.AND P6, PT, R8, R73, PT ;  /* 0x000000490800720c */ /* 0x000fe40003fc5070 */
[----:B------:R-:W-:-:S02]  /*53d0*/  ISETP.NE.AND.EX P2, PT, R29, R68, PT, P2 ;  /* 0x000000441d00720c */ /* 0x000fc40003f45320 */
[----:B------:R-:W-:Y:S02]  /*53e0*/  ISETP.GT.AND.EX P3, PT, R29, R68, PT, P3 ;  /* 0x000000441d00720c */ /* 0x000fe40003f64330 */
[CC--:B------:R-:W-:Y:S02]  /*53f0*/  ISETP.NE.AND.EX P4, PT, R7.reuse, R70.reuse, PT, P4 ;  /* 0x000000460700720c */ /* 0x0c0fe40003f85340 */
[----:B------:R-:W-:Y:S02]  /*5400*/  ISETP.GT.AND.EX P5, PT, R7, R70, PT, P5 ;  /* 0x000000460700720c */ /* 0x000fe40003fa4350 */
[----:B------:R-:W-:Y:S02]  /*5410*/  ISETP.NE.AND.EX P6, PT, R23, R72, PT, P6 ;  /* 0x000000481700720c */ /* 0x000fe40003fc5360 */
[----:B------:R-:W-:Y:S02]  /*5420*/  ISETP.GE.U32.AND P0, PT, R27, R12, PT ;  /* 0x0000000c1b00720c */ /* 0x000fe40003f06070 */
[----:B------:R-:W-:-:S02]  /*5430*/  SEL R3, RZ, 0xffffffff, P3 ;  /* 0xffffffffff037807 */ /* 0x000fc40001800000 */
[----:B------:R-:W-:Y:S02]  /*5440*/  ISETP.GT.U32.AND P1, PT, R8, R73, PT ;  /* 0x000000490800720c */ /* 0x000fe40003f24070 */
[----:B------:R-:W-:Y:S02]  /*5450*/  ISETP.GE.U32.AND P3, PT, R16, R13, PT ;  /* 0x0000000d1000720c */ /* 0x000fe40003f66070 */
[----:B------:R-:W-:Y:S02]  /*5460*/  SEL R4, RZ, 0xffffffff, P5 ;  /* 0xffffffffff047807 */ /* 0x000fe40002800000 */
[----:B------:R-:W-:Y:S02]  /*5470*/  ISETP.GE.U32.AND P5, PT, R21, R14, PT ;  /* 0x0000000e1500720c */ /* 0x000fe40003fa6070 */
[----:B------:R-:W-:Y:S02]  /*5480*/  ISETP.GE.AND.EX P0, PT, R22, R77, PT, P0 ;  /* 0x0000004d1600720c */ /* 0x000fe40003f06300 */
[----:B------:R-:W-:-:S02]  /*5490*/  ISETP.GT.AND.EX P1, PT, R23, R72, PT, P1 ;  /* 0x000000481700720c */ /* 0x000fc40003f24310 */
[----:B------:R-:W-:Y:S02]  /*54a0*/  ISETP.GE.AND.EX P3, PT, R25, R76, PT, P3 ;  /* 0x0000004c1900720c */ /* 0x000fe40003f66330 */
[----:B------:R-:W-:Y:S02]  /*54b0*/  ISETP.GE.AND.EX P5, PT, R6, R75, PT, P5 ;  /* 0x0000004b0600720c */ /* 0x000fe40003fa6350 */
[----:B------:R-:W-:Y:S02]  /*54c0*/  @!P2 SEL R3, RZ, 0xffffffff, !P0 ;  /* 0xffffffffff03a807 */ /* 0x000fe40004000000 */
[----:B------:R-:W-:Y:S02]  /*54d0*/  SEL R5, RZ, 0xffffffff, P1 ;  /* 0xffffffffff057807 */ /* 0x000fe40000800000 */
[----:B------:R-:W-:Y:S02]  /*54e0*/  @!P4 SEL R4, RZ, 0xffffffff, !P3 ;  /* 0xffffffffff04c807 */ /* 0x000fe40005800000 */
[----:B------:R-:W-:-:S02]  /*54f0*/  @!P6 SEL R5, RZ, 0xffffffff, !P5 ;  /* 0xffffffffff05e807 */ /* 0x000fc40006800000 */
[----:B------:R-:W-:Y:S02]  /*5500*/  LOP3.LUT R3, R3, 0x1, RZ, 0xc0, !PT ;  /* 0x0000000103037812 */ /* 0x000fe400078ec0ff */
[----:B------:R-:W-:Y:S02]  /*5510*/  LOP3.LUT R0, R0, 0x1, RZ, 0xc0, !PT ;  /* 0x0000000100007812 */ /* 0x000fe400078ec0ff */
[----:B------:R-:W-:Y:S02]  /*5520*/  LOP3.LUT R4, R4, 0x1, RZ, 0xc0, !PT ;  /* 0x0000000104047812 */ /* 0x000fe400078ec0ff */
[----:B------:R-:W-:Y:S02]  /*5530*/  LOP3.LUT R5, R5, 0x1, RZ, 0xc0, !PT ;  /* 0x0000000105057812 */ /* 0x000fe400078ec0ff */
[----:B------:R-:W-:Y:S02]  /*5540*/  ISETP.NE.U32.AND P1, PT, R3, 0x1, PT ;  /* 0x000000010300780c */ /* 0x000fe40003f25070 */
[----:B------:R-:W-:-:S02]  /*5550*/  ISETP.NE.U32.AND P0, PT, R0, 0x1, PT ;  /* 0x000000010000780c */ /* 0x000fc40003f05070 */
        /* <DEDUP_REMOVED lines=19> */
.L_x_2696:
[----:B------:R-:W-:-:S13]  /*5690*/  ISETP.NE.AND P0, PT, R32, 0x1, PT ;  /* 0x000000012000780c */ /* 0x000fda0003f05270 */
[----:B------:R-:W-:Y:S05]  /*56a0*/  @P0 BRA `(.L_x_2704) ;  /* 0x0000003000a40947 */ /* 0x000fea0003800000 */
[----:B------:R-:W0:Y:S01]  /*56b0*/  LDC R30, c[0x0][0x3a4] ;  /* 0x0000e900ff1e7b82 */ /* 0x000e220000000800 */
[----:B------:R-:W-:Y:S01]  /*56c0*/  BSSY.RECONVERGENT B0, `(.L_x_2705) ;  /* 0x0000176000007945 */ /* 0x000fe20003800200 */
[----:B------:R-:W-:-:S06]  /*56d0*/  IMAD.MOV.U32 R101, RZ, RZ, R99 ;  /* 0x000000ffff657224 */ /* 0x000fcc00078e0063 */
        /* <DEDUP_REMOVED lines=124> */
.L_x_2707:
[----:B------:R-:W-:-:S05]  /*5ea0*/  IMAD R32, R0, R101, RZ ;  /* 0x0000006500207224 */ /* 0x000fca00078e02ff */
[----:B------:R-:W-:-:S05]  /*5eb0*/  SHF.R.U32.HI R49, RZ, 0x2, R32 ;  /* 0x00000002ff317819 */ /* 0x000fca0000011620 */
[----:B------:R-:W-:-:S06]  /*5ec0*/  IMAD.WIDE.U32 R48, R49, 0x20, R104 ;  /* 0x0000002031307825 */ /* 0x000fcc00078e0068 */
[----:B------:R-:W2:Y:S01]  /*5ed0*/  LDG.E.ENL2.256 R52, R48, desc[UR36][R48.64] ;  /* 0xfe0000243030797e */ /* 0x000ea20008121934 */
[----:B------:R-:W-:-:S04]  /*5ee0*/  IMAD.IADD R103, R101, 0x1, R30 ;  /* 0x0000000165677824 */ /* 0x000fc800078e021e */
[----:B------:R-:W-:-:S05]  /*5ef0*/  IMAD R32, R0, R103, RZ ;  /* 0x0000006700207224 */ /* 0x000fca00078e02ff */
[----:B------:R-:W-:-:S05]  /*5f00*/  SHF.R.U32.HI R57, RZ, 0x2, R32 ;  /* 0x00000002ff397819 */ /* 0x000fca0000011620 */
[----:B------:R-:W-:-:S06]  /*5f10*/  IMAD.WIDE.U32 R56, R57, 0x20, R104 ;  /* 0x0000002039387825 */ /* 0x000fcc00078e0068 */
[----:B------:R-:W3:Y:S01]  /*5f20*/  LDG.E.ENL2.256 R60, R56, desc[UR36][R56.64] ;  /* 0xfe0000243838797e */ /* 0x000ee2000812193c */
[----:B------:R-:W-:-:S04]  /*5f30*/  IMAD.IADD R107, R103, 0x1, R30 ;  /* 0x00000001676b7824 */ /* 0x000fc800078e021e */
[----:B------:R-:W-:-:S05]  /*5f40*/  IMAD R32, R0, R107, RZ ;  /* 0x0000006b00207224 */ /* 0x000fca00078e02ff */
[----:B------:R-:W-:-:S05]  /*5f50*/  SHF.R.U32.HI R33, RZ, 0x2, R32 ;  /* 0x00000002ff217819 */ /* 0x000fca0000011620 */
[----:B------:R-:W-:-:S06]  /*5f60*/  IMAD.WIDE.U32 R32, R33, 0x20, R104 ;  /* 0x0000002021207825 */ /* 0x000fcc00078e0068 */
[----:B------:R-:W4:Y:S01]  /*5f70*/  LDG.E.ENL2.256 R36, R32, desc[UR36][R32.64] ;  /* 0xfe0000242020797e */ /* 0x000f220008121924 */
[----:B------:R-:W-:-:S04]  /*5f80*/  IMAD.IADD R109, R107, 0x1, R30 ;  /* 0x000000016b6d7824 */ /* 0x000fc800078e021e */
[----:B------:R-:W-:-:S05]  /*5f90*/  IMAD R40, R0, R109, RZ ;  /* 0x0000006d00287224 */ /* 0x000fca00078e02ff */
[----:B------:R-:W-:-:S05]  /*5fa0*/  SHF.R.U32.HI R41, RZ, 0x2, R40 ;  /* 0x00000002ff297819 */ /* 0x000fca0000011628 */
[----:B------:R-:W-:-:S06]  /*5fb0*/  IMAD.WIDE.U32 R40, R41, 0x20, R104 ;  /* 0x0000002029287825 */ /* 0x000fcc00078e0068 */
[----:B------:R-:W5:Y:S01]  /*5fc0*/  LDG.E.ENL2.256 R44, R40, desc[UR36][R40.64] ;  /* 0xfe0000242828797e */ /* 0x000f62000812192c */
[----:B------:R-:W-:Y:S02]  /*5fd0*/  ISETP.GE.U32.AND P0, PT, R97, R101, PT ;  /* 0x000000656100720c */ /* 0x000fe40003f06070 */
[-C--:B------:R-:W-:Y:S02]  /*5fe0*/  ISETP.GE.U32.AND P4, PT, R73, R103.reuse, PT ;  /* 0x000000674900720c */ /* 0x080fe40003f86070 */
[----:B------:R-:W-:Y:S02]  /*5ff0*/  ISETP.GE.AND.EX P0, PT, R95, RZ, PT, P0 ;  /* 0x000000ff5f00720c */ /* 0x000fe40003f06300 */
[----:B------:R-:W-:Y:S02]  /*6000*/  ISETP.GE.U32.AND P3, PT, R74, R103, PT ;  /* 0x000000674a00720c */ /* 0x000fe40003f66070 */
[----:B------:R-:W-:Y:S02]  /*6010*/  SEL R102, RZ, 0xffffffff, !P0 ;  /* 0xffffffffff667807 */ /* 0x000fe40004000000 */
[----:B------:R-:W-:-:S02]  /*6020*/  ISETP.GE.AND.EX P4, PT, R87, RZ, PT, P4 ;  /* 0x000000ff5700720c */ /* 0x000fc40003f86340 */
[----:B------:R-:W-:-:S04]  /*6030*/  ISETP.GE.AND.EX P3, PT, R88, RZ, PT, P3 ;  /* 0x000000ff5800720c */ /* 0x000fc80003f66330 */
        /* <DEDUP_REMOVED lines=8> */
[----:B------:R-:W-:-:S02]  /*60c0*/  ISETP.GE.U32.AND P2, PT, R96, R101, PT ;  /* 0x000000656000720c */ /* 0x000fc40003f46070 */
[----:B------:R-:W-:Y:S02]  /*60d0*/  ISETP.NE.U32.AND P5, PT, R93, R50, PT ;  /* 0x000000325d00720c */ /* 0x000fe40003fa5070 */
[----:B------:R-:W-:-:S04]  /*60e0*/  ISETP.GE.AND.EX P2, PT, R94, RZ, PT, P2 ;  /* 0x000000ff5e00720c */ /* 0x000fc80003f46320 */
[----:B------:R-:W-:Y:S02]  /*60f0*/  SEL R111, RZ, 0xffffffff, !P2 ;  /* 0xffffffffff6f7807 */ /* 0x000fe40005000000 */
[----:B------:R-:W-:Y:S02]  /*6100*/  @P1 SEL R102, RZ, 0xffffffff, P0 ;  /* 0xffffffffff661807 */ /* 0x000fe40000000000 */
[-C--:B------:R-:W-:Y:S02]  /*6110*/  ISETP.GE.U32.AND P0, PT, R75, R101.reuse, PT ;  /* 0x000000654b00720c */ /* 0x080fe40003f06070 */
[----:B------:R-:W-:Y:S02]  /*6120*/  ISETP.GE.U32.AND P1, PT, R76, R101, PT ;  /* 0x000000654c00720c */ /* 0x000fe40003f26070 */
[----:B------:R-:W-:Y:S02]  /*6130*/  ISETP.GE.AND.EX P0, PT, R89, RZ, PT, P0 ;  /* 0x000000ff5900720c */ /* 0x000fe40003f06300 */
[----:B------:R-:W-:-:S02]  /*6140*/  ISETP.GE.AND.EX P1, PT, R90, RZ, PT, P1 ;  /* 0x000000ff5a00720c */ /* 0x000fc40003f26310 */
[----:B------:R-:W-:Y:S02]  /*6150*/  ISETP.NE.AND.EX P2, PT, R98, R51, PT, P5 ;  /* 0x000000336200720c */ /* 0x000fe40003f45350 */
[----:B------:R-:W-:Y:S02]  /*6160*/  SEL R112, RZ, 0xffffffff, !P0 ;  /* 0xffffffffff707807 */ /* 0x000fe40004000000 */
[----:B------:R-:W-:Y:S02]  /*6170*/  SEL R116, RZ, 0xffffffff, !P1 ;  /* 0xffffffffff747807 */ /* 0x000fe40004800000 */
[----:B------:R-:W-:Y:S02]  /*6180*/  ISETP.NE.U32.AND P0, PT, R91, R52, PT ;  /* 0x000000345b00720c */ /* 0x000fe40003f05070 */
[----:B------:R-:W-:Y:S02]  /*6190*/  ISETP.GT.U32.AND P5, PT, R93, R50, PT ;  /* 0x000000325d00720c */ /* 0x000fe40003fa4070 */
[----:B------:R-:W-:-:S02]  /*61a0*/  ISETP.NE.U32.AND P1, PT, R3, R54, PT ;  /* 0x000000360300720c */ /* 0x000fc40003f25070 */
[----:B------:R-:W-:Y:S02]  /*61b0*/  LOP3.LUT R102, R102, 0x1, RZ, 0xc0, !PT ;  /* 0x0000000166667812 */ /* 0x000fe400078ec0ff */
[----:B------:R-:W-:Y:S02]  /*61c0*/  ISETP.NE.AND.EX P0, PT, R92, R53, PT, P0 ;  /* 0x000000355c00720c */ /* 0x000fe40003f05300 */
[----:B------:R-:W-:Y:S02]  /*61d0*/  ISETP.GT.AND.EX P5, PT, R98, R51, PT, P5 ;  /* 0x000000336200720c */ /* 0x000fe40003fa4350 */
[----:B------:R-:W-:Y:S02]  /*61e0*/  ISETP.NE.AND.EX P1, PT, R4, R55, PT, P1 ;  /* 0x000000370400720c */ /* 0x000fe40003f25310 */
[----:B------:R-:W-:Y:S02]  /*61f0*/  ISETP.NE.U32.AND P6, PT, R102, 0x1, PT ;  /* 0x000000016600780c */ /* 0x000fe40003fc5070 */
[----:B------:R-:W-:-:S02]  /*6200*/  SEL R102, RZ, 0xffffffff, !P4 ;  /* 0xffffffffff667807 */ /* 0x000fc40006000000 */
[----:B------:R-:W-:Y:S02]  /*6210*/  @P2 SEL R111, RZ, 0xffffffff, P5 ;  /* 0xffffffffff6f2807 */ /* 0x000fe40002800000 */
[----:B------:R-:W-:Y:S02]  /*6220*/  ISETP.GT.U32.AND P4, PT, R91, R52, PT ;  /* 0x000000345b00720c */ /* 0x000fe40003f84070 */
[----:B---3--:R-:W-:Y:S02]  /*6230*/  ISETP.NE.U32.AND P2, PT, R5, R56, PT ;  /* 0x000000380500720c */ /* 0x008fe40003f45070 */
[----:B------:R-:W-:Y:S02]  /*6240*/  ISETP.GT.U32.AND P5, PT, R3, R54, PT ;  /* 0x000000360300720c */ /* 0x000fe40003fa4070 */
[----:B------:R-:W-:Y:S02]  /*6250*/  ISETP.GT.AND.EX P4, PT, R92, R53, PT, P4 ;  /* 0x000000355c00720c */ /* 0x000fe40003f84340 */
[----:B------:R-:W-:-:S02]  /*6260*/  ISETP.NE.AND.EX P2, PT, R6, R57, PT, P2 ;  /* 0x000000390600720c */ /* 0x000fc40003f45320 */
[----:B------:R-:W-:Y:S02]  /*6270*/  ISETP.GT.AND.EX P5, PT, R4, R55, PT, P5 ;  /* 0x000000370400720c */ /* 0x000fe40003fa4350 */
[----:B------:R-:W-:Y:S02]  /*6280*/  @P0 SEL R112, RZ, 0xffffffff, P4 ;  /* 0xffffffffff700807 */ /* 0x000fe40002000000 */
[----:B------:R-:W-:Y:S02]  /*6290*/  @P1 SEL R116, RZ, 0xffffffff, P5 ;  /* 0xffffffffff741807 */ /* 0x000fe40002800000 */
[----:B------:R-:W-:Y:S02]  /*62a0*/  ISETP.NE.U32.AND P0, PT, R7, R58, PT ;  /* 0x0000003a0700720c */ /* 0x000fe40003f05070 */
[----:B------:R-:W-:Y:S02]  /*62b0*/  ISETP.GT.U32.AND P4, PT, R5, R56, PT ;  /* 0x000000380500720c */ /* 0x000fe40003f84070 */
[----:B------:R-:W-:-:S02]  /*62c0*/  ISETP.NE.U32.AND P5, PT, R9, R60, PT ;  /* 0x0000003c0900720c */ /* 0x000fc40003fa5070 */
[----:B------:R-:W-:Y:S02]  /*62d0*/  ISETP.NE.AND.EX P0, PT, R8, R59, PT, P0 ;  /* 0x0000003b0800720c */ /* 0x000fe40003f05300 */
[----:B------:R-:W-:Y:S02]  /*62e0*/  ISETP.GT.AND.EX P4, PT, R6, R57, PT, P4 ;  /* 0x000000390600720c */ /* 0x000fe40003f84340 */
[----:B------:R-:W-:Y:S02]  /*62f0*/  ISETP.NE.AND.EX P3, PT, R10, R61, PT, P5 ;  /* 0x0000003d0a00720c */ /* 0x000fe40003f65350 */
[----:B------:R-:W-:Y:S02]  /*6300*/  @P2 SEL R110, RZ, 0xffffffff, P4 ;  /* 0xffffffffff6e2807 */ /* 0x000fe40002000000 */
[----:B------:R-:W-:Y:S02]  /*6310*/  ISETP.GT.U32.AND P5, PT, R7, R58, PT ;  /* 0x0000003a0700720c */ /* 0x000fe40003fa4070 */
[----:B------:R-:W-:-:S02]  /*6320*/  ISETP.GT.U32.AND P4, PT, R9, R60, PT ;  /* 0x0000003c0900720c */ /* 0x000fc40003f84070 */
[----:B------:R-:W-:Y:S02]  /*6330*/  ISETP.NE.U32.AND P2, PT, R11, R62, PT ;  /* 0x0000003e0b00720c */ /* 0x000fe40003f45070 */
[----:B------:R-:W-:Y:S02]  /*6340*/  ISETP.GT.AND.EX P5, PT, R8, R59, PT, P5 ;  /* 0x0000003b0800720c */ /* 0x000fe40003fa4350 */
[----:B------:R-:W-:Y:S02]  /*6350*/  ISETP.GT.AND.EX P4, PT, R10, R61, PT, P4 ;  /* 0x0000003d0a00720c */ /* 0x000fe40003f84340 */
[----:B------:R-:W-:Y:S02]  /*6360*/  ISETP.NE.AND.EX P2, PT, R12, R63, PT, P2 ;  /* 0x0000003f0c00720c */ /* 0x000fe40003f45320 */
[----:B------:R-:W-:Y:S02]  /*6370*/  ISETP.GE.U32.AND P1, PT, R71, R103, PT ;  /* 0x000000674700720c */ /* 0x000fe40003f26070 */
[----:B------:R-:W-:-:S02]  /*6380*/  @P0 SEL R102, RZ, 0xffffffff, P5 ;  /* 0xffffffffff660807 */ /* 0x000fc40002800000 */
[----:B------:R-:W-:Y:S02]  /*6390*/  @P3 SEL R108, RZ, 0xffffffff, P4 ;  /* 0xffffffffff6c3807 */ /* 0x000fe40002000000 */
[----:B----4-:R-:W-:Y:S02]  /*63a0*/  ISETP.NE.U32.AND P0, PT, R13, R32, PT ;  /* 0x000000200d00720c */ /* 0x010fe40003f05070 */
[----:B------:R-:W-:Y:S02]  /*63b0*/  ISETP.GT.U32.AND P4, PT, R11, R62, PT ;  /* 0x0000003e0b00720c */ /* 0x000fe40003f84070 */
[----:B------:R-:W-:Y:S02]  /*63c0*/  LOP3.LUT R111, R111, 0x1, RZ, 0xc0, !PT ;  /* 0x000000016f6f7812 */ /* 0x000fe400078ec0ff */
[----:B------:R-:W-:Y:S02]  /*63d0*/  ISETP.GE.AND.EX P1, PT, R85, RZ, PT, P1 ;  /* 0x000000ff5500720c */ /* 0x000fe40003f26310 */
[----:B------:R-:W-:-:S02]  /*63e0*/  ISETP.NE.AND.EX P0, PT, R14, R33, PT, P0 ;  /* 0x000000210e00720c */ /* 0x000fc40003f05300 */
[----:B------:R-:W-:Y:S02]  /*63f0*/  ISETP.GT.AND.EX P4, PT, R12, R63, PT, P4 ;  /* 0x0000003f0c00720c */ /* 0x000fe40003f84340 */
[----:B------:R-:W-:Y:S02]  /*6400*/  ISETP.GE.U32.AND P3, PT, R70, R107, PT ;  /* 0x0000006b4600720c */ /* 0x000fe40003f66070 */
[----:B------:R-:W-:Y:S02]  /*6410*/  ISETP.NE.U32.AND P5, PT, R111, 0x1, PT ;  /* 0x000000016f00780c */ /* 0x000fe40003fa5070 */
[----:B------:R-:W-:Y:S02]  /*6420*/  SEL R111, RZ, 0xffffffff, !P1 ;  /* 0xffffffffff6f7807 */ /* 0x000fe40004800000 */
[----:B------:R-:W-:Y:S02]  /*6430*/  LOP3.LUT R112, R112, 0x1, RZ, 0xc0, !PT ;  /* 0x0000000170707812 */ /* 0x000fe400078ec0ff */
[----:B------:R-:W-:-:S02]  /*6440*/  @P2 SEL R111, RZ, 0xffffffff, P4 ;  /* 0xffffffffff6f2807 */ /* 0x000fc40002000000 */
[----:B------:R-:W-:Y:S02]  /*6450*/  ISETP.GE.AND.EX P3, PT, R84, RZ, PT, P3 ;  /* 0x000000ff5400720c */ /* 0x000fe40003f66330 */
[----:B------:R-:W-:Y:S02]  /*6460*/  ISETP.GT.U32.AND P1, PT, R13, R32, PT ;  /* 0x000000200d00720c */ /* 0x000fe40003f24070 */
[----:B------:R-:W-:Y:S02]  /*6470*/  ISETP.NE.U32.AND P2, PT, R15, R34, PT ;  /* 0x000000220f00720c */ /* 0x000fe40003f45070 */
[----:B------:R-:W-:Y:S02]  /*6480*/  ISETP.NE.U32.AND P4, PT, R112, 0x1, PT ;  /* 0x000000017000780c */ /* 0x000fe40003f85070 */
[----:B------:R-:W-:Y:S02]  /*6490*/  SEL R112, RZ, 0xffffffff, !P3 ;  /* 0xffffffffff707807 */ /* 0x000fe40005800000 */
[----:B------:R-:W-:-:S02]  /*64a0*/  ISETP.GT.AND.EX P1, PT, R14, R33, PT, P1 ;  /* 0x000000210e00720c */ /* 0x000fc40003f24310 */
[----:B------:R-:W-:Y:S02]  /*64b0*/  ISETP.NE.AND.EX P2, PT, R16, R35, PT, P2 ;  /* 0x000000231000720c */ /* 0x000fe40003f45320 */
[----:B------:R-:W-:Y:S02]  /*64c0*/  ISETP.GE.U32.AND P3, PT, R69, R107, PT ;  /* 0x0000006b4500720c */ /* 0x000fe40003f66070 */
[----:B------:R-:W-:Y:S02]  /*64d0*/  @P0 SEL R112, RZ, 0xffffffff, P1 ;  /* 0xffffffffff700807 */ /* 0x000fe40000800000 */
[----:B------:R-:W-:Y:S02]  /*64e0*/  ISETP.GT.U32.AND P0, PT, R15, R34, PT ;  /* 0x000000220f00720c */ /* 0x000fe40003f04070 */
[----:B------:R-:W-:Y:S02]  /*64f0*/  ISETP.GE.AND.EX P3, PT, R83, RZ, PT, P3 ;  /* 0x000000ff5300720c */ /* 0x000fe40003f66330 */
[----:B------:R-:W-:-:S02]  /*6500*/  ISETP.NE.U32.AND P1, PT, R19, R36, PT ;  /* 0x000000241300720c */ /* 0x000fc40003f25070 */
[----:B------:R-:W-:Y:S02]  /*6510*/  ISETP.GT.AND.EX P0, PT, R16, R35, PT, P0 ;  /* 0x000000231000720c */ /* 0x000fe40003f04300 */
[----:B------:R-:W-:Y:S02]  /*6520*/  SEL R113, RZ, 0xffffffff, !P3 ;  /* 0xffffffffff717807 */ /* 0x000fe40005800000 */
[----:B------:R-:W-:Y:S02]  /*6530*/  ISETP.NE.AND.EX P1, PT, R18, R37, PT, P1 ;  /* 0x000000251200720c */ /* 0x000fe40003f25310 */
[----:B------:R-:W-:Y:S02]  /*6540*/  ISETP.GE.U32.AND P3, PT, R68, R107, PT ;  /* 0x0000006b4400720c */ /* 0x000fe40003f66070 */
[----:B------:R-:W-:Y:S02]  /*6550*/  @P2 SEL R113, RZ, 0xffffffff, P0 ;  /* 0xffffffffff712807 */ /* 0x000fe40000000000 */
[----:B------:R-:W-:-:S02]  /*6560*/  ISETP.GT.U32.AND P0, PT, R19, R36, PT ;  /* 0x000000241300720c */ /* 0x000fc40003f04070 */
[----:B------:R-:W-:Y:S02]  /*6570*/  ISETP.GE.AND.EX P3, PT, R82, RZ, PT, P3 ;  /* 0x000000ff5200720c */ /* 0x000fe40003f66330 */
[----:B------:R-:W-:Y:S02]  /*6580*/  ISETP.GT.AND.EX P0, PT, R18, R37, PT, P0 ;  /* 0x000000251200720c */ /* 0x000fe40003f04300 */
[----:B------:R-:W-:Y:S02]  /*6590*/  SEL R120, RZ, 0xffffffff, !P3 ;  /* 0xffffffffff787807 */ /* 0x000fe40005800000 */
[----:B------:R-:W-:Y:S02]  /*65a0*/  ISETP.NE.U32.AND P3, PT, R21, R38, PT ;  /* 0x000000261500720c */ /* 0x000fe40003f65070 */
[----:B------:R-:W-:Y:S02]  /*65b0*/  @P1 SEL R120, RZ, 0xffffffff, P0 ;  /* 0xffffffffff781807 */ /* 0x000fe40000000000 */
[----:B------:R-:W-:-:S02]  /*65c0*/  ISETP.GE.U32.AND P0, PT, R67, R107, PT ;  /* 0x0000006b4300720c */ /* 0x000fc40003f06070 */
[CC--:B------:R-:W-:Y:S02]  /*65d0*/  ISETP.NE.AND.EX P3, PT, R20.reuse, R39.reuse, PT, P3 ;  /* 0x000000271400720c */ /* 0x0c0fe40003f65330 */
[----:B------:R-:W-:Y:S02]  /*65e0*/  ISETP.GE.AND.EX P0, PT, R81, RZ, PT, P0 ;  /* 0x000000ff5100720c */ /* 0x000fe40003f06300 */
[----:B------:R-:W-:Y:S02]  /*65f0*/  ISETP.GT.U32.AND P1, PT, R21, R38, PT ;  /* 0x000000261500720c */ /* 0x000fe40003f24070 */
[----:B------:R-:W-:Y:S02]  /*6600*/  SEL R119, RZ, 0xffffffff, !P0 ;  /* 0xffffffffff777807 */ /* 0x000fe40004000000 */
[----:B------:R-:W-:Y:S02]  /*6610*/  ISETP.GT.AND.EX P1, PT, R20, R39, PT, P1 ;  /* 0x000000271400720c */ /* 0x000fe40003f24310 */
[----:B-----5:R-:W-:-:S02]  /*6620*/  ISETP.NE.U32.AND P0, PT, R23, R40, PT ;  /* 0x000000281700720c */ /* 0x020fc40003f05070 */
[----:B------:R-:W-:Y:S02]  /*6630*/  LOP3.LUT R116, R116, 0x1, RZ, 0xc0, !PT ;  /* 0x0000000174747812 */ /* 0x000fe400078ec0ff */
[----:B------:R-:W-:Y:S02]  /*6640*/  @P3 SEL R119, RZ, 0xffffffff, P1 ;  /* 0xffffffffff773807 */ /* 0x000fe40000800000 */
[----:B------:R-:W-:Y:S02]  /*6650*/  ISETP.NE.AND.EX P0, PT, R22, R41, PT, P0 ;  /* 0x000000291600720c */ /* 0x000fe40003f05300 */
[----:B------:R-:W-:Y:S02]  /*6660*/  ISETP.GE.U32.AND P1, PT, R66, R109, PT ;  /* 0x0000006d4200720c */ /* 0x000fe40003f26070 */
[----:B------:R-:W-:Y:S02]  /*6670*/  ISETP.GT.U32.AND P3, PT, R23, R40, PT ;  /* 0x000000281700720c */ /* 0x000fe40003f64070 */
[----:B------:R-:W-:-:S02]  /*6680*/  ISETP.GE.AND.EX P1, PT, R80, RZ, PT, P1 ;  /* 0x000000ff5000720c */ /* 0x000fc40003f26310 */
[----:B------:R-:W-:Y:S02]  /*6690*/  ISETP.NE.U32.AND P2, PT, R116, 0x1, PT ;  /* 0x000000017400780c */ /* 0x000fe40003f45070 */
[----:B------:R-:W-:Y:S02]  /*66a0*/  ISETP.GT.AND.EX P3, PT, R22, R41, PT, P3 ;  /* 0x000000291600720c */ /* 0x000fe40003f64330 */
[----:B------:R-:W-:Y:S02]  /*66b0*/  SEL R116, RZ, 0xffffffff, !P1 ;  /* 0xffffffffff747807 */ /* 0x000fe40004800000 */
[----:B------:R-:W-:Y:S02]  /*66c0*/  ISETP.NE.U32.AND P1, PT, R25, R42, PT ;  /* 0x0000002a1900720c */ /* 0x000fe40003f25070 */
[----:B------:R-:W-:Y:S02]  /*66d0*/  @P0 SEL R116, RZ, 0xffffffff, P3 ;  /* 0xffffffffff740807 */ /* 0x000fe40001800000 */
[----:B------:R-:W-:-:S02]  /*66e0*/  ISETP.NE.AND.EX P0, PT, R24, R43, PT, P1 ;  /* 0x0000002b1800720c */ /* 0x000fc40003f05310 */
[----:B------:R-:W-:Y:S02]  /*66f0*/  ISETP.GE.U32.AND P3, PT, R65, R109, PT ;  /* 0x0000006d4100720c */ /* 0x000fe40003f66070 */
[----:B------:R-:W-:Y:S02]  /*6700*/  ISETP.GT.U32.AND P1, PT, R25, R42, PT ;  /* 0x0000002a1900720c */ /* 0x000fe40003f24070 */
[----:B------:R-:W-:Y:S02]  /*6710*/  ISETP.GE.AND.EX P3, PT, R79, RZ, PT, P3 ;  /* 0x000000ff4f00720c */ /* 0x000fe40003f66330 */
[----:B------:R-:W-:Y:S02]  /*6720*/  ISETP.GT.AND.EX P1, PT, R24, R43, PT, P1 ;  /* 0x0000002b1800720c */ /* 0x000fe40003f24310 */
[----:B------:R-:W-:Y:S02]  /*6730*/  SEL R118, RZ, 0xffffffff, !P3 ;  /* 0xffffffffff767807 */ /* 0x000fe40005800000 */
[----:B------:R-:W-:-:S02]  /*6740*/  ISETP.NE.U32.AND P3, PT, R27, R44, PT ;  /* 0x0000002c1b00720c */ /* 0x000fc40003f65070 */
[----:B------:R-:W-:Y:S02]  /*6750*/  @P0 SEL R118, RZ, 0xffffffff, P1 ;  /* 0xffffffffff760807 */ /* 0x000fe40000800000 */
[----:B------:R-:W-:Y:S02]  /*6760*/  ISETP.GE.U32.AND P0, PT, R64, R109, PT ;  /* 0x0000006d4000720c */ /* 0x000fe40003f06070 */
[----:B------:R-:W-:Y:S02]  /*6770*/  ISETP.NE.AND.EX P3, PT, R26, R45, PT, P3 ;  /* 0x0000002d1a00720c */ /* 0x000fe40003f65330 */
[----:B------:R-:W-:Y:S02]  /*6780*/  ISETP.GE.AND.EX P0, PT, R78, RZ, PT, P0 ;  /* 0x000000ff4e00720c */ /* 0x000fe40003f06300 */
[----:B------:R-:W-:Y:S02]  /*6790*/  ISETP.GT.U32.AND P1, PT, R27, R44, PT ;  /* 0x0000002c1b00720c */ /* 0x000fe40003f24070 */
[----:B------:R-:W-:-:S02]  /*67a0*/  SEL R117, RZ, 0xffffffff, !P0 ;  /* 0xffffffffff757807 */ /* 0x000fc40004000000 */
[-C--:B------:R-:W-:Y:S02]  /*67b0*/  ISETP.NE.U32.AND P0, PT, R29, R46.reuse, PT ;  /* 0x0000002e1d00720c */ /* 0x080fe40003f05070 */
[----:B------:R-:W-:Y:S02]  /*67c0*/  ISETP.GT.AND.EX P1, PT, R26, R45, PT, P1 ;  /* 0x0000002d1a00720c */ /* 0x000fe40003f24310 */
[----:B------:R-:W-:Y:S02]  /*67d0*/  ISETP.NE.AND.EX P0, PT, R28, R47, PT, P0 ;  /* 0x0000002f1c00720c */ /* 0x000fe40003f05300 */
[----:B------:R-:W-:Y:S02]  /*67e0*/  @P3 SEL R117, RZ, 0xffffffff, P1 ;  /* 0xffffffffff753807 */ /* 0x000fe40000800000 */
[----:B------:R-:W-:Y:S02]  /*67f0*/  ISETP.GE.U32.AND P3, PT, R31, R109, PT ;  /* 0x0000006d1f00720c */ /* 0x000fe40003f66070 */
[----:B------:R-:W-:-:S02]  /*6800*/  ISETP.GT.U32.AND P1, PT, R29, R46, PT ;  /* 0x0000002e1d00720c */ /* 0x000fc40003f24070 */
[----:B------:R-:W-:Y:S02]  /*6810*/  ISETP.GE.AND.EX P3, PT, R77, RZ, PT, P3 ;  /* 0x000000ff4d00720c */ /* 0x000fe40003f66330 */
[C---:B------:R-:W-:Y:S02]  /*6820*/  SEL R97, R101.reuse, R97, !P6 ;  /* 0x0000006165617207 */ /* 0x040fe40007000000 */
[C---:B------:R-:W-:Y:S02]  /*6830*/  SEL R96, R101.reuse, R96, !P5 ;  /* 0x0000006065607207 */ /* 0x040fe40006800000 */
[C---:B------:R-:W-:Y:S02]  /*6840*/  SEL R75, R101.reuse, R75, !P4 ;  /* 0x0000004b654b7207 */ /* 0x040fe40006000000 */
[----:B------:R-:W-:Y:S02]  /*6850*/  SEL R76, R101, R76, !P2 ;  /* 0x0000004c654c7207 */ /* 0x000fe40005000000 */
[----:B------:R-:W-:-:S02]  /*6860*/  ISETP.GT.AND.EX P1, PT, R28, R47, PT, P1 ;  /* 0x0000002f1c00720c */ /* 0x000fc40003f24310 */
[----:B------:R-:W-:Y:S02]  /*6870*/  LOP3.LUT R101, R110, 0x1, RZ, 0xc0, !PT ;  /* 0x000000016e657812 */ /* 0x000fe400078ec0ff */
[----:B------:R-:W-:Y:S02]  /*6880*/  LOP3.LUT R102, R102, 0x1, RZ, 0xc0, !PT ;  /* 0x0000000166667812 */ /* 0x000fe400078ec0ff */
[----:B------:R-:W-:Y:S02]  /*6890*/  LOP3.LUT R108, R108, 0x1, RZ, 0xc0, !PT ;  /* 0x000000016c6c7812 */ /* 0x000fe400078ec0ff */
[----:B------:R-:W-:Y:S02]  /*68a0*/  LOP3.LUT R111, R111, 0x1, RZ, 0xc0, !PT ;  /* 0x000000016f6f7812 */ /* 0x000fe400078ec0ff */
[----:B------:R-:W-:Y:S02]  /*68b0*/  SEL R110, RZ, 0xffffffff, !P3 ;  /* 0xffffffffff6e7807 */ /* 0x000fe40005800000 */
[----:B------:R-:W-:-:S02]  /*68c0*/  @P0 SEL R110, RZ, 0xffffffff, P1 ;  /* 0xffffffffff6e0807 */ /* 0x000fc40000800000 */
[----:B------:R-:W-:Y:S02]  /*68d0*/  SEL R99, R48, R99, !P6 ;  /* 0x0000006330637207 */ /* 0x000fe40007000000 */
[----:B------:R-:W-:Y:S02]  /*68e0*/  SEL R100, R49, R100, !P6 ;  /* 0x0000006431647207 */ /* 0x000fe40007000000 */
[----:B------:R-:W-:Y:S02]  /*68f0*/  SEL R95, R95, RZ, P6 ;  /* 0x000000ff5f5f7207 */ /* 0x000fe40003000000 */
[----:B------:R-:W-:Y:S01]  /*6900*/  ISETP.NE.U32.AND P3, PT, R101, 0x1, PT ;  /* 0x000000016500780c */ /* 0x000fe20003f65070 */
[----:B------:R-:W-:Y:S01]  /*6910*/  IMAD.IADD R101, R109, 0x1, R30 ;  /* 0x000000016d657824 */ /* 0x000fe200078e021e */
[----:B------:R-:W-:Y:S02]  /*6920*/  ISETP.NE.U32.AND P0, PT, R102, 0x1, PT ;  /* 0x000000016600780c */ /* 0x000fe40003f05070 */
[----:B------:R-:W-:-:S02]  /*6930*/  ISETP.NE.U32.AND P1, PT, R108, 0x1, PT ;  /* 0x000000016c00780c */ /* 0x000fc40003f25070 */
[----:B------:R-:W-:Y:S02]  /*6940*/  ISETP.NE.U32.AND P6, PT, R111, 0x1, PT ;  /* 0x000000016f00780c */ /* 0x000fe40003fc5070 */
[C---:B------:R-:W-:Y:S02]  /*6950*/  SEL R74, R103.reuse, R74, !P3 ;  /* 0x0000004a674a7207 */ /* 0x040fe40005800000 */
[C---:B------:R-:W-:Y:S02]  /*6960*/  SEL R73, R103.reuse, R73, !P0 ;  /* 0x0000004967497207 */ /* 0x040fe40004000000 */
[C---:B------:R-:W-:Y:S02]  /*6970*/  SEL R72, R103.reuse, R72, !P1 ;  /* 0x0000004867487207 */ /* 0x040fe40004800000 */
[----:B------:R-:W-:Y:S01]  /*6980*/  SEL R71, R103, R71, !P6 ;  /* 0x0000004767477207 */ /* 0x000fe20007000000 */
[----:B------:R-:W-:Y:S01]  /*6990*/  IMAD R103, R30, 0x3, R101 ;  /* 0x000000031e677824 */ /* 0x000fe200078e0265 */
[----:B------:R-:W-:-:S02]  /*69a0*/  SEL R91, R52, R91, !P4 ;  /* 0x0000005b345b7207 */ /* 0x000fc40006000000 */
[----:B------:R-:W-:Y:S02]  /*69b0*/  SEL R92, R53, R92, !P4 ;  /* 0x0000005c355c7207 */ /* 0x000fe40006000000 */
[----:B------:R-:W-:Y:S02]  /*69c0*/  SEL R89, R89, RZ, P4 ;  /* 0x000000ff59597207 */ /* 0x000fe40002000000 */
[----:B------:R-:W-:Y:S02]  /*69d0*/  ISETP.GE.U32.AND P4, PT, R103, R106, PT ;  /* 0x0000006a6700720c */ /* 0x000fe40003f86070 */
[----:B------:R-:W-:Y:S02]  /*69e0*/  LOP3.LUT R112, R112, 0x1, RZ, 0xc0, !PT ;  /* 0x0000000170707812 */ /* 0x000fe400078ec0ff */
[----:B------:R-:W-:Y:S02]  /*69f0*/  LOP3.LUT R113, R113, 0x1, RZ, 0xc0, !PT ;  /* 0x0000000171717812 */ /* 0x000fe400078ec0ff */
[----:B------:R-:W-:-:S02]  /*6a00*/  SEL R93, R50, R93, !P5 ;  /* 0x0000005d325d7207 */ /* 0x000fc40006800000 */
[----:B------:R-:W-:Y:S02]  /*6a10*/  SEL R98, R51, R98, !P5 ;  /* 0x0000006233627207 */ /* 0x000fe40006800000 */
[----:B------:R-:W-:Y:S02]  /*6a20*/  SEL R94, R94, RZ, P5 ;  /* 0x000000ff5e5e7207 */ /* 0x000fe40002800000 */
[----:B------:R-:W-:Y:S02]  /*6a30*/  SEL R3, R54, R3, !P2 ;  /* 0x0000000336037207 */ /* 0x000fe40005000000 */
[----:B------:R-:W-:Y:S02]  /*6a40*/  SEL R4, R55, R4, !P2 ;  /* 0x0000000437047207 */ /* 0x000fe40005000000 */
[----:B------:R-:W-:Y:S02]  /*6a50*/  SEL R90, R90, RZ, P2 ;  /* 0x000000ff5a5a7207 */ /* 0x000fe40001000000 */
[----:B------:R-:W-:-:S02]  /*6a60*/  ISETP.NE.U32.AND P5, PT, R112, 0x1, PT ;  /* 0x000000017000780c */ /* 0x000fc40003fa5070 */
[----:B------:R-:W-:Y:S02]  /*6a70*/  ISETP.NE.U32.AND P2, PT, R113, 0x1, PT ;  /* 0x000000017100780c */ /* 0x000fe40003f45070 */
[----:B------:R-:W-:Y:S02]  /*6a80*/  LOP3.LUT R120, R120, 0x1, RZ, 0xc0, !PT ;  /* 0x0000000178787812 */ /* 0x000fe400078ec0ff */
[----:B------:R-:W-:Y:S02]  /*6a90*/  LOP3.LUT R119, R119, 0x1, RZ, 0xc0, !PT ;  /* 0x0000000177777812 */ /* 0x000fe400078ec0ff */
[----:B------:R-:W-:Y:S02]  /*6aa0*/  LOP3.LUT R116, R116, 0x1, RZ, 0xc0, !PT ;  /* 0x0000000174747812 */ /* 0x000fe400078ec0ff */
[----:B------:R-:W-:Y:S02]  /*6ab0*/  LOP3.LUT R118, R118, 0x1, RZ, 0xc0, !PT ;  /* 0x0000000176767812 */ /* 0x000fe400078ec0ff */
[----:B------:R-:W-:-:S02]  /*6ac0*/  LOP3.LUT R117, R117, 0x1, RZ, 0xc0, !PT ;  /* 0x0000000175757812 */ /* 0x000fc400078ec0ff */
[----:B------:R-:W-:Y:S02]  /*6ad0*/  LOP3.LUT R110, R110, 0x1, RZ, 0xc0, !PT ;  /* 0x000000016e6e7812 */ /* 0x000fe400078ec0ff */
[----:B------:R-:W-:Y:S02]  /*6ae0*/  SEL R5, R56, R5, !P3 ;  /* 0x0000000538057207 */ /* 0x000fe40005800000 */
[----:B------:R-:W-:Y:S02]  /*6af0*/  SEL R6, R57, R6, !P3 ;  /* 0x0000000639067207 */ /* 0x000fe40005800000 */
[----:B------:R-:W-:Y:S02]  /*6b00*/  SEL R88, R88, RZ, P3 ;  /* 0x000000ff58587207 */ /* 0x000fe40001800000 */
[----:B------:R-:W-:Y:S02]  /*6b10*/  SEL R7, R58, R7, !P0 ;  /* 0x000000073a077207 */ /* 0x000fe40004000000 */
[----:B------:R-:W-:-:S02]  /*6b20*/  SEL R8, R59, R8, !P0 ;  /* 0x000000083b087207 */ /* 0x000fc40004000000 */
[----:B------:R-:W-:Y:S02]  /*6b30*/  SEL R87, R87, RZ, P0 ;  /* 0x000000ff57577207 */ /* 0x000fe40000000000 */
        /* <DEDUP_REMOVED lines=11> */
[----:B------:R-:W-:Y:S02]  /*6bf0*/  SEL R15, R34, R15, !P2 ;  /* 0x0000000f220f7207 */ /* 0x000fe40005000000 */
[----:B------:R-:W-:Y:S02]  /*6c00*/  SEL R16, R35, R16, !P2 ;  /* 0x0000001023107207 */ /* 0x000fe40005000000 */
[----:B------:R-:W-:Y:S02]  /*6c10*/  SEL R83, R83, RZ, P2 ;  /* 0x000000ff53537207 */ /* 0x000fe40001000000 */
[----:B------:R-:W-:Y:S02]  /*6c20*/  ISETP.NE.U32.AND P3, PT, R120, 0x1, PT ;  /* 0x000000017800780c */ /* 0x000fe40003f65070 */
[----:B------:R-:W-:Y:S02]  /*6c30*/  ISETP.NE.U32.AND P0, PT, R119, 0x1, PT ;  /* 0x000000017700780c */ /* 0x000fe40003f05070 */
[----:B------:R-:W-:-:S02]  /*6c40*/  ISETP.NE.U32.AND P1, PT, R116, 0x1, PT ;  /* 0x000000017400780c */ /* 0x000fc40003f25070 */
[----:B------:R-:W-:Y:S02]  /*6c50*/  ISETP.NE.U32.AND P6, PT, R118, 0x1, PT ;  /* 0x000000017600780c */ /* 0x000fe40003fc5070 */
[----:B------:R-:W-:Y:S02]  /*6c60*/  ISETP.NE.U32.AND P5, PT, R117, 0x1, PT ;  /* 0x000000017500780c */ /* 0x000fe40003fa5070 */
[----:B------:R-:W-:Y:S02]  /*6c70*/  ISETP.NE.U32.AND P2, PT, R110, 0x1, PT ;  /* 0x000000016e00780c */ /* 0x000fe40003f45070 */
[C---:B------:R-:W-:Y:S02]  /*6c80*/  SEL R68, R107.reuse, R68, !P3 ;  /* 0x000000446b447207 */ /* 0x040fe40005800000 */
[----:B------:R-:W-:Y:S02]  /*6c90*/  SEL R67, R107, R67, !P0 ;  /* 0x000000436b437207 */ /* 0x000fe40004000000 */
[----:B------:R-:W-:-:S02]  /*6ca0*/  SEL R66, R109, R66, !P1 ;  /* 0x000000426d427207 */ /* 0x000fc40004800000 */
[C---:B------:R-:W-:Y:S02]  /*6cb0*/  SEL R65, R109.reuse, R65, !P6 ;  /* 0x000000416d417207 */ /* 0x040fe40007000000 */
        /* <DEDUP_REMOVED lines=19> */
[----:B------:R-:W-:Y:S01]  /*6df0*/  SEL R77, R77, RZ, P2 ;  /* 0x000000ff4d4d7207 */ /* 0x000fe20001000000 */
[----:B------:R-:W-:Y:S06]  /*6e00*/  @!P4 BRA `(.L_x_2707) ;  /* 0xfffffff00024c947 */ /* 0x000fec000383ffff */
[----:B------:R-:W-:Y:S05]  /*6e10*/  BSYNC.RECONVERGENT B1 ;  /* 0x0000000000017941 */ /* 0x000fea0003800200 */
.L_x_2706:
[----:B------:R-:W-:Y:S05]  /*6e20*/  BSYNC.RECONVERGENT B0 ;  /* 0x0000000000007941 */ /* 0x000fea0003800200 */
.L_x_2705:
        /* <DEDUP_REMOVED lines=25> */
[----:B------:R-:W5:Y:S04]  /*6fc0*/  LDG.E.ENL2.256 R36, R32, desc[UR36][R32.64] ;  /* 0xfe0000242020797e */ /* 0x000f680008121924 */
[----:B------:R0:W5:Y:S02]  /*6fd0*/  @!P0 LDG.E.ENL2.256 R44, R40, desc[UR36][R104.64] ;  /* 0xfe0000246828897e */ /* 0x000164000812192c */
.L_x_2709:
[----:B------:R-:W-:Y:S05]  /*6fe0*/  BSYNC.RECONVERGENT B0 ;  /* 0x0000000000007941 */ /* 0x000fea0003800200 */
.L_x_2708:
[----:B------:R-:W-:Y:S04]  /*6ff0*/  BSSY.RECONVERGENT B0, `(.L_x_2710) ;  /* 0x00000eb000007945 */ /* 0x000fe80003800200 */
[----:B------:R-:W-:Y:S05]  /*7000*/  @P1 BRA `(.L_x_2711) ;  /* 0x0000000c00a41947 */ /* 0x000fea0003800000 */
[CC--:B-----5:R-:W-:Y:S02]  /*7010*/  ISETP.GT.U32.AND P3, PT, R99.reuse, R48.reuse, PT ;  /* 0x000000306300720c */ /* 0x0e0fe40003f64070 */
        /* <DEDUP_REMOVED lines=9> */
[----:B------:R-:W-:Y:S02]  /*70b0*/  ISETP.GE.U32.AND P6, PT, R97, R101, PT ;  /* 0x000000656100720c */ /* 0x000fe40003fc6070 */
[----:B------:R-:W-:-:S02]  /*70c0*/  ISETP.GT.U32.AND P5, PT, R91, R52, PT ;  /* 0x000000345b00720c */ /* 0x000fc40003fa4070 */
[----:B------:R-:W-:Y:S02]  /*70d0*/  SEL R102, RZ, 0xffffffff, P3 ;  /* 0xffffffffff667807 */ /* 0x000fe40001800000 */
[----:B------:R-:W-:Y:S02]  /*70e0*/  ISETP.GE.U32.AND P3, PT, R75, R101, PT ;  /* 0x000000654b00720c */ /* 0x000fe40003f66070 */
[----:B------:R-:W-:Y:S02]  /*70f0*/  ISETP.NE.AND.EX P2, PT, R98, R51, PT, P2 ;  /* 0x000000336200720c */ /* 0x000fe40003f45320 */
[----:B------:R-:W-:Y:S02]  /*7100*/  ISETP.GE.AND.EX P6, PT, R95, RZ, PT, P6 ;  /* 0x000000ff5f00720c */ /* 0x000fe40003fc6360 */
[----:B------:R-:W-:Y:S02]  /*7110*/  ISETP.GT.AND.EX P5, PT, R92, R53, PT, P5 ;  /* 0x000000355c00720c */ /* 0x000fe40003fa4350 */
[----:B------:R-:W-:-:S02]  /*7120*/  ISETP.GE.AND.EX P3, PT, R89, RZ, PT, P3 ;  /* 0x000000ff5900720c */ /* 0x000fc40003f66330 */
[----:B------:R-:W-:Y:S02]  /*7130*/  ISETP.GE.U32.AND P0, PT, R96, R101, PT ;  /* 0x000000656000720c */ /* 0x000fe40003f06070 */
[----:B------:R-:W-:Y:S02]  /*7140*/  @!P1 SEL R0, RZ, 0xffffffff, !P6 ;  /* 0xffffffffff009807 */ /* 0x000fe40007000000 */
[----:B------:R-:W-:Y:S02]  /*7150*/  SEL R103, RZ, 0xffffffff, P5 ;  /* 0xffffffffff677807 */ /* 0x000fe40002800000 */
[----:B------:R-:W-:Y:S02]  /*7160*/  ISETP.NE.U32.AND P6, PT, R3, R54, PT ;  /* 0x000000360300720c */ /* 0x000fe40003fc5070 */
[----:B------:R-:W-:Y:S02]  /*7170*/  @!P4 SEL R103, RZ, 0xffffffff, !P3 ;  /* 0xffffffffff67c807 */ /* 0x000fe40005800000 */
[----:B------:R-:W-:-:S02]  /*7180*/  ISETP.GE.AND.EX P0, PT, R94, RZ, PT, P0 ;  /* 0x000000ff5e00720c */ /* 0x000fc40003f06300 */
[----:B------:R-:W-:Y:S02]  /*7190*/  ISETP.NE.AND.EX P6, PT, R4, R55, PT, P6 ;  /* 0x000000370400720c */ /* 0x000fe40003fc5360 */
[----:B------:R-:W-:Y:S02]  /*71a0*/  LOP3.LUT R103, R103, 0x1, RZ, 0xc0, !PT ;  /* 0x0000000167677812 */ /* 0x000fe400078ec0ff */
[----:B------:R-:W-:Y:S02]  /*71b0*/  @!P2 SEL R102, RZ, 0xffffffff, !P0 ;  /* 0xffffffffff66a807 */ /* 0x000fe40004000000 */
[----:B------:R-:W-:Y:S02]  /*71c0*/  ISETP.GT.U32.AND P1, PT, R3, R54, PT ;  /* 0x000000360300720c */ /* 0x000fe40003f24070 */
[----:B------:R-:W-:Y:S01]  /*71d0*/  ISETP.NE.U32.AND P2, PT, R103, 0x1, PT ;  /* 0x000000016700780c */ /* 0x000fe20003f45070 */
        /* <DEDUP_REMOVED lines=50> */
[-C--:B------:R-:W-:Y:S02]  /*7500*/  ISETP.GE.U32.AND P3, PT, R72, R103.reuse, PT ;  /* 0x000000674800720c */ /* 0x080fe40003f66070 */
        /* <DEDUP_REMOVED lines=153> */
.L_x_2711:
[----:B------:R-:W-:Y:S05]  /*7ea0*/  BSYNC.RECONVERGENT B0 ;  /* 0x0000000000007941 */ /* 0x000fea0003800200 */
.L_x_2710:
[CC--:B------:R-:W-:Y:S02]  /*7eb0*/  ISETP.NE.U32.AND P1, PT, R99.reuse, R5.reuse, PT ;  /* 0x000000056300720c */ /* 0x0c0fe40003f25070 */
[----:B------:R-:W-:Y:S02]  /*7ec0*/  ISETP.GT.U32.AND P3, PT, R99, R5, PT ;  /* 0x000000056300720c */ /* 0x000fe40003f64070 */
[CC--:B------:R-:W-:Y:S02]  /*7ed0*/  ISETP.NE.AND.EX P1, PT, R100.reuse, R6.reuse, PT, P1 ;  /* 0x000000066400720c */ /* 0x0c0fe40003f25310 */
[----:B------:R-:W-:Y:S02]  /*7ee0*/  ISETP.GT.AND.EX P3, PT, R100, R6, PT, P3 ;  /* 0x000000066400720c */ /* 0x000fe40003f64330 */
[----:B------:R-:W-:Y:S02]  /*7ef0*/  ISETP.GE.U32.AND P6, PT, R97, R74, PT ;  /* 0x0000004a6100720c */ /* 0x000fe40003fc6070 */
[----:B------:R-:W-:-:S02]  /*7f00*/  ISETP.NE.U32.AND P2, PT, R93, R7, PT ;  /* 0x000000075d00720c */ /* 0x000fc40003f45070 */
[----:B------:R-:W-:Y:S02]  /*7f10*/  SEL R0, RZ, 0xffffffff, P3 ;  /* 0xffffffffff007807 */ /* 0x000fe40001800000 */
[----:B------:R-:W-:Y:S02]  /*7f20*/  ISETP.GE.AND.EX P6, PT, R95, R88, PT, P6 ;  /* 0x000000585f00720c */ /* 0x000fe40003fc6360 */
[----:B------:R-:W-:Y:S02]  /*7f30*/  ISETP.GT.U32.AND P3, PT, R93, R7, PT ;  /* 0x000000075d00720c */ /* 0x000fe40003f64070 */
[----:B------:R-:W-:Y:S02]  /*7f40*/  ISETP.NE.U32.AND P4, PT, R91, R9, PT ;  /* 0x000000095b00720c */ /* 0x000fe40003f85070 */
[----:B------:R-:W-:Y:S02]  /*7f50*/  ISETP.NE.AND.EX P2, PT, R98, R8, PT, P2 ;  /* 0x000000086200720c */ /* 0x000fe40003f45320 */
[----:B------:R-:W-:-:S02]  /*7f60*/  @!P1 SEL R0, RZ, 0xffffffff, !P6 ;  /* 0xffffffffff009807 */ /* 0x000fc40007000000 */
[----:B------:R-:W-:Y:S02]  /*7f70*/  ISETP.GT.AND.EX P3, PT, R98, R8, PT, P3 ;  /* 0x000000086200720c */ /* 0x000fe40003f64330 */
[----:B------:R-:W-:Y:S02]  /*7f80*/  ISETP.NE.AND.EX P4, PT, R92, R10, PT, P4 ;  /* 0x0000000a5c00720c */ /* 0x000fe40003f85340 */
[----:B------:R-:W-:Y:S02]  /*7f90*/  ISETP.GT.U32.AND P5, PT, R91, R9, PT ;  /* 0x000000095b00720c */ /* 0x000fe40003fa4070 */
[----:B------:R-:W-:Y:S02]  /*7fa0*/  ISETP.NE.U32.AND P6, PT, R3, R11, PT ;  /* 0x0000000b0300720c */ /* 0x000fe40003fc5070 */
[----:B------:R-:W-:Y:S02]  /*7fb0*/  ISETP.GE.U32.AND P0, PT, R96, R73, PT ;  /* 0x000000496000720c */ /* 0x000fe40003f06070 */
[----:B------:R-:W-:-:S02]  /*7fc0*/  SEL R30, RZ, 0xffffffff, P3 ;  /* 0xffffffffff1e7807 */ /* 0x000fc40001800000 */
[----:B------:R-:W-:Y:S02]  /*7fd0*/  ISETP.GT.AND.EX P5, PT, R92, R10, PT, P5 ;  /* 0x0000000a5c00720c */ /* 0x000fe40003fa4350 */
[----:B------:R-:W-:Y:S02]  /*7fe0*/  ISETP.NE.AND.EX P6, PT, R4, R12, PT, P6 ;  /* 0x0000000c0400720c */ /* 0x000fe40003fc5360 */
[----:B------:R-:W-:Y:S02]  /*7ff0*/  ISETP.GE.U32.AND P3, PT, R75, R72, PT ;  /* 0x000000484b00720c */ /* 0x000fe40003f66070 */
[----:B------:R-:W-:Y:S02]  /*8000*/  ISETP.GE.AND.EX P0, PT, R94, R87, PT, P0 ;  /* 0x000000575e00720c */ /* 0x000fe40003f06300 */
[----:B------:R-:W-:Y:S02]  /*8010*/  ISETP.GT.U32.AND P1, PT, R3, R11, PT ;  /* 0x0000000b0300720c */ /* 0x000fe40003f24070 */
[----:B-----5:R-:W-:-:S02]  /*8020*/  SEL R32, RZ, 0xffffffff, P5 ;  /* 0xffffffffff207807 */ /* 0x020fc40002800000 */
[----:B------:R-:W-:Y:S02]  /*8030*/  ISETP.GE.AND.EX P3, PT, R89, R86, PT, P3 ;  /* 0x000000565900720c */ /* 0x000fe40003f66330 */
[----:B------:R-:W-:Y:S02]  /*8040*/  ISETP.GE.U32.AND P5, PT, R76, R71, PT ;  /* 0x000000474c00720c */ /* 0x000fe40003fa6070 */
[----:B------:R-:W-:Y:S02]  /*8050*/  @!P2 SEL R30, RZ, 0xffffffff, !P0 ;  /* 0xffffffffff1ea807 */ /* 0x000fe40004000000 */
[----:B------:R-:W-:Y:S02]  /*8060*/  ISETP.GT.AND.EX P1, PT, R4, R12, PT, P1 ;  /* 0x0000000c0400720c */ /* 0x000fe40003f24310 */
[----:B------:R-:W-:Y:S02]  /*8070*/  @!P4 SEL R32, RZ, 0xffffffff, !P3 ;  /* 0xffffffffff20c807 */ /* 0x000fe40005800000 */
[----:B------:R-:W-:-:S02]  /*8080*/  ISETP.GE.AND.EX P5, PT, R90, R85, PT, P5 ;  /* 0x000000555a00720c */ /* 0x000fc40003fa6350 */
[----:B------:R-:W-:Y:S02]  /*8090*/  LOP3.LUT R0, R0, 0x1, RZ, 0xc0, !PT ;  /* 0x0000000100007812 */ /* 0x000fe400078ec0ff */
[----:B------:R-:W-:Y:S02]  /*80a0*/  LOP3.LUT R30, R30, 0x1, RZ, 0xc0, !PT ;  /* 0x000000011e1e7812 */ /* 0x000fe400078ec0ff */
[----:B------:R-:W-:Y:S02]  /*80b0*/  SEL R33, RZ, 0xffffffff, P1 ;  /* 0xffffffffff217807 */ /* 0x000fe40000800000 */
        /* <DEDUP_REMOVED lines=9> */
[----:B------:R-:W-:Y:S02]  /*8150*/  SEL R96, R73, R96, !P1 ;  /* 0x0000006049607207 */ /* 0x000fe40004800000 */
[----:B------:R-:W-:Y:S02]  /*8160*/  SEL R30, R87, R94, !P1 ;  /* 0x0000005e571e7207 */ /* 0x000fe40004800000 */
[----:B------:R-:W-:Y:S02]  /*8170*/  ISETP.NE.U32.AND P4, PT, R33, 0x1, PT ;  /* 0x000000012100780c */ /* 0x000fe40003f85070 */
        /* <DEDUP_REMOVED lines=13> */
[----:B------:R-:W-:Y:S02]  /*8250*/  ISETP.GE.U32.AND P6, PT, R37, R70, PT ;  /* 0x000000462500720c */ /* 0x000fe40003fc6070 */
[----:B------:R-:W-:-:S02]  /*8260*/  SEL R0, RZ, 0xffffffff, P3 ;  /* 0xffffffffff007807 */ /* 0x000fc40001800000 */
[----:B------:R-:W-:Y:S02]  /*8270*/  ISETP.GT.U32.AND P3, PT, R38, R15, PT ;  /* 0x0000000f2600720c */ /* 0x000fe40003f64070 */
[----:B------:R-:W-:Y:S02]  /*8280*/  ISETP.GE.U32.AND P0, PT, R96, R69, PT ;  /* 0x000000456000720c */ /* 0x000fe40003f06070 */
[----:B------:R-:W-:Y:S02]  /*8290*/  ISETP.GE.AND.EX P6, PT, R39, R84, PT, P6 ;  /* 0x000000542700720c */ /* 0x000fe40003fc6360 */
[----:B------:R-:W-:Y:S02]  /*82a0*/  SEL R34, R11, R3, !P4 ;  /* 0x000000030b227207 */ /* 0x000fe40006000000 */
[----:B------:R-:W-:Y:S02]  /*82b0*/  ISETP.GT.AND.EX P3, PT, R43, R16, PT, P3 ;  /* 0x000000102b00720c */ /* 0x000fe40003f64330 */
[----:B------:R-:W-:-:S02]  /*82c0*/  ISETP.GE.AND.EX P0, PT, R30, R83, PT, P0 ;  /* 0x000000531e00720c */ /* 0x000fc40003f06300 */
[----:B------:R-:W-:Y:S02]  /*82d0*/  SEL R9, R12, R4, !P4 ;  /* 0x000000040c097207 */ /* 0x000fe40006000000 */
[----:B------:R-:W-:Y:S02]  /*82e0*/  SEL R6, R71, R76, !P4 ;  /* 0x0000004c47067207 */ /* 0x000fe40006000000 */
[----:B------:R-:W-:Y:S02]  /*82f0*/  SEL R8, R85, R90, !P4 ;  /* 0x0000005a55087207 */ /* 0x000fe40006000000 */
[----:B------:R-:W-:Y:S02]  /*8300*/  @!P1 SEL R0, RZ, 0xffffffff, !P6 ;  /* 0xffffffffff009807 */ /* 0x000fe40007000000 */
[CC--:B------:R-:W-:Y:S02]  /*8310*/  ISETP.NE.U32.AND P4, PT, R36.reuse, R19.reuse, PT ;  /* 0x000000132400720c */ /* 0x0c0fe40003f85070 */
[----:B------:R-:W-:-:S02]  /*8320*/  ISETP.GT.U32.AND P5, PT, R36, R19, PT ;  /* 0x000000132400720c */ /* 0x000fc40003fa4070 */
[CC--:B------:R-:W-:Y:S02]  /*8330*/  ISETP.NE.U32.AND P6, PT, R34.reuse, R21.reuse, PT ;  /* 0x000000152200720c */ /* 0x0c0fe40003fc5070 */
[----:B------:R-:W-:Y:S02]  /*8340*/  ISETP.GT.U32.AND P1, PT, R34, R21, PT ;  /* 0x000000152200720c */ /* 0x000fe40003f24070 */
[----:B------:R-:W-:Y:S02]  /*8350*/  SEL R3, RZ, 0xffffffff, P3 ;  /* 0xffffffffff037807 */ /* 0x000fe40001800000 */
[----:B------:R-:W-:Y:S02]  /*8360*/  @!P2 SEL R3, RZ, 0xffffffff, !P0 ;  /* 0xffffffffff03a807 */ /* 0x000fe40004000000 */
[----:B------:R-:W-:Y:S02]  /*8370*/  LOP3.LUT R0, R0, 0x1, RZ, 0xc0, !PT ;  /* 0x0000000100007812 */ /* 0x000fe400078ec0ff */
[----:B------:R-:W-:-:S02]  /*8380*/  ISETP.NE.AND.EX P4, PT, R7, R18, PT, P4 ;  /* 0x000000120700720c */ /* 0x000fc40003f85340 */
[----:B------:R-:W-:Y:S02]  /*8390*/  ISETP.GT.AND.EX P5, PT, R7, R18, PT, P5 ;  /* 0x000000120700720c */ /* 0x000fe40003fa4350 */
[CC--:B------:R-:W-:Y:S02]  /*83a0*/  ISETP.NE.AND.EX P6, PT, R9.reuse, R20.reuse, PT, P6 ;  /* 0x000000140900720c */ /* 0x0c0fe40003fc5360 */
[----:B------:R-:W-:Y:S02]  /*83b0*/  ISETP.GT.AND.EX P1, PT, R9, R20, PT, P1 ;  /* 0x000000140900720c */ /* 0x000fe40003f24310 */
[----:B------:R-:W-:Y:S02]  /*83c0*/  LOP3.LUT R3, R3, 0x1, RZ, 0xc0, !PT ;  /* 0x0000000103037812 */ /* 0x000fe400078ec0ff */
[----:B------:R-:W-:Y:S02]  /*83d0*/  ISETP.NE.U32.AND P0, PT, R0, 0x1, PT ;  /* 0x000000010000780c */ /* 0x000fe40003f05070 */
[----:B------:R-:W-:-:S02]  /*83e0*/  SEL R4, RZ, 0xffffffff, P5 ;  /* 0xffffffffff047807 */ /* 0x000fc40002800000 */
[----:B------:R-:W-:Y:S02]  /*83f0*/  SEL R5, RZ, 0xffffffff, P1 ;  /* 0xffffffffff057807 */ /* 0x000fe40000800000 */
[----:B------:R-:W-:Y:S02]  /*8400*/  ISETP.GE.U32.AND P3, PT, R33, R68, PT ;  /* 0x000000442100720c */ /* 0x000fe40003f66070 */
[----:B------:R-:W-:Y:S02]  /*8410*/  ISETP.GE.U32.AND P5, PT, R6, R67, PT ;  /* 0x000000430600720c */ /* 0x000fe40003fa6070 */
        /* <DEDUP_REMOVED lines=13> */
[----:B------:R-:W-:Y:S02]  /*84f0*/  SEL R37, R70, R37, !P0 ;  /* 0x0000002546257207 */ /* 0x000fe40004000000 */
[----:B------:R-:W-:-:S02]  /*8500*/  LOP3.LUT R4, R4, 0x1, RZ, 0xc0, !PT ;  /* 0x0000000104047812 */ /* 0x000fc400078ec0ff */
[----:B------:R-:W-:Y:S02]  /*8510*/  LOP3.LUT R5, R5, 0x1, RZ, 0xc0, !PT ;  /* 0x0000000105057812 */ /* 0x000fe400078ec0ff */
[----:B------:R-:W-:Y:S02]  /*8520*/  ISETP.GT.U32.AND P3, PT, R32, R23, PT ;  /* 0x000000172000720c */ /* 0x000fe40003f64070 */
[----:B------:R-:W-:Y:S02]  /*8530*/  SEL R39, R84, R39, !P0 ;  /* 0x0000002754277207 */ /* 0x000fe40004000000 */
[----:B------:R-:W-:Y:S02]  /*8540*/  ISETP.GE.U32.AND P6, PT, R37, R66, PT ;  /* 0x000000422500720c */ /* 0x000fe40003fc6070 */
[----:B------:R-:W-:Y:S02]  /*8550*/  ISETP.NE.U32.AND P2, PT, R4, 0x1, PT ;  /* 0x000000010400780c */ /* 0x000fe40003f45070 */
[----:B------:R-:W-:-:S02]  /*8560*/  ISETP.NE.U32.AND P4, PT, R5, 0x1, PT ;  /* 0x000000010500780c */ /* 0x000fc40003f85070 */
[----:B------:R-:W-:Y:S02]  /*8570*/  ISETP.GT.AND.EX P3, PT, R41, R22, PT, P3 ;  /* 0x000000162900720c */ /* 0x000fe40003f64330 */
[----:B------:R-:W-:Y:S02]  /*8580*/  ISETP.GE.AND.EX P6, PT, R39, R80, PT, P6 ;  /* 0x000000502700720c */ /* 0x000fe40003fc6360 */
[----:B------:R-:W-:Y:S02]  /*8590*/  SEL R14, R19, R36, !P2 ;  /* 0x00000024130e7207 */ /* 0x000fe40005000000 */
[----:B------:R-:W-:Y:S02]  /*85a0*/  SEL R12, R21, R34, !P4 ;  /* 0x00000022150c7207 */ /* 0x000fe40006000000 */
[----:B------:R-:W-:Y:S02]  /*85b0*/  SEL R7, R18, R7, !P2 ;  /* 0x0000000712077207 */ /* 0x000fe40005000000 */
[----:B------:R-:W-:-:S02]  /*85c0*/  SEL R33, R68, R33, !P2 ;  /* 0x0000002144217207 */ /* 0x000fc40005000000 */
[----:B------:R-:W-:Y:S02]  /*85d0*/  SEL R35, R82, R35, !P2 ;  /* 0x0000002352237207 */ /* 0x000fe40005000000 */
[----:B------:R-:W-:Y:S02]  /*85e0*/  SEL R0, RZ, 0xffffffff, P3 ;  /* 0xffffffffff007807 */ /* 0x000fe40001800000 */
[----:B------:R-:W-:Y:S02]  /*85f0*/  SEL R13, R20, R9, !P4 ;  /* 0x00000009140d7207 */ /* 0x000fe40006000000 */
[----:B------:R-:W-:Y:S02]  /*8600*/  SEL R6, R67, R6, !P4 ;  /* 0x0000000643067207 */ /* 0x000fe40006000000 */
[----:B------:R-:W-:Y:S02]  /*8610*/  SEL R8, R81, R8, !P4 ;  /* 0x0000000851087207 */ /* 0x000fe40006000000 */
[----:B------:R-:W-:-:S02]  /*8620*/  ISETP.NE.U32.AND P2, PT, R10, R25, PT ;  /* 0x000000190a00720c */ /* 0x000fc40003f45070 */
[----:B------:R-:W-:Y:S02]  /*8630*/  @!P1 SEL R0, RZ, 0xffffffff, !P6 ;  /* 0xffffffffff009807 */ /* 0x000fe40007000000 */
[----:B------:R-:W-:Y:S02]  /*8640*/  ISETP.GT.U32.AND P3, PT, R10, R25, PT ;  /* 0x000000190a00720c */ /* 0x000fe40003f64070 */
[CC--:B------:R-:W-:Y:S02]  /*8650*/  ISETP.NE.U32.AND P4, PT, R14.reuse, R27.reuse, PT ;  /* 0x0000001b0e00720c */ /* 0x0c0fe40003f85070 */
        /* <DEDUP_REMOVED lines=8> */
[----:B------:R-:W-:-:S02]  /*86e0*/  ISETP.GT.U32.AND P1, PT, R12, R29, PT ;  /* 0x0000001d0c00720c */ /* 0x000fc40003f24070 */
[----:B------:R-:W-:Y:S02]  /*86f0*/  SEL R3, RZ, 0xffffffff, P3 ;  /* 0xffffffffff037807 */ /* 0x000fe40001800000 */
[----:B------:R-:W-:Y:S02]  /*8700*/  SEL R4, RZ, 0xffffffff, P5 ;  /* 0xffffffffff047807 */ /* 0x000fe40002800000 */
[----:B------:R-:W-:Y:S02]  /*8710*/  ISETP.GE.U32.AND P3, PT, R33, R64, PT ;  /* 0x000000402100720c */ /* 0x000fe40003f66070 */
[----:B------:R-:W-:Y:S02]  /*8720*/  ISETP.GE.U32.AND P5, PT, R6, R31, PT ;  /* 0x0000001f0600720c */ /* 0x000fe40003fa6070 */
[----:B------:R-:W-:Y:S02]  /*8730*/  ISETP.GT.AND.EX P1, PT, R13, R28, PT, P1 ;  /* 0x0000001c0d00720c */ /* 0x000fe40003f24310 */
[----:B------:R-:W-:-:S02]  /*8740*/  ISETP.GE.AND.EX P0, PT, R30, R79, PT, P0 ;  /* 0x0000004f1e00720c */ /* 0x000fc40003f06300 */
[----:B------:R-:W-:Y:S02]  /*8750*/  ISETP.GE.AND.EX P3, PT, R35, R78, PT, P3 ;  /* 0x0000004e2300720c */ /* 0x000fe40003f66330 */
[----:B------:R-:W-:Y:S02]  /*8760*/  ISETP.GE.AND.EX P5, PT, R8, R77, PT, P5 ;  /* 0x0000004d0800720c */ /* 0x000fe40003fa6350 */
[----:B------:R-:W-:Y:S02]  /*8770*/  SEL R5, RZ, 0xffffffff, P1 ;  /* 0xffffffffff057807 */ /* 0x000fe40000800000 */
[----:B------:R-:W-:Y:S02]  /*8780*/  @!P2 SEL R3, RZ, 0xffffffff, !P0 ;  /* 0xffffffffff03a807 */ /* 0x000fe40004000000 */
        /* <DEDUP_REMOVED lines=27> */
.L_x_2704:
[----:B------:R-:W0:Y:S01]  /*8940*/  LDCU UR4, c[0x0][0x3a4] ;  /* 0x00007480ff0477ac */ /* 0x000e220008000800 */
[----:B------:R-:W1:Y:S01]  /*8950*/  LDC R0, c[0x0][0x388] ;  /* 0x0000e200ff007b82 */ /* 0x000e620000000800 */
[----:B------:R-:W-:Y:S01]  /*8960*/  BSSY.RECONVERGENT B0, `(.L_x_2712) ;  /* 0x00005a0000007945 */ /* 0x000fe20003800200 */
[----:B------:R-:W-:-:S06]  /*8970*/  IMAD.MOV.U32 R113, RZ, RZ, R99 ;  /* 0x000000ffff717224 */ /* 0x000fcc00078e0063 */
[----:B------:R-:W2:Y:S08]  /*8980*/  LDC R13, c[0x0][0x38c] ;  /* 0x0000e300ff0d7b82 */ /* 0x000eb00000000800 */
[----:B------:R-:W3:Y:S01]  /*8990*/  LDC R66, c[0x0][0x390] ;  /* 0x0000e400ff427b82 */ /* 0x000ee20000000800 */
[----:B0-----:R-:W-:-:S04]  /*89a0*/  IMAD.U32 R104, RZ, RZ, UR4 ;  /* 0x00000004ff687e24 */ /* 0x001fc8000f8e00ff */
[----:B------:R-:W-:-:S03]  /*89b0*/  IMAD R3, R104, 0x3, R99 ;  /* 0x0000000368037824 */ /* 0x000fc600078e0263 */
[----:B------:R-:W0:Y:S01]  /*89c0*/  LDC R78, c[0x0][0x394] ;  /* 0x0000e500ff4e7b82 */ /* 0x000e220000000800 */
[--C-:B-1----:R-:W-:Y:S01]  /*89d0*/  IMAD.MOV.U32 R12, RZ, RZ, R0.reuse ;  /* 0x000000ffff0c7224 */ /* 0x102fe200078e0000 */
[----:B------:R-:W-:Y:S01]  /*89e0*/  ISETP.GE.U32.AND P0, PT, R3, R106, PT ;  /* 0x0000006a0300720c */ /* 0x000fe20003f06070 */
        /* <DEDUP_REMOVED lines=44> */
[--C-:B0-----:R-:W-:Y:S02]  /*8cb0*/  IMAD.MOV.U32 R79, RZ, RZ, R78.reuse ;  /* 0x000000ffff4f7224 */ /* 0x101fe400078e004e */
        /* <DEDUP_REMOVED lines=15> */
[----:B------:R-:W-:-:S13]  /*8db0*/  ISETP.NE.AND P0, PT, R32, RZ, PT ;  /* 0x000000ff2000720c */ /* 0x000fda0003f05270 */
[----:B------:R0:W5:Y:S01]  /*8dc0*/  @!P0 LDG.E.ENL2.256 R28, R24, desc[UR36][R116.64] ;  /* 0xfe0000247418897e */ /* 0x000162000812191c */
        /* <DEDUP_REMOVED lines=62> */
[----:B0-----:R-:W-:-:S07]  /*91b0*/  VIADD R108, R32, 0x1 ;  /* 0x00000001206c7836 */ /* 0x001fce0000000000 */
.L_x_2719:
[----:B0-----:R-:W0:Y:S01]  /*91c0*/  LDCU UR4, c[0x0][0x3a4] ;  /* 0x00007480ff0477ac */ /* 0x001e220008000800 */
[----:B-----5:R-:W-:Y:S02]  /*91d0*/  @!P0 IMAD.MOV.U32 R32, RZ, RZ, R24 ;  /* 0x000000ffff208224 */ /* 0x020fe400078e0018 */
[----:B------:R-:W-:Y:S02]  /*91e0*/  @!P0 IMAD.MOV.U32 R33, RZ, RZ, R25 ;  /* 0x000000ffff218224 */ /* 0x000fe400078e0019 */
[----:B------:R-:W-:Y:S02]  /*91f0*/  @!P0 IMAD.MOV.U32 R34, RZ, RZ, R26 ;  /* 0x000000ffff228224 */ /* 0x000fe400078e001a */
[----:B------:R-:W-:Y:S02]  /*9200*/  @!P0 IMAD.MOV.U32 R35, RZ, RZ, R27 ;  /* 0x000000ffff238224 */ /* 0x000fe400078e001b */
[----:B------:R-:W-:Y:S02]  /*9210*/  @!P0 IMAD.MOV.U32 R36, RZ, RZ, R28 ;  /* 0x000000ffff248224 */ /* 0x000fe400078e001c */
[----:B------:R-:W-:-:S02]  /*9220*/  @!P0 IMAD.MOV.U32 R37, RZ, RZ, R29 ;  /* 0x000000ffff258224 */ /* 0x000fc400078e001d */
[--C-:B------:R-:W-:Y:S02]  /*9230*/  @!P0 IMAD.MOV.U32 R38, RZ, RZ, R30.reuse ;  /* 0x000000ffff268224 */ /* 0x100fe400078e001e */
[--C-:B------:R-:W-:Y:S02]  /*9240*/  @!P0 IMAD.MOV.U32 R39, RZ, RZ, R31.reuse ;  /* 0x000000ffff278224 */ /* 0x100fe400078e001f */
        /* <DEDUP_REMOVED lines=23> */
[----:B------:R-:W-:Y:S01]  /*93c0*/  @!P0 IMAD.MOV.U32 R61, RZ, RZ, R25 ;  /* 0x000000ffff3d8224 */ /* 0x000fe200078e0019 */
[----:B0-----:R-:W-:Y:S06]  /*93d0*/  @!P0 BRA `(.L_x_2714) ;  /* 0x0000003c00f88947 */ /* 0x001fec0003800000 */
[----:B------:R-:W0:Y:S01]  /*93e0*/  LDCU.64 UR30, c[0x0][0x3e0] ;  /* 0x00007c00ff1e77ac */ /* 0x000e220008000a00 */
        /* <DEDUP_REMOVED lines=294> */
.L_x_2715:
        /* <DEDUP_REMOVED lines=241> */
.L_x_2716:
        /* <DEDUP_REMOVED lines=241> */
.L_x_2717:
        /* <DEDUP_REMOVED lines=241> */
.L_x_2718:
[----:B------:R-:W-:-:S04]  /*d380*/  LOP3.LUT R33, R36, 0xffffffe0, RZ, 0xc0, !PT ;  /* 0xffffffe024217812 */ /* 0x000fc800078ec0ff */
[----:B------:R-:W-:-:S05]  /*d390*/  IADD3 R32, P1, PT, R33, R116, RZ ;  /* 0x0000007421207210 */ /* 0x000fca0007f3e0ff */
[----:B------:R-:W-:-:S06]  /*d3a0*/  IMAD.X R33, RZ, RZ, R117, P1 ;  /* 0x000000ffff217224 */ /* 0x000fcc00008e0675 */
[----:B------:R-:W5:Y:S02]  /*d3b0*/  LDG.E.ENL2.256 R36, R32, desc[UR36][R32.64] ;  /* 0xfe0000242020797e */ /* 0x000f640008121924 */
.L_x_2714:
[CC--:B-----5:R-:W-:Y:S02]  /*d3c0*/  ISETP.NE.U32.AND P2, PT, R111.reuse, R60.reuse, PT ;  /* 0x0000003c6f00720c */ /* 0x0e0fe40003f45070 */
[----:B------:R-:W-:Y:S02]  /*d3d0*/  ISETP.GT.U32.AND P3, PT, R111, R60, PT ;  /* 0x0000003c6f00720c */ /* 0x000fe40003f64070 */
[----:B------:R-:W-:Y:S02]  /*d3e0*/  ISETP.NE.AND.EX P2, PT, R100, R61, PT, P2 ;  /* 0x0000003d6400720c */ /* 0x000fe40003f45320 */
[----:B------:R-:W-:Y:S02]  /*d3f0*/  ISETP.GE.U32.AND P1, PT, R98, R113, PT ;  /* 0x000000716200720c */ /* 0x000fe40003f26070 */
[----:B------:R-:W-:Y:S02]  /*d400*/  ISETP.GT.AND.EX P3, PT, R100, R61, PT, P3 ;  /* 0x0000003d6400720c */ /* 0x000fe40003f64330 */
[----:B------:R-:W-:-:S02]  /*d410*/  ISETP.GE.AND.EX P1, PT, R96, RZ, PT, P1 ;  /* 0x000000ff6000720c */ /* 0x000fc40003f26310 */
[----:B------:R-:W-:Y:S02]  /*d420*/  SEL R104, RZ, 0xffffffff, P3 ;  /* 0xffffffffff687807 */ /* 0x000fe40001800000 */
[----:B------:R-:W-:Y:S02]  /*d430*/  ISETP.GT.U32.AND P4, PT, R109, R62, PT ;  /* 0x0000003e6d00720c */ /* 0x000fe40003f84070 */
[----:B------:R-:W-:Y:S02]  /*d440*/  ISETP.GT.U32.AND P5, PT, R101, R56, PT ;  /* 0x000000386500720c */ /* 0x000fe40003fa4070 */
[----:B------:R-:W-:Y:S02]  /*d450*/  @!P2 SEL R104, RZ, 0xffffffff, !P1 ;  /* 0xffffffffff68a807 */ /* 0x000fe40004800000 */
[----:B------:R-:W-:Y:S02]  /*d460*/  ISETP.NE.U32.AND P2, PT, R109, R62, PT ;  /* 0x0000003e6d00720c */ /* 0x000fe40003f45070 */
[----:B------:R-:W-:-:S02]  /*d470*/  ISETP.NE.U32.AND P1, PT, R101, R56, PT ;  /* 0x000000386500720c */ /* 0x000fc40003f25070 */
[CC--:B------:R-:W-:Y:S02]  /*d480*/  ISETP.NE.AND.EX P2, PT, R107.reuse, R63.reuse, PT, P2 ;  /* 0x0000003f6b00720c */ /* 0x0c0fe40003f45320 */
[----:B------:R-:W-:Y:S02]  /*d490*/  LOP3.LUT R124, R124, 0xffffffef, RZ, 0xc0, !PT ;  /* 0xffffffef7c7c7812 */ /* 0x000fe400078ec0ff */
[----:B------:R-:W-:Y:S02]  /*d4a0*/  LOP3.LUT R104, R104, 0x1, RZ, 0xc0, !PT ;  /* 0x0000000168687812 */ /* 0x000fe400078ec0ff */
[----:B------:R-:W-:Y:S02]  /*d4b0*/  ISETP.GT.AND.EX P4, PT, R107, R63, PT, P4 ;  /* 0x0000003f6b00720c */ /* 0x000fe40003f84340 */
[CC--:B------:R-:W-:Y:S02]  /*d4c0*/  ISETP.NE.AND.EX P1, PT, R94.reuse, R57.reuse, PT, P1 ;  /* 0x000000395e00720c */ /* 0x0c0fe40003f25310 */
[----:B------:R-:W-:-:S02]  /*d4d0*/  ISETP.GT.AND.EX P5, PT, R94, R57, PT, P5 ;  /* 0x000000395e00720c */ /* 0x000fc40003fa4350 */
[-C--:B------:R-:W-:Y:S02]  /*d4e0*/  ISETP.GE.U32.AND P3, PT, R105, R113.reuse, PT ;  /* 0x000000716900720c */ /* 0x080fe40003f66070 */
[----:B------:R-:W-:Y:S02]  /*d4f0*/  @P0 LOP3.LUT R124, R124, 0x10, RZ, 0xfc, !PT ;  /* 0x000000107c7c0812 */ /* 0x000fe400078efcff */
[----:B------:R-:W-:Y:S02]  /*d500*/  ISETP.NE.U32.AND P0, PT, R104, 0x1, PT ;  /* 0x000000016800780c */ /* 0x000fe40003f05070 */
[----:B------:R-:W-:Y:S02]  /*d510*/  SEL R104, RZ, 0xffffffff, P4 ;  /* 0xffffffffff687807 */ /* 0x000fe40002000000 */
[----:B------:R-:W-:Y:S02]  /*d520*/  SEL R106, RZ, 0xffffffff, P5 ;  /* 0xffffffffff6a7807 */ /* 0x000fe40002800000 */
[----:B------:R-:W-:-:S02]  /*d530*/  ISETP.GE.U32.AND P4, PT, R92, R113, PT ;  /* 0x000000715c00720c */ /* 0x000fc40003f86070 */
[----:B------:R-:W-:Y:S02]  /*d540*/  ISETP.GE.AND.EX P3, PT, R103, RZ, PT, P3 ;  /* 0x000000ff6700720c */ /* 0x000fe40003f66330 */
[-C--:B------:R-:W-:Y:S02]  /*d550*/  ISETP.NE.U32.AND P5, PT, R99, R58.reuse, PT ;  /* 0x0000003a6300720c */ /* 0x080fe40003fa5070 */
[----:B------:R-:W-:Y:S02]  /*d560*/  ISETP.GE.AND.EX P4, PT, R90, RZ, PT, P4 ;  /* 0x000000ff5a00720c */ /* 0x000fe40003f86340 */
[----:B------:R-:W-:Y:S02]  /*d570*/  @!P2 SEL R104, RZ, 0xffffffff, !P3 ;  /* 0xffffffffff68a807 */ /* 0x000fe40005800000 */
[----:B------:R-:W-:Y:S02]  /*d580*/  ISETP.NE.AND.EX P5, PT, R97, R59, PT, P5 ;  /* 0x0000003b6100720c */ /* 0x000fe40003fa5350 */
[----:B------:R-:W-:-:S02]  /*d590*/  ISETP.GT.U32.AND P2, PT, R99, R58, PT ;  /* 0x0000003a6300720c */ /* 0x000fc40003f44070 */
[----:B------:R-:W-:Y:S02]  /*d5a0*/  @!P1 SEL R106, RZ, 0xffffffff, !P4 ;  /* 0xffffffffff6a9807 */ /* 0x000fe40006000000 */
[----:B------:R-:W-:Y:S02]  /*d5b0*/  LOP3.LUT R104, R104, 0x1, RZ, 0xc0, !PT ;  /* 0x0000000168687812 */ /* 0x000fe400078ec0ff */
[----:B------:R-:W-:Y:S02]  /*d5c0*/  ISETP.GE.U32.AND P1, PT, R95, R113, PT ;  /* 0x000000715f00720c */ /* 0x000fe40003f26070 */
[----:B------:R-:W-:Y:S02]  /*d5d0*/  ISETP.GT.AND.EX P2, PT, R97, R59, PT, P2 ;  /* 0x0000003b6100720c */ /* 0x000fe40003f44320 */
[----:B------:R-:W-:Y:S01]  /*d5e0*/  ISETP.NE.U32.AND P6, PT, R104, 0x1, PT ;  /* 0x000000016800780c */ /* 0x000fe20003fc5070 */
[----:B------:R-:W-:Y:S01]  /*d5f0*/  IMAD.U32 R104, RZ, RZ, UR4 ;  /* 0x00000004ff687e24 */ /* 0x000fe2000f8e00ff */
[----:B------:R-:W-:Y:S01]  /*d600*/  ISETP.GE.AND.EX P1, PT, R93, RZ, PT, P1 ;  /* 0x000000ff5d00720c */ /* 0x000fe20003f26310 */
[----:B------:R-:W1:Y:S01]  /*d610*/  LDCU UR4, c[0x0][0x39c] ;  /* 0x00007380ff0477ac */ /* 0x000e620008000800 */
[----:B------:R-:W-:Y:S01]  /*d620*/  SEL R120, RZ, 0xffffffff, P2 ;  /* 0xffffffffff787807 */ /* 0x000fe20001000000 */
[----:B------:R-:W-:Y:S01]  /*d630*/  IMAD.IADD R119, R113, 0x1, R104 ;  /* 0x0000000171777824 */ /* 0x000fe200078e0268 */
[----:B------:R-:W-:-:S02]  /*d640*/  ISETP.NE.U32.AND P2, PT, R91, R52, PT ;  /* 0x000000345b00720c */ /* 0x000fc40003f45070 */
[----:B------:R-:W-:Y:S01]  /*d650*/  ISETP.GT.U32.AND P3, PT, R91, R52, PT ;  /* 0x000000345b00720c */ /* 0x000fe20003f64070 */
[----:B------:R-:W-:Y:S01]  /*d660*/  IMAD.IADD R121, R104, 0x1, R119 ;  /* 0x0000000168797824 */ /* 0x000fe200078e0277 */
[----:B------:R-:W-:Y:S02]  /*d670*/  @!P5 SEL R120, RZ, 0xffffffff, !P1 ;  /* 0xffffffffff78d807 */ /* 0x000fe40004800000 */
[CC--:B------:R-:W-:Y:S02]  /*d680*/  ISETP.NE.AND.EX P1, PT, R65.reuse, R53.reuse, PT, P2 ;  /* 0x000000354100720c */ /* 0x0c0fe40003f25320 */
[----:B------:R-:W-:Y:S02]  /*d690*/  ISETP.GT.AND.EX P3, PT, R65, R53, PT, P3 ;  /* 0x000000354100720c */ /* 0x000fe40003f64330 */
[----:B------:R-:W-:Y:S02]  /*d6a0*/  ISETP.GE.U32.AND P2, PT, R77, R119, PT ;  /* 0x000000774d00720c */ /* 0x000fe40003f46070 */
[----:B------:R-:W-:-:S02]  /*d6b0*/  SEL R125, RZ, 0xffffffff, P3 ;  /* 0xffffffffff7d7807 */ /* 0x000fc40001800000 */
[-C--:B------:R-:W-:Y:S02]  /*d6c0*/  ISETP.NE.U32.AND P3, PT, R0, R54.reuse, PT ;  /* 0x000000360000720c */ /* 0x080fe40003f65070 */
[----:B------:R-:W-:Y:S02]  /*d6d0*/  ISETP.GE.AND.EX P2, PT, R89, RZ, PT, P2 ;  /* 0x000000ff5900720c */ /* 0x000fe40003f46320 */
[----:B------:R-:W-:Y:S02]  /*d6e0*/  ISETP.NE.AND.EX P3, PT, R64, R55, PT, P3 ;  /* 0x000000374000720c */ /* 0x000fe40003f65330 */
[----:B------:R-:W-:Y:S02]  /*d6f0*/  @!P1 SEL R125, RZ, 0xffffffff, !P2 ;  /* 0xffffffffff7d9807 */ /* 0x000fe40005000000 */
[----:B------:R-:W-:Y:S02]  /*d700*/  ISETP.GT.U32.AND P1, PT, R0, R54, PT ;  /* 0x000000360000720c */ /* 0x000fe40003f24070 */
[----:B------:R-:W-:-:S02]  /*d710*/  ISETP.GE.U32.AND P2, PT, R76, R119, PT ;  /* 0x000000774c00720c */ /* 0x000fc40003f46070 */
[----:B------:R-:W-:Y:S02]  /*d720*/  ISETP.GT.AND.EX P1, PT, R64, R55, PT, P1 ;  /* 0x000000374000720c */ /* 0x000fe40003f24310 */
[----:B------:R-:W-:Y:S02]  /*d730*/  ISETP.GE.AND.EX P2, PT, R88, RZ, PT, P2 ;  /* 0x000000ff5800720c */ /* 0x000fe40003f46320 */
[----:B------:R-:W-:Y:S02]  /*d740*/  SEL R123, RZ, 0xffffffff, P1 ;  /* 0xffffffffff7b7807 */ /* 0x000fe40000800000 */
[CC--:B------:R-:W-:Y:S02]  /*d750*/  ISETP.NE.U32.AND P1, PT, R3.reuse, R48.reuse, PT ;  /* 0x000000300300720c */ /* 0x0c0fe40003f25070 */
[----:B------:R-:W-:Y:S02]  /*d760*/  @!P3 SEL R123, RZ, 0xffffffff, !P2 ;  /* 0xffffffffff7bb807 */ /* 0x000fe40005000000 */
[----:B------:R-:W-:-:S02]  /*d770*/  ISETP.GT.U32.AND P3, PT, R3, R48, PT ;  /* 0x000000300300720c */ /* 0x000fc40003f64070 */
[----:B------:R-:W-:Y:S02]  /*d780*/  LOP3.LUT R124, R124, 0xfffffff7, RZ, 0xc0, !PT ;  /* 0xfffffff77c7c7812 */ /* 0x000fe400078ec0ff */
[----:B------:R-:W-:Y:S02]  /*d790*/  LOP3.LUT R106, R106, 0x1, RZ, 0xc0, !PT ;  /* 0x000000016a6a7812 */ /* 0x000fe400078ec0ff */
[CC--:B------:R-:W-:Y:S02]  /*d7a0*/  ISETP.NE.AND.EX P1, PT, R23.reuse, R49.reuse, PT, P1 ;  /* 0x000000311700720c */ /* 0x0c0fe40003f25310 */
[----:B------:R-:W-:Y:S02]  /*d7b0*/  ISETP.GT.AND.EX P3, PT, R23, R49, PT, P3 ;  /* 0x000000311700720c */ /* 0x000fe40003f64330 */
[----:B------:R-:W-:Y:S02]  /*d7c0*/  @P0 LOP3.LUT R124, R124, 0x8, RZ, 0xfc, !PT ;  /* 0x000000087c7c0812 */ /* 0x000fe400078efcff */
[----:B------:R-:W-:-:S02]  /*d7d0*/  ISETP.NE.U32.AND P0, PT, R106, 0x1, PT ;  /* 0x000000016a00780c */ /* 0x000fc40003f05070 */
[----:B------:R-:W-:Y:S02]  /*d7e0*/  ISETP.GE.U32.AND P2, PT, R75, R119, PT ;  /* 0x000000774b00720c */ /* 0x000fe40003f46070 */
[----:B------:R-:W-:Y:S02]  /*d7f0*/  SEL R106, RZ, 0xffffffff, P3 ;  /* 0xffffffffff6a7807 */ /* 0x000fe40001800000 */
[----:B------:R-:W-:Y:S02]  /*d800*/  ISETP.NE.U32.AND P3, PT, R4, R50, PT ;  /* 0x000000320400720c */ /* 0x000fe40003f65070 */
[----:B------:R-:W-:Y:S02]  /*d810*/  ISETP.GE.AND.EX P2, PT, R87, RZ, PT, P2 ;  /* 0x000000ff5700720c */ /* 0x000fe40003f46320 */
[----:B------:R-:W-:Y:S02]  /*d820*/  ISETP.NE.AND.EX P3, PT, R22, R51, PT, P3 ;  /* 0x000000331600720c */ /* 0x000fe40003f65330 */
[----:B------:R-:W-:-:S02]  /*d830*/  @!P1 SEL R106, RZ, 0xffffffff, !P2 ;  /* 0xffffffffff6a9807 */ /* 0x000fc40005000000 */
[----:B------:R-:W-:Y:S02]  /*d840*/  ISETP.GT.U32.AND P1, PT, R4, R50, PT ;  /* 0x000000320400720c */ /* 0x000fe40003f24070 */
[----:B------:R-:W-:Y:S02]  /*d850*/  ISETP.GE.U32.AND P2, PT, R74, R119, PT ;  /* 0x000000774a00720c */ /* 0x000fe40003f46070 */
[----:B------:R-:W-:Y:S02]  /*d860*/  ISETP.GT.AND.EX P1, PT, R22, R51, PT, P1 ;  /* 0x000000331600720c */ /* 0x000fe40003f24310 */
[----:B------:R-:W-:Y:S02]  /*d870*/  ISETP.GE.AND.EX P2, PT, R86, RZ, PT, P2 ;  /* 0x000000ff5600720c */ /* 0x000fe40003f46320 */
[----:B------:R-:W-:Y:S02]  /*d880*/  SEL R110, RZ, 0xffffffff, P1 ;  /* 0xffffffffff6e7807 */ /* 0x000fe40000800000 */
[----:B------:R-:W-:-:S02]  /*d890*/  ISETP.NE.U32.AND P1, PT, R5, R44, PT ;  /* 0x0000002c0500720c */ /* 0x000fc40003f25070 */
[----:B------:R-:W-:Y:S02]  /*d8a0*/  @!P3 SEL R110, RZ, 0xffffffff, !P2 ;  /* 0xffffffffff6eb807 */ /* 0x000fe40005000000 */
[----:B------:R-:W-:Y:S02]  /*d8b0*/  ISETP.GT.U32.AND P3, PT, R5, R44, PT ;  /* 0x0000002c0500720c */ /* 0x000fe40003f64070 */
        /* <DEDUP_REMOVED lines=13> */
[----:B------:R-:W-:Y:S02]  /*d990*/  @!P3 SEL R118, RZ, 0xffffffff, !P2 ;  /* 0xffffffffff76b807 */ /* 0x000fe40005000000 */
[CC--:B------:R-:W-:Y:S02]  /*d9a0*/  ISETP.NE.U32.AND P1, PT, R7.reuse, R40.reuse, PT ;  /* 0x000000280700720c */ /* 0x0c0fe40003f25070 */
[----:B------:R-:W-:-:S02]  /*d9b0*/  ISETP.GT.U32.AND P2, PT, R7, R40, PT ;  /* 0x000000280700720c */ /* 0x000fc40003f44070 */
[----:B------:R-:W-:Y:S02]  /*d9c0*/  LOP3.LUT R120, R120, 0x1, RZ, 0xc0, !PT ;  /* 0x0000000178787812 */ /* 0x000fe400078ec0ff */
[CC--:B------:R-:W-:Y:S02]  /*d9d0*/  ISETP.NE.AND.EX P1, PT, R19.reuse, R41.reuse, PT, P1 ;  /* 0x000000291300720c */ /* 0x0c0fe40003f25310 */
[----:B------:R-:W-:Y:S02]  /*d9e0*/  ISETP.GT.AND.EX P2, PT, R19, R41, PT, P2 ;  /* 0x000000291300720c */ /* 0x000fe40003f44320 */
[----:B------:R-:W-:Y:S02]  /*d9f0*/  ISETP.NE.U32.AND P4, PT, R120, 0x1, PT ;  /* 0x000000017800780c */ /* 0x000fe40003f85070 */
[----:B------:R-:W-:Y:S02]  /*da00*/  SEL R120, RZ, 0xffffffff, P2 ;  /* 0xffffffffff787807 */ /* 0x000fe40001000000 */
[----:B------:R-:W-:-:S02]  /*da10*/  ISETP.GE.U32.AND P2, PT, R71, R121, PT ;  /* 0x000000794700720c */ /* 0x000fc40003f46070 */
[----:B------:R-:W-:Y:S02]  /*da20*/  LOP3.LUT R124, R124, 0xfffffffb, RZ, 0xc0, !PT ;  /* 0xfffffffb7c7c7812 */ /* 0x000fe400078ec0ff */
[----:B------:R-:W-:Y:S02]  /*da30*/  ISETP.GE.AND.EX P2, PT, R83, RZ, PT, P2 ;  /* 0x000000ff5300720c */ /* 0x000fe40003f46320 */
[----:B------:R-:W-:Y:S02]  /*da40*/  @P6 LOP3.LUT R124, R124, 0x4, RZ, 0xfc, !PT ;  /* 0x000000047c7c6812 */ /* 0x000fe400078efcff */
[----:B------:R-:W-:Y:S02]  /*da50*/  @!P1 SEL R120, RZ, 0xffffffff, !P2 ;  /* 0xffffffffff789807 */ /* 0x000fe40005000000 */
[CC--:B------:R-:W-:Y:S02]  /*da60*/  ISETP.NE.U32.AND P1, PT, R8.reuse, R42.reuse, PT ;  /* 0x0000002a0800720c */ /* 0x0c0fe40003f25070 */
[----:B------:R-:W-:-:S02]  /*da70*/  ISETP.GT.U32.AND P2, PT, R8, R42, PT ;  /* 0x0000002a0800720c */ /* 0x000fc40003f44070 */
[CC--:B------:R-:W-:Y:S02]  /*da80*/  ISETP.NE.AND.EX P1, PT, R18.reuse, R43.reuse, PT, P1 ;  /* 0x0000002b1200720c */ /* 0x0c0fe40003f25310 */
[----:B------:R-:W-:Y:S02]  /*da90*/  ISETP.GT.AND.EX P2, PT, R18, R43, PT, P2 ;  /* 0x0000002b1200720c */ /* 0x000fe40003f44320 */
[----:B------:R-:W-:Y:S02]  /*daa0*/  LOP3.LUT P5, RZ, R124, 0x8, RZ, 0xc0, !PT ;  /* 0x000000087cff7812 */ /* 0x000fe400078ac0ff */
[----:B------:R-:W-:Y:S02]  /*dab0*/  SEL R122, RZ, 0xffffffff, P2 ;  /* 0xffffffffff7a7807 */ /* 0x000fe40001000000 */
[----:B------:R-:W-:Y:S02]  /*dac0*/  ISETP.GE.U32.AND P2, PT, R70, R121, PT ;  /* 0x000000794600720c */ /* 0x000fe40003f46070 */
[----:B------:R-:W-:-:S02]  /*dad0*/  SEL R98, R113, R98, !P5 ;  /* 0x0000006271627207 */ /* 0x000fc40006800000 */
[----:B------:R-:W-:Y:S02]  /*dae0*/  ISETP.GE.AND.EX P2, PT, R82, RZ, PT, P2 ;  /* 0x000000ff5200720c */ /* 0x000fe40003f46320 */
[----:B------:R-:W-:Y:S02]  /*daf0*/  SEL R105, R113, R105, !P6 ;  /* 0x0000006971697207 */ /* 0x000fe40007000000 */
[----:B------:R-:W-:Y:S02]  /*db00*/  @!P1 SEL R122, RZ, 0xffffffff, !P2 ;  /* 0xffffffffff7a9807 */ /* 0x000fe40005000000 */
[----:B------:R-:W-:Y:S02]  /*db10*/  ISETP.GT.U32.AND P1, PT, R9, R32, PT ;  /* 0x000000200900720c */ /* 0x000fe40003f24070 */
[----:B------:R-:W-:Y:S02]  /*db20*/  SEL R92, R113, R92, !P0 ;  /* 0x0000005c715c7207 */ /* 0x000fe40004000000 */
[----:B------:R-:W-:-:S02]  /*db30*/  ISETP.GT.AND.EX P1, PT, R15, R33, PT, P1 ;  /* 0x000000210f00720c */ /* 0x000fc40003f24310 */
[----:B------:R-:W-:Y:S02]  /*db40*/  SEL R95, R113, R95, !P4 ;  /* 0x0000005f715f7207 */ /* 0x000fe40006000000 */
[----:B------:R-:W-:Y:S02]  /*db50*/  SEL R113, RZ, 0xffffffff, P1 ;  /* 0xffffffffff717807 */ /* 0x000fe40000800000 */
[----:B------:R-:W-:Y:S02]  /*db60*/  LOP3.LUT R123, R123, 0x1, RZ, 0xc0, !PT ;  /* 0x000000017b7b7812 */ /* 0x000fe400078ec0ff */
[----:B------:R-:W-:Y:S02]  /*db70*/  ISETP.NE.U32.AND P1, PT, R9, R32, PT ;  /* 0x000000200900720c */ /* 0x000fe40003f25070 */
[----:B------:R-:W-:Y:S01]  /*db80*/  ISETP.NE.U32.AND P2, PT, R123, 0x1, PT ;  /* 0x000000017b00780c */ /* 0x000fe20003f45070 */
[----:B------:R-:W-:Y:S01]  /*db90*/  IMAD.IADD R123, R121, 0x1, R104 ;  /* 0x00000001797b7824 */ /* 0x000fe200078e0268 */
[----:B------:R-:W-:-:S02]  /*dba0*/  ISETP.NE.AND.EX P1, PT, R15, R33, PT, P1 ;  /* 0x000000210f00720c */ /* 0x000fc40003f25310 */
[----:B------:R-:W-:Y:S02]  /*dbb0*/  LOP3.LUT R106, R106, 0x1, RZ, 0xc0, !PT ;  /* 0x000000016a6a7812 */ /* 0x000fe400078ec0ff */
[-C--:B------:R-:W-:Y:S02]  /*dbc0*/  ISETP.GE.U32.AND P5, PT, R69, R123.reuse, PT ;  /* 0x0000007b4500720c */ /* 0x080fe40003fa6070 */
[----:B------:R-:W-:Y:S02]  /*dbd0*/  LOP3.LUT R124, R124, 0xffffffdf, RZ, 0xc0, !PT ;  /* 0xffffffdf7c7c7812 */ /* 0x000fe400078ec0ff */
[----:B------:R-:W-:Y:S02]  /*dbe0*/  ISETP.GE.AND.EX P5, PT, R81, RZ, PT, P5 ;  /* 0x000000ff5100720c */ /* 0x000fe40003fa6350 */
[----:B------:R-:W-:Y:S02]  /*dbf0*/  ISETP.GE.U32.AND P6, PT, R68, R123, PT ;  /* 0x0000007b4400720c */ /* 0x000fe40003fc6070 */
[----:B------:R-:W-:-:S02]  /*dc00*/  @P0 LOP3.LUT R124, R124, 0x20, RZ, 0xfc, !PT ;  /* 0x000000207c7c0812 */ /* 0x000fc400078efcff */
[----:B------:R-:W-:Y:S02]  /*dc10*/  @!P1 SEL R113, RZ, 0xffffffff, !P5 ;  /* 0xffffffffff719807 */ /* 0x000fe40006800000 */
[----:B------:R-:W-:Y:S02]  /*dc20*/  ISETP.GT.U32.AND P5, PT, R10, R34, PT ;  /* 0x000000220a00720c */ /* 0x000fe40003fa4070 */
[----:B------:R-:W-:Y:S02]  /*dc30*/  ISETP.NE.U32.AND P1, PT, R106, 0x1, PT ;  /* 0x000000016a00780c */ /* 0x000fe40003f25070 */
[----:B------:R-:W-:Y:S02]  /*dc40*/  ISETP.GT.AND.EX P5, PT, R16, R35, PT, P5 ;  /* 0x000000231000720c */ /* 0x000fe40003fa4350 */
[----:B------:R-:W-:Y:S02]  /*dc50*/  ISETP.GE.AND.EX P6, PT, R80, RZ, PT, P6 ;  /* 0x000000ff5000720c */ /* 0x000fe40003fc6360 */
[----:B------:R-:W-:-:S02]  /*dc60*/  SEL R106, RZ, 0xffffffff, P5 ;  /* 0xffffffffff6a7807 */ /* 0x000fc40002800000 */
[----:B------:R-:W-:Y:S02]  /*dc70*/  ISETP.NE.U32.AND P5, PT, R10, R34, PT ;  /* 0x000000220a00720c */ /* 0x000fe40003fa5070 */
[----:B------:R-:W-:Y:S02]  /*dc80*/  LOP3.LUT P0, RZ, R124, 0x8, RZ, 0xc0, !PT ;  /* 0x000000087cff7812 */ /* 0x000fe4000780c0ff */
[----:B------:R-:W-:Y:S02]  /*dc90*/  ISETP.NE.AND.EX P5, PT, R16, R35, PT, P5 ;  /* 0x000000231000720c */ /* 0x000fe40003fa5350 */
[----:B------:R-:W-:Y:S02]  /*dca0*/  LOP3.LUT R110, R110, 0x1, RZ, 0xc0, !PT ;  /* 0x000000016e6e7812 */ /* 0x000fe400078ec0ff */
[----:B------:R-:W-:Y:S02]  /*dcb0*/  LOP3.LUT R124, R124, 0xffffffbf, RZ, 0xc0, !PT ;  /* 0xffffffbf7c7c7812 */ /* 0x000fe400078ec0ff */
[----:B------:R-:W-:-:S02]  /*dcc0*/  LOP3.LUT R125, R125, 0x1, RZ, 0xc0, !PT ;  /* 0x000000017d7d7812 */ /* 0x000fc400078ec0ff */
[----:B------:R-:W-:Y:S02]  /*dcd0*/  SEL R76, R119, R76, !P2 ;  /* 0x0000004c774c7207 */ /* 0x000fe40005000000 */
[----:B------:R-:W-:Y:S02]  /*dce0*/  ISETP.NE.U32.AND P3, PT, R125, 0x1, PT ;  /* 0x000000017d00780c */ /* 0x000fe40003f65070 */
[----:B------:R-:W-:Y:S02]  /*dcf0*/  @P0 LOP3.LUT R124, R124, 0x40, RZ, 0xfc, !PT ;  /* 0x000000407c7c0812 */ /* 0x000fe400078efcff */
[----:B------:R-:W-:Y:S02]  /*dd00*/  @!P5 SEL R106, RZ, 0xffffffff, !P6 ;  /* 0xffffffffff6ad807 */ /* 0x000fe40007000000 */
[----:B------:R-:W-:Y:S02]  /*dd10*/  ISETP.GT.U32.AND P6, PT, R11, R36, PT ;  /* 0x000000240b00720c */ /* 0x000fe40003fc4070 */
[----:B------:R-:W-:-:S02]  /*dd20*/  ISETP.NE.U32.AND P5, PT, R110, 0x1, PT ;  /* 0x000000016e00780c */ /* 0x000fc40003fa5070 */
[----:B------:R-:W-:Y:S02]  /*dd30*/  ISETP.GT.AND.EX P6, PT, R13, R37, PT, P6 ;  /* 0x000000250d00720c */ /* 0x000fe40003fc4360 */
        /* <DEDUP_REMOVED lines=8> */
[----:B------:R-:W-:Y:S02]  /*ddc0*/  LOP3.LUT R118, R118, 0x1, RZ, 0xc0, !PT ;  /* 0x0000000176767812 */ /* 0x000fe400078ec0ff */
[----:B------:R-:W-:Y:S02]  /*ddd0*/  LOP3.LUT R113, R113, 0x1, RZ, 0xc0, !PT ;  /* 0x0000000171717812 */ /* 0x000fe400078ec0ff */
[----:B------:R-:W-:-:S02]  /*dde0*/  SEL R99, R58, R99, !P4 ;  /* 0x000000633a637207 */ /* 0x000fc40006000000 */
[----:B------:R-:W-:Y:S02]  /*ddf0*/  @!P0 SEL R110, RZ, 0xffffffff, !P6 ;  /* 0xffffffffff6e8807 */ /* 0x000fe40007000000 */
[----:B------:R-:W-:Y:S02]  /*de00*/  ISETP.GT.U32.AND P6, PT, R12, R38, PT ;  /* 0x000000260c00720c */ /* 0x000fe40003fc4070 */
[----:B------:R-:W-:Y:S02]  /*de10*/  SEL R97, R59, R97, !P4 ;  /* 0x000000613b617207 */ /* 0x000fe40006000000 */
[----:B------:R-:W-:Y:S02]  /*de20*/  ISETP.GT.AND.EX P6, PT, R14, R39, PT, P6 ;  /* 0x000000270e00720c */ /* 0x000fe40003fc4360 */
[----:B------:R-:W-:Y:S02]  /*de30*/  SEL R93, R93, RZ, P4 ;  /* 0x000000ff5d5d7207 */ /* 0x000fe40002000000 */
[----:B------:R-:W-:-:S02]  /*de40*/  SEL R119, RZ, 0xffffffff, P6 ;  /* 0xffffffffff777807 */ /* 0x000fc40003000000 */
[----:B------:R-:W-:Y:S02]  /*de50*/  ISETP.NE.U32.AND P6, PT, R12, R38, PT ;  /* 0x000000260c00720c */ /* 0x000fe40003fc5070 */
[----:B------:R-:W-:Y:S02]  /*de60*/  ISETP.NE.U32.AND P4, PT, R118, 0x1, PT ;  /* 0x000000017600780c */ /* 0x000fe40003f85070 */
[----:B------:R-:W-:Y:S02]  /*de70*/  ISETP.NE.AND.EX P0, PT, R14, R39, PT, P6 ;  /* 0x000000270e00720c */ /* 0x000fe40003f05360 */
[----:B------:R-:W-:Y:S02]  /*de80*/  ISETP.GE.U32.AND P6, PT, R66, R123, PT ;  /* 0x0000007b4200720c */ /* 0x000fe40003fc6070 */
[----:B------:R-:W-:Y:S02]  /*de90*/  SEL R3, R48, R3, !P1 ;  /* 0x0000000330037207 */ /* 0x000fe40004800000 */
[----:B------:R-:W-:-:S02]  /*dea0*/  ISETP.GE.AND.EX P6, PT, R78, RZ, PT, P6 ;  /* 0x000000ff4e00720c */ /* 0x000fc40003fc6360 */
[----:B------:R-:W-:Y:S02]  /*deb0*/  SEL R23, R49, R23, !P1 ;  /* 0x0000001731177207 */ /* 0x000fe40004800000 */
[----:B------:R-:W-:Y:S02]  /*dec0*/  SEL R87, R87, RZ, P1 ;  /* 0x000000ff57577207 */ /* 0x000fe40000800000 */
[----:B------:R-:W-:Y:S01]  /*ded0*/  ISETP.NE.U32.AND P1, PT, R113, 0x1, PT ;  /* 0x000000017100780c */ /* 0x000fe20003f25070 */
[----:B------:R-:W-:Y:S01]  /*dee0*/  IMAD.IADD R113, R123, 0x1, R104 ;  /* 0x000000017b717824 */ /* 0x000fe200078e0268 */
[----:B------:R-:W-:Y:S02]  /*def0*/  @!P0 SEL R119, RZ, 0xffffffff, !P6 ;  /* 0xffffffffff778807 */ /* 0x000fe40007000000 */
[----:B------:R-:W-:Y:S02]  /*df00*/  LOP3.LUT R106, R106, 0x1, RZ, 0xc0, !PT ;  /* 0x000000016a6a7812 */ /* 0x000fe400078ec0ff */
[----:B------:R-:W-:-:S02]  /*df10*/  LOP3.LUT R119, R119, 0x1, RZ, 0xc0, !PT ;  /* 0x0000000177777812 */ /* 0x000fc400078ec0ff */
[----:B------:R-:W-:Y:S02]  /*df20*/  LOP3.LUT R120, R120, 0x1, RZ, 0xc0, !PT ;  /* 0x0000000178787812 */ /* 0x000fe400078ec0ff */
        /* <DEDUP_REMOVED lines=10> */
[----:B------:R-:W-:Y:S01]  /*dfd0*/  ISETP.NE.U32.AND P5, PT, R106, 0x1, PT ;  /* 0x000000016a00780c */ /* 0x000fe20003fa5070 */
[----:B-1----:R-:W-:Y:S01]  /*dfe0*/  IMAD.U32 R106, RZ, RZ, UR4 ;  /* 0x00000004ff6a7e24 */ /* 0x002fe2000f8e00ff */
[----:B------:R-:W-:Y:S01]  /*dff0*/  ISETP.NE.U32.AND P4, PT, R119, 0x1, PT ;  /* 0x000000017700780c */ /* 0x000fe20003f85070 */
[----:B------:R-:W-:Y:S01]  /*e000*/  IMAD R119, R104, 0x3, R113 ;  /* 0x0000000368777824 */ /* 0x000fe200078e0271 */
[----:B------:R-:W-:-:S02]  /*e010*/  ISETP.NE.U32.AND P3, PT, R120, 0x1, PT ;  /* 0x000000017800780c */ /* 0x000fc40003f65070 */
[----:B------:R-:W-:Y:S02]  /*e020*/  LOP3.LUT P6, RZ, R124, 0x4, RZ, 0xc0, !PT ;  /* 0x000000047cff7812 */ /* 0x000fe400078cc0ff */
[----:B------:R-:W-:Y:S02]  /*e030*/  SEL R71, R121, R71, !P3 ;  /* 0x0000004779477207 */ /* 0x000fe40005800000 */
[----:B------:R-:W-:Y:S02]  /*e040*/  SEL R7, R40, R7, !P3 ;  /* 0x0000000728077207 */ /* 0x000fe40005800000 */
[----:B------:R-:W-:Y:S02]  /*e050*/  SEL R19, R41, R19, !P3 ;  /* 0x0000001329137207 */ /* 0x000fe40005800000 */
[----:B------:R-:W-:Y:S02]  /*e060*/  SEL R83, R83, RZ, P3 ;  /* 0x000000ff53537207 */ /* 0x000fe40001800000 */
[----:B------:R-:W-:-:S02]  /*e070*/  ISETP.GE.U32.AND P3, PT, R119, R106, PT ;  /* 0x0000006a7700720c */ /* 0x000fc40003f66070 */
[----:B------:R-:W-:Y:S02]  /*e080*/  LOP3.LUT R112, R112, 0x1, RZ, 0xc0, !PT ;  /* 0x0000000170707812 */ /* 0x000fe400078ec0ff */
[----:B------:R-:W-:Y:S02]  /*e090*/  LOP3.LUT P0, RZ, R124, 0x40, RZ, 0xc0, !PT ;  /* 0x000000407cff7812 */ /* 0x000fe4000780c0ff */
[----:B------:R-:W-:Y:S02]  /*e0a0*/  SEL R109, R62, R109, !P6 ;  /* 0x0000006d3e6d7207 */ /* 0x000fe40007000000 */
[----:B------:R-:W-:Y:S02]  /*e0b0*/  SEL R107, R63, R107, !P6 ;  /* 0x0000006b3f6b7207 */ /* 0x000fe40007000000 */
[----:B------:R-:W-:Y:S02]  /*e0c0*/  SEL R103, R103, RZ, P6 ;  /* 0x000000ff67677207 */ /* 0x000fe40003000000 */
[----:B------:R-:W-:-:S02]  /*e0d0*/  ISETP.NE.U32.AND P6, PT, R112, 0x1, PT ;  /* 0x000000017000780c */ /* 0x000fc40003fc5070 */
[----:B------:R-:W-:Y:S02]  /*e0e0*/  LOP3.LUT R122, R122, 0x1, RZ, 0xc0, !PT ;  /* 0x000000017a7a7812 */ /* 0x000fe400078ec0ff */
[----:B------:R-:W-:Y:S02]  /*e0f0*/  LOP3.LUT R110, R110, 0x1, RZ, 0xc0, !PT ;  /* 0x000000016e6e7812 */ /* 0x000fe400078ec0ff */
[----:B------:R-:W-:Y:S02]  /*e100*/  SEL R111, R60, R111, !P0 ;  /* 0x0000006f3c6f7207 */ /* 0x000fe40004000000 */
[----:B------:R-:W-:Y:S02]  /*e110*/  SEL R100, R61, R100, !P0 ;  /* 0x000000643d647207 */ /* 0x000fe40004000000 */
[----:B------:R-:W-:Y:S02]  /*e120*/  SEL R96, R96, RZ, P0 ;  /* 0x000000ff60607207 */ /* 0x000fe40000000000 */
[----:B------:R-:W-:-:S02]  /*e130*/  LOP3.LUT P0, RZ, R124, 0x20, RZ, 0xc0, !PT ;  /* 0x000000207cff7812 */ /* 0x000fc4000780c0ff */
[----:B------:R-:W-:Y:S02]  /*e140*/  SEL R0, R54, R0, !P2 ;  /* 0x0000000036007207 */ /* 0x000fe40005000000 */
[----:B------:R-:W-:Y:S02]  /*e150*/  SEL R64, R55, R64, !P2 ;  /* 0x0000004037407207 */ /* 0x000fe40005000000 */
[----:B------:R-:W-:Y:S02]  /*e160*/  SEL R88, R88, RZ, P2 ;  /* 0x000000ff58587207 */ /* 0x000fe40001000000 */
[----:B------:R-:W-:Y:S02]  /*e170*/  SEL R73, R121, R73, !P6 ;  /* 0x0000004979497207 */ /* 0x000fe40007000000 */
[----:B------:R-:W-:Y:S02]  /*e180*/  SEL R5, R44, R5, !P6 ;  /* 0x000000052c057207 */ /* 0x000fe40007000000 */
[----:B------:R-:W-:-:S02]  /*e190*/  SEL R21, R45, R21, !P6 ;  /* 0x000000152d157207 */ /* 0x000fc40007000000 */
[----:B------:R-:W-:Y:S02]  /*e1a0*/  SEL R85, R85, RZ, P6 ;  /* 0x000000ff55557207 */ /* 0x000fe40003000000 */
[----:B------:R-:W-:Y:S02]  /*e1b0*/  ISETP.NE.U32.AND P2, PT, R122, 0x1, PT ;  /* 0x000000017a00780c */ /* 0x000fe40003f45070 */
[----:B------:R-:W-:Y:S02]  /*e1c0*/  ISETP.NE.U32.AND P6, PT, R110, 0x1, PT ;  /* 0x000000016e00780c */ /* 0x000fe40003fc5070 */
[----:B------:R-:W-:Y:S02]  /*e1d0*/  SEL R101, R56, R101, !P0 ;  /* 0x0000006538657207 */ /* 0x000fe40004000000 */
[----:B------:R-:W-:Y:S02]  /*e1e0*/  SEL R94, R57, R94, !P0 ;  /* 0x0000005e395e7207 */ /* 0x000fe40004000000 */
[----:B------:R-:W-:-:S02]  /*e1f0*/  SEL R90, R90, RZ, P0 ;  /* 0x000000ff5a5a7207 */ /* 0x000fc40000000000 */
[----:B------:R-:W-:Y:S02]  /*e200*/  LOP3.LUT P0, RZ, R124, 0x10, RZ, 0xc0, !PT ;  /* 0x000000107cff7812 */ /* 0x000fe4000780c0ff */
[----:B------:R-:W-:Y:S02]  /*e210*/  SEL R70, R121, R70, !P2 ;  /* 0x0000004679467207 */ /* 0x000fe40005000000 */
[C---:B------:R-:W-:Y:S02]  /*e220*/  SEL R69, R123.reuse, R69, !P1 ;  /* 0x000000457b457207 */ /* 0x040fe40004800000 */
[C---:B------:R-:W-:Y:S02]  /*e230*/  SEL R68, R123.reuse, R68, !P5 ;  /* 0x000000447b447207 */ /* 0x040fe40006800000 */
[C---:B------:R-:W-:Y:S02]  /*e240*/  SEL R67, R123.reuse, R67, !P6 ;  /* 0x000000437b437207 */ /* 0x040fe40007000000 */
[----:B------:R-:W-:-:S02]  /*e250*/  SEL R66, R123, R66, !P4 ;  /* 0x000000427b427207 */ /* 0x000fc40006000000 */
        /* <DEDUP_REMOVED lines=16> */
.L_x_2713:
[----:B0-----:R-:W-:Y:S05]  /*e360*/  BSYNC.RECONVERGENT B0 ;  /* 0x0000000000007941 */ /* 0x001fea0003800200 */
.L_x_2712:
        /* <DEDUP_REMOVED lines=283> */
.L_x_2723:
[----:B------:R-:W-:Y:S01]  /*f520*/  SHF.R.U32.HI R28, RZ, 0x5, R28 ;  /* 0x00000005ff1c7819 */ /* 0x000fe2000001161c */
[----:B------:R-:W-:-:S07]  /*f530*/  IMAD.MOV.U32 R29, RZ, RZ, RZ ;  /* 0x000000ffff1d7224 */ /* 0x000fce00078e00ff */
.L_x_2722:
[----:B------:R-:W0:Y:S02]  /*f540*/  LDCU.64 UR4, c[0x0][0x768] ;  /* 0x0000ed00ff0477ac */ /* 0x000e240008000a00 */
[----:B0-----:R-:W-:-:S05]  /*f550*/  IADD3 R108, P1, PT, R102, UR4, RZ ;  /* 0x00000004666c7c10 */ /* 0x001fca000ff3e0ff */
        /* <DEDUP_REMOVED lines=282> */
.L_x_2725:
[----:B------:R-:W-:Y:S01]  /*10700*/  SHF.R.U32.HI R26, RZ, 0x5, R48 ;  /* 0x00000005ff1a7819 */ /* 0x000fe20000011630 */
[----:B------:R-:W-:-:S07]  /*10710*/  IMAD.MOV.U32 R27, RZ, RZ, RZ ;  /* 0x000000ffff1b7224 */ /* 0x000fce00078e00ff */
.L_x_2724:
        /* <DEDUP_REMOVED lines=281> */
.L_x_2727:
[----:B------:R-:W-:Y:S01]  /*118b0*/  SHF.R.U32.HI R26, RZ, 0x5, R40 ;  /* 0x00000005ff1a7819 */ /* 0x000fe20000011628 */
[----:B------:R-:W-:-:S07]  /*118c0*/  IMAD.MOV.U32 R27, RZ, RZ, RZ ;  /* 0x000000ffff1b7224 */ /* 0x000fce00078e00ff */
.L_x_2726:
        /* <DEDUP_REMOVED lines=281> */
.L_x_2729:
[----:B------:R-:W-:Y:S01]  /*12a60*/  SHF.R.U32.HI R28, RZ, 0x5, R28 ;  /* 0x00000005ff1c7819 */ /* 0x000fe2000001161c */
[----:B------:R-:W-:-:S07]  /*12a70*/  IMAD.MOV.U32 R29, RZ, RZ, RZ ;  /* 0x000000ffff1d7224 */ /* 0x000fce00078e00ff */
.L_x_2728:
[----:B------:R-:W-:-:S04]  /*12a80*/  LEA R32, P0, R28, R108, 0x5 ;  /* 0x0000006c1c207211 */ /* 0x000fc800078028ff */
[----:B------:R-:W-:-:S06]  /*12a90*/  LEA.HI.X R33, R28, R102, R29, 0x5, P0 ;  /* 0x000000661c217211 */ /* 0x000fcc00000f2c1d */
[----:B------:R-:W5:Y:S03]  /*12aa0*/  LDG.E.ENL2.256 R36, R32, desc[UR36][R32.64] ;  /* 0xfe0000242020797e */ /* 0x000f660008121924 */
.L_x_2721:
[----:B------:R-:W-:Y:S05]  /*12ab0*/  BSYNC.RECONVERGENT B0 ;  /* 0x0000000000007941 */ /* 0x000fea0003800200 */
.L_x_2720:
[----:B------:R-:W-:Y:S01]  /*12ac0*/  ISETP.GE.U32.AND P0, PT, R113, R106, PT ;  /* 0x0000006a7100720c */ /* 0x000fe20003f06070 */
[----:B------:R-:W-:-:S12]  /*12ad0*/  BSSY.RECONVERGENT B0, `(.L_x_2730) ;  /* 0x00000eb000007945 */ /* 0x000fd80003800200 */
[----:B------:R-:W-:Y:S05]  /*12ae0*/  @P0 BRA `(.L_x_2731) ;  /* 0x0000000c00a40947 */ /* 0x000fea0003800000 */
[-C--:B-----5:R-:W-:Y:S01]  /*12af0*/  ISETP.NE.U32.AND P1, PT, R111, R60.reuse, PT ;  /* 0x0000003c6f00720c */ /* 0x0a0fe20003f25070 */
        /* <DEDUP_REMOVED lines=13> */
[C---:B------:R-:W-:Y:S02]  /*12bd0*/  ISETP.GT.AND.EX P3, PT, R107.reuse, R63, PT, P3 ;  /* 0x0000003f6b00720c */ /* 0x040fe40003f64330 */
[C---:B------:R-:W-:Y:S02]  /*12be0*/  ISETP.NE.AND.EX P4, PT, R94.reuse, R57, PT, P4 ;  /* 0x000000395e00720c */ /* 0x040fe40003f85340 */
        /* <DEDUP_REMOVED lines=51> */
[C---:B------:R-:W-:Y:S02]  /*12f20*/  ISETP.GT.U32.AND P3, PT, R0.reuse, R54, PT ;  /* 0x000000360000720c */ /* 0x040fe40003f64070 */
[C---:B------:R-:W-:Y:S02]  /*12f30*/  ISETP.NE.U32.AND P4, PT, R3.reuse, R48, PT ;  /* 0x000000300300720c */ /* 0x040fe40003f85070 */
        /* <DEDUP_REMOVED lines=164> */
.L_x_2731:
[----:B------:R-:W-:Y:S05]  /*13980*/  BSYNC.RECONVERGENT B0 ;  /* 0x0000000000007941 */ /* 0x000fea0003800200 */
.L_x_2730:
[CC--:B------:R-:W-:Y:S02]  /*13990*/  ISETP.GT.U32.AND P3, PT, R111.reuse, R91.reuse, PT ;  /* 0x0000005b6f00720c */ /* 0x0c0fe40003f64070 */
[----:B------:R-:W-:Y:S02]  /*139a0*/  ISETP.NE.U32.AND P1, PT, R111, R91, PT ;  /* 0x0000005b6f00720c */ /* 0x000fe40003f25070 */
[CC--:B------:R-:W-:Y:S02]  /*139b0*/  ISETP.GT.AND.EX P3, PT, R100.reuse, R65.reuse, PT, P3 ;  /* 0x000000416400720c */ /* 0x0c0fe40003f64330 */
[----:B------:R-:W-:Y:S02]  /*139c0*/  ISETP.NE.U32.AND P2, PT, R109, R0, PT ;  /* 0x000000006d00720c */ /* 0x000fe40003f45070 */
[----:B------:R-:W-:Y:S02]  /*139d0*/  ISETP.NE.AND.EX P1, PT, R100, R65, PT, P1 ;  /* 0x000000416400720c */ /* 0x000fe40003f25310 */
[----:B------:R-:W-:-:S02]  /*139e0*/  SEL R24, RZ, 0xffffffff, P3 ;  /* 0xffffffffff187807 */ /* 0x000fc40001800000 */
[----:B------:R-:W-:Y:S02]  /*139f0*/  ISETP.GT.U32.AND P3, PT, R109, R0, PT ;  /* 0x000000006d00720c */ /* 0x000fe40003f64070 */
[----:B------:R-:W-:Y:S02]  /*13a00*/  ISETP.NE.U32.AND P4, PT, R101, R3, PT ;  /* 0x000000036500720c */ /* 0x000fe40003f85070 */
[CC--:B------:R-:W-:Y:S02]  /*13a10*/  ISETP.NE.AND.EX P2, PT, R107.reuse, R64.reuse, PT, P2 ;  /* 0x000000406b00720c */ /* 0x0c0fe40003f45320 */
[----:B------:R-:W-:Y:S02]  /*13a20*/  ISETP.GE.U32.AND P6, PT, R98, R77, PT ;  /* 0x0000004d6200720c */ /* 0x000fe40003fc6070 */
[----:B------:R-:W-:Y:S02]  /*13a30*/  ISETP.GT.AND.EX P3, PT, R107, R64, PT, P3 ;  /* 0x000000406b00720c */ /* 0x000fe40003f64330 */
[----:B------:R-:W-:-:S02]  /*13a40*/  ISETP.NE.AND.EX P4, PT, R94, R23, PT, P4 ;  /* 0x000000175e00720c */ /* 0x000fc40003f85340 */
[----:B------:R-:W-:Y:S02]  /*13a50*/  ISETP.GE.U32.AND P0, PT, R105, R76, PT ;  /* 0x0000004c6900720c */ /* 0x000fe40003f06070 */
[----:B------:R-:W-:Y:S02]  /*13a60*/  ISETP.GE.AND.EX P6, PT, R96, R89, PT, P6 ;  /* 0x000000596000720c */ /* 0x000fe40003fc6360 */
[----:B------:R-:W-:Y:S02]  /*13a70*/  ISETP.GT.U32.AND P5, PT, R101, R3, PT ;  /* 0x000000036500720c */ /* 0x000fe40003fa4070 */
[----:B------:R-:W-:Y:S02]  /*13a80*/  SEL R25, RZ, 0xffffffff, P3 ;  /* 0xffffffffff197807 */ /* 0x000fe40001800000 */
[----:B------:R-:W-:Y:S02]  /*13a90*/  ISETP.GE.U32.AND P3, PT, R92, R75, PT ;  /* 0x0000004b5c00720c */ /* 0x000fe40003f66070 */
[----:B------:R-:W-:-:S02]  /*13aa0*/  ISETP.GE.AND.EX P0, PT, R103, R88, PT, P0 ;  /* 0x000000586700720c */ /* 0x000fc40003f06300 */
[----:B------:R-:W-:Y:S02]  /*13ab0*/  @!P1 SEL R24, RZ, 0xffffffff, !P6 ;  /* 0xffffffffff189807 */ /* 0x000fe40007000000 */
[CC--:B------:R-:W-:Y:S02]  /*13ac0*/  ISETP.NE.U32.AND P6, PT, R99.reuse, R4.reuse, PT ;  /* 0x000000046300720c */ /* 0x0c0fe40003fc5070 */
[----:B------:R-:W-:Y:S02]  /*13ad0*/  ISETP.GT.AND.EX P5, PT, R94, R23, PT, P5 ;  /* 0x000000175e00720c */ /* 0x000fe40003fa4350 */
[----:B------:R-:W-:Y:S02]  /*13ae0*/  ISETP.GT.U32.AND P1, PT, R99, R4, PT ;  /* 0x000000046300720c */ /* 0x000fe40003f24070 */
[----:B------:R-:W-:Y:S02]  /*13af0*/  ISETP.GE.AND.EX P3, PT, R90, R87, PT, P3 ;  /* 0x000000575a00720c */ /* 0x000fe40003f66330 */
[----:B------:R-:W-:-:S02]  /*13b00*/  @!P2 SEL R25, RZ, 0xffffffff, !P0 ;  /* 0xffffffffff19a807 */ /* 0x000fc40004000000 */
[----:B------:R-:W-:Y:S02]  /*13b10*/  LOP3.LUT R24, R24, 0x1, RZ, 0xc0, !PT ;  /* 0x0000000118187812 */ /* 0x000fe400078ec0ff */
[CC--:B------:R-:W-:Y:S02]  /*13b20*/  ISETP.NE.AND.EX P6, PT, R97.reuse, R22.reuse, PT, P6 ;  /* 0x000000166100720c */ /* 0x0c0fe40003fc5360 */
[----:B------:R-:W-:Y:S02]  /*13b30*/  SEL R26, RZ, 0xffffffff, P5 ;  /* 0xffffffffff1a7807 */ /* 0x000fe40002800000 */
[----:B------:R-:W-:Y:S02]  /*13b40*/  ISETP.GT.AND.EX P1, PT, R97, R22, PT, P1 ;  /* 0x000000166100720c */ /* 0x000fe40003f24310 */
[----:B------:R-:W-:Y:S02]  /*13b50*/  @!P4 SEL R26, RZ, 0xffffffff, !P3 ;  /* 0xffffffffff1ac807 */ /* 0x000fe40005800000 */
[----:B------:R-:W-:-:S02]  /*13b60*/  LOP3.LUT R25, R25, 0x1, RZ, 0xc0, !PT ;  /* 0x0000000119197812 */ /* 0x000fc400078ec0ff */
[----:B------:R-:W-:Y:S02]  /*13b70*/  ISETP.NE.U32.AND P0, PT, R24, 0x1, PT ;  /* 0x000000011800780c */ /* 0x000fe40003f05070 */
[----:B------:R-:W-:Y:S02]  /*13b80*/  ISETP.GE.U32.AND P5, PT, R95, R74, PT ;  /* 0x0000004a5f00720c */ /* 0x000fe40003fa6070 */
[----:B------:R-:W-:Y:S02]  /*13b90*/  SEL R27, RZ, 0xffffffff, P1 ;  /* 0xffffffffff1b7807 */ /* 0x000fe40000800000 */
[----:B------:R-:W-:Y:S02]  /*13ba0*/  LOP3.LUT R26, R26, 0x1, RZ, 0xc0, !PT ;  /* 0x000000011a1a7812 */ /* 0x000fe400078ec0ff */
[----:B------:R-:W-:Y:S02]  /*13bb0*/  ISETP.NE.U32.AND P1, PT, R25, 0x1, PT ;  /* 0x000000011900780c */ /* 0x000fe40003f25070 */
[----:B------:R-:W-:-:S02]  /*13bc0*/  SEL R30, R91, R111, !P0 ;  /* 0x0000006f5b1e7207 */ /* 0x000fc40004000000 */
[----:B------:R-:W-:Y:S02]  /*13bd0*/  ISETP.GE.AND.EX P5, PT, R93, R86, PT, P5 ;  /* 0x000000565d00720c */ /* 0x000fe40003fa6350 */
[----:B------:R-:W-:Y:S02]  /*13be0*/  ISETP.NE.U32.AND P2, PT, R26, 0x1, PT ;  /* 0x000000011a00780c */ /* 0x000fe40003f45070 */
[----:B-----5:R-:W-:Y:S02]  /*13bf0*/  SEL R33, R0, R109, !P1 ;  /* 0x0000006d00217207 */ /* 0x020fe40004800000 */
[----:B------:R-:W-:Y:S02]  /*13c00*/  SEL R35, R64, R107, !P1 ;  /* 0x0000006b40237207 */ /* 0x000fe40004800000 */
[----:B------:R-:W-:Y:S02]  /*13c10*/  SEL R29, R76, R105, !P1 ;  /* 0x000000694c1d7207 */ /* 0x000fe40004800000 */
[----:B------:R-:W-:-:S02]  /*13c20*/  SEL R31, R88, R103, !P1 ;  /* 0x00000067581f7207 */ /* 0x000fc40004800000 */
[----:B------:R-:W-:Y:S02]  /*13c30*/  SEL R32, R65, R100, !P0 ;  /* 0x0000006441207207 */ /* 0x000fe40004000000 */
[----:B------:R-:W-:Y:S02]  /*13c40*/  ISETP.NE.U32.AND P1, PT, R30, R5, PT ;  /* 0x000000051e00720c */ /* 0x000fe40003f25070 */
[----:B------:R-:W-:Y:S02]  /*13c50*/  @!P6 SEL R27, RZ, 0xffffffff, !P5 ;  /* 0xffffffffff1be807 */ /* 0x000fe40006800000 */
[----:B------:R-:W-:Y:S02]  /*13c60*/  SEL R24, R3, R101, !P2 ;  /* 0x0000006503187207 */ /* 0x000fe40005000000 */
[----:B------:R-:W-:Y:S02]  /*13c70*/  SEL R94, R23, R94, !P2 ;  /* 0x0000005e175e7207 */ /* 0x000fe40005000000 */
[----:B------:R-:W-:-:S02]  /*13c80*/  SEL R92, R75, R92, !P2 ;  /* 0x0000005c4b5c7207 */ /* 0x000fc40005000000 */
[----:B------:R-:W-:Y:S02]  /*13c90*/  SEL R90, R87, R90, !P2 ;  /* 0x0000005a575a7207 */ /* 0x000fe40005000000 */
[----:B------:R-:W-:Y:S02]  /*13ca0*/  ISETP.GT.U32.AND P3, PT, R30, R5, PT ;  /* 0x000000051e00720c */ /* 0x000fe40003f64070 */
[----:B------:R-:W-:Y:S02]  /*13cb0*/  ISETP.NE.U32.AND P2, PT, R33, R6, PT ;  /* 0x000000062100720c */ /* 0x000fe40003f45070 */
[----:B------:R-:W-:Y:S02]  /*13cc0*/  ISETP.NE.AND.EX P1, PT, R32, R21, PT, P1 ;  /* 0x000000152000720c */ /* 0x000fe40003f25310 */
[----:B------:R-:W-:Y:S02]  /*13cd0*/  SEL R26, R77, R98, !P0 ;  /* 0x000000624d1a7207 */ /* 0x000fe40004000000 */
[----:B------:R-:W-:-:S02]  /*13ce0*/  LOP3.LUT R27, R27, 0x1, RZ, 0xc0, !PT ;  /* 0x000000011b1b7812 */ /* 0x000fc400078ec0ff */
[----:B------:R-:W-:Y:S02]  /*13cf0*/  ISETP.GT.AND.EX P3, PT, R32, R21, PT, P3 ;  /* 0x000000152000720c */ /* 0x000fe40003f64330 */
[----:B------:R-:W-:Y:S02]  /*13d00*/  ISETP.NE.AND.EX P2, PT, R35, R20, PT, P2 ;  /* 0x000000142300720c */ /* 0x000fe40003f45320 */
[----:B------:R-:W-:Y:S02]  /*13d10*/  SEL R28, R89, R96, !P0 ;  /* 0x00000060591c7207 */ /* 0x000fe40004000000 */
[----:B------:R-:W-:Y:S02]  /*13d20*/  ISETP.GE.U32.AND P6, PT, R26, R73, PT ;  /* 0x000000491a00720c */ /* 0x000fe40003fc6070 */
[----:B------:R-:W-:Y:S02]  /*13d30*/  ISETP.NE.U32.AND P4, PT, R27, 0x1, PT ;  /* 0x000000011b00780c */ /* 0x000fe40003f85070 */
[----:B------:R-:W-:-:S02]  /*13d40*/  SEL R0, RZ, 0xffffffff, P3 ;  /* 0xffffffffff007807 */ /* 0x000fc40001800000 */
[----:B------:R-:W-:Y:S02]  /*13d50*/  ISETP.GT.U32.AND P3, PT, R33, R6, PT ;  /* 0x000000062100720c */ /* 0x000fe40003f64070 */
[----:B------:R-:W-:Y:S02]  /*13d60*/  ISETP.GE.U32.AND P0, PT, R29, R72, PT ;  /* 0x000000481d00720c */ /* 0x000fe40003f06070 */
[----:B------:R-:W-:Y:S02]  /*13d70*/  ISETP.GE.AND.EX P6, PT, R28, R85, PT, P6 ;  /* 0x000000551c00720c */ /* 0x000fe40003fc6360 */
[----:B------:R-:W-:Y:S02]  /*13d80*/  SEL R25, R4, R99, !P4 ;  /* 0x0000006304197207 */ /* 0x000fe40006000000 */
[----:B------:R-:W-:Y:S02]  /*13d90*/  ISETP.GT.AND.EX P3, PT, R35, R20, PT, P3 ;  /* 0x000000142300720c */ /* 0x000fe40003f64330 */
[----:B------:R-:W-:-:S02]  /*13da0*/  SEL R27, R22, R97, !P4 ;  /* 0x00000061161b7207 */ /* 0x000fc40006000000 */
        /* <DEDUP_REMOVED lines=101> */
[----:B------:R-:W-:-:S07]  /*14400*/  SEL R67, R78, R23, !P3 ;  /* 0x000000174e437207 */ /* 0x000fce0005800000 */
.L_x_2684:
[----:B------:R-:W-:Y:S05]  /*14410*/  BSYNC.RECONVERGENT B6 ;  /* 0x0000000000067941 */ /* 0x000fea0003800200 */
.L_x_2683:
[----:B------:R-:W1:Y:S02]  /*14420*/  LDCU UR4, c[0x0][0x3b4] ;  /* 0x00007680ff0477ac */ /* 0x000e640008000800 */
[----:B-1----:R-:W-:-:S09]  /*14430*/  UISETP.NE.AND UP0, UPT, UR4, URZ, UPT ;  /* 0x000000ff0400728c */ /* 0x002fd2000bf05270 */
[----:B------:R-:W-:Y:S05]  /*14440*/  BRA.U !UP0, `(.L_x_2732) ;  /* 0x0000000508dc7547 */ /* 0x000fea000b800000 */
[----:B------:R-:W1:Y:S01]  /*14450*/  S2R R5, SR_CgaCtaId ;  /* 0x0000000000057919 */ /* 0x000e620000008800 */
[----:B------:R-:W2:Y:S01]  /*14460*/  LDC R8, c[0x0][0x360] ;  /* 0x0000d800ff087b82 */ /* 0x000ea20000000800 */
[----:B------:R-:W-:Y:S01]  /*14470*/  MOV R0, 0x400 ;  /* 0x0000040000007802 */ /* 0x000fe20000000f00 */
[----:B------:R-:W-:Y:S02]  /*14480*/  IMAD.MOV.U32 R20, RZ, RZ, R9 ;  /* 0x000000ffff147224 */ /* 0x000fe400078e0009 */
[----:B------:R-:W-:Y:S02]  /*14490*/  IMAD.MOV.U32 R21, RZ, RZ, R15 ;  /* 0x000000ffff157224 */ /* 0x000fe400078e000f */
[----:B------:R-:W-:Y:S02]  /*144a0*/  VIADD R4, R0, 0x10 ;  /* 0x0000001000047836 */ /* 0x000fe40000000000 */
[----:B------:R-:W3:Y:S01]  /*144b0*/  LDC R14, c[0x0][0x364] ;  /* 0x0000d900ff0e7b82 */ /* 0x000ee20000000800 */
[----:B------:R-:W-:-:S02]  /*144c0*/  IMAD.MOV.U32 R22, RZ, RZ, R18 ;  /* 0x000000ffff167224 */ /* 0x000fc400078e0012 */
[----:B------:R-:W-:Y:S02]  /*144d0*/  IMAD.MOV.U32 R23, RZ, RZ, R19 ;  /* 0x000000ffff177224 */ /* 0x000fe400078e0013 */
[----:B------:R-:W-:Y:S02]  /*144e0*/  IMAD.MOV.U32 R24, RZ, RZ, R10 ;  /* 0x000000ffff187224 */ /* 0x000fe400078e000a */
[----:B------:R-:W-:Y:S02]  /*144f0*/  IMAD.MOV.U32 R25, RZ, RZ, R3 ;  /* 0x000000ffff197224 */ /* 0x000fe400078e0003 */
[----:B------:R-:W-:Y:S02]  /*14500*/  IMAD.MOV.U32 R26, RZ, RZ, R68 ;  /* 0x000000ffff1a7224 */ /* 0x000fe400078e0044 */
[----:B------:R-:W-:Y:S02]  /*14510*/  IMAD.MOV.U32 R27, RZ, RZ, R69 ;  /* 0x000000ffff1b7224 */ /* 0x000fe400078e0045 */
[----:B------:R-:W-:-:S02]  /*14520*/  IMAD.MOV.U32 R76, RZ, RZ, R11 ;  /* 0x000000ffff4c7224 */ /* 0x000fc400078e000b */
[----:B------:R-:W-:Y:S02]  /*14530*/  IMAD.MOV.U32 R77, RZ, RZ, R7 ;  /* 0x000000ffff4d7224 */ /* 0x000fe400078e0007 */
[----:B--2---:R-:W-:Y:S02]  /*14540*/  IMAD R0, R2, R8, R17 ;  /* 0x0000000802007224 */ /* 0x004fe400078e0211 */
[----:B------:R-:W-:Y:S02]  /*14550*/  IMAD.MOV.U32 R78, RZ, RZ, R16 ;  /* 0x000000ffff4e7224 */ /* 0x000fe400078e0010 */
[----:B------:R-:W-:Y:S01]  /*14560*/  IMAD.MOV.U32 R64, RZ, RZ, R12 ;  /* 0x000000ffff407224 */ /* 0x000fe200078e000c */
[----:B-1----:R-:W-:Y:S01]  /*14570*/  LEA R5, R5, R4, 0x18 ;  /* 0x0000000405057211 */ /* 0x002fe200078ec0ff */
[----:B------:R-:W-:Y:S01]  /*14580*/  IMAD.MOV.U32 R65, RZ, RZ, R13 ;  /* 0x000000ffff417224 */ /* 0x000fe200078e000d */
        /* <DEDUP_REMOVED lines=8> */
.L_x_2735:
[----:B------:R-:W-:Y:S01]  /*14610*/  SHF.R.U32.HI R39, RZ, 0x1, R0 ;  /* 0x00000001ff277819 */ /* 0x000fe20000011600 */
[----:B------:R-:W-:Y:S05]  /*14620*/  WARPSYNC.ALL ;  /* 0x0000000000007948 */ /* 0x000fea0003800000 */
[----:B-12---:R-:W-:Y:S01]  /*14630*/  IMAD.IADD R21, R39, 0x1, R2 ;  /* 0x0000000127157824 */ /* 0x006fe200078e0202 */
[----:B------:R-:W-:Y:S01]  /*14640*/  BAR.SYNC.DEFER_BLOCKING 0x0 ;  /* 0x0000000000007b1d */ /* 0x000fe20000010000 */
[----:B------:R-:W-:-:S03]  /*14650*/  ISETP.GT.U32.AND P5, PT, R0, 0x3, PT ;  /* 0x000000030000780c */ /* 0x000fc60003fa4070 */
[----:B------:R-:W-:Y:S02]  /*14660*/  ISETP.GE.U32.AND P0, PT, R21, R14, PT ;  /* 0x0000000e1500720c */ /* 0x000fe40003f06070 */
[----:B------:R-:W-:Y:S02]  /*14670*/  BSSY.RECONVERGENT B0, `(.L_x_2733) ;  /* 0x0000052000007945 */ /* 0x000fe40003800200 */
[----:B------:R-:W-:-:S13]  /*14680*/  ISETP.GE.U32.OR P0, PT, R2, R39, P0 ;  /* 0x000000270200720c */ /* 0x000fda0000706470 */
[----:B------:R-:W-:Y:S05]  /*14690*/  @P0 BRA `(.L_x_2734) ;  /* 0x00000004003c0947 */ /* 0x000fea0003800000 */
[----:B------:R-:W-:-:S04]  /*146a0*/  IMAD R0, R21, R8, R17 ;  /* 0x0000000815007224 */ /* 0x000fc800078e0211 */
[----:B------:R-:W-:-:S05]  /*146b0*/  IMAD R0, R0, 0x40, R5 ;  /* 0x0000004000007824 */ /* 0x000fca00078e0205 */
[----:B------:R-:W1:Y:S04]  /*146c0*/  LDS.128 R28, [R0] ;  /* 0x00000000001c7984 */ /* 0x000e680000000c00 */
[----:B------:R-:W2:Y:S04]  /*146d0*/  LDS.128 R24, [R0+0x10] ;  /* 0x0000100000187984 */ /* 0x000ea80000000c00 */
[----:B------:R-:W3:Y:S04]  /*146e0*/  LDS.128 R20, [R0+0x20] ;  /* 0x0000200000147984 */ /* 0x000ee80000000c00 */
[----:B------:R4:W5:Y:S01]  /*146f0*/  LDS.128 R32, [R0+0x30] ;  /* 0x0000300000207984 */ /* 0x0009620000000c00 */
[----:B-1----:R-:W-:-:S02]  /*14700*/  ISETP.NE.U32.AND P1, PT, R9, R28, PT ;  /* 0x0000001c0900720c */ /* 0x002fc40003f25070 */
[----:B------:R-:W-:Y:S02]  /*14710*/  ISETP.GT.U32.AND P2, PT, R9, R28, PT ;  /* 0x0000001c0900720c */ /* 0x000fe40003f44070 */
[CC--:B------:R-:W-:Y:S02]  /*14720*/  ISETP.NE.AND.EX P1, PT, R15.reuse, R29.reuse, PT, P1 ;  /* 0x0000001d0f00720c */ /* 0x0c0fe40003f25310 */
[----:B------:R-:W-:Y:S02]  /*14730*/  ISETP.GE.U32.AND P0, PT, R18, R30, PT ;  /* 0x0000001e1200720c */ /* 0x000fe40003f06070 */
[----:B------:R-:W-:Y:S02]  /*14740*/  ISETP.GT.AND.EX P2, PT, R15, R29, PT, P2 ;  /* 0x0000001d0f00720c */ /* 0x000fe40003f44320 */
[----:B------:R-:W-:Y:S02]  /*14750*/  ISETP.GE.AND.EX P0, PT, R19, R31, PT, P0 ;  /* 0x0000001f1300720c */ /* 0x000fe40003f06300 */
[----:B------:R-:W-:-:S02]  /*14760*/  SEL R4, RZ, 0xffffffff, P2 ;  /* 0xffffffffff047807 */ /* 0x000fc40001000000 */
[----:B--2---:R-:W-:Y:S02]  /*14770*/  ISETP.GT.U32.AND P2, PT, R10, R24, PT ;  /* 0x000000180a00720c */ /* 0x004fe40003f44070 */
[----:B------:R-:W-:Y:S02]  /*14780*/  ISETP.GE.U32.AND P4, PT, R68, R26, PT ;  /* 0x0000001a4400720c */ /* 0x000fe40003f86070 */
[----:B------:R-:W-:Y:S02]  /*14790*/  @!P1 SEL R4, RZ, 0xffffffff, !P0 ;  /* 0xffffffffff049807 */ /* 0x000fe40004000000 */
[----:B------:R-:W-:Y:S02]  /*147a0*/  ISETP.NE.U32.AND P0, PT, R10, R24, PT ;  /* 0x000000180a00720c */ /* 0x000fe40003f05070 */
[CC--:B------:R-:W-:Y:S02]  /*147b0*/  ISETP.GT.AND.EX P2, PT, R3.reuse, R25.reuse, PT, P2 ;  /* 0x000000190300720c */ /* 0x0c0fe40003f44320 */
[----:B------:R-:W-:-:S02]  /*147c0*/  ISETP.NE.AND.EX P0, PT, R3, R25, PT, P0 ;  /* 0x000000190300720c */ /* 0x000fc40003f05300 */
[CC--:B---3--:R-:W-:Y:S02]  /*147d0*/  ISETP.NE.U32.AND P1, PT, R11.reuse, R20.reuse, PT ;  /* 0x000000140b00720c */ /* 0x0c8fe40003f25070 */
[----:B----4-:R-:W-:Y:S02]  /*147e0*/  SEL R0, RZ, 0xffffffff, P2 ;  /* 0xffffffffff007807 */ /* 0x010fe40001000000 */
[----:B------:R-:W-:Y:S02]  /*147f0*/  ISETP.GT.U32.AND P3, PT, R11, R20, PT ;  /* 0x000000140b00720c */ /* 0x000fe40003f64070 */
[----:B-----5:R-:W-:Y:S02]  /*14800*/  ISETP.NE.U32.AND P2, PT, R12, R32, PT ;  /* 0x000000200c00720c */ /* 0x020fe40003f45070 */
[----:B------:R-:W-:Y:S02]  /*14810*/  ISETP.GE.AND.EX P4, PT, R69, R27, PT, P4 ;  /* 0x0000001b4500720c */ /* 0x000fe40003f86340 */
[----:B------:R-:W-:-:S02]  /*14820*/  ISETP.NE.AND.EX P1, PT, R7, R21, PT, P1 ;  /* 0x000000150700720c */ /* 0x000fc40003f25310 */
[----:B------:R-:W-:Y:S02]  /*14830*/  LOP3.LUT R4, R4, 0x1, RZ, 0xc0, !PT ;  /* 0x0000000104047812 */ /* 0x000fe400078ec0ff */
[----:B------:R-:W-:Y:S02]  /*14840*/  ISETP.GT.AND.EX P3, PT, R7, R21, PT, P3 ;  /* 0x000000150700720c */ /* 0x000fe40003f64330 */
[----:B------:R-:W-:Y:S02]  /*14850*/  ISETP.NE.AND.EX P2, PT, R13, R33, PT, P2 ;  /* 0x000000210d00720c */ /* 0x000fe40003f45320 */
[----:B------:R-:W-:Y:S02]  /*14860*/  @!P0 SEL R0, RZ, 0xffffffff, !P4 ;  /* 0xffffffffff008807 */ /* 0x000fe40006000000 */
[----:B------:R-:W-:Y:S02]  /*14870*/  ISETP.NE.U32.AND P6, PT, R4, 0x1, PT ;  /* 0x000000010400780c */ /* 0x000fe40003fc5070 */
[----:B------:R-:W-:-:S02]  /*14880*/  ISETP.GE.U32.AND P0, PT, R16, R22, PT ;  /* 0x000000161000720c */ /* 0x000fc40003f06070 */
[----:B------:R-:W-:Y:S02]  /*14890*/  ISETP.GT.U32.AND P4, PT, R12, R32, PT ;  /* 0x000000200c00720c */ /* 0x000fe40003f84070 */
[----:B------:R-:W-:Y:S02]  /*148a0*/  SEL R4, RZ, 0xffffffff, P3 ;  /* 0xffffffffff047807 */ /* 0x000fe40001800000 */
[----:B------:R-:W-:Y:S02]  /*148b0*/  ISETP.GE.U32.AND P3, PT, R66, R34, PT ;  /* 0x000000224200720c */ /* 0x000fe40003f66070 */
[----:B------:R-:W-:Y:S02]  /*148c0*/  ISETP.GE.AND.EX P0, PT, R79, R23, PT, P0 ;  /* 0x000000174f00720c */ /* 0x000fe40003f06300 */
[----:B------:R-:W-:Y:S02]  /*148d0*/  ISETP.GT.AND.EX P4, PT, R13, R33, PT, P4 ;  /* 0x000000210d00720c */ /* 0x000fe40003f84340 */
[----:B------:R-:W-:-:S02]  /*148e0*/  ISETP.GE.AND.EX P3, PT, R67, R35, PT, P3 ;  /* 0x000000234300720c */ /* 0x000fc40003f66330 */
[----:B------:R-:W-:Y:S02]  /*148f0*/  @!P1 SEL R4, RZ, 0xffffffff, !P0 ;  /* 0xffffffffff049807 */ /* 0x000fe40004000000 */
[----:B------:R-:W-:Y:S02]  /*14900*/  SEL R6, RZ, 0xffffffff, P4 ;  /* 0xffffffffff067807 */ /* 0x000fe40002000000 */
[----:B------:R-:W-:Y:S02]  /*14910*/  @!P2 SEL R6, RZ, 0xffffffff, !P3 ;  /* 0xffffffffff06a807 */ /* 0x000fe40005800000 */
[----:B------:R-:W-:Y:S02]  /*14920*/  LOP3.LUT R4, R4, 0x1, RZ, 0xc0, !PT ;  /* 0x0000000104047812 */ /* 0x000fe400078ec0ff */
[----:B------:R-:W-:Y:S02]  /*14930*/  LOP3.LUT R0, R0, 0x1, RZ, 0xc0, !PT ;  /* 0x0000000100007812 */ /* 0x000fe400078ec0ff */
[----:B------:R-:W-:-:S02]  /*14940*/  LOP3.LUT R6, R6, 0x1, RZ, 0xc0, !PT ;  /* 0x0000000106067812 */ /* 0x000fc400078ec0ff */
[----:B------:R-:W-:Y:S02]  /*14950*/  SEL R9, R28, R9, !P6 ;  /* 0x000000091c097207 */ /* 0x000fe40007000000 */
[----:B------:R-:W-:Y:S02]  /*14960*/  SEL R15, R29, R15, !P6 ;  /* 0x0000000f1d0f7207 */ /* 0x000fe40007000000 */
[----:B------:R-:W-:Y:S02]  /*14970*/  SEL R18, R30, R18, !P6 ;  /* 0x000000121e127207 */ /* 0x000fe40007000000 */
[----:B------:R-:W-:Y:S02]  /*14980*/  SEL R19, R31, R19, !P6 ;  /* 0x000000131f137207 */ /* 0x000fe40007000000 */
[----:B------:R-:W-:Y:S02]  /*14990*/  ISETP.NE.U32.AND P0, PT, R4, 0x1, PT ;  /* 0x000000010400780c */ /* 0x000fe40003f05070 */
[----:B------:R-:W-:-:S02]  /*149a0*/  ISETP.NE.U32.AND P4, PT, R0, 0x1, PT ;  /* 0x000000010000780c */ /* 0x000fc40003f85070 */
[----:B------:R-:W-:Y:S02]  /*149b0*/  ISETP.NE.U32.AND P1, PT, R6, 0x1, PT ;  /* 0x000000010600780c */ /* 0x000fe40003f25070 */
        /* <DEDUP_REMOVED lines=13> */
[----:B------:R1:W-:Y:S01]  /*14a90*/  STS.128 [R37], R20 ;  /* 0x0000001425007388 */ /* 0x0003e20000000c00 */
[----:B------:R-:W-:Y:S01]  /*14aa0*/  SEL R69, R27, R69, !P4 ;  /* 0x000000451b457207 */ /* 0x000fe20006000000 */
[----:B------:R-:W-:Y:S01]  /*14ab0*/  IMAD.MOV.U32 R78, RZ, RZ, R16 ;  /* 0x000000ffff4e7224 */ /* 0x000fe200078e0010 */
[----:B------:R-:W-:-:S02]  /*14ac0*/  SEL R12, R32, R12, !P1 ;  /* 0x0000000c200c7207 */ /* 0x000fc40004800000 */
[----:B------:R-:W-:Y:S02]  /*14ad0*/  SEL R13, R33, R13, !P1 ;  /* 0x0000000d210d7207 */ /* 0x000fe40004800000 */
[----:B------:R-:W-:Y:S01]  /*14ae0*/  SEL R66, R34, R66, !P1 ;  /* 0x0000004222427207 */ /* 0x000fe20004800000 */
[----:B------:R-:W-:Y:S01]  /*14af0*/  IMAD.MOV.U32 R64, RZ, RZ, R12 ;  /* 0x000000ffff407224 */ /* 0x000fe200078e000c */
[----:B------:R-:W-:Y:S01]  /*14b00*/  SEL R67, R35, R67, !P1 ;  /* 0x0000004323437207 */ /* 0x000fe20004800000 */
[----:B------:R-:W-:Y:S01]  /*14b10*/  IMAD.MOV.U32 R65, RZ, RZ, R13 ;  /* 0x000000ffff417224 */ /* 0x000fe200078e000d */
[----:B------:R2:W-:Y:S04]  /*14b20*/  STS.128 [R37+0x20], R76 ;  /* 0x0000204c25007388 */ /* 0x0005e80000000c00 */
[----:B------:R2:W-:Y:S01]  /*14b30*/  STS.128 [R37+0x30], R64 ;  /* 0x0000304025007388 */ /* 0x0005e20000000c00 */
[----:B-1----:R-:W-:-:S02]  /*14b40*/  IMAD.MOV.U32 R20, RZ, RZ, R10 ;  /* 0x000000ffff147224 */ /* 0x002fc400078e000a */
[----:B------:R-:W-:Y:S02]  /*14b50*/  IMAD.MOV.U32 R21, RZ, RZ, R3 ;  /* 0x000000ffff157224 */ /* 0x000fe400078e0003 */
[----:B------:R-:W-:Y:S02]  /*14b60*/  IMAD.MOV.U32 R22, RZ, RZ, R68 ;  /* 0x000000ffff167224 */ /* 0x000fe400078e0044 */
[----:B------:R-:W-:-:S05]  /*14b70*/  IMAD.MOV.U32 R23, RZ, RZ, R69 ;  /* 0x000000ffff177224 */ /* 0x000fca00078e0045 */
[----:B------:R2:W-:Y:S02]  /*14b80*/  STS.128 [R37+0x10], R20 ;  /* 0x0000101425007388 */ /* 0x0005e40000000c00 */
.L_x_2734:
[----:B------:R-:W-:Y:S05]  /*14b90*/  BSYNC.RECONVERGENT B0 ;  /* 0x0000000000007941 */ /* 0x000fea0003800200 */
.L_x_2733:
[----:B------:R-:W-:Y:S01]  /*14ba0*/  IMAD.MOV.U32 R0, RZ, RZ, R39 ;  /* 0x000000ffff007224 */ /* 0x000fe200078e0027 */
[----:B------:R-:W-:Y:S06]  /*14bb0*/  @P5 BRA `(.L_x_2735) ;  /* 0xfffffff800945947 */ /* 0x000fec000383ffff */
.L_x_2732:
[----:B------:R-:W3:Y:S02]  /*14bc0*/  LDCU UR4, c[0x0][0x3b0] ;  /* 0x00007600ff0477ac */ /* 0x000ee40008000800 */
[----:B---3--:R-:W-:-:S09]  /*14bd0*/  UISETP.NE.AND UP0, UPT, UR4, URZ, UPT ;  /* 0x000000ff0400728c */ /* 0x008fd2000bf05270 */
[----:B------:R-:W-:Y:S05]  /*14be0*/  BRA.U !UP0, `(.L_x_2736) ;  /* 0x0000000d08247547 */ /* 0x000fea000b800000 */
[----:B-12---:R-:W1:Y:S02]  /*14bf0*/  LDC R37, c[0x0][0x360] ;  /* 0x0000d800ff257b82 */ /* 0x006e640000000800 */
[----:B-1----:R-:W-:Y:S01]  /*14c00*/  ISETP.GE.U32.AND P0, PT, R37, 0x21, PT ;  /* 0x000000212500780c */ /* 0x002fe20003f06070 */
[----:B------:R-:W-:-:S12]  /*14c10*/  IMAD.MOV.U32 R0, RZ, RZ, R37 ;  /* 0x000000ffff007224 */ /* 0x000fd800078e0025 */
[----:B------:R-:W-:Y:S05]  /*14c20*/  @!P0 BRA `(.L_x_2737) ;  /* 0x0000000400d48947 */ /* 0x000fea0003800000 */
[----:B------:R-:W1:Y:S01]  /*14c30*/  S2UR UR5, SR_CgaCtaId ;  /* 0x00000000000579c3 */ /* 0x000e620000008800 */
[----:B------:R-:W-:Y:S01]  /*14c40*/  UMOV UR4, 0x400 ;  /* 0x0000040000047882 */ /* 0x000fe20000000000 */
[----:B------:R-:W-:Y:S01]  /*14c50*/  IMAD R0, R2, R37, R17 ;  /* 0x0000002502007224 */ /* 0x000fe200078e0211 */
[----:B------:R-:W-:Y:S01]  /*14c60*/  UIADD3 UR4, UPT, UPT, UR4, 0x10, URZ ;  /* 0x0000001004047890 */ /* 0x000fe2000fffe0ff */
[----:B------:R-:W-:Y:S01]  /*14c70*/  IMAD.MOV.U32 R20, RZ, RZ, R9 ;  /* 0x000000ffff147224 */ /* 0x000fe200078e0009 */
[----:B------:R-:W-:Y:S01]  /*14c80*/  ISETP.GE.U32.AND P0, PT, R37, 0x40, PT ;  /* 0x000000402500780c */ /* 0x000fe20003f06070 */
[----:B------:R-:W-:Y:S02]  /*14c90*/  IMAD.MOV.U32 R21, RZ, RZ, R15 ;  /* 0x000000ffff157224 */ /* 0x000fe400078e000f */
[----:B------:R-:W-:Y:S02]  /*14ca0*/  IMAD.MOV.U32 R22, RZ, RZ, R18 ;  /* 0x000000ffff167224 */ /* 0x000fe400078e0012 */
[----:B------:R-:W-:-:S02]  /*14cb0*/  IMAD.MOV.U32 R23, RZ, RZ, R19 ;  /* 0x000000ffff177224 */ /* 0x000fc400078e0013 */
[----:B------:R-:W-:Y:S02]  /*14cc0*/  IMAD.MOV.U32 R24, RZ, RZ, R10 ;  /* 0x000000ffff187224 */ /* 0x000fe400078e000a */
[----:B------:R-:W-:Y:S02]  /*14cd0*/  IMAD.MOV.U32 R25, RZ, RZ, R3 ;  /* 0x000000ffff197224 */ /* 0x000fe400078e0003 */
[----:B------:R-:W-:Y:S02]  /*14ce0*/  IMAD.MOV.U32 R26, RZ, RZ, R68 ;  /* 0x000000ffff1a7224 */ /* 0x000fe400078e0044 */
[----:B------:R-:W-:Y:S02]  /*14cf0*/  IMAD.MOV.U32 R27, RZ, RZ, R69 ;  /* 0x000000ffff1b7224 */ /* 0x000fe400078e0045 */
[----:B------:R-:W-:Y:S02]  /*14d00*/  IMAD.MOV.U32 R76, RZ, RZ, R11 ;  /* 0x000000ffff4c7224 */ /* 0x000fe400078e000b */
[----:B------:R-:W-:Y:S01]  /*14d10*/  IMAD.MOV.U32 R77, RZ, RZ, R7 ;  /* 0x000000ffff4d7224 */ /* 0x000fe200078e0007 */
[----:B-1----:R-:W-:Y:S01]  /*14d20*/  ULEA UR4, UR5, UR4, 0x18 ;  /* 0x0000000405047291 */ /* 0x002fe2000f8ec0ff */
[----:B------:R-:W-:-:S02]  /*14d30*/  IMAD.MOV.U32 R78, RZ, RZ, R16 ;  /* 0x000000ffff4e7224 */ /* 0x000fc400078e0010 */
[----:B------:R-:W-:Y:S02]  /*14d40*/  IMAD.MOV.U32 R64, RZ, RZ, R12 ;  /* 0x000000ffff407224 */ /* 0x000fe400078e000c */
[----:B------:R-:W-:Y:S01]  /*14d50*/  IMAD.MOV.U32 R65, RZ, RZ, R13 ;  /* 0x000000ffff417224 */ /* 0x000fe200078e000d */
        /* <DEDUP_REMOVED lines=8> */
.L_x_2740:
        /* <DEDUP_REMOVED lines=8> */
[----:B--2---:R-:W-:Y:S05]  /*14e60*/  @P0 BRA `(.L_x_2739) ;  /* 0x0000000400380947 */ /* 0x004fea0003800000 */
[----:B------:R-:W-:-:S05]  /*14e70*/  IMAD R4, R14, 0x40, R5 ;  /* 0x000000400e047824 */ /* 0x000fca00078e0205 */
[----:B------:R-:W2:Y:S04]  /*14e80*/  LDS.128 R28, [R4] ;  /* 0x00000000041c7984 */ /* 0x000ea80000000c00 */
[----:B-1----:R-:W1:Y:S04]  /*14e90*/  LDS.128 R24, [R4+0x10] ;  /* 0x0000100004187984 */ /* 0x002e680000000c00 */
[----:B------:R-:W3:Y:S04]  /*14ea0*/  LDS.128 R20, [R4+0x20] ;  /* 0x0000200004147984 */ /* 0x000ee80000000c00 */
[----:B------:R4:W5:Y:S01]  /*14eb0*/  LDS.128 R32, [R4+0x30] ;  /* 0x0000300004207984 */ /* 0x0009620000000c00 */
[----:B--2---:R-:W-:-:S02]  /*14ec0*/  ISETP.NE.U32.AND P1, PT, R9, R28, PT ;  /* 0x0000001c0900720c */ /* 0x004fc40003f25070 */
[----:B------:R-:W-:Y:S02]  /*14ed0*/  ISETP.GT.U32.AND P2, PT, R9, R28, PT ;  /* 0x0000001c0900720c */ /* 0x000fe40003f44070 */
[CC--:B------:R-:W-:Y:S02]  /*14ee0*/  ISETP.NE.AND.EX P1, PT, R15.reuse, R29.reuse, PT, P1 ;  /* 0x0000001d0f00720c */ /* 0x0c0fe40003f25310 */
[----:B------:R-:W-:Y:S02]  /*14ef0*/  ISETP.GE.U32.AND P0, PT, R18, R30, PT ;  /* 0x0000001e1200720c */ /* 0x000fe40003f06070 */
[----:B------:R-:W-:Y:S02]  /*14f00*/  ISETP.GT.AND.EX P2, PT, R15, R29, PT, P2 ;  /* 0x0000001d0f00720c */ /* 0x000fe40003f44320 */
[----:B------:R-:W-:Y:S02]  /*14f10*/  ISETP.GE.AND.EX P0, PT, R19, R31, PT, P0 ;  /* 0x0000001f1300720c */ /* 0x000fe40003f06300 */
[----:B------:R-:W-:-:S02]  /*14f20*/  SEL R6, RZ, 0xffffffff, P2 ;  /* 0xffffffffff067807 */ /* 0x000fc40001000000 */
[----:B-1----:R-:W-:Y:S02]  /*14f30*/  ISETP.GT.U32.AND P2, PT, R10, R24, PT ;  /* 0x000000180a00720c */ /* 0x002fe40003f44070 */
        /* <DEDUP_REMOVED lines=65> */
.L_x_2739:
[----:B------:R-:W-:Y:S05]  /*15350*/  BSYNC.RECONVERGENT B0 ;  /* 0x0000000000007941 */ /* 0x000fea0003800200 */
.L_x_2738:
[----:B------:R-:W-:Y:S01]  /*15360*/  IMAD.MOV.U32 R4, RZ, RZ, R14 ;  /* 0x000000ffff047224 */ /* 0x000fe200078e000e */
[----:B------:R-:W-:Y:S06]  /*15370*/  @P5 BRA `(.L_x_2740) ;  /* 0xfffffff800985947 */ /* 0x000fec000383ffff */
.L_x_2737:
[----:B------:R-:W-:Y:S01]  /*15380*/  ISETP.GE.U32.AND P0, PT, R0, 0x2, PT ;  /* 0x000000020000780c */ /* 0x000fe20003f06070 */
[----:B------:R-:W-:Y:S05]  /*15390*/  WARPSYNC.ALL ;  /* 0x0000000000007948 */ /* 0x000fea0003800000 */
[----:B------:R-:W-:Y:S07]  /*153a0*/  BAR.SYNC.DEFER_BLOCKING 0x0 ;  /* 0x0000000000007b1d */ /* 0x000fee0000010000 */
[----:B------:R-:W-:Y:S05]  /*153b0*/  @!P0 BRA `(.L_x_2736) ;  /* 0x0000000400308947 */ /* 0x000fea0003800000 */
[----:B------:R-:W-:-:S07]  /*153c0*/  IMAD.MOV.U32 R4, RZ, RZ, 0x1 ;  /* 0x00000001ff047424 */ /* 0x000fce00078e00ff */
.L_x_2741:
[----:B------:R-:W3:Y:S04]  /*153d0*/  SHFL.DOWN PT, R8, R9, R4, 0x1f ;  /* 0x08001f0409087589 */ /* 0x000ee800000e0000 */
[----:B------:R-:W4:Y:S04]  /*153e0*/  SHFL.DOWN PT, R6, R15, R4, 0x1f ;  /* 0x08001f040f067589 */ /* 0x000f2800000e0000 */
[----:B-12---:R-:W1:Y:S04]  /*153f0*/  SHFL.DOWN PT, R5, R18, R4, 0x1f ;  /* 0x08001f0412057589 */ /* 0x006e6800000e0000 */
[----:B------:R-:W2:Y:S04]  /*15400*/  SHFL.DOWN PT, R21, R10, R4, 0x1f ;  /* 0x08001f040a157589 */ /* 0x000ea800000e0000 */
[----:B------:R-:W5:Y:S04]  /*15410*/  SHFL.DOWN PT, R14, R19, R4, 0x1f ;  /* 0x08001f04130e7589 */ /* 0x000f6800000e0000 */
[----:B------:R-:W0:Y:S04]  /*15420*/  SHFL.DOWN PT, R22, R3, R4, 0x1f ;  /* 0x08001f0403167589 */ /* 0x000e2800000e0000 */
[----:B------:R-:W0:Y:S01]  /*15430*/  SHFL.DOWN PT, R23, R68, R4, 0x1f ;  /* 0x08001f0444177589 */ /* 0x000e2200000e0000 */
[----:B---3--:R-:W-:-:S02]  /*15440*/  ISETP.NE.U32.AND P1, PT, R9, R8, PT ;  /* 0x000000080900720c */ /* 0x008fc40003f25070 */
[----:B------:R-:W-:Y:S01]  /*15450*/  ISETP.GT.U32.AND P0, PT, R9, R8, PT ;  /* 0x000000080900720c */ /* 0x000fe20003f04070 */
[----:B------:R-:W3:Y:S01]  /*15460*/  SHFL.DOWN PT, R28, R11, R4, 0x1f ;  /* 0x08001f040b1c7589 */ /* 0x000ee200000e0000 */
[CC--:B----4-:R-:W-:Y:S02]  /*15470*/  ISETP.NE.AND.EX P1, PT, R15.reuse, R6.reuse, PT, P1 ;  /* 0x000000060f00720c */ /* 0x0d0fe40003f25310 */
[----:B------:R-:W-:Y:S01]  /*15480*/  ISETP.GT.AND.EX P0, PT, R15, R6, PT, P0 ;  /* 0x000000060f00720c */ /* 0x000fe20003f04300 */
[----:B------:R-:W4:Y:S01]  /*15490*/  SHFL.DOWN PT, R31, R12, R4, 0x1f ;  /* 0x08001f040c1f7589 */ /* 0x000f2200000e0000 */
[----:B-1----:R-:W-:Y:S02]  /*154a0*/  ISETP.GE.U32.AND P6, PT, R18, R5, PT ;  /* 0x000000051200720c */ /* 0x002fe40003fc6070 */
[----:B------:R-:W-:Y:S01]  /*154b0*/  SEL R20, RZ, 0xffffffff, P0 ;  /* 0xffffffffff147807 */ /* 0x000fe20000000000 */
[----:B------:R-:W1:Y:S01]  /*154c0*/  SHFL.DOWN PT, R26, R7, R4, 0x1f ;  /* 0x08001f04071a7589 */ /* 0x000e6200000e0000 */
[----:B--2---:R-:W-:-:S02]  /*154d0*/  ISETP.NE.U32.AND P2, PT, R10, R21, PT ;  /* 0x000000150a00720c */ /* 0x004fc40003f45070 */
[----:B------:R-:W-:Y:S01]  /*154e0*/  ISETP.GT.U32.AND P3, PT, R10, R21, PT ;  /* 0x000000150a00720c */ /* 0x000fe20003f64070 */
[----:B------:R-:W2:Y:S01]  /*154f0*/  SHFL.DOWN PT, R32, R13, R4, 0x1f ;  /* 0x08001f040d207589 */ /* 0x000ea200000e0000 */
[----:B-----5:R-:W-:-:S03]  /*15500*/  ISETP.GE.AND.EX P6, PT, R19, R14, PT, P6 ;  /* 0x0000000e1300720c */ /* 0x020fc60003fc6360 */
[----:B------:R-:W5:Y:S01]  /*15510*/  SHFL.DOWN PT, R24, R69, R4, 0x1f ;  /* 0x08001f0445187589 */ /* 0x000f6200000e0000 */
[CC--:B0-----:R-:W-:Y:S02]  /*15520*/  ISETP.NE.AND.EX P2, PT, R3.reuse, R22.reuse, PT, P2 ;  /* 0x000000160300720c */ /* 0x0c1fe40003f45320 */
[----:B------:R-:W-:Y:S01]  /*15530*/  @!P1 SEL R20, RZ, 0xffffffff, !P6 ;  /* 0xffffffffff149807 */ /* 0x000fe20007000000 */
[----:B------:R-:W0:Y:S01]  /*15540*/  SHFL.DOWN PT, R27, R16, R4, 0x1f ;  /* 0x08001f04101b7589 */ /* 0x000e2200000e0000 */
[----:B------:R-:W-:Y:S02]  /*15550*/  ISETP.GE.U32.AND P0, PT, R68, R23, PT ;  /* 0x000000174400720c */ /* 0x000fe40003f06070 */
[----:B------:R-:W-:Y:S01]  /*15560*/  ISETP.GT.AND.EX P3, PT, R3, R22, PT, P3 ;  /* 0x000000160300720c */ /* 0x000fe20003f64330 */
[----:B------:R-:W0:Y:S01]  /*15570*/  SHFL.DOWN PT, R33, R66, R4, 0x1f ;  /* 0x08001f0442217589 */ /* 0x000e2200000e0000 */
[CC--:B---3--:R-:W-:Y:S02]  /*15580*/  ISETP.NE.U32.AND P4, PT, R11.reuse, R28.reuse, PT ;  /* 0x0000001c0b00720c */ /* 0x0c8fe40003f85070 */
[----:B------:R-:W-:Y:S01]  /*15590*/  ISETP.GT.U32.AND P5, PT, R11, R28, PT ;  /* 0x0000001c0b00720c */ /* 0x000fe20003fa4070 */
[----:B------:R-:W3:Y:S01]  /*155a0*/  SHFL.DOWN PT, R30, R79, R4, 0x1f ;  /* 0x08001f044f1e7589 */ /* 0x000ee200000e0000 */
[----:B----4-:R-:W-:-:S02]  /*155b0*/  ISETP.NE.U32.AND P6, PT, R12, R31, PT ;  /* 0x0000001f0c00720c */ /* 0x010fc40003fc5070 */
[----:B------:R-:W-:Y:S01]  /*155c0*/  LOP3.LUT R20, R20, 0x1, RZ, 0xc0, !PT ;  /* 0x0000000114147812 */ /* 0x000fe200078ec0ff */
[----:B------:R4:W3:Y:S01]  /*155d0*/  SHFL.DOWN PT, R34, R67, R4, 0x1f ;  /* 0x08001f0443227589 */ /* 0x0008e200000e0000 */
[CC--:B-1----:R-:W-:Y:S02]  /*155e0*/  ISETP.NE.AND.EX P4, PT, R7.reuse, R26.reuse, PT, P4 ;  /* 0x0000001a0700720c */ /* 0x0c2fe40003f85340 */
[----:B------:R-:W-:Y:S02]  /*155f0*/  ISETP.GT.AND.EX P5, PT, R7, R26, PT, P5 ;  /* 0x0000001a0700720c */ /* 0x000fe40003fa4350 */
[----:B--2---:R-:W-:Y:S02]  /*15600*/  ISETP.NE.AND.EX P6, PT, R13, R32, PT, P6 ;  /* 0x000000200d00720c */ /* 0x004fe40003fc5360 */
[----:B------:R-:W-:Y:S02]  /*15610*/  SEL R25, RZ, 0xffffffff, P3 ;  /* 0xffffffffff197807 */ /* 0x000fe40001800000 */
[----:B-----5:R-:W-:Y:S01]  /*15620*/  ISETP.GE.AND.EX P0, PT, R69, R24, PT, P0 ;  /* 0x000000184500720c */ /* 0x020fe20003f06300 */
[----:B----4-:R-:W-:Y:S01]  /*15630*/  IMAD.SHL.U32 R4, R4, 0x2, RZ ;  /* 0x0000000204047824 */ /* 0x010fe200078e00ff */
[----:B------:R-:W-:-:S02]  /*15640*/  ISETP.GT.U32.AND P1, PT, R12, R31, PT ;  /* 0x0000001f0c00720c */ /* 0x000fc40003f24070 */
[----:B------:R-:W-:Y:S02]  /*15650*/  SEL R29, RZ, 0xffffffff, P5 ;  /* 0xffffffffff1d7807 */ /* 0x000fe40002800000 */
[----:B------:R-:W-:Y:S02]  /*15660*/  @!P2 SEL R25, RZ, 0xffffffff, !P0 ;  /* 0xffffffffff19a807 */ /* 0x000fe40004000000 */
[----:B0-----:R-:W-:Y:S02]  /*15670*/  ISETP.GE.U32.AND P3, PT, R16, R27, PT ;  /* 0x0000001b1000720c */ /* 0x001fe40003f66070 */
[----:B------:R-:W-:Y:S02]  /*15680*/  ISETP.GE.U32.AND P5, PT, R66, R33, PT ;  /* 0x000000214200720c */ /* 0x000fe40003fa6070 */
[----:B------:R-:W-:Y:S02]  /*15690*/  ISETP.NE.U32.AND P0, PT, R20, 0x1, PT ;  /* 0x000000011400780c */ /* 0x000fe40003f05070 */
[----:B------:R-:W-:-:S02]  /*156a0*/  ISETP.GT.AND.EX P1, PT, R13, R32, PT, P1 ;  /* 0x000000200d00720c */ /* 0x000fc40003f24310 */
[----:B---3--:R-:W-:Y:S02]  /*156b0*/  ISETP.GE.AND.EX P3, PT, R79, R30, PT, P3 ;  /* 0x0000001e4f00720c */ /* 0x008fe40003f66330 */
[----:B------:R-:W-:Y:S02]  /*156c0*/  ISETP.GE.AND.EX P5, PT, R67, R34, PT, P5 ;  /* 0x000000224300720c */ /* 0x000fe40003fa6350 */
[----:B------:R-:W-:Y:S02]  /*156d0*/  SEL R9, R8, R9, !P0 ;  /* 0x0000000908097207 */ /* 0x000fe40004000000 */
[----:B------:R-:W-:Y:S02]  /*156e0*/  SEL R15, R6, R15, !P0 ;  /* 0x0000000f060f7207 */ /* 0x000fe40004000000 */
[----:B------:R-:W-:Y:S02]  /*156f0*/  SEL R18, R5, R18, !P0 ;  /* 0x0000001205127207 */ /* 0x000fe40004000000 */
[----:B------:R-:W-:-:S02]  /*15700*/  SEL R19, R14, R19, !P0 ;  /* 0x000000130e137207 */ /* 0x000fc40004000000 */
[----:B------:R-:W-:Y:S02]  /*15710*/  ISETP.GE.AND P0, PT, R4, R0, PT ;  /* 0x000000000400720c */ /* 0x000fe40003f06270 */
[----:B------:R-:W-:Y:S02]  /*15720*/  SEL R35, RZ, 0xffffffff, P1 ;  /* 0xffffffffff237807 */ /* 0x000fe40000800000 */
[----:B------:R-:W-:Y:S02]  /*15730*/  @!P4 SEL R29, RZ, 0xffffffff, !P3 ;  /* 0xffffffffff1dc807 */ /* 0x000fe40005800000 */
[----:B------:R-:W-:Y:S02]  /*15740*/  @!P6 SEL R35, RZ, 0xffffffff, !P5 ;  /* 0xffffffffff23e807 */ /* 0x000fe40006800000 */
[----:B------:R-:W-:Y:S02]  /*15750*/  LOP3.LUT R25, R25, 0x1, RZ, 0xc0, !PT ;  /* 0x0000000119197812 */ /* 0x000fe400078ec0ff */
[----:B------:R-:W-:-:S02]  /*15760*/  LOP3.LUT R29, R29, 0x1, RZ, 0xc0, !PT ;  /* 0x000000011d1d7812 */ /* 0x000fc400078ec0ff */
[----:B------:R-:W-:Y:S02]  /*15770*/  LOP3.LUT R35, R35, 0x1, RZ, 0xc0, !PT ;  /* 0x0000000123237812 */ /* 0x000fe400078ec0ff */
        /* <DEDUP_REMOVED lines=16> */
.L_x_2736:
[----:B------:R-:W3:Y:S01]  /*15880*/  LDC R0, c[0x0][0x56c] ;  /* 0x00015b00ff007b82 */ /* 0x000ee20000000800 */
[----:B-12---:R-:W-:Y:S01]  /*15890*/  IMAD.MOV.U32 R23, RZ, RZ, RZ ;  /* 0x000000ffff177224 */ /* 0x006fe200078e00ff */
[C---:B---3--:R-:W-:Y:S01]  /*158a0*/  ISETP.NE.AND P0, PT, R0.reuse, RZ, PT ;  /* 0x000000ff0000720c */ /* 0x048fe20003f05270 */
        /* <DEDUP_REMOVED lines=278> */
.L_x_2742:
        /* <DEDUP_REMOVED lines=276> */
.L_x_2743:
        /* <DEDUP_REMOVED lines=276> */
.L_x_2744:
        /* <DEDUP_REMOVED lines=276> */
.L_x_2745:
        /* <DEDUP_REMOVED lines=9> */
.L_x_2748:
[----:B------:R-:W1:Y:S08]  /*19e60*/  I2F.U32.RP R14, R8 ;  /* 0x00000008000e7306 */ /* 0x000e700000209000 */
[----:B-1----:R-:W1:Y:S02]  /*19e70*/  MUFU.RCP R14, R14 ;  /* 0x0000000e000e7308 */ /* 0x002e640000001000 */
[----:B-1----:R-:W-:Y:S01]  /*19e80*/  VIADD R4, R14, 0xffffffe ;  /* 0x0ffffffe0e047836 */ /* 0x002fe20000000000 */
[----:B------:R-:W-:-:S05]  /*19e90*/  LOP3.LUT R14, RZ, R8, RZ, 0x33, !PT ;  /* 0x00000008ff0e7212 */ /* 0x000fca00078e33ff */
[----:B------:R1:W2:Y:S02]  /*19ea0*/  F2I.FTZ.U32.TRUNC.NTZ R5, R4 ;  /* 0x0000000400057305 */ /* 0x0002a4000021f000 */
[----:B-1----:R-:W-:Y:S02]  /*19eb0*/  IMAD.MOV.U32 R4, RZ, RZ, RZ ;  /* 0x000000ffff047224 */ /* 0x002fe400078e00ff */
[----:B--2---:R-:W-:-:S04]  /*19ec0*/  IMAD.MOV R27, RZ, RZ, -R5 ;  /* 0x000000ffff1b7224 */ /* 0x004fc800078e0a05 */
        /* <DEDUP_REMOVED lines=16> */
.L_x_2747:
        /* <DEDUP_REMOVED lines=43> */
.L_x_2750:
[----:B------:R-:W-:-:S07]  /*1a280*/  MOV R22, 0x1a2a0 ;  /* 0x0001a2a000167802 */ /* 0x000fce0000000f00 */
[----:B0-----:R-:W-:Y:S05]  /*1a290*/  CALL.REL.NOINC `($__internal_11_$__cuda_sm20_div_u64) ;  /* 0x0000009c00607944 */ /* 0x001fea0003c00000 */
[----:B------:R-:W-:Y:S02]  /*1a2a0*/  IMAD.MOV.U32 R4, RZ, RZ, R8 ;  /* 0x000000ffff047224 */ /* 0x000fe400078e0008 */
[----:B------:R-:W-:-:S07]  /*1a2b0*/  IMAD.MOV.U32 R5, RZ, RZ, R21 ;  /* 0x000000ffff057224 */ /* 0x000fce00078e0015 */
.L_x_2751:
[----:B------:R-:W-:Y:S05]  /*1a2c0*/  BSYNC.RECONVERGENT B0 ;  /* 0x0000000000007941 */ /* 0x000fea0003800200 */
.L_x_2749:
[----:B------:R-:W1:Y:S02]  /*1a2d0*/  LDCU.64 UR4, c[0x0][0x780] ;  /* 0x0000f000ff0477ac */ /* 0x000e640008000a00 */
[----:B-1----:R-:W-:Y:S02]  /*1a2e0*/  UISETP.NE.U32.AND UP0, UPT, UR4, URZ, UPT ;  /* 0x000000ff0400728c */ /* 0x002fe4000bf05070 */
[----:B------:R-:W-:Y:S02]  /*1a2f0*/  IADD3 R4, P1, PT, R4, UR4, RZ ;  /* 0x0000000404047c10 */ /* 0x000fe4000ff3e0ff */
[----:B------:R-:W-:Y:S02]  /*1a300*/  UISETP.NE.AND.EX UP0, UPT, UR5, URZ, UPT, UP0 ;  /* 0x000000ff0500728c */ /* 0x000fe4000bf05300 */
[----:B------:R-:W-:-:S04]  /*1a310*/  IADD3.X R5, PT, PT, R5, UR5, RZ, P1, !PT ;  /* 0x0000000505057c10 */ /* 0x000fc80008ffe4ff */
[----:B------:R-:W-:-:S04]  /*1a320*/  PLOP3.LUT P0, PT, PT, PT, UP0, 0x80, 0x8 ;  /* 0x000000000008781c */ /* 0x000fc80003f0f008 */
[----:B------:R-:W-:-:S13]  /*1a330*/  PLOP3.LUT P0, PT, P0, PT, PT, 0x8, 0x80 ;  /* 0x000000000080781c */ /* 0x000fda000070e170 */
.L_x_2746:
[----:B------:R-:W1:Y:S02]  /*1a340*/  LDCU UR4, c[0x0][0x3b8] ;  /* 0x00007700ff0477ac */ /* 0x000e640008000800 */
[----:B-1----:R-:W-:-:S09]  /*1a350*/  UISETP.NE.AND UP0, UPT, UR4, URZ, UPT ;  /* 0x000000ff0400728c */ /* 0x002fd2000bf05270 */
[----:B------:R-:W-:Y:S05]  /*1a360*/  BRA.U !UP0, `(.L_x_2752) ;  /* 0x0000008508387547 */ /* 0x000fea000b800000 */
[----:B------:R-:W1:Y:S01]  /*1a370*/  S2R R8, SR_CTAID.X ;  /* 0x0000000000087919 */ /* 0x000e620000002500 */
[----:B------:R-:W2:Y:S01]  /*1a380*/  LDCU UR4, c[0x0][0x3bc] ;  /* 0x00007780ff0477ac */ /* 0x000ea20008000800 */
[----:B------:R-:W-:Y:S01]  /*1a390*/  IMAD.MOV.U32 R23, RZ, RZ, RZ ;  /* 0x000000ffff177224 */ /* 0x000fe200078e00ff */
[----:B------:R-:W3:Y:S01]  /*1a3a0*/  LDCU UR7, c[0x0][0x56c] ;  /* 0x0000ad80ff0777ac */ /* 0x000ee20008000800 */
[----:B------:R-:W4:Y:S01]  /*1a3b0*/  LDCU UR5, c[0x0][0x3c0] ;  /* 0x00007800ff0577ac */ /* 0x000f220008000800 */
[----:B------:R-:W1:Y:S01]  /*1a3c0*/  LDCU UR6, c[0x0][0x3a8] ;  /* 0x00007500ff0677ac */ /* 0x000e620008000800 */
[----:B--2---:R-:W-:Y:S01]  /*1a3d0*/  IMAD R21, R17, UR4, RZ ;  /* 0x0000000411157c24 */ /* 0x004fe2000f8e02ff */
[----:B---3--:R-:W-:-:S03]  /*1a3e0*/  UISETP.NE.AND UP0, UPT, UR7, URZ, UPT ;  /* 0x000000ff0700728c */ /* 0x008fc6000bf05270 */
[----:B----4-:R-:W-:-:S04]  /*1a3f0*/  IMAD R21, R2, UR5, R21 ;  /* 0x0000000502157c24 */ /* 0x010fc8000f8e0215 */
        /* <DEDUP_REMOVED lines=276> */
.L_x_2753:
        /* <DEDUP_REMOVED lines=276> */
.L_x_2754:
        /* <DEDUP_REMOVED lines=276> */
.L_x_2755:
        /* <DEDUP_REMOVED lines=276> */
.L_x_2756:
        /* <DEDUP_REMOVED lines=17> */
[----:B------:R-:W-:Y:S01]  /*1ea10*/  IMAD.MOV.U32 R14, RZ, RZ, R9 ;  /* 0x000000ffff0e7224 */ /* 0x000fe200078e0009 */
[----:B------:R-:W3:Y:S01]  /*1ea20*/  LDCU UR5, c[0x0][0x360] ;  /* 0x00006c00ff0577ac */ /* 0x000ee20008000800 */
[----:B------:R-:W-:Y:S02]  /*1ea30*/  IMAD.MOV.U32 R28, RZ, RZ, R10 ;  /* 0x000000ffff1c7224 */ /* 0x000fe400078e000a */
[----:B------:R-:W-:Y:S02]  /*1ea40*/  IMAD.MOV.U32 R29, RZ, RZ, R3 ;  /* 0x000000ffff1d7224 */ /* 0x000fe400078e0003 */
[----:B------:R-:W-:-:S02]  /*1ea50*/  IMAD.MOV.U32 R6, RZ, RZ, R11 ;  /* 0x000000ffff067224 */ /* 0x000fc400078e000b */
[----:B------:R-:W-:Y:S02]  /*1ea60*/  IMAD.MOV.U32 R78, RZ, RZ, R16 ;  /* 0x000000ffff4e7224 */ /* 0x000fe400078e0010 */
[----:B-1----:R-:W-:-:S04]  /*1ea70*/  IMAD R0, R8, UR4, R27 ;  /* 0x0000000408007c24 */ /* 0x002fc8000f8e021b */
[----:B---3--:R-:W-:Y:S01]  /*1ea80*/  @!P1 IMAD R0, R0, UR5, R17 ;  /* 0x0000000500009c24 */ /* 0x008fe2000f8e0211 */
[----:B------:R-:W-:-:S03]  /*1ea90*/  PLOP3.LUT P1, PT, PT, PT, PT, 0x80, 0x8 ;  /* 0x000000000008781c */ /* 0x000fc60003f2f070 */
[----:B--2---:R-:W-:-:S05]  /*1eaa0*/  IMAD.WIDE.U32 R20, R0, 0x40, R20 ;  /* 0x0000004000147825 */ /* 0x004fca00078e0014 */
        /* <DEDUP_REMOVED lines=8> */
.L_x_2758:
[----:B------:R-:W-:Y:S05]  /*1eb30*/  BSYNC.RECONVERGENT B0 ;  /* 0x0000000000007941 */ /* 0x000fea0003800200 */
.L_x_2757:
        /* <DEDUP_REMOVED lines=35> */
.L_x_2760:
[----:B------:R-:W-:Y:S05]  /*1ed70*/  BSYNC.RECONVERGENT B0 ;  /* 0x0000000000007941 */ /* 0x000fea0003800200 */
.L_x_2759:
        /* <DEDUP_REMOVED lines=18> */
[----:B------:R-:W3:Y:S01]  /*1eea0*/  LDCU.64 UR10, c[0x0][0x390] ;  /* 0x00007200ff0a77ac */ /* 0x000ee20008000a00 */
[----:B------:R-:W1:Y:S01]  /*1eeb0*/  LDCU.64 UR12, c[0x0][0x388] ;  /* 0x00007100ff0c77ac */ /* 0x000e620008000a00 */
[----:B--2---:R-:W-:Y:S01]  /*1eec0*/  UISETP.NE.AND UP0, UPT, UR5, URZ, UPT ;  /* 0x000000ff0500728c */ /* 0x004fe2000bf05270 */
[----:B---3--:R-:W-:-:S02]  /*1eed0*/  IMAD.U32 R16, RZ, RZ, UR10 ;  /* 0x0000000aff107e24 */ /* 0x008fc4000f8e00ff */
[----:B------:R-:W-:Y:S02]  /*1eee0*/  IMAD.U32 R33, RZ, RZ, UR11 ;  /* 0x0000000bff217e24 */ /* 0x000fe4000f8e00ff */
[----:B-1----:R-:W-:Y:S02]  /*1eef0*/  IMAD.U32 R13, RZ, RZ, UR12 ;  /* 0x0000000cff0d7e24 */ /* 0x002fe4000f8e00ff */
[----:B------:R-:W-:Y:S02]  /*1ef00*/  IMAD.U32 R15, RZ, RZ, UR13 ;  /* 0x0000000dff0f7e24 */ /* 0x000fe4000f8e00ff */
[----:B------:R-:W-:Y:S05]  /*1ef10*/  BRA.U !UP0, `(.L_x_2762) ;  /* 0x0000000508a87547 */ /* 0x000fea000b800000 */
        /* <DEDUP_REMOVED lines=10> */
[----:B------:R-:W-:Y:S02]  /*1efc0*/  IMAD.U32 R9, RZ, RZ, UR12 ;  /* 0x0000000cff097e24 */ /* 0x000fe4000f8e00ff */
[----:B-1----:R-:W-:Y:S02]  /*1efd0*/  IMAD R10, R2, UR5, R17 ;  /* 0x00000005020a7c24 */ /* 0x002fe4000f8e0211 */
[----:B------:R-:W-:Y:S02]  /*1efe0*/  IMAD.U32 R11, RZ, RZ, UR13 ;  /* 0x0000000dff0b7e24 */ /* 0x000fe4000f8e00ff */
[----:B------:R-:W-:Y:S01]  /*1eff0*/  IMAD.U32 R0, RZ, RZ, UR10 ;  /* 0x0000000aff007e24 */ /* 0x000fe2000f8e00ff */
[----:B--2---:R-:W-:Y:S01]  /*1f000*/  ISETP.GE.U32.AND P2, PT, R10, UR8, PT ;  /* 0x000000080a007c0c */ /* 0x004fe2000bf46070 */
[----:B------:R-:W-:-:S12]  /*1f010*/  IMAD.U32 R3, RZ, RZ, UR11 ;  /* 0x0000000bff037e24 */ /* 0x000fd8000f8e00ff */
[----:B------:R-:W-:Y:S05]  /*1f020*/  @P2 BRA `(.L_x_2763) ;  /* 0x0000000c00002947 */ /* 0x000fea0003800000 */
        /* <DEDUP_REMOVED lines=16> */
[----:B-1----:R-:W-:Y:S02]  /*1f130*/  IMAD R55, R8, UR7, RZ ;  /* 0x0000000708377c24 */ /* 0x002fe4000f8e02ff */
[----:B--2---:R-:W-:-:S07]  /*1f140*/  IMAD R57, R57, UR5, RZ ;  /* 0x0000000539397c24 */ /* 0x004fce000f8e02ff */
.L_x_2765:
[----:B------:R-:W-:-:S04]  /*1f150*/  IMAD.IADD R35, R55, 0x1, R10 ;  /* 0x0000000137237824 */ /* 0x000fc800078e020a */
[----:B---3--:R-:W-:-:S05]  /*1f160*/  IMAD.WIDE.U32 R34, R35, 0x40, R52 ;  /* 0x0000004023227825 */ /* 0x008fca00078e0034 */
[----:B------:R-:W2:Y:S04]  /*1f170*/  LDG.E.64 R36, desc[UR36][R34.64] ;  /* 0x0000002422247981 */ /* 0x000ea8000c1e1b00 */
[----:B------:R-:W3:Y:S04]  /*1f180*/  LDG.E.64 R38, desc[UR36][R34.64+0x8] ;  /* 0x0000082422267981 */ /* 0x000ee8000c1e1b00 */
[----:B------:R-:W4:Y:S04]  /*1f190*/  LDG.E.64 R40, desc[UR36][R34.64+0x10] ;  /* 0x0000102422287981 */ /* 0x000f28000c1e1b00 */
[----:B------:R-:W5:Y:S04]  /*1f1a0*/  LDG.E.64 R42, desc[UR36][R34.64+0x18] ;  /* 0x00001824222a7981 */ /* 0x000f68000c1e1b00 */
[----:B------:R-:W5:Y:S04]  /*1f1b0*/  LDG.E.64 R44, desc[UR36][R34.64+0x20] ;  /* 0x00002024222c7981 */ /* 0x000f68000c1e1b00 */
[----:B------:R-:W5:Y:S04]  /*1f1c0*/  LDG.E.64 R48, desc[UR36][R34.64+0x30] ;  /* 0x0000302422307981 */ /* 0x000f68000c1e1b00 */
[----:B------:R-:W5:Y:S04]  /*1f1d0*/  LDG.E.64 R46, desc[UR36][R34.64+0x28] ;  /* 0x00002824222e7981 */ /* 0x000f68000c1e1b00 */
[----:B------:R-:W5:Y:S01]  /*1f1e0*/  LDG.E.64 R50, desc[UR36][R34.64+0x38] ;  /* 0x0000382422327981 */ /* 0x000f62000c1e1b00 */
[----:B------:R-:W-:Y:S01]  /*1f1f0*/  IMAD.IADD R10, R57, 0x1, R10 ;  /* 0x00000001390a7824 */ /* 0x000fe200078e020a */
[----:B--2---:R-:W-:-:S02]  /*1f200*/  ISETP.NE.U32.AND P3, PT, R13, R36, PT ;  /* 0x000000240d00720c */ /* 0x004fc40003f65070 */
[----:B------:R-:W-:Y:S02]  /*1f210*/  ISETP.GT.U32.AND P4, PT, R13, R36, PT ;  /* 0x000000240d00720c */ /* 0x000fe40003f84070 */
[CC--:B------:R-:W-:Y:S02]  /*1f220*/  ISETP.NE.AND.EX P3, PT, R15.reuse, R37.reuse, PT, P3 ;  /* 0x000000250f00720c */ /* 0x0c0fe40003f65330 */
[----:B---3--:R-:W-:Y:S02]  /*1f230*/  ISETP.GE.U32.AND P2, PT, R16, R38, PT ;  /* 0x000000261000720c */ /* 0x008fe40003f46070 */
[----:B------:R-:W-:Y:S02]  /*1f240*/  ISETP.GT.AND.EX P4, PT, R15, R37, PT, P4 ;  /* 0x000000250f00720c */ /* 0x000fe40003f84340 */
[----:B------:R-:W-:Y:S02]  /*1f250*/  ISETP.GE.AND.EX P2, PT, R33, R39, PT, P2 ;  /* 0x000000272100720c */ /* 0x000fe40003f46320 */
[----:B------:R-:W-:-:S02]  /*1f260*/  SEL R8, RZ, 0xffffffff, P4 ;  /* 0xffffffffff087807 */ /* 0x000fc40002000000 */
[C---:B----4-:R-:W-:Y:S02]  /*1f270*/  ISETP.GT.U32.AND P4, PT, R21.reuse, R40, PT ;  /* 0x000000281500720c */ /* 0x050fe40003f84070 */
[----:B-----5:R-:W-:Y:S02]  /*1f280*/  ISETP.GE.U32.AND P5, PT, R6, R42, PT ;  /* 0x0000002a0600720c */ /* 0x020fe40003fa6070 */
[----:B------:R-:W-:Y:S02]  /*1f290*/  @!P3 SEL R8, RZ, 0xffffffff, !P2 ;  /* 0xffffffffff08b807 */ /* 0x000fe40005000000 */
[----:B------:R-:W-:Y:S02]  /*1f2a0*/  ISETP.NE.U32.AND P2, PT, R21, R40, PT ;  /* 0x000000281500720c */ /* 0x000fe40003f45070 */
[----:B------:R-:W-:Y:S02]  /*1f2b0*/  LOP3.LUT R8, R8, 0x1, RZ, 0xc0, !PT ;  /* 0x0000000108087812 */ /* 0x000fe400078ec0ff */
[----:B------:R-:W-:-:S02]  /*1f2c0*/  ISETP.NE.AND.EX P2, PT, R27, R41, PT, P2 ;  /* 0x000000291b00720c */ /* 0x000fc40003f45320 */
[----:B------:R-:W-:Y:S02]  /*1f2d0*/  ISETP.NE.U32.AND P6, PT, R8, 0x1, PT ;  /* 0x000000010800780c */ /* 0x000fe40003fc5070 */
[----:B------:R-:W-:Y:S02]  /*1f2e0*/  ISETP.GT.AND.EX P4, PT, R27, R41, PT, P4 ;  /* 0x000000291b00720c */ /* 0x000fe40003f84340 */
[----:B------:R-:W-:Y:S02]  /*1f2f0*/  ISETP.NE.U32.AND P3, PT, R29, R44, PT ;  /* 0x0000002c1d00720c */ /* 0x000fe40003f65070 */
[----:B------:R-:W-:Y:S02]  /*1f300*/  SEL R13, R36, R13, !P6 ;  /* 0x0000000d240d7207 */ /* 0x000fe40007000000 */
[----:B------:R-:W-:Y:S02]  /*1f310*/  SEL R15, R37, R15, !P6 ;  /* 0x0000000f250f7207 */ /* 0x000fe40007000000 */
[----:B------:R-:W-:-:S02]  /*1f320*/  SEL R16, R38, R16, !P6 ;  /* 0x0000001026107207 */ /* 0x000fc40007000000 */
[----:B------:R-:W-:Y:S02]  /*1f330*/  SEL R33, R39, R33, !P6 ;  /* 0x0000002127217207 */ /* 0x000fe40007000000 */
[----:B------:R-:W-:Y:S02]  /*1f340*/  SEL R8, RZ, 0xffffffff, P4 ;  /* 0xffffffffff087807 */ /* 0x000fe40002000000 */
[----:B------:R-:W-:Y:S02]  /*1f350*/  ISETP.GT.U32.AND P4, PT, R29, R44, PT ;  /* 0x0000002c1d00720c */ /* 0x000fe40003f84070 */
[----:B------:R-:W-:Y:S02]  /*1f360*/  ISETP.NE.U32.AND P6, PT, R9, R48, PT ;  /* 0x000000300900720c */ /* 0x000fe40003fc5070 */
[----:B------:R-:W-:Y:S02]  /*1f370*/  ISETP.GE.AND.EX P5, PT, R7, R43, PT, P5 ;  /* 0x0000002b0700720c */ /* 0x000fe40003fa6350 */
[----:B------:R-:W-:-:S02]  /*1f380*/  ISETP.NE.AND.EX P3, PT, R31, R45, PT, P3 ;  /* 0x0000002d1f00720c */ /* 0x000fc40003f65330 */
[----:B------:R-:W-:Y:S02]  /*1f390*/  ISETP.GT.AND.EX P4, PT, R31, R45, PT, P4 ;  /* 0x0000002d1f00720c */ /* 0x000fe40003f84340 */
[----:B------:R-:W-:Y:S02]  /*1f3a0*/  ISETP.NE.AND.EX P6, PT, R11, R49, PT, P6 ;  /* 0x000000310b00720c */ /* 0x000fe40003fc5360 */
[----:B------:R-:W-:Y:S02]  /*1f3b0*/  @!P2 SEL R8, RZ, 0xffffffff, !P5 ;  /* 0xffffffffff08a807 */ /* 0x000fe40006800000 */
[----:B------:R-:W-:Y:S02]  /*1f3c0*/  ISETP.GE.U32.AND P5, PT, R18, R46, PT ;  /* 0x0000002e1200720c */ /* 0x000fe40003fa6070 */
[----:B------:R-:W-:Y:S02]  /*1f3d0*/  ISETP.GT.U32.AND P2, PT, R9, R48, PT ;  /* 0x000000300900720c */ /* 0x000fe40003f44070 */
[----:B------:R-:W-:-:S02]  /*1f3e0*/  SEL R12, RZ, 0xffffffff, P4 ;  /* 0xffffffffff0c7807 */ /* 0x000fc40002000000 */
[----:B------:R-:W-:Y:S02]  /*1f3f0*/  ISETP.GE.U32.AND P4, PT, R0, R50, PT ;  /* 0x000000320000720c */ /* 0x000fe40003f86070 */
[----:B------:R-:W-:Y:S02]  /*1f400*/  ISETP.GE.AND.EX P5, PT, R19, R47, PT, P5 ;  /* 0x0000002f1300720c */ /* 0x000fe40003fa6350 */
[----:B------:R-:W-:Y:S02]  /*1f410*/  LOP3.LUT R8, R8, 0x1, RZ, 0xc0, !PT ;  /* 0x0000000108087812 */ /* 0x000fe400078ec0ff */
[----:B------:R-:W-:Y:S02]  /*1f420*/  ISETP.GT.AND.EX P2, PT, R11, R49, PT, P2 ;  /* 0x000000310b00720c */ /* 0x000fe40003f44320 */
[----:B------:R-:W-:Y:S02]  /*1f430*/  ISETP.GE.AND.EX P4, PT, R3, R51, PT, P4 ;  /* 0x000000330300720c */ /* 0x000fe40003f86340 */
[----:B------:R-:W-:-:S02]  /*1f440*/  @!P3 SEL R12, RZ, 0xffffffff, !P5 ;  /* 0xffffffffff0cb807 */ /* 0x000fc40006800000 */
[----:B------:R-:W-:Y:S02]  /*1f450*/  ISETP.NE.U32.AND P3, PT, R8, 0x1, PT ;  /* 0x000000010800780c */ /* 0x000fe40003f65070 */
[----:B------:R-:W-:Y:S02]  /*1f460*/  SEL R8, RZ, 0xffffffff, P2 ;  /* 0xffffffffff087807 */ /* 0x000fe40001000000 */
[----:B------:R-:W-:Y:S02]  /*1f470*/  @!P6 SEL R8, RZ, 0xffffffff, !P4 ;  /* 0xffffffffff08e807 */ /* 0x000fe40006000000 */
[----:B------:R-:W-:Y:S02]  /*1f480*/  ISETP.GE.U32.AND P4, PT, R10, UR8, PT ;  /* 0x000000080a007c0c */ /* 0x000fe4000bf86070 */
        /* <DEDUP_REMOVED lines=18> */
.L_x_2764:
[----:B------:R-:W-:Y:S05]  /*1f5b0*/  BRA `(.L_x_2763) ;  /* 0x00000004009c7947 */ /* 0x000fea0003800000 */
.L_x_2762:
[----:B------:R-:W1:Y:S01]  /*1f5c0*/  LDCU UR7, c[0x0][0x3ac] ;  /* 0x00007580ff0777ac */ /* 0x000e620008000800 */
        /* <DEDUP_REMOVED lines=9> */
[----:B-1----:R-:W-:Y:S01]  /*1f660*/  ISETP.GE.U32.AND P2, PT, R2, UR7, PT ;  /* 0x0000000702007c0c */ /* 0x002fe2000bf46070 */
[----:B------:R-:W-:Y:S02]  /*1f670*/  IMAD.U32 R11, RZ, RZ, UR13 ;  /* 0x0000000dff0b7e24 */ /* 0x000fe4000f8e00ff */
[----:B------:R-:W-:Y:S02]  /*1f680*/  IMAD.U32 R0, RZ, RZ, UR10 ;  /* 0x0000000aff007e24 */ /* 0x000fe4000f8e00ff */
[----:B------:R-:W-:-:S08]  /*1f690*/  IMAD.U32 R3, RZ, RZ, UR11 ;  /* 0x0000000bff037e24 */ /* 0x000fd0000f8e00ff */
[----:B------:R-:W-:Y:S05]  /*1f6a0*/  @P2 BRA `(.L_x_2763) ;  /* 0x0000000400602947 */ /* 0x000fea0003800000 */
        /* <DEDUP_REMOVED lines=13> */
[----:B------:R-:W-:Y:S02]  /*1f780*/  IMAD.U32 R11, RZ, RZ, UR13 ;  /* 0x0000000dff0b7e24 */ /* 0x000fe4000f8e00ff */
[----:B------:R-:W-:-:S02]  /*1f790*/  IMAD.U32 R0, RZ, RZ, UR10 ;  /* 0x0000000aff007e24 */ /* 0x000fc4000f8e00ff */
[----:B------:R-:W-:Y:S02]  /*1f7a0*/  IMAD.U32 R3, RZ, RZ, UR11 ;  /* 0x0000000bff037e24 */ /* 0x000fe4000f8e00ff */
[----:B------:R-:W-:Y:S02]  /*1f7b0*/  IMAD.MOV.U32 R55, RZ, RZ, R2 ;  /* 0x000000ffff377224 */ /* 0x000fe400078e0002 */
[----:B-1----:R-:W-:-:S07]  /*1f7c0*/  IMAD R8, R8, UR5, RZ ;  /* 0x0000000508087c24 */ /* 0x002fce000f8e02ff */
.L_x_2766:
[----:B------:R-:W-:-:S04]  /*1f7d0*/  IMAD.IADD R10, R8, 0x1, R55 ;  /* 0x00000001080a7824 */ /* 0x000fc800078e0237 */
[----:B--2---:R-:W-:-:S04]  /*1f7e0*/  IMAD R35, R10, R20, R17 ;  /* 0x000000140a237224 */ /* 0x004fc800078e0211 */
[----:B---3--:R-:W-:-:S05]  /*1f7f0*/  IMAD.WIDE.U32 R34, R35, 0x40, R52 ;  /* 0x0000004023227825 */ /* 0x008fca00078e0034 */
[----:B------:R-:W2:Y:S04]  /*1f800*/  LDG.E.64 R36, desc[UR36][R34.64] ;  /* 0x0000002422247981 */ /* 0x000ea8000c1e1b00 */
[----:B------:R-:W3:Y:S04]  /*1f810*/  LDG.E.64 R38, desc[UR36][R34.64+0x8] ;  /* 0x0000082422267981 */ /* 0x000ee8000c1e1b00 */
[----:B------:R-:W5:Y:S04]  /*1f820*/  LDG.E.64 R40, desc[UR36][R34.64+0x10] ;  /* 0x0000102422287981 */ /* 0x000f68000c1e1b00 */
[----:B------:R-:W5:Y:S04]  /*1f830*/  LDG.E.64 R44, desc[UR36][R34.64+0x20] ;  /* 0x00002024222c7981 */ /* 0x000f68000c1e1b00 */
[----:B------:R-:W5:Y:S04]  /*1f840*/  LDG.E.64 R42, desc[UR36][R34.64+0x18] ;  /* 0x00001824222a7981 */ /* 0x000f68000c1e1b00 */
[----:B------:R-:W5:Y:S04]  /*1f850*/  LDG.E.64 R46, desc[UR36][R34.64+0x28] ;  /* 0x00002824222e7981 */ /* 0x000f68000c1e1b00 */
[----:B------:R-:W5:Y:S04]  /*1f860*/  LDG.E.64 R48, desc[UR36][R34.64+0x30] ;  /* 0x0000302422307981 */ /* 0x000f68000c1e1b00 */
[----:B------:R-:W5:Y:S01]  /*1f870*/  LDG.E.64 R50, desc[UR36][R34.64+0x38] ;  /* 0x0000382422327981 */ /* 0x000f62000c1e1b00 */
[----:B----4-:R-:W-:Y:S01]  /*1f880*/  IMAD.IADD R55, R22, 0x1, R55 ;  /* 0x0000000116377824 */ /* 0x010fe200078e0237 */
[----:B--2---:R-:W-:-:S02]  /*1f890*/  ISETP.NE.U32.AND P5, PT, R13, R36, PT ;  /* 0x000000240d00720c */ /* 0x004fc40003fa5070 */
[----:B------:R-:W-:Y:S02]  /*1f8a0*/  ISETP.GT.U32.AND P2, PT, R13, R36, PT ;  /* 0x000000240d00720c */ /* 0x000fe40003f44070 */
[CC--:B------:R-:W-:Y:S02]  /*1f8b0*/  ISETP.NE.AND.EX P5, PT, R15.reuse, R37.reuse, PT, P5 ;  /* 0x000000250f00720c */ /* 0x0c0fe40003fa5350 */
[----:B---3--:R-:W-:Y:S02]  /*1f8c0*/  ISETP.GE.U32.AND P6, PT, R16, R38, PT ;  /* 0x000000261000720c */ /* 0x008fe40003fc6070 */
[----:B------:R-:W-:Y:S02]  /*1f8d0*/  ISETP.GT.AND.EX P2, PT, R15, R37, PT, P2 ;  /* 0x000000250f00720c */ /* 0x000fe40003f44320 */
[----:B------:R-:W-:Y:S02]  /*1f8e0*/  ISETP.GE.AND.EX P6, PT, R33, R39, PT, P6 ;  /* 0x000000272100720c */ /* 0x000fe40003fc6360 */
[----:B------:R-:W-:-:S02]  /*1f8f0*/  SEL R10, RZ, 0xffffffff, P2 ;  /* 0xffffffffff0a7807 */ /* 0x000fc40001000000 */
[CC--:B-----5:R-:W-:Y:S02]  /*1f900*/  ISETP.NE.U32.AND P3, PT, R21.reuse, R40.reuse, PT ;  /* 0x000000281500720c */ /* 0x0e0fe40003f65070 */
[----:B------:R-:W-:Y:S02]  /*1f910*/  ISETP.GT.U32.AND P2, PT, R21, R40, PT ;  /* 0x000000281500720c */ /* 0x000fe40003f44070 */
[----:B------:R-:W-:Y:S02]  /*1f920*/  @!P5 SEL R10, RZ, 0xffffffff, !P6 ;  /* 0xffffffffff0ad807 */ /* 0x000fe40007000000 */
[CC--:B------:R-:W-:Y:S02]  /*1f930*/  ISETP.NE.U32.AND P4, PT, R29.reuse, R44.reuse, PT ;  /* 0x0000002c1d00720c */ /* 0x0c0fe40003f85070 */
[----:B------:R-:W-:Y:S02]  /*1f940*/  ISETP.GT.U32.AND P5, PT, R29, R44, PT ;  /* 0x0000002c1d00720c */ /* 0x000fe40003fa4070 */
[----:B------:R-:W-:-:S02]  /*1f950*/  ISETP.NE.AND.EX P3, PT, R27, R41, PT, P3 ;  /* 0x000000291b00720c */ /* 0x000fc40003f65330 */
[----:B------:R-:W-:Y:S02]  /*1f960*/  ISETP.GT.AND.EX P2, PT, R27, R41, PT, P2 ;  /* 0x000000291b00720c */ /* 0x000fe40003f44320 */
[CC--:B------:R-:W-:Y:S02]  /*1f970*/  ISETP.NE.AND.EX P4, PT, R31.reuse, R45.reuse, PT, P4 ;  /* 0x0000002d1f00720c */ /* 0x0c0fe40003f85340 */
[----:B------:R-:W-:Y:S02]  /*1f980*/  ISETP.GT.AND.EX P5, PT, R31, R45, PT, P5 ;  /* 0x0000002d1f00720c */ /* 0x000fe40003fa4350 */
[----:B------:R-:W-:Y:S02]  /*1f990*/  ISETP.GE.U32.AND P6, PT, R6, R42, PT ;  /* 0x0000002a0600720c */ /* 0x000fe40003fc6070 */
[----:B------:R-:W-:Y:S02]  /*1f9a0*/  SEL R12, RZ, 0xffffffff, P2 ;  /* 0xffffffffff0c7807 */ /* 0x000fe40001000000 */
[----:B------:R-:W-:-:S02]  /*1f9b0*/  SEL R14, RZ, 0xffffffff, P5 ;  /* 0xffffffffff0e7807 */ /* 0x000fc40002800000 */
[----:B------:R-:W-:Y:S02]  /*1f9c0*/  ISETP.GE.U32.AND P2, PT, R18, R46, PT ;  /* 0x0000002e1200720c */ /* 0x000fe40003f46070 */
[----:B------:R-:W-:Y:S02]  /*1f9d0*/  ISETP.NE.U32.AND P5, PT, R9, R48, PT ;  /* 0x000000300900720c */ /* 0x000fe40003fa5070 */
[----:B------:R-:W-:Y:S02]  /*1f9e0*/  ISETP.GE.AND.EX P6, PT, R7, R43, PT, P6 ;  /* 0x0000002b0700720c */ /* 0x000fe40003fc6360 */
[----:B------:R-:W-:Y:S02]  /*1f9f0*/  ISETP.GE.AND.EX P2, PT, R19, R47, PT, P2 ;  /* 0x0000002f1300720c */ /* 0x000fe40003f46320 */
[----:B------:R-:W-:Y:S02]  /*1fa00*/  ISETP.NE.AND.EX P5, PT, R11, R49, PT, P5 ;  /* 0x000000310b00720c */ /* 0x000fe40003fa5350 */
[----:B------:R-:W-:-:S02]  /*1fa10*/  @!P3 SEL R12, RZ, 0xffffffff, !P6 ;  /* 0xffffffffff0cb807 */ /* 0x000fc40007000000 */
[----:B------:R-:W-:Y:S02]  /*1fa20*/  ISETP.GT.U32.AND P3, PT, R9, R48, PT ;  /* 0x000000300900720c */ /* 0x000fe40003f64070 */
[----:B------:R-:W-:Y:S02]  /*1fa30*/  @!P4 SEL R14, RZ, 0xffffffff, !P2 ;  /* 0xffffffffff0ec807 */ /* 0x000fe40005000000 */
[----:B------:R-:W-:Y:S02]  /*1fa40*/  ISETP.GE.U32.AND P2, PT, R0, R50, PT ;  /* 0x000000320000720c */ /* 0x000fe40003f46070 */
[----:B------:R-:W-:Y:S02]  /*1fa50*/  LOP3.LUT R10, R10, 0x1, RZ, 0xc0, !PT ;  /* 0x000000010a0a7812 */ /* 0x000fe400078ec0ff */
[----:B------:R-:W-:Y:S02]  /*1fa60*/  ISETP.GT.AND.EX P3, PT, R11, R49, PT, P3 ;  /* 0x000000310b00720c */ /* 0x000fe40003f64330 */
[----:B------:R-:W-:-:S02]  /*1fa70*/  ISETP.GE.AND.EX P2, PT, R3, R51, PT, P2 ;  /* 0x000000330300720c */ /* 0x000fc40003f46320 */
[----:B------:R-:W-:Y:S02]  /*1fa80*/  LOP3.LUT R14, R14, 0x1, RZ, 0xc0, !PT ;  /* 0x000000010e0e7812 */ /* 0x000fe400078ec0ff */
[----:B------:R-:W-:Y:S02]  /*1fa90*/  ISETP.NE.U32.AND P6, PT, R10, 0x1, PT ;  /* 0x000000010a00780c */ /* 0x000fe40003fc5070 */
        /* <DEDUP_REMOVED lines=25> */
.L_x_2763:
[----:B------:R-:W-:Y:S05]  /*1fc30*/  BSYNC.RECONVERGENT B0 ;  /* 0x0000000000007941 */ /* 0x000fea0003800200 */
.L_x_2761:
[----:B------:R-:W1:Y:S01]  /*1fc40*/  LDCU UR5, c[0x0][0x360] ;  /* 0x00006c00ff0577ac */ /* 0x000e620008000800 */
[----:B------:R-:W-:Y:S02]  /*1fc50*/  IMAD.MOV.U32 R36, RZ, RZ, R13 ;  /* 0x000000ffff247224 */ /* 0x000fe400078e000d */
[----:B------:R-:W-:Y:S01]  /*1fc60*/  IMAD.MOV.U32 R37, RZ, RZ, R15 ;  /* 0x000000ffff257224 */ /* 0x000fe200078e000f */
[----:B------:R-:W-:Y:S01]  /*1fc70*/  UIADD3 UR4, UPT, UPT, UR4, 0x10, URZ ;  /* 0x0000001004047890 */ /* 0x000fe2000fffe0ff */
[----:B------:R-:W-:Y:S02]  /*1fc80*/  IMAD.MOV.U32 R38, RZ, RZ, R16 ;  /* 0x000000ffff267224 */ /* 0x000fe400078e0010 */
[----:B------:R-:W-:Y:S01]  /*1fc90*/  IMAD.MOV.U32 R39, RZ, RZ, R33 ;  /* 0x000000ffff277224 */ /* 0x000fe200078e0021 */
[----:B------:R-:W-:Y:S01]  /*1fca0*/  ULEA UR8, UR6, UR4, 0x18 ;  /* 0x0000000406087291 */ /* 0x000fe2000f8ec0ff */
[----:B------:R-:W-:Y:S01]  /*1fcb0*/  IMAD.MOV.U32 R40, RZ, RZ, R21 ;  /* 0x000000ffff287224 */ /* 0x000fe200078e0015 */
[----:B------:R-:W2:Y:S01]  /*1fcc0*/  LDCU UR6, c[0x0][0x364] ;  /* 0x00006c80ff0677ac */ /* 0x000ea20008000800 */
[----:B------:R-:W-:-:S02]  /*1fcd0*/  IMAD.MOV.U32 R41, RZ, RZ, R27 ;  /* 0x000000ffff297224 */ /* 0x000fc400078e001b */
[----:B------:R-:W-:Y:S02]  /*1fce0*/  IMAD.MOV.U32 R42, RZ, RZ, R6 ;  /* 0x000000ffff2a7224 */ /* 0x000fe400078e0006 */
[----:B------:R-:W-:Y:S02]  /*1fcf0*/  IMAD.MOV.U32 R43, RZ, RZ, R7 ;  /* 0x000000ffff2b7224 */ /* 0x000fe400078e0007 */
[----:B-1----:R-:W-:-:S05]  /*1fd00*/  IMAD R8, R2, UR5, R17 ;  /* 0x0000000502087c24 */ /* 0x002fca000f8e0211 */
[----:B------:R-:W-:-:S05]  /*1fd10*/  LEA R8, R8, UR8, 0x6 ;  /* 0x0000000808087c11 */ /* 0x000fca000f8e30ff */
[----:B------:R1:W-:Y:S01]  /*1fd20*/  STS.128 [R8], R36 ;  /* 0x0000002408007388 */ /* 0x0003e20000000c00 */
[----:B--2---:R-:W-:-:S03]  /*1fd30*/  UISETP.GE.U32.AND UP0, UPT, UR6, 0x2, UPT ;  /* 0x000000020600788c */ /* 0x004fc6000bf06070 */
[----:B------:R-:W-:Y:S01]  /*1fd40*/  STS.128 [R8+0x10], R40 ;  /* 0x0000102808007388 */ /* 0x000fe20000000c00 */
[----:B-1----:R-:W-:Y:S02]  /*1fd50*/  IMAD.MOV.U32 R36, RZ, RZ, R29 ;  /* 0x000000ffff247224 */ /* 0x002fe400078e001d */
[----:B------:R-:W-:Y:S02]  /*1fd60*/  IMAD.MOV.U32 R37, RZ, RZ, R31 ;  /* 0x000000ffff257224 */ /* 0x000fe400078e001f */
[----:B------:R-:W-:Y:S02]  /*1fd70*/  IMAD.MOV.U32 R38, RZ, RZ, R18 ;  /* 0x000000ffff267224 */ /* 0x000fe400078e0012 */
[----:B------:R-:W-:-:S05]  /*1fd80*/  IMAD.MOV.U32 R39, RZ, RZ, R19 ;  /* 0x000000ffff277224 */ /* 0x000fca00078e0013 */
[----:B------:R1:W-:Y:S02]  /*1fd90*/  STS.128 [R8+0x20], R36 ;  /* 0x0000202408007388 */ /* 0x0003e40000000c00 */
[----:B-1----:R-:W-:Y:S02]  /*1fda0*/  IMAD.MOV.U32 R36, RZ, RZ, R9 ;  /* 0x000000ffff247224 */ /* 0x002fe400078e0009 */
[----:B------:R-:W-:Y:S02]  /*1fdb0*/  IMAD.MOV.U32 R37, RZ, RZ, R11 ;  /* 0x000000ffff257224 */ /* 0x000fe400078e000b */
[----:B------:R-:W-:Y:S02]  /*1fdc0*/  IMAD.MOV.U32 R38, RZ, RZ, R0 ;  /* 0x000000ffff267224 */ /* 0x000fe400078e0000 */
[----:B------:R-:W-:-:S05]  /*1fdd0*/  IMAD.MOV.U32 R39, RZ, RZ, R3 ;  /* 0x000000ffff277224 */ /* 0x000fca00078e0003 */
[----:B------:R1:W-:Y:S01]  /*1fde0*/  STS.128 [R8+0x30], R36 ;  /* 0x0000302408007388 */ /* 0x0003e20000000c00 */
[----:B------:R-:W-:Y:S05]  /*1fdf0*/  BRA.U !UP0, `(.L_x_2767) ;  /* 0x0000000508787547 */ /* 0x000fea000b800000 */
[----:B------:R-:W-:-:S05]  /*1fe00*/  UMOV UR4, UR6 ;  /* 0x0000000600047c82 */ /* 0x000fca0008000000 */
.L_x_2770:
[----:B------:R-:W-:Y:S01]  /*1fe10*/  USHF.R.U32.HI UR7, URZ, 0x1, UR4 ;  /* 0x00000001ff077899 */ /* 0x000fe20008011604 */
[----:B------:R-:W-:Y:S05]  /*1fe20*/  BAR.SYNC.DEFER_BLOCKING 0x0 ;  /* 0x0000000000007b1d */ /* 0x000fea0000010000 */
[----:B------:R-:W-:Y:S01]  /*1fe30*/  VIADD R10, R2, UR7 ;  /* 0x00000007020a7c36 */ /* 0x000fe20008000000 */
[----:B------:R-:W-:Y:S04]  /*1fe40*/  BSSY.RECONVERGENT B0, `(.L_x_2768) ;  /* 0x0000056000007945 */ /* 0x000fe80003800200 */
[----:B------:R-:W-:-:S04]  /*1fe50*/  ISETP.GE.U32.AND P2, PT, R10, UR6, PT ;  /* 0x000000060a007c0c */ /* 0x000fc8000bf46070 */
[----:B------:R-:W-:-:S13]  /*1fe60*/  ISETP.GE.U32.OR P2, PT, R2, UR7, P2 ;  /* 0x0000000702007c0c */ /* 0x000fda0009746470 */
[----:B--2---:R-:W-:Y:S05]  /*1fe70*/  @P2 BRA `(.L_x_2769) ;  /* 0x0000000400482947 */ /* 0x004fea0003800000 */
[----:B------:R-:W-:-:S05]  /*1fe80*/  IMAD R10, R10, UR5, R17 ;  /* 0x000000050a0a7c24 */ /* 0x000fca000f8e0211 */
[----:B------:R-:W-:-:S05]  /*1fe90*/  LEA R10, R10, UR8, 0x6 ;  /* 0x000000080a0a7c11 */ /* 0x000fca000f8e30ff */
[----:B------:R-:W2:Y:S04]  /*1fea0*/  LDS.128 R44, [R10] ;  /* 0x000000000a2c7984 */ /* 0x000ea80000000c00 */
[----:B------:R-:W3:Y:S04]  /*1feb0*/  LDS.128 R40, [R10+0x10] ;  /* 0x000010000a287984 */ /* 0x000ee80000000c00 */
[----:B-1----:R-:W1:Y:S04]  /*1fec0*/  LDS.128 R36, [R10+0x20] ;  /* 0x000020000a247984 */ /* 0x002e680000000c00 */
[----:B------:R4:W5:Y:S01]  /*1fed0*/  LDS.128 R48, [R10+0x30] ;  /* 0x000030000a307984 */ /* 0x0009620000000c00 */
[----:B--2---:R-:W-:-:S02]  /*1fee0*/  ISETP.NE.U32.AND P2, PT, R13, R44, PT ;  /* 0x0000002c0d00720c */ /* 0x004fc40003f45070 */
[----:B------:R-:W-:Y:S02]  /*1fef0*/  ISETP.GT.U32.AND P6, PT, R13, R44, PT ;  /* 0x0000002c0d00720c */ /* 0x000fe40003fc4070 */
[-C--:B---3--:R-:W-:Y:S02]  /*1ff00*/  ISETP.GT.U32.AND P3, PT, R21, R40.reuse, PT ;  /* 0x000000281500720c */ /* 0x088fe40003f64070 */
[----:B------:R-:W-:Y:S02]  /*1ff10*/  ISETP.NE.AND.EX P2, PT, R15, R45, PT, P2 ;  /* 0x0000002d0f00720c */ /* 0x000fe40003f45320 */
[----:B------:R-:W-:Y:S02]  /*1ff20*/  ISETP.GT.AND.EX P3, PT, R27, R41, PT, P3 ;  /* 0x000000291b00720c */ /* 0x000fe40003f64330 */
[----:B------:R-:W-:Y:S02]  /*1ff30*/  ISETP.NE.U32.AND P5, PT, R21, R40, PT ;  /* 0x000000281500720c */ /* 0x000fe40003fa5070 */
[----:B------:R-:W-:-:S02]  /*1ff40*/  ISETP.GE.U32.AND P4, PT, R16, R46, PT ;  /* 0x0000002e1000720c */ /* 0x000fc40003f86070 */
[----:B----4-:R-:W-:Y:S02]  /*1ff50*/  SEL R10, RZ, 0xffffffff, P3 ;  /* 0xffffffffff0a7807 */ /* 0x010fe40001800000 */
[----:B------:R-:W-:Y:S02]  /*1ff60*/  ISETP.GT.AND.EX P6, PT, R15, R45, PT, P6 ;  /* 0x0000002d0f00720c */ /* 0x000fe40003fc4360 */
[----:B------:R-:W-:Y:S02]  /*1ff70*/  ISETP.NE.AND.EX P5, PT, R27, R41, PT, P5 ;  /* 0x000000291b00720c */ /* 0x000fe40003fa5350 */
[----:B-1----:R-:W-:Y:S02]  /*1ff80*/  ISETP.NE.U32.AND P3, PT, R29, R36, PT ;  /* 0x000000241d00720c */ /* 0x002fe40003f65070 */
[----:B------:R-:W-:Y:S02]  /*1ff90*/  ISETP.GE.AND.EX P4, PT, R33, R47, PT, P4 ;  /* 0x0000002f2100720c */ /* 0x000fe40003f86340 */
[----:B------:R-:W-:-:S02]  /*1ffa0*/  SEL R12, RZ, 0xffffffff, P6 ;  /* 0xffffffffff0c7807 */ /* 0x000fc40003000000 */
[----:B------:R-:W-:Y:S02]  /*1ffb0*/  ISETP.NE.AND.EX P3, PT, R31, R37, PT, P3 ;  /* 0x000000251f00720c */ /* 0x000fe40003f65330 */
[----:B------:R-:W-:Y:S02]  /*1ffc0*/  ISETP.GE.U32.AND P6, PT, R6, R42, PT ;  /* 0x0000002a0600720c */ /* 0x000fe40003fc6070 */
[----:B------:R-:W-:Y:S02]  /*1ffd0*/  @!P2 SEL R12, RZ, 0xffffffff, !P4 ;  /* 0xffffffffff0ca807 */ /* 0x000fe40006000000 */
[----:B------:R-:W-:Y:S02]  /*1ffe0*/  ISETP.GT.U32.AND P2, PT, R29, R36, PT ;  /* 0x000000241d00720c */ /* 0x000fe40003f44070 */
[----:B------:R-:W-:Y:S02]  /*1fff0*/  ISETP.GE.AND.EX P6, PT, R7, R43, PT, P6 ;  /* 0x0000002b0700720c */ /* 0x000fe40003fc6360 */
[----:B------:R-:W-:-:S02]  /*20000*/  ISETP.GE.U32.AND P4, PT, R18, R38, PT ;  /* 0x000000261200720c */ /* 0x000fc40003f86070 */
[----:B------:R-:W-:Y:S02]  /*20010*/  ISETP.GT.AND.EX P2, PT, R31, R37, PT, P2 ;  /* 0x000000251f00720c */ /* 0x000fe40003f44320 */
[----:B------:R-:W-:Y:S02]  /*20020*/  @!P5 SEL R10, RZ, 0xffffffff, !P6 ;  /* 0xffffffffff0ad807 */ /* 0x000fe40007000000 */
[----:B------:R-:W-:Y:S02]  /*20030*/  ISETP.GE.AND.EX P4, PT, R19, R39, PT, P4 ;  /* 0x000000271300720c */ /* 0x000fe40003f86340 */
[CC--:B-----5:R-:W-:Y:S02]  /*20040*/  ISETP.NE.U32.AND P5, PT, R9.reuse, R48.reuse, PT ;  /* 0x000000300900720c */ /* 0x0e0fe40003fa5070 */
[----:B------:R-:W-:Y:S02]  /*20050*/  ISETP.GT.U32.AND P6, PT, R9, R48, PT ;  /* 0x000000300900720c */ /* 0x000fe40003fc4070 */
[----:B------:R-:W-:-:S02]  /*20060*/  LOP3.LUT R12, R12, 0x1, RZ, 0xc0, !PT ;  /* 0x000000010c0c7812 */ /* 0x000fc400078ec0ff */
[----:B------:R-:W-:Y:S02]  /*20070*/  SEL R14, RZ, 0xffffffff, P2 ;  /* 0xffffffffff0e7807 */ /* 0x000fe40001000000 */
[----:B------:R-:W-:Y:S02]  /*20080*/  @!P3 SEL R14, RZ, 0xffffffff, !P4 ;  /* 0xffffffffff0eb807 */ /* 0x000fe40006000000 */
[CC--:B------:R-:W-:Y:S02]  /*20090*/  ISETP.GT.AND.EX P6, PT, R11.reuse, R49.reuse, PT, P6 ;  /* 0x000000310b00720c */ /* 0x0c0fe40003fc4360 */
[----:B------:R-:W-:Y:S02]  /*200a0*/  ISETP.NE.AND.EX P5, PT, R11, R49, PT, P5 ;  /* 0x000000310b00720c */ /* 0x000fe40003fa5350 */
[----:B------:R-:W-:Y:S02]  /*200b0*/  ISETP.NE.U32.AND P2, PT, R12, 0x1, PT ;  /* 0x000000010c00780c */ /* 0x000fe40003f45070 */
[----:B------:R-:W-:-:S02]  /*200c0*/  LOP3.LUT R14, R14, 0x1, RZ, 0xc0, !PT ;  /* 0x000000010e0e7812 */ /* 0x000fc400078ec0ff */
[----:B------:R-:W-:Y:S02]  /*200d0*/  SEL R12, RZ, 0xffffffff, P6 ;  /* 0xffffffffff0c7807 */ /* 0x000fe40003000000 */
[----:B------:R-:W-:Y:S02]  /*200e0*/  ISETP.GE.U32.AND P6, PT, R0, R50, PT ;  /* 0x000000320000720c */ /* 0x000fe40003fc6070 */
[----:B------:R-:W-:Y:S02]  /*200f0*/  LOP3.LUT R10, R10, 0x1, RZ, 0xc0, !PT ;  /* 0x000000010a0a7812 */ /* 0x000fe400078ec0ff */
[----:B------:R-:W-:Y:S02]  /*20100*/  SEL R13, R44, R13, !P2 ;  /* 0x0000000d2c0d7207 */ /* 0x000fe40005000000 */
[----:B------:R-:W-:Y:S02]  /*20110*/  SEL R15, R45, R15, !P2 ;  /* 0x0000000f2d0f7207 */ /* 0x000fe40005000000 */
[----:B------:R-:W-:-:S02]  /*20120*/  SEL R16, R46, R16, !P2 ;  /* 0x000000102e107207 */ /* 0x000fc40005000000 */
[----:B------:R-:W-:Y:S02]  /*20130*/  SEL R33, R47, R33, !P2 ;  /* 0x000000212f217207 */ /* 0x000fe40005000000 */
[----:B------:R-:W-:Y:S02]  /*20140*/  ISETP.NE.U32.AND P2, PT, R14, 0x1, PT ;  /* 0x000000010e00780c */ /* 0x000fe40003f45070 */
[----:B------:R-:W-:Y:S02]  /*20150*/  ISETP.GE.AND.EX P6, PT, R3, R51, PT, P6 ;  /* 0x000000330300720c */ /* 0x000fe40003fc6360 */
        /* <DEDUP_REMOVED lines=9> */
[----:B------:R-:W-:-:S02]  /*201f0*/  @!P5 SEL R12, RZ, 0xffffffff, !P6 ;  /* 0xffffffffff0cd807 */ /* 0x000fc40007000000 */
[----:B------:R-:W-:Y:S02]  /*20200*/  SEL R21, R40, R21, !P3 ;  /* 0x0000001528157207 */ /* 0x000fe40005800000 */
[----:B------:R-:W-:Y:S01]  /*20210*/  SEL R27, R41, R27, !P3 ;  /* 0x0000001b291b7207 */ /* 0x000fe20005800000 */
[----:B------:R1:W-:Y:S01]  /*20220*/  STS.128 [R8], R36 ;  /* 0x0000002408007388 */ /* 0x0003e20000000c00 */
[----:B------:R-:W-:Y:S02]  /*20230*/  SEL R6, R42, R6, !P3 ;  /* 0x000000062a067207 */ /* 0x000fe40005800000 */
[----:B------:R-:W-:Y:S02]  /*20240*/  SEL R7, R43, R7, !P3 ;  /* 0x000000072b077207 */ /* 0x000fe40005800000 */
[----:B------:R-:W-:-:S04]  /*20250*/  LOP3.LUT R12, R12, 0x1, RZ, 0xc0, !PT ;  /* 0x000000010c0c7812 */ /* 0x000fc800078ec0ff */
[----:B------:R-:W-:-:S04]  /*20260*/  ISETP.NE.U32.AND P3, PT, R12, 0x1, PT ;  /* 0x000000010c00780c */ /* 0x000fc80003f65070 */
[----:B------:R-:W-:Y:S02]  /*20270*/  SEL R9, R48, R9, !P3 ;  /* 0x0000000930097207 */ /* 0x000fe40005800000 */
[----:B------:R-:W-:Y:S01]  /*20280*/  SEL R11, R49, R11, !P3 ;  /* 0x0000000b310b7207 */ /* 0x000fe20005800000 */
[----:B-1----:R-:W-:Y:S01]  /*20290*/  IMAD.MOV.U32 R36, RZ, RZ, R21 ;  /* 0x000000ffff247224 */ /* 0x002fe200078e0015 */
[----:B------:R-:W-:Y:S01]  /*202a0*/  SEL R0, R50, R0, !P3 ;  /* 0x0000000032007207 */ /* 0x000fe20005800000 */
[----:B------:R-:W-:Y:S01]  /*202b0*/  IMAD.MOV.U32 R37, RZ, RZ, R27 ;  /* 0x000000ffff257224 */ /* 0x000fe200078e001b */
[----:B------:R-:W-:Y:S01]  /*202c0*/  SEL R3, R51, R3, !P3 ;  /* 0x0000000333037207 */ /* 0x000fe20005800000 */
[----:B------:R-:W-:Y:S02]  /*202d0*/  IMAD.MOV.U32 R38, RZ, RZ, R6 ;  /* 0x000000ffff267224 */ /* 0x000fe400078e0006 */
[----:B------:R-:W-:-:S05]  /*202e0*/  IMAD.MOV.U32 R39, RZ, RZ, R7 ;  /* 0x000000ffff277224 */ /* 0x000fca00078e0007 */
[----:B------:R1:W-:Y:S02]  /*202f0*/  STS.128 [R8+0x10], R36 ;  /* 0x0000102408007388 */ /* 0x0003e40000000c00 */
        /* <DEDUP_REMOVED lines=10> */
.L_x_2769:
[----:B------:R-:W-:Y:S05]  /*203a0*/  BSYNC.RECONVERGENT B0 ;  /* 0x0000000000007941 */ /* 0x000fea0003800200 */
.L_x_2768:
[----:B------:R-:W-:-:S03]  /*203b0*/  UISETP.GT.U32.AND UP0, UPT, UR4, 0x3, UPT ;  /* 0x000000030400788c */ /* 0x000fc6000bf04070 */
[----:B------:R-:W-:-:S06]  /*203c0*/  UMOV UR4, UR7 ;  /* 0x0000000700047c82 */ /* 0x000fcc0008000000 */
[----:B------:R-:W-:Y:S05]  /*203d0*/  BRA.U UP0, `(.L_x_2770) ;  /* 0xfffffff9008c7547 */ /* 0x000fea000b83ffff */
.L_x_2767:
[----:B------:R-:W3:Y:S02]  /*203e0*/  LDCU UR4, c[0x0][0x3b0] ;  /* 0x00007600ff0477ac */ /* 0x000ee40008000800 */
[----:B---3--:R-:W-:-:S09]  /*203f0*/  UISETP.NE.AND UP0, UPT, UR4, URZ, UPT ;  /* 0x000000ff0400728c */ /* 0x008fd2000bf05270 */
[----:B------:R-:W-:Y:S05]  /*20400*/  BRA.U !UP0, `(.L_x_2771) ;  /* 0x0000000d08187547 */ /* 0x000fea000b800000 */
[----:B------:R-:W-:Y:S02]  /*20410*/  UISETP.GE.U32.AND UP0, UPT, UR5, 0x21, UPT ;  /* 0x000000210500788c */ /* 0x000fe4000bf06070 */
[----:B------:R-:W-:-:S07]  /*20420*/  UMOV UR4, UR5 ;  /* 0x0000000500047c82 */ /* 0x000fce0008000000 */
[----:B------:R-:W-:Y:S05]  /*20430*/  BRA.U !UP0, `(.L_x_2772) ;  /* 0x0000000508d07547 */ /* 0x000fea000b800000 */
[----:B-12---:R-:W-:Y:S01]  /*20440*/  IMAD.MOV.U32 R36, RZ, RZ, R13 ;  /* 0x000000ffff247224 */ /* 0x006fe200078e000d */
[----:B------:R-:W-:Y:S01]  /*20450*/  UISETP.GE.U32.AND UP0, UPT, UR5, 0x40, UPT ;  /* 0x000000400500788c */ /* 0x000fe2000bf06070 */
[----:B------:R-:W-:Y:S01]  /*20460*/  IMAD.MOV.U32 R37, RZ, RZ, R15 ;  /* 0x000000ffff257224 */ /* 0x000fe200078e000f */
[----:B------:R-:W-:Y:S01]  /*20470*/  UMOV UR4, 0x20 ;  /* 0x0000002000047882 */ /* 0x000fe20000000000 */
[----:B------:R-:W-:Y:S02]  /*20480*/  IMAD.MOV.U32 R38, RZ, RZ, R16 ;  /* 0x000000ffff267224 */ /* 0x000fe400078e0010 */
[----:B------:R-:W-:Y:S02]  /*20490*/  IMAD.MOV.U32 R39, RZ, RZ, R33 ;  /* 0x000000ffff277224 */ /* 0x000fe400078e0021 */
[----:B------:R-:W-:Y:S02]  /*204a0*/  IMAD.MOV.U32 R40, RZ, RZ, R21 ;  /* 0x000000ffff287224 */ /* 0x000fe400078e0015 */
[----:B------:R-:W-:Y:S01]  /*204b0*/  IMAD.MOV.U32 R41, RZ, RZ, R27 ;  /* 0x000000ffff297224 */ /* 0x000fe200078e001b */
[----:B------:R1:W-:Y:S01]  /*204c0*/  STS.128 [R8], R36 ;  /* 0x0000002408007388 */ /* 0x0003e20000000c00 */
[----:B------:R-:W-:-:S02]  /*204d0*/  IMAD.MOV.U32 R42, RZ, RZ, R6 ;  /* 0x000000ffff2a7224 */ /* 0x000fc400078e0006 */
[----:B------:R-:W-:-:S05]  /*204e0*/  IMAD.MOV.U32 R43, RZ, RZ, R7 ;  /* 0x000000ffff2b7224 */ /* 0x000fca00078e0007 */
        /* <DEDUP_REMOVED lines=12> */
[----:B------:R-:W-:-:S07]  /*205b0*/  IMAD.U32 R2, RZ, RZ, UR5 ;  /* 0x00000005ff027e24 */ /* 0x000fce000f8e00ff */
.L_x_2775:
[----:B------:R-:W-:Y:S01]  /*205c0*/  SHF.R.U32.HI R14, RZ, 0x1, R2 ;  /* 0x00000001ff0e7819 */ /* 0x000fe20000011602 */
[----:B------:R-:W-:Y:S01]  /*205d0*/  BAR.SYNC.DEFER_BLOCKING 0x0 ;  /* 0x0000000000007b1d */ /* 0x000fe20000010000 */
[----:B------:R-:W-:-:S03]  /*205e0*/  ISETP.GT.U32.AND P6, PT, R2, 0x7f, PT ;  /* 0x0000007f0200780c */ /* 0x000fc60003fc4070 */
[----:B------:R-:W-:Y:S02]  /*205f0*/  IMAD.IADD R10, R14, 0x1, R17 ;  /* 0x000000010e0a7824 */ /* 0x000fe400078e0211 */
[----:B------:R-:W-:Y:S03]  /*20600*/  BSSY.RECONVERGENT B0, `(.L_x_2773) ;  /* 0x0000055000007945 */ /* 0x000fe60003800200 */
[----:B------:R-:W-:-:S04]  /*20610*/  ISETP.GE.U32.AND P2, PT, R10, UR5, PT ;  /* 0x000000050a007c0c */ /* 0x000fc8000bf46070 */
[----:B------:R-:W-:-:S13]  /*20620*/  ISETP.GE.U32.OR P2, PT, R17, R14, P2 ;  /* 0x0000000e1100720c */ /* 0x000fda0001746470 */
[----:B-1----:R-:W-:Y:S05]  /*20630*/  @P2 BRA `(.L_x_2774) ;  /* 0x0000000400442947 */ /* 0x002fea0003800000 */
[----:B------:R-:W-:-:S05]  /*20640*/  IMAD R2, R14, 0x40, R8 ;  /* 0x000000400e027824 */ /* 0x000fca00078e0208 */
[----:B------:R-:W1:Y:S04]  /*20650*/  LDS.128 R44, [R2] ;  /* 0x00000000022c7984 */ /* 0x000e680000000c00 */
[----:B------:R-:W2:Y:S04]  /*20660*/  LDS.128 R40, [R2+0x10] ;  /* 0x0000100002287984 */ /* 0x000ea80000000c00 */
[----:B---3--:R-:W3:Y:S04]  /*20670*/  LDS.128 R36, [R2+0x20] ;  /* 0x0000200002247984 */ /* 0x008ee80000000c00 */
        /* <DEDUP_REMOVED lines=8> */
[----:B--2---:R-:W-:-:S03]  /*20700*/  ISETP.GT.U32.AND P4, PT, R21, R40, PT ;  /* 0x000000281500720c */ /* 0x004fc60003f84070 */
[----:B------:R-:W-:Y:S02]  /*20710*/  @!P2 SEL R10, RZ, 0xffffffff, !P3 ;  /* 0xffffffffff0aa807 */ /* 0x000fe40005800000 */
[----:B------:R-:W-:Y:S02]  /*20720*/  ISETP.NE.U32.AND P2, PT, R21, R40, PT ;  /* 0x000000281500720c */ /* 0x000fe40003f45070 */
[----:B------:R-:W-:Y:S02]  /*20730*/  LOP3.LUT R10, R10, 0x1, RZ, 0xc0, !PT ;  /* 0x000000010a0a7812 */ /* 0x000fe400078ec0ff */
[CC--:B------:R-:W-:Y:S02]  /*20740*/  ISETP.NE.AND.EX P2, PT, R27.reuse, R41.reuse, PT, P2 ;  /* 0x000000291b00720c */ /* 0x0c0fe40003f45320 */
[----:B------:R-:W-:Y:S02]  /*20750*/  ISETP.NE.U32.AND P5, PT, R10, 0x1, PT ;  /* 0x000000010a00780c */ /* 0x000fe40003fa5070 */
[----:B------:R-:W-:-:S02]  /*20760*/  ISETP.GT.AND.EX P4, PT, R27, R41, PT, P4 ;  /* 0x000000291b00720c */ /* 0x000fc40003f84340 */
[----:B------:R-:W-:Y:S02]  /*20770*/  ISETP.GE.U32.AND P3, PT, R6, R42, PT ;  /* 0x0000002a0600720c */ /* 0x000fe40003f66070 */
[----:B------:R-:W-:Y:S02]  /*20780*/  SEL R13, R44, R13, !P5 ;  /* 0x0000000d2c0d7207 */ /* 0x000fe40006800000 */
[----:B------:R-:W-:Y:S02]  /*20790*/  SEL R15, R45, R15, !P5 ;  /* 0x0000000f2d0f7207 */ /* 0x000fe40006800000 */
[----:B----4-:R-:W-:Y:S02]  /*207a0*/  SEL R2, RZ, 0xffffffff, P4 ;  /* 0xffffffffff027807 */ /* 0x010fe40002000000 */
[----:B------:R-:W-:Y:S02]  /*207b0*/  SEL R16, R46, R16, !P5 ;  /* 0x000000102e107207 */ /* 0x000fe40006800000 */
[----:B------:R-:W-:-:S02]  /*207c0*/  SEL R33, R47, R33, !P5 ;  /* 0x000000212f217207 */ /* 0x000fc40006800000 */
[CC--:B---3--:R-:W-:Y:S02]  /*207d0*/  ISETP.NE.U32.AND P4, PT, R29.reuse, R36.reuse, PT ;  /* 0x000000241d00720c */ /* 0x0c8fe40003f85070 */
[----:B------:R-:W-:Y:S02]  /*207e0*/  ISETP.GT.U32.AND P5, PT, R29, R36, PT ;  /* 0x000000241d00720c */ /* 0x000fe40003fa4070 */
[----:B------:R-:W-:Y:S02]  /*207f0*/  ISETP.GE.AND.EX P3, PT, R7, R43, PT, P3 ;  /* 0x0000002b0700720c */ /* 0x000fe40003f66330 */
[CC--:B------:R-:W-:Y:S02]  /*20800*/  ISETP.NE.AND.EX P4, PT, R31.reuse, R37.reuse, PT, P4 ;  /* 0x000000251f00720c */ /* 0x0c0fe40003f85340 */
[----:B------:R-:W-:Y:S02]  /*20810*/  ISETP.GT.AND.EX P5, PT, R31, R37, PT, P5 ;  /* 0x000000251f00720c */ /* 0x000fe40003fa4350 */
[----:B------:R-:W-:-:S02]  /*20820*/  @!P2 SEL R2, RZ, 0xffffffff, !P3 ;  /* 0xffffffffff02a807 */ /* 0x000fc40005800000 */
[CC--:B-----5:R-:W-:Y:S02]  /*20830*/  ISETP.NE.U32.AND P2, PT, R9.reuse, R48.reuse, PT ;  /* 0x000000300900720c */ /* 0x0e0fe40003f45070 */
[----:B------:R-:W-:Y:S02]  /*20840*/  ISETP.GT.U32.AND P3, PT, R9, R48, PT ;  /* 0x000000300900720c */ /* 0x000fe40003f64070 */
[----:B------:R-:W-:Y:S02]  /*20850*/  SEL R10, RZ, 0xffffffff, P5 ;  /* 0xffffffffff0a7807 */ /* 0x000fe40002800000 */
[----:B------:R-:W-:Y:S02]  /*20860*/  ISETP.GE.U32.AND P5, PT, R18, R38, PT ;  /* 0x000000261200720c */ /* 0x000fe40003fa6070 */
[CC--:B------:R-:W-:Y:S02]  /*20870*/  ISETP.NE.AND.EX P2, PT, R11.reuse, R49.reuse, PT, P2 ;  /* 0x000000310b00720c */ /* 0x0c0fe40003f45320 */
[----:B------:R-:W-:-:S02]  /*20880*/  ISETP.GT.AND.EX P3, PT, R11, R49, PT, P3 ;  /* 0x000000310b00720c */ /* 0x000fc40003f64330 */
[----:B------:R-:W-:Y:S02]  /*20890*/  ISETP.GE.AND.EX P5, PT, R19, R39, PT, P5 ;  /* 0x000000271300720c */ /* 0x000fe40003fa6350 */
[----:B------:R-:W-:Y:S02]  /*208a0*/  SEL R12, RZ, 0xffffffff, P3 ;  /* 0xffffffffff0c7807 */ /* 0x000fe40001800000 */
[----:B------:R-:W-:Y:S02]  /*208b0*/  ISETP.GE.U32.AND P3, PT, R0, R50, PT ;  /* 0x000000320000720c */ /* 0x000fe40003f66070 */
[----:B------:R-:W-:Y:S02]  /*208c0*/  @!P4 SEL R10, RZ, 0xffffffff, !P5 ;  /* 0xffffffffff0ac807 */ /* 0x000fe40006800000 */
[----:B------:R-:W-:Y:S02]  /*208d0*/  ISETP.GE.AND.EX P3, PT, R3, R51, PT, P3 ;  /* 0x000000330300720c */ /* 0x000fe40003f66330 */
[----:B------:R-:W-:-:S02]  /*208e0*/  LOP3.LUT R10, R10, 0x1, RZ, 0xc0, !PT ;  /* 0x000000010a0a7812 */ /* 0x000fc400078ec0ff */
[----:B------:R-:W-:Y:S02]  /*208f0*/  LOP3.LUT R2, R2, 0x1, RZ, 0xc0, !PT ;  /* 0x0000000102027812 */ /* 0x000fe400078ec0ff */
[----:B------:R-:W-:Y:S02]  /*20900*/  @!P2 SEL R12, RZ, 0xffffffff, !P3 ;  /* 0xffffffffff0ca807 */ /* 0x000fe40005800000 */
[----:B------:R-:W-:Y:S02]  /*20910*/  ISETP.NE.U32.AND P2, PT, R10, 0x1, PT ;  /* 0x000000010a00780c */ /* 0x000fe40003f45070 */
        /* <DEDUP_REMOVED lines=9> */
[----:B------:R-:W-:-:S02]  /*209b0*/  SEL R21, R40, R21, !P4 ;  /* 0x0000001528157207 */ /* 0x000fc40006000000 */
[----:B------:R-:W-:Y:S02]  /*209c0*/  SEL R27, R41, R27, !P4 ;  /* 0x0000001b291b7207 */ /* 0x000fe40006000000 */
[----:B------:R-:W-:Y:S01]  /*209d0*/  SEL R6, R42, R6, !P4 ;  /* 0x000000062a067207 */ /* 0x000fe20006000000 */
[----:B------:R1:W-:Y:S01]  /*209e0*/  STS.128 [R8], R36 ;  /* 0x0000002408007388 */ /* 0x0003e20000000c00 */
[----:B------:R-:W-:Y:S02]  /*209f0*/  SEL R7, R43, R7, !P4 ;  /* 0x000000072b077207 */ /* 0x000fe40006000000 */
[----:B------:R-:W-:-:S04]  /*20a00*/  LOP3.LUT R12, R12, 0x1, RZ, 0xc0, !PT ;  /* 0x000000010c0c7812 */ /* 0x000fc800078ec0ff */
[----:B------:R-:W-:-:S04]  /*20a10*/  ISETP.NE.U32.AND P3, PT, R12, 0x1, PT ;  /* 0x000000010c00780c */ /* 0x000fc80003f65070 */
[----:B------:R-:W-:Y:S02]  /*20a20*/  SEL R9, R48, R9, !P3 ;  /* 0x0000000930097207 */ /* 0x000fe40005800000 */
[----:B------:R-:W-:Y:S02]  /*20a30*/  SEL R11, R49, R11, !P3 ;  /* 0x0000000b310b7207 */ /* 0x000fe40005800000 */
[----:B------:R-:W-:Y:S01]  /*20a40*/  SEL R0, R50, R0, !P3 ;  /* 0x0000000032007207 */ /* 0x000fe20005800000 */
[----:B-1----:R-:W-:Y:S01]  /*20a50*/  IMAD.MOV.U32 R36, RZ, RZ, R21 ;  /* 0x000000ffff247224 */ /* 0x002fe200078e0015 */
[----:B------:R-:W-:Y:S01]  /*20a60*/  SEL R3, R51, R3, !P3 ;  /* 0x0000000333037207 */ /* 0x000fe20005800000 */
        /* <DEDUP_REMOVED lines=14> */
.L_x_2774:
[----:B------:R-:W-:Y:S05]  /*20b50*/  BSYNC.RECONVERGENT B0 ;  /* 0x0000000000007941 */ /* 0x000fea0003800200 */
.L_x_2773:
[----:B------:R-:W-:Y:S01]  /*20b60*/  IMAD.MOV.U32 R2, RZ, RZ, R14 ;  /* 0x000000ffff027224 */ /* 0x000fe200078e000e */
[----:B------:R-:W-:Y:S06]  /*20b70*/  @P6 BRA `(.L_x_2775) ;  /* 0xfffffff800906947 */ /* 0x000fec000383ffff */
.L_x_2772:
[----:B------:R-:W-:Y:S01]  /*20b80*/  BAR.SYNC.DEFER_BLOCKING 0x0 ;  /* 0x0000000000007b1d */ /* 0x000fe20000010000 */
[----:B------:R-:W-:-:S09]  /*20b90*/  UISETP.GE.U32.AND UP0, UPT, UR4, 0x2, UPT ;  /* 0x000000020400788c */ /* 0x000fd2000bf06070 */
[----:B------:R-:W-:Y:S05]  /*20ba0*/  BRA.U !UP0, `(.L_x_2771) ;  /* 0x0000000508307547 */ /* 0x000fea000b800000 */
[----:B------:R-:W-:-:S07]  /*20bb0*/  IMAD.MOV.U32 R2, RZ, RZ, 0x1 ;  /* 0x00000001ff027424 */ /* 0x000fce00078e00ff */
.L_x_2776:
[----:B------:R-:W4:Y:S04]  /*20bc0*/  SHFL.DOWN PT, R10, R13, R2, 0x1f ;  /* 0x08001f020d0a7589 */ /* 0x000f2800000e0000 */
[----:B-123--:R-:W1:Y:S04]  /*20bd0*/  SHFL.DOWN PT, R8, R15, R2, 0x1f ;  /* 0x08001f020f087589 */ /* 0x00ee6800000e0000 */
[----:B------:R-:W2:Y:S04]  /*20be0*/  SHFL.DOWN PT, R22, R21, R2, 0x1f ;  /* 0x08001f0215167589 */ /* 0x000ea800000e0000 */
[----:B------:R-:W3:Y:S04]  /*20bf0*/  SHFL.DOWN PT, R17, R16, R2, 0x1f ;  /* 0x08001f0210117589 */ /* 0x000ee800000e0000 */
[----:B------:R-:W5:Y:S04]  /*20c00*/  SHFL.DOWN PT, R20, R27, R2, 0x1f ;  /* 0x08001f021b147589 */ /* 0x000f6800000e0000 */
[----:B------:R-:W0:Y:S04]  /*20c10*/  SHFL.DOWN PT, R12, R33, R2, 0x1f ;  /* 0x08001f02210c7589 */ /* 0x000e2800000e0000 */
[----:B------:R-:W0:Y:S01]  /*20c20*/  SHFL.DOWN PT, R35, R6, R2, 0x1f ;  /* 0x08001f0206237589 */ /* 0x000e2200000e0000 */
[----:B----4-:R-:W-:-:S02]  /*20c30*/  ISETP.NE.U32.AND P5, PT, R13, R10, PT ;  /* 0x0000000a0d00720c */ /* 0x010fc40003fa5070 */
[----:B------:R-:W-:Y:S01]  /*20c40*/  ISETP.GT.U32.AND P4, PT, R13, R10, PT ;  /* 0x0000000a0d00720c */ /* 0x000fe20003f84070 */
[----:B------:R-:W4:Y:S01]  /*20c50*/  SHFL.DOWN PT, R34, R29, R2, 0x1f ;  /* 0x08001f021d227589 */ /* 0x000f2200000e0000 */
[CC--:B-1----:R-:W-:Y:S02]  /*20c60*/  ISETP.NE.AND.EX P5, PT, R15.reuse, R8.reuse, PT, P5 ;  /* 0x000000080f00720c */ /* 0x0c2fe40003fa5350 */
[----:B------:R-:W-:Y:S01]  /*20c70*/  ISETP.GT.AND.EX P4, PT, R15, R8, PT, P4 ;  /* 0x000000080f00720c */ /* 0x000fe20003f84340 */
[----:B------:R-:W1:Y:S01]  /*20c80*/  SHFL.DOWN PT, R42, R9, R2, 0x1f ;  /* 0x08001f02092a7589 */ /* 0x000e6200000e0000 */
[CC--:B--2---:R-:W-:Y:S02]  /*20c90*/  ISETP.NE.U32.AND P3, PT, R21.reuse, R22.reuse, PT ;  /* 0x000000161500720c */ /* 0x0c4fe40003f65070 */
[----:B------:R-:W-:Y:S01]  /*20ca0*/  ISETP.GT.U32.AND P2, PT, R21, R22, PT ;  /* 0x000000161500720c */ /* 0x000fe20003f44070 */
[----:B------:R-:W2:Y:S01]  /*20cb0*/  SHFL.DOWN PT, R28, R7, R2, 0x1f ;  /* 0x08001f02071c7589 */ /* 0x000ea200000e0000 */
[----:B---3--:R-:W-:-:S02]  /*20cc0*/  ISETP.GE.U32.AND P6, PT, R16, R17, PT ;  /* 0x000000111000720c */ /* 0x008fc40003fc6070 */
[----:B------:R-:W-:Y:S01]  /*20cd0*/  SEL R14, RZ, 0xffffffff, P4 ;  /* 0xffffffffff0e7807 */ /* 0x000fe20002000000 */
[----:B------:R-:W3:Y:S01]  /*20ce0*/  SHFL.DOWN PT, R32, R31, R2, 0x1f ;  /* 0x08001f021f207589 */ /* 0x000ee200000e0000 */
[CC--:B-----5:R-:W-:Y:S02]  /*20cf0*/  ISETP.NE.AND.EX P3, PT, R27.reuse, R20.reuse, PT, P3 ;  /* 0x000000141b00720c */ /* 0x0e0fe40003f65330 */
[----:B------:R-:W-:Y:S01]  /*20d00*/  ISETP.GT.AND.EX P2, PT, R27, R20, PT, P2 ;  /* 0x000000141b00720c */ /* 0x000fe20003f44320 */
[----:B------:R-:W5:Y:S01]  /*20d10*/  SHFL.DOWN PT, R40, R11, R2, 0x1f ;  /* 0x08001f020b287589 */ /* 0x000f6200000e0000 */
[----:B0-----:R-:W-:Y:S02]  /*20d20*/  ISETP.GE.AND.EX P6, PT, R33, R12, PT, P6 ;  /* 0x0000000c2100720c */ /* 0x001fe40003fc6360 */
[----:B------:R-:W-:Y:S01]  /*20d30*/  SEL R30, RZ, 0xffffffff, P2 ;  /* 0xffffffffff1e7807 */ /* 0x000fe20001000000 */
[----:B------:R-:W0:Y:S01]  /*20d40*/  SHFL.DOWN PT, R39, R0, R2, 0x1f ;  /* 0x08001f0200277589 */ /* 0x000e2200000e0000 */
[----:B------:R-:W-:-:S02]  /*20d50*/  ISETP.GE.U32.AND P4, PT, R6, R35, PT ;  /* 0x000000230600720c */ /* 0x000fc40003f86070 */
[----:B------:R-:W-:Y:S01]  /*20d60*/  @!P5 SEL R14, RZ, 0xffffffff, !P6 ;  /* 0xffffffffff0ed807 */ /* 0x000fe20007000000 */
[----:B------:R-:W0:Y:S01]  /*20d70*/  SHFL.DOWN PT, R44, R3, R2, 0x1f ;  /* 0x08001f02032c7589 */ /* 0x000e2200000e0000 */
[CC--:B----4-:R-:W-:Y:S02]  /*20d80*/  ISETP.GT.U32.AND P5, PT, R29.reuse, R34.reuse, PT ;  /* 0x000000221d00720c */ /* 0x0d0fe40003fa4070 */
[----:B------:R-:W-:Y:S01]  /*20d90*/  ISETP.NE.U32.AND P6, PT, R29, R34, PT ;  /* 0x000000221d00720c */ /* 0x000fe20003fc5070 */
[----:B------:R-:W4:Y:S01]  /*20da0*/  SHFL.DOWN PT, R37, R18, R2, 0x1f ;  /* 0x08001f0212257589 */ /* 0x000f2200000e0000 */
[----:B-1----:R-:W-:Y:S02]  /*20db0*/  ISETP.NE.U32.AND P2, PT, R9, R42, PT ;  /* 0x0000002a0900720c */ /* 0x002fe40003f45070 */
[----:B------:R-:W-:Y:S01]  /*20dc0*/  LOP3.LUT R14, R14, 0x1, RZ, 0xc0, !PT ;  /* 0x000000010e0e7812 */ /* 0x000fe200078ec0ff */
[----:B------:R1:W4:Y:S01]  /*20dd0*/  SHFL.DOWN PT, R36, R19, R2, 0x1f ;  /* 0x08001f0213247589 */ /* 0x00032200000e0000 */
[----:B--2---:R-:W-:-:S02]  /*20de0*/  ISETP.GE.AND.EX P4, PT, R7, R28, PT, P4 ;  /* 0x0000001c0700720c */ /* 0x004fc40003f86340 */
[----:B---3--:R-:W-:Y:S02]  /*20df0*/  ISETP.GT.AND.EX P5, PT, R31, R32, PT, P5 ;  /* 0x000000201f00720c */ /* 0x008fe40003fa4350 */
[----:B------:R-:W-:Y:S02]  /*20e00*/  @!P3 SEL R30, RZ, 0xffffffff, !P4 ;  /* 0xffffffffff1eb807 */ /* 0x000fe40006000000 */
[----:B-----5:R-:W-:Y:S02]  /*20e10*/  ISETP.NE.AND.EX P2, PT, R11, R40, PT, P2 ;  /* 0x000000280b00720c */ /* 0x020fe40003f45320 */
[----:B------:R-:W-:Y:S01]  /*20e20*/  ISETP.GT.U32.AND P4, PT, R9, R42, PT ;  /* 0x0000002a0900720c */ /* 0x000fe20003f84070 */
[----:B-1----:R-:W-:Y:S01]  /*20e30*/  IMAD.SHL.U32 R2, R2, 0x2, RZ ;  /* 0x0000000202027824 */ /* 0x002fe200078e00ff */
[----:B------:R-:W-:Y:S02]  /*20e40*/  SEL R38, RZ, 0xffffffff, P5 ;  /* 0xffffffffff267807 */ /* 0x000fe40002800000 */
[----:B0-----:R-:W-:-:S02]  /*20e50*/  ISETP.GE.U32.AND P5, PT, R0, R39, PT ;  /* 0x000000270000720c */ /* 0x001fc40003fa6070 */
[----:B------:R-:W-:Y:S02]  /*20e60*/  ISETP.GT.AND.EX P4, PT, R11, R40, PT, P4 ;  /* 0x000000280b00720c */ /* 0x000fe40003f84340 */
[----:B------:R-:W-:Y:S02]  /*20e70*/  ISETP.NE.AND.EX P6, PT, R31, R32, PT, P6 ;  /* 0x000000201f00720c */ /* 0x000fe40003fc5360 */
[----:B------:R-:W-:Y:S02]  /*20e80*/  ISETP.GE.AND.EX P5, PT, R3, R44, PT, P5 ;  /* 0x0000002c0300720c */ /* 0x000fe40003fa6350 */
[----:B------:R-:W-:Y:S02]  /*20e90*/  SEL R41, RZ, 0xffffffff, P4 ;  /* 0xffffffffff297807 */ /* 0x000fe40002000000 */
[----:B------:R-:W-:Y:S02]  /*20ea0*/  @!P2 SEL R41, RZ, 0xffffffff, !P5 ;  /* 0xffffffffff29a807 */ /* 0x000fe40006800000 */
[----:B----4-:R-:W-:-:S02]  /*20eb0*/  ISETP.GE.U32.AND P3, PT, R18, R37, PT ;  /* 0x000000251200720c */ /* 0x010fc40003f66070 */
[----:B------:R-:W-:Y:S02]  /*20ec0*/  ISETP.NE.U32.AND P2, PT, R14, 0x1, PT ;  /* 0x000000010e00780c */ /* 0x000fe40003f45070 */
[----:B------:R-:W-:Y:S02]  /*20ed0*/  ISETP.GE.AND.EX P3, PT, R19, R36, PT, P3 ;  /* 0x000000241300720c */ /* 0x000fe40003f66330 */
[----:B------:R-:W-:Y:S02]  /*20ee0*/  SEL R13, R10, R13, !P2 ;  /* 0x0000000d0a0d7207 */ /* 0x000fe40005000000 */
[----:B------:R-:W-:Y:S02]  /*20ef0*/  SEL R15, R8, R15, !P2 ;  /* 0x0000000f080f7207 */ /* 0x000fe40005000000 */
[----:B------:R-:W-:Y:S02]  /*20f00*/  SEL R16, R17, R16, !P2 ;  /* 0x0000001011107207 */ /* 0x000fe40005000000 */
[----:B------:R-:W-:-:S02]  /*20f10*/  SEL R33, R12, R33, !P2 ;  /* 0x000000210c217207 */ /* 0x000fc40005000000 */
[----:B------:R-:W-:Y:S02]  /*20f20*/  ISETP.GE.AND P2, PT, R2, UR4, PT ;  /* 0x0000000402007c0c */ /* 0x000fe4000bf46270 */
[----:B------:R-:W-:Y:S02]  /*20f30*/  @!P6 SEL R38, RZ, 0xffffffff, !P3 ;  /* 0xffffffffff26e807 */ /* 0x000fe40005800000 */
[----:B------:R-:W-:Y:S02]  /*20f40*/  LOP3.LUT R30, R30, 0x1, RZ, 0xc0, !PT ;  /* 0x000000011e1e7812 */ /* 0x000fe400078ec0ff */
[----:B------:R-:W-:Y:S02]  /*20f50*/  LOP3.LUT R38, R38, 0x1, RZ, 0xc0, !PT ;  /* 0x0000000126267812 */ /* 0x000fe400078ec0ff */
[----:B------:R-:W-:Y:S02]  /*20f60*/  LOP3.LUT R41, R41, 0x1, RZ, 0xc0, !PT ;  /* 0x0000000129297812 */ /* 0x000fe400078ec0ff */
        /* <DEDUP_REMOVED lines=16> */
.L_x_2771:
        /* <DEDUP_REMOVED lines=10> */
[----:B------:R-:W-:Y:S02]  /*21110*/  IADD3.X R7, PT, PT, R7, UR5, RZ, P2, !PT ;  /* 0x0000000507077c10 */ /* 0x000fe400097fe4ff */
[----:B------:R-:W-:Y:S02]  /*21120*/  IADD3.X R19, PT, PT, R19, UR5, RZ, P3, !PT ;  /* 0x0000000513137c10 */ /* 0x000fe40009ffe4ff */
[----:B------:R-:W-:-:S07]  /*21130*/  IADD3.X R3, PT, PT, R3, UR5, RZ, P4, !PT ;  /* 0x0000000503037c10 */ /* 0x000fce000a7fe4ff */
.L_x_2777:
        /* <DEDUP_REMOVED lines=18> */
.L_x_2780:
[----:B------:R-:W-:Y:S01]  /*21260*/  IMAD.MOV.U32 R16, RZ, RZ, RZ ;  /* 0x000000ffff107224 */ /* 0x000fe200078e00ff */
[----:B------:R-:W-:Y:S01]  /*21270*/  CS2R R6, SRZ ;  /* 0x0000000000067805 */ /* 0x000fe2000001ff00 */
[----:B------:R-:W-:Y:S01]  /*21280*/  IMAD.MOV.U32 R33, RZ, RZ, RZ ;  /* 0x000000ffff217224 */ /* 0x000fe200078e00ff */
[----:B------:R-:W-:Y:S01]  /*21290*/  CS2R R18, SRZ ;  /* 0x0000000000127805 */ /* 0x000fe2000001ff00 */
[----:B------:R-:W-:Y:S02]  /*212a0*/  IMAD.MOV.U32 R0, RZ, RZ, RZ ;  /* 0x000000ffff007224 */ /* 0x000fe400078e00ff */
[----:B------:R-:W-:-:S07]  /*212b0*/  IMAD.MOV.U32 R3, RZ, RZ, RZ ;  /* 0x000000ffff037224 */ /* 0x000fce00078e00ff */
.L_x_2779:
[----:B------:R-:W4:Y:S01]  /*212c0*/  LDCU.U8 UR4, c[0x0][0x7a1] ;  /* 0x0000f420ff0477ac */ /* 0x000f220008000000 */
[----:B------:R-:W-:Y:S02]  /*212d0*/  IMAD.MOV.U32 R17, RZ, RZ, R33 ;  /* 0x000000ffff117224 */ /* 0x000fe400078e0021 */
[----:B------:R-:W-:Y:S02]  /*212e0*/  IMAD.MOV.U32 R28, RZ, RZ, R6 ;  /* 0x000000ffff1c7224 */ /* 0x000fe400078e0006 */
[----:B------:R-:W-:Y:S02]  /*212f0*/  IMAD.MOV.U32 R29, RZ, RZ, R7 ;  /* 0x000000ffff1d7224 */ /* 0x000fe400078e0007 */
[----:B------:R-:W-:Y:S02]  /*21300*/  IMAD.MOV.U32 R30, RZ, RZ, R0 ;  /* 0x000000ffff1e7224 */ /* 0x000fe400078e0000 */
[----:B------:R-:W-:Y:S01]  /*21310*/  IMAD.MOV.U32 R31, RZ, RZ, R3 ;  /* 0x000000ffff1f7224 */ /* 0x000fe200078e0003 */
[----:B----4-:R-:W-:-:S09]  /*21320*/  UISETP.NE.AND UP0, UPT, UR4, URZ, UPT ;  /* 0x000000ff0400728c */ /* 0x010fd2000bf05270 */
[----:B------:R-:W-:Y:S05]  /*21330*/  BRA.U !UP0, `(.L_x_2781) ;  /* 0x0000000508787547 */ /* 0x000fea000b800000 */
[----:B------:R-:W4:Y:S02]  /*21340*/  LDCU UR4, c[0x0][0x7a4] ;  /* 0x0000f480ff0477ac */ /* 0x000f240008000800 */
[----:B----4-:R-:W-:-:S09]  /*21350*/  UISETP.NE.AND UP0, UPT, UR4, 0x1, UPT ;  /* 0x000000010400788c */ /* 0x010fd2000bf05270 */
        /* <DEDUP_REMOVED lines=17> */
.L_x_2783:
        /* <DEDUP_REMOVED lines=19> */
.L_x_2784:
[----:B------:R-:W-:Y:S05]  /*215a0*/  BRA `(.L_x_2785) ;  /* 0x0000000000107947 */ /* 0x000fea0003800000 */
.L_x_2782:
[----:B------:R-:W4:Y:S02]  /*215b0*/  LDCU.64 UR4, c[0x0][0x770] ;  /* 0x0000ee00ff0477ac */ /* 0x000f240008000a00 */
[----:B----4-:R-:W-:-:S05]  /*215c0*/  IADD3 R2, P0, PT, R23, UR4, RZ ;  /* 0x0000000417027c10 */ /* 0x010fca000ff1e0ff */
[----:B------:R-:W-:-:S05]  /*215d0*/  IMAD.X R3, RZ, RZ, UR5, P0 ;  /* 0x00000005ff037e24 */ /* 0x000fca00080e06ff */
[----:B------:R4:W-:Y:S03]  /*215e0*/  STG.E.64 desc[UR36][R2.64], R16 ;  /* 0x0000001002007986 */ /* 0x0009e6000c101b24 */
.L_x_2785:
[----:B------:R-:W5:Y:S01]  /*215f0*/  LDCU.64 UR6, c[0x0][0x770] ;  /* 0x0000ee00ff0677ac */ /* 0x000f620008000a00 */
[----:B------:R-:W0:Y:S01]  /*21600*/  LDCU UR4, c[0x0][0x7a4] ;  /* 0x0000f480ff0477ac */ /* 0x000e220008000800 */
[----:B-----5:R-:W-:Y:S01]  /*21610*/  IADD3 R26, P0, PT, R26, UR6, RZ ;  /* 0x000000061a1a7c10 */ /* 0x020fe2000ff1e0ff */
[----:B0-----:R-:W-:-:S04]  /*21620*/  UISETP.NE.AND UP0, UPT, UR4, 0x1, UPT ;  /* 0x000000010400788c */ /* 0x001fc8000bf05270 */
[----:B------:R-:W-:-:S05]  /*21630*/  IMAD.X R27, RZ, RZ, UR7, P0 ;  /* 0x00000007ff1b7e24 */ /* 0x000fca00080e06ff */
[----:B------:R0:W-:Y:S01]  /*21640*/  STG.E.64 desc[UR36][R26.64], R28 ;  /* 0x0000001c1a007986 */ /* 0x0001e2000c101b24 */
[----:B------:R-:W-:Y:S05]  /*21650*/  BRA.U !UP0, `(.L_x_2786) ;  /* 0x0000000108907547 */ /* 0x000fea000b800000 */
[----:B----4-:R-:W-:Y:S01]  /*21660*/  MOV R16, 0x0 ;  /* 0x0000000000107802 */ /* 0x010fe20000000f00 */
        /* <DEDUP_REMOVED lines=15> */
.L_x_2787:
        /* <DEDUP_REMOVED lines=19> */
.L_x_2788:
[----:B------:R-:W-:Y:S05]  /*21890*/  BRA `(.L_x_2789) ;  /* 0x00000000000c7947 */ /* 0x000fea0003800000 */
.L_x_2786:
[----:B----4-:R-:W-:-:S05]  /*218a0*/  IADD3 R2, P0, PT, R25, UR6, RZ ;  /* 0x0000000619027c10 */ /* 0x010fca000ff1e0ff */
[----:B------:R-:W-:-:S05]  /*218b0*/  IMAD.X R3, RZ, RZ, UR7, P0 ;  /* 0x00000007ff037e24 */ /* 0x000fca00080e06ff */
[----:B------:R4:W-:Y:S03]  /*218c0*/  STG.E.64 desc[UR36][R2.64], R18 ;  /* 0x0000001202007986 */ /* 0x0009e6000c101b24 */
.L_x_2789:
[----:B------:R-:W5:Y:S02]  /*218d0*/  LDCU.64 UR4, c[0x0][0x770] ;  /* 0x0000ee00ff0477ac */ /* 0x000f640008000a00 */
[----:B-----5:R-:W-:-:S05]  /*218e0*/  IADD3 R24, P0, PT, R24, UR4, RZ ;  /* 0x0000000418187c10 */ /* 0x020fca000ff1e0ff */
[----:B------:R-:W-:-:S05]  /*218f0*/  IMAD.X R25, RZ, RZ, UR5, P0 ;  /* 0x00000005ff197e24 */ /* 0x000fca00080e06ff */
[----:B------:R-:W-:Y:S01]  /*21900*/  STG.E.64 desc[UR36][R24.64], R30 ;  /* 0x0000001e18007986 */ /* 0x000fe2000c101b24 */
[----:B------:R-:W-:Y:S05]  /*21910*/  EXIT ;  /* 0x000000000000794d */ /* 0x000fea0003800000 */
.L_x_2781:
        /* <DEDUP_REMOVED lines=16> */
.L_x_2790:
        /* <DEDUP_REMOVED lines=15> */
.L_x_2791:
        /* <DEDUP_REMOVED lines=15> */
.L_x_2792:
        /* <DEDUP_REMOVED lines=15> */
.L_x_2793:
[----:B------:R-:W-:Y:S05]  /*21cf0*/  EXIT ;  /* 0x000000000000794d */ /* 0x000fea0003800000 */
.L_x_2778:
[----:B------:R-:W4:Y:S02]  /*21d00*/  LDCU.U8 UR4, c[0x0][0x7a1] ;  /* 0x0000f420ff0477ac */ /* 0x000f240008000000 */
[----:B----4-:R-:W-:Y:S01]  /*21d10*/  UISETP.NE.AND UP1, UPT, UR4, URZ, UPT ;  /* 0x000000ff0400728c */ /* 0x010fe2000bf25270 */
[----:B------:R-:W-:Y:S10]  /*21d20*/  BRA.U !UP0, `(.L_x_2794) ;  /* 0x0000000508007547 */ /* 0x000ff4000b800000 */
[----:B------:R-:W4:Y:S04]  /*21d30*/  LDG.E.64 R34, desc[UR36][R4.64] ;  /* 0x0000002404227981 */ /* 0x000f28000c1e1b00 */
[----:B-123--:R-:W2:Y:S04]  /*21d40*/  LDG.E.64 R36, desc[UR36][R4.64+0x8] ;  /* 0x0000082404247981 */ /* 0x00eea8000c1e1b00 */
[----:B------:R-:W3:Y:S04]  /*21d50*/  LDG.E.64 R38, desc[UR36][R4.64+0x10] ;  /* 0x0000102404267981 */ /* 0x000ee8000c1e1b00 */
[----:B------:R-:W5:Y:S04]  /*21d60*/  LDG.E.64 R40, desc[UR36][R4.64+0x18] ;  /* 0x0000182404287981 */ /* 0x000f68000c1e1b00 */
[----:B------:R-:W5:Y:S04]  /*21d70*/  LDG.E.64 R42, desc[UR36][R4.64+0x20] ;  /* 0x00002024042a7981 */ /* 0x000f68000c1e1b00 */
[----:B------:R-:W5:Y:S04]  /*21d80*/  LDG.E.64 R46, desc[UR36][R4.64+0x30] ;  /* 0x00003024042e7981 */ /* 0x000f68000c1e1b00 */
[----:B------:R-:W5:Y:S04]  /*21d90*/  LDG.E.64 R44, desc[UR36][R4.64+0x28] ;  /* 0x00002824042c7981 */ /* 0x000f68000c1e1b00 */
[----:B------:R-:W5:Y:S01]  /*21da0*/  LDG.E.64 R48, desc[UR36][R4.64+0x38] ;  /* 0x0000382404307981 */ /* 0x000f62000c1e1b00 */
[----:B----4-:R-:W-:-:S04]  /*21db0*/  ISETP.NE.U32.AND P1, PT, R34, R13, PT ;  /* 0x0000000d2200720c */ /* 0x010fc80003f25070 */
[C---:B------:R-:W-:Y:S02]  /*21dc0*/  ISETP.NE.AND.EX P1, PT, R35.reuse, R15, PT, P1 ;  /* 0x0000000f2300720c */ /* 0x040fe40003f25310 */
[----:B------:R-:W-:Y:S02]  /*21dd0*/  ISETP.GT.U32.AND P2, PT, R34, R13, PT ;  /* 0x0000000d2200720c */ /* 0x000fe40003f44070 */
[----:B--2---:R-:W-:Y:S02]  /*21de0*/  ISETP.GE.U32.AND P0, PT, R36, R16, PT ;  /* 0x000000102400720c */ /* 0x004fe40003f06070 */
[----:B------:R-:W-:Y:S02]  /*21df0*/  ISETP.GT.AND.EX P2, PT, R35, R15, PT, P2 ;  /* 0x0000000f2300720c */ /* 0x000fe40003f44320 */
[----:B------:R-:W-:Y:S02]  /*21e00*/  ISETP.GE.AND.EX P0, PT, R37, R33, PT, P0 ;  /* 0x000000212500720c */ /* 0x000fe40003f06300 */
[----:B------:R-:W-:-:S03]  /*21e10*/  SEL R2, RZ, 0xffffffff, P2 ;  /* 0xffffffffff027807 */ /* 0x000fc60001000000 */
[----:B------:R-:W-:Y:S02]  /*21e20*/  @!P1 SEL R2, RZ, 0xffffffff, !P0 ;  /* 0xffffffffff029807 */ /* 0x000fe40004000000 */
[CC--:B---3--:R-:W-:Y:S02]  /*21e30*/  ISETP.NE.U32.AND P0, PT, R38.reuse, R21.reuse, PT ;  /* 0x000000152600720c */ /* 0x0c8fe40003f05070 */
[----:B------:R-:W-:Y:S02]  /*21e40*/  ISETP.GT.U32.AND P1, PT, R38, R21, PT ;  /* 0x000000152600720c */ /* 0x000fe40003f24070 */
[----:B------:R-:W-:Y:S02]  /*21e50*/  LOP3.LUT R2, R2, 0x1, RZ, 0xc0, !PT ;  /* 0x0000000102027812 */ /* 0x000fe400078ec0ff */
[CC--:B------:R-:W-:Y:S02]  /*21e60*/  ISETP.NE.AND.EX P0, PT, R39.reuse, R27.reuse, PT, P0 ;  /* 0x0000001b2700720c */ /* 0x0c0fe40003f05300 */
[----:B------:R-:W-:-:S02]  /*21e70*/  ISETP.GT.AND.EX P1, PT, R39, R27, PT, P1 ;  /* 0x0000001b2700720c */ /* 0x000fc40003f24310 */
[----:B------:R-:W-:Y:S02]  /*21e80*/  ISETP.NE.U32.AND P6, PT, R2, 0x1, PT ;  /* 0x000000010200780c */ /* 0x000fe40003fc5070 */
[----:B-----5:R-:W-:Y:S02]  /*21e90*/  ISETP.GE.U32.AND P2, PT, R40, R6, PT ;  /* 0x000000062800720c */ /* 0x020fe40003f46070 */
[----:B------:R-:W-:Y:S02]  /*21ea0*/  SEL R2, RZ, 0xffffffff, P1 ;  /* 0xffffffffff027807 */ /* 0x000fe40000800000 */
[----:B------:R-:W-:Y:S02]  /*21eb0*/  ISETP.NE.U32.AND P3, PT, R42, R29, PT ;  /* 0x0000001d2a00720c */ /* 0x000fe40003f65070 */
[----:B------:R-:W-:Y:S02]  /*21ec0*/  ISETP.NE.U32.AND P1, PT, R46, R9, PT ;  /* 0x000000092e00720c */ /* 0x000fe40003f25070 */
[----:B------:R-:W-:-:S02]  /*21ed0*/  ISETP.GE.AND.EX P2, PT, R41, R7, PT, P2 ;  /* 0x000000072900720c */ /* 0x000fc40003f46320 */
[----:B------:R-:W-:Y:S02]  /*21ee0*/  ISETP.NE.AND.EX P3, PT, R43, R31, PT, P3 ;  /* 0x0000001f2b00720c */ /* 0x000fe40003f65330 */
[----:B------:R-:W-:Y:S02]  /*21ef0*/  ISETP.NE.AND.EX P1, PT, R47, R11, PT, P1 ;  /* 0x0000000b2f00720c */ /* 0x000fe40003f25310 */
[----:B------:R-:W-:Y:S02]  /*21f00*/  ISETP.GT.U32.AND P5, PT, R42, R29, PT ;  /* 0x0000001d2a00720c */ /* 0x000fe40003fa4070 */
[----:B------:R-:W-:Y:S02]  /*21f10*/  @!P0 SEL R2, RZ, 0xffffffff, !P2 ;  /* 0xffffffffff028807 */ /* 0x000fe40005000000 */
[----:B------:R-:W-:Y:S02]  /*21f20*/  ISETP.GT.U32.AND P2, PT, R46, R9, PT ;  /* 0x000000092e00720c */ /* 0x000fe40003f44070 */
[----:B------:R-:W-:-:S02]  /*21f30*/  ISETP.GE.U32.AND P4, PT, R44, R18, PT ;  /* 0x000000122c00720c */ /* 0x000fc40003f86070 */
[----:B------:R-:W-:Y:S02]  /*21f40*/  ISETP.GE.U32.AND P0, PT, R48, R0, PT ;  /* 0x000000003000720c */ /* 0x000fe40003f06070 */
[----:B------:R-:W-:Y:S02]  /*21f50*/  ISETP.GT.AND.EX P5, PT, R43, R31, PT, P5 ;  /* 0x0000001f2b00720c */ /* 0x000fe40003fa4350 */
[----:B------:R-:W-:Y:S02]  /*21f60*/  LOP3.LUT R2, R2, 0x1, RZ, 0xc0, !PT ;  /* 0x0000000102027812 */ /* 0x000fe400078ec0ff */
[----:B------:R-:W-:Y:S02]  /*21f70*/  ISETP.GT.AND.EX P2, PT, R47, R11, PT, P2 ;  /* 0x0000000b2f00720c */ /* 0x000fe40003f44320 */
[----:B------:R-:W-:Y:S02]  /*21f80*/  ISETP.GE.AND.EX P4, PT, R45, R19, PT, P4 ;  /* 0x000000132d00720c */ /* 0x000fe40003f86340 */
[----:B------:R-:W-:-:S02]  /*21f90*/  ISETP.GE.AND.EX P0, PT, R49, R3, PT, P0 ;  /* 0x000000033100720c */ /* 0x000fc40003f06300 */
[----:B------:R-:W-:Y:S02]  /*21fa0*/  SEL R8, RZ, 0xffffffff, P5 ;  /* 0xffffffffff087807 */ /* 0x000fe40002800000 */
[----:B------:R-:W-:Y:S02]  /*21fb0*/  ISETP.NE.U32.AND P5, PT, R2, 0x1, PT ;  /* 0x000000010200780c */ /* 0x000fe40003fa5070 */
        /* <DEDUP_REMOVED lines=22> */
[----:B------:R-:W-:-:S07]  /*22120*/  SEL R3, R3, R49, !P1 ;  /* 0x0000003103037207 */ /* 0x000fce0004800000 */
.L_x_2794:
[----:B------:R-:W-:Y:S02]  /*22130*/  IMAD.MOV.U32 R17, RZ, RZ, R33 ;  /* 0x000000ffff117224 */ /* 0x000fe400078e0021 */
[----:B------:R-:W-:Y:S02]  /*22140*/  IMAD.MOV.U32 R14, RZ, RZ, R13 ;  /* 0x000000ffff0e7224 */ /* 0x000fe400078e000d */
[----:B------:R-:W-:Y:S02]  /*22150*/  IMAD.MOV.U32 R30, RZ, RZ, R29 ;  /* 0x000000ffff1e7224 */ /* 0x000fe400078e001d */
[----:B------:R-:W-:Y:S02]  /*22160*/  IMAD.MOV.U32 R12, RZ, RZ, R21 ;  /* 0x000000ffff0c7224 */ /* 0x000fe400078e0015 */
[----:B------:R-:W-:Y:S02]  /*22170*/  IMAD.MOV.U32 R13, RZ, RZ, R27 ;  /* 0x000000ffff0d7224 */ /* 0x000fe400078e001b */
[----:B------:R-:W-:-:S02]  /*22180*/  IMAD.MOV.U32 R32, RZ, RZ, R6 ;  /* 0x000000ffff207224 */ /* 0x000fc400078e0006 */
[----:B------:R-:W-:Y:S02]  /*22190*/  IMAD.MOV.U32 R33, RZ, RZ, R7 ;  /* 0x000000ffff217224 */ /* 0x000fe400078e0007 */
[----:B------:R-:W-:Y:S02]  /*221a0*/  IMAD.MOV.U32 R10, RZ, RZ, R9 ;  /* 0x000000ffff0a7224 */ /* 0x000fe400078e0009 */
[----:B------:R-:W-:Y:S02]  /*221b0*/  IMAD.MOV.U32 R28, RZ, RZ, R0 ;  /* 0x000000ffff1c7224 */ /* 0x000fe400078e0000 */
[----:B------:R-:W-:Y:S01]  /*221c0*/  IMAD.MOV.U32 R29, RZ, RZ, R3 ;  /* 0x000000ffff1d7224 */ /* 0x000fe200078e0003 */
[----:B------:R-:W-:Y:S06]  /*221d0*/  BRA.U !UP1, `(.L_x_2795) ;  /* 0x0000000509787547 */ /* 0x000fec000b800000 */
        /* <DEDUP_REMOVED lines=19> */
.L_x_2797:
        /* <DEDUP_REMOVED lines=19> */
.L_x_2798:
[----:B------:R-:W-:Y:S05]  /*22440*/  BRA `(.L_x_2799) ;  /* 0x0000000000107947 */ /* 0x000fea0003800000 */
.L_x_2796:
[----:B------:R-:W4:Y:S02]  /*22450*/  LDCU.64 UR4, c[0x0][0x770] ;  /* 0x0000ee00ff0477ac */ /* 0x000f240008000a00 */
[----:B----4-:R-:W-:-:S05]  /*22460*/  IADD3 R2, P0, PT, R23, UR4, RZ ;  /* 0x0000000417027c10 */ /* 0x010fca000ff1e0ff */
[----:B------:R-:W-:-:S05]  /*22470*/  IMAD.X R3, RZ, RZ, UR5, P0 ;  /* 0x00000005ff037e24 */ /* 0x000fca00080e06ff */
[----:B------:R4:W-:Y:S03]  /*22480*/  STG.E.64 desc[UR36][R2.64], R16 ;  /* 0x0000001002007986 */ /* 0x0009e6000c101b24 */
.L_x_2799:
        /* <DEDUP_REMOVED lines=23> */
.L_x_2801:
        /* <DEDUP_REMOVED lines=19> */
.L_x_2802:
[----:B------:R-:W-:Y:S05]  /*22730*/  BRA `(.L_x_2803) ;  /* 0x00000000000c7947 */ /* 0x000fea0003800000 */
.L_x_2800:
[----:B----4-:R-:W-:-:S05]  /*22740*/  IADD3 R2, P0, PT, R25, UR6, RZ ;  /* 0x0000000619027c10 */ /* 0x010fca000ff1e0ff */
[----:B------:R-:W-:-:S05]  /*22750*/  IMAD.X R3, RZ, RZ, UR7, P0 ;  /* 0x00000007ff037e24 */ /* 0x000fca00080e06ff */
[----:B------:R4:W-:Y:S03]  /*22760*/  STG.E.64 desc[UR36][R2.64], R18 ;  /* 0x0000001202007986 */ /* 0x0009e6000c101b24 */
.L_x_2803:
[----:B------:R-:W5:Y:S02]  /*22770*/  LDCU.64 UR4, c[0x0][0x770] ;  /* 0x0000ee00ff0477ac */ /* 0x000f640008000a00 */
[----:B-----5:R-:W-:-:S05]  /*22780*/  IADD3 R24, P0, PT, R24, UR4, RZ ;  /* 0x0000000418187c10 */ /* 0x020fca000ff1e0ff */
[----:B------:R-:W-:-:S05]  /*22790*/  IMAD.X R25, RZ, RZ, UR5, P0 ;  /* 0x00000005ff197e24 */ /* 0x000fca00080e06ff */
[----:B------:R-:W-:Y:S01]  /*227a0*/  STG.E.64 desc[UR36][R24.64], R28 ;  /* 0x0000001c18007986 */ /* 0x000fe2000c101b24 */
[----:B------:R-:W-:Y:S05]  /*227b0*/  EXIT ;  /* 0x000000000000794d */ /* 0x000fea0003800000 */
.L_x_2795:
        /* <DEDUP_REMOVED lines=9> */
.L_x_2752:
        /* <DEDUP_REMOVED lines=23> */
.L_x_2804:
        /* <DEDUP_REMOVED lines=18> */
.L_x_2807:
[----:B------:R-:W-:Y:S01]  /*22ae0*/  CS2R R66, SRZ ;  /* 0x0000000000427805 */ /* 0x000fe2000001ff00 */
[----:B------:R-:W-:Y:S01]  /*22af0*/  IMAD.MOV.U32 R16, RZ, RZ, RZ ;  /* 0x000000ffff107224 */ /* 0x000fe200078e00ff */
[----:B------:R-:W-:Y:S01]  /*22b00*/  CS2R R68, SRZ ;  /* 0x0000000000447805 */ /* 0x000fe2000001ff00 */
[----:B------:R-:W-:Y:S01]  /*22b10*/  IMAD.MOV.U32 R79, RZ, RZ, RZ ;  /* 0x000000ffff4f7224 */ /* 0x000fe200078e00ff */
[----:B------:R-:W-:-:S07]  /*22b20*/  CS2R R18, SRZ ;  /* 0x0000000000127805 */ /* 0x000fce000001ff00 */
.L_x_2806:
[----:B------:R-:W1:Y:S01]  /*22b30*/  LDCU.U8 UR4, c[0x0][0x7a1] ;  /* 0x0000f420ff0477ac */ /* 0x000e620008000000 */
        /* <DEDUP_REMOVED lines=22> */
.L_x_2810:
        /* <DEDUP_REMOVED lines=19> */
.L_x_2811:
[----:B------:R-:W-:Y:S05]  /*22dd0*/  BRA `(.L_x_2812) ;  /* 0x0000000000107947 */ /* 0x000fea0003800000 */
.L_x_2809:
[----:B------:R-:W1:Y:S02]  /*22de0*/  LDCU.64 UR4, c[0x0][0x770] ;  /* 0x0000ee00ff0477ac */ /* 0x000e640008000a00 */
[----:B-1----:R-:W-:-:S05]  /*22df0*/  IADD3 R2, P0, PT, R23, UR4, RZ ;  /* 0x0000000417027c10 */ /* 0x002fca000ff1e0ff */
[----:B------:R-:W-:-:S05]  /*22e00*/  IMAD.X R3, RZ, RZ, UR5, P0 ;  /* 0x00000005ff037e24 */ /* 0x000fca00080e06ff */
[----:B------:R1:W-:Y:S03]  /*22e10*/  STG.E.64 desc[UR36][R2.64], R18 ;  /* 0x0000001202007986 */ /* 0x0003e6000c101b24 */
.L_x_2812:
        /* <DEDUP_REMOVED lines=23> */
.L_x_2814:
        /* <DEDUP_REMOVED lines=19> */
.L_x_2815:
[----:B------:R-:W-:Y:S05]  /*230c0*/  BRA `(.L_x_2816) ;  /* 0x00000000000c7947 */ /* 0x000fea0003800000 */
.L_x_2813:
[----:B-1----:R-:W-:-:S05]  /*230d0*/  IADD3 R2, P0, PT, R25, UR6, RZ ;  /* 0x0000000619027c10 */ /* 0x002fca000ff1e0ff */
[----:B------:R-:W-:-:S05]  /*230e0*/  IMAD.X R3, RZ, RZ, UR7, P0 ;  /* 0x00000007ff037e24 */ /* 0x000fca00080e06ff */
[----:B------:R1:W-:Y:S03]  /*230f0*/  STG.E.64 desc[UR36][R2.64], R16 ;  /* 0x0000001002007986 */ /* 0x0003e6000c101b24 */
.L_x_2816:
[----:B------:R-:W3:Y:S02]  /*23100*/  LDCU.64 UR4, c[0x0][0x770] ;  /* 0x0000ee00ff0477ac */ /* 0x000ee40008000a00 */
[----:B---3--:R-:W-:-:S05]  /*23110*/  IADD3 R24, P0, PT, R24, UR4, RZ ;  /* 0x0000000418187c10 */ /* 0x008fca000ff1e0ff */
[----:B------:R-:W-:-:S05]  /*23120*/  IMAD.X R25, RZ, RZ, UR5, P0 ;  /* 0x00000005ff197e24 */ /* 0x000fca00080e06ff */
[----:B------:R-:W-:Y:S01]  /*23130*/  STG.E.64 desc[UR36][R24.64], R66 ;  /* 0x0000004218007986 */ /* 0x000fe2000c101b24 */
[----:B------:R-:W-:Y:S05]  /*23140*/  EXIT ;  /* 0x000000000000794d */ /* 0x000fea0003800000 */
.L_x_2808:
        /* <DEDUP_REMOVED lines=16> */
.L_x_2817:
        /* <DEDUP_REMOVED lines=15> */
.L_x_2818:
        /* <DEDUP_REMOVED lines=15> */
.L_x_2819:
        /* <DEDUP_REMOVED lines=15> */
.L_x_2820:
[----:B------:R-:W-:Y:S05]  /*23520*/  EXIT ;  /* 0x000000000000794d */ /* 0x000fea0003800000 */
.L_x_2805:
[----:B------:R-:W1:Y:S02]  /*23530*/  LDCU.U8 UR4, c[0x0][0x7a1] ;  /* 0x0000f420ff0477ac */ /* 0x000e640008000000 */
[----:B-1----:R-:W-:Y:S01]  /*23540*/  UISETP.NE.AND UP1, UPT, UR4, URZ, UPT ;  /* 0x000000ff0400728c */ /* 0x002fe2000bf25270 */
[----:B------:R-:W-:Y:S10]  /*23550*/  BRA.U !UP0, `(.L_x_2821) ;  /* 0x0000000508007547 */ /* 0x000ff4000b800000 */
        /* <DEDUP_REMOVED lines=8> */
[----:B--2---:R-:W-:-:S04]  /*235e0*/  ISETP.NE.U32.AND P1, PT, R20, R9, PT ;  /* 0x000000091400720c */ /* 0x004fc80003f25070 */
[C---:B------:R-:W-:Y:S02]  /*235f0*/  ISETP.NE.AND.EX P1, PT, R21.reuse, R15, PT, P1 ;  /* 0x0000000f1500720c */ /* 0x040fe40003f25310 */
[----:B------:R-:W-:Y:S02]  /*23600*/  ISETP.GT.U32.AND P2, PT, R20, R9, PT ;  /* 0x000000091400720c */ /* 0x000fe40003f44070 */
[----:B---3--:R-:W-:Y:S02]  /*23610*/  ISETP.GE.U32.AND P0, PT, R28, R18, PT ;  /* 0x000000121c00720c */ /* 0x008fe40003f06070 */
[----:B------:R-:W-:Y:S02]  /*23620*/  ISETP.GT.AND.EX P2, PT, R21, R15, PT, P2 ;  /* 0x0000000f1500720c */ /* 0x000fe40003f44320 */
[----:B------:R-:W-:Y:S02]  /*23630*/  ISETP.GE.AND.EX P0, PT, R29, R19, PT, P0 ;  /* 0x000000131d00720c */ /* 0x000fe40003f06300 */
[----:B------:R-:W-:-:S03]  /*23640*/  SEL R0, RZ, 0xffffffff, P2 ;  /* 0xffffffffff007807 */ /* 0x000fc60001000000 */
[----:B------:R-:W-:Y:S02]  /*23650*/  @!P1 SEL R0, RZ, 0xffffffff, !P0 ;  /* 0xffffffffff009807 */ /* 0x000fe40004000000 */
[CC--:B----4-:R-:W-:Y:S02]  /*23660*/  ISETP.NE.U32.AND P0, PT, R30.reuse, R10.reuse, PT ;  /* 0x0000000a1e00720c */ /* 0x0d0fe40003f05070 */
        /* <DEDUP_REMOVED lines=47> */
.L_x_2821:
[----:B------:R-:W-:Y:S02]  /*23960*/  IMAD.MOV.U32 R6, RZ, RZ, R11 ;  /* 0x000000ffff067224 */ /* 0x000fe400078e000b */
[----:B------:R-:W-:Y:S02]  /*23970*/  IMAD.MOV.U32 R17, RZ, RZ, R79 ;  /* 0x000000ffff117224 */ /* 0x000fe400078e004f */
[----:B------:R-:W-:Y:S02]  /*23980*/  IMAD.MOV.U32 R11, RZ, RZ, R3 ;  /* 0x000000ffff0b7224 */ /* 0x000fe400078e0003 */
[----:B------:R-:W-:Y:S01]  /*23990*/  IMAD.MOV.U32 R14, RZ, RZ, R9 ;  /* 0x000000ffff0e7224 */ /* 0x000fe200078e0009 */
[----:B------:R-:W-:Y:S06]  /*239a0*/  BRA.U !UP1, `(.L_x_2822) ;  /* 0x0000000509787547 */ /* 0x000fec000b800000 */
        /* <DEDUP_REMOVED lines=19> */
.L_x_2824:
        /* <DEDUP_REMOVED lines=19> */
.L_x_2825:
[----:B------:R-:W-:Y:S05]  /*23c10*/  BRA `(.L_x_2826) ;  /* 0x0000000000107947 */ /* 0x000fea0003800000 */
.L_x_2823:
[----:B------:R-:W1:Y:S02]  /*23c20*/  LDCU.64 UR4, c[0x0][0x770] ;  /* 0x0000ee00ff0477ac */ /* 0x000e640008000a00 */
[----:B-1----:R-:W-:-:S05]  /*23c30*/  IADD3 R2, P0, PT, R23, UR4, RZ ;  /* 0x0000000417027c10 */ /* 0x002fca000ff1e0ff */
[----:B------:R-:W-:-:S05]  /*23c40*/  IMAD.X R3, RZ, RZ, UR5, P0 ;  /* 0x00000005ff037e24 */ /* 0x000fca00080e06ff */
[----:B------:R1:W-:Y:S03]  /*23c50*/  STG.E.64 desc[UR36][R2.64], R18 ;  /* 0x0000001202007986 */ /* 0x0003e6000c101b24 */
.L_x_2826:
        /* <DEDUP_REMOVED lines=23> */
.L_x_2828:
        /* <DEDUP_REMOVED lines=19> */
.L_x_2829:
[----:B------:R-:W-:Y:S05]  /*23f00*/  BRA `(.L_x_2830) ;  /* 0x00000000000c7947 */ /* 0x000fea0003800000 */
.L_x_2827:
[----:B-1----:R-:W-:-:S05]  /*23f10*/  IADD3 R2, P0, PT, R25, UR6, RZ ;  /* 0x0000000619027c10 */ /* 0x002fca000ff1e0ff */
[----:B------:R-:W-:-:S05]  /*23f20*/  IMAD.X R3, RZ, RZ, UR7, P0 ;  /* 0x00000007ff037e24 */ /* 0x000fca00080e06ff */
[----:B------:R1:W-:Y:S03]  /*23f30*/  STG.E.64 desc[UR36][R2.64], R16 ;  /* 0x0000001002007986 */ /* 0x0003e6000c101b24 */
.L_x_2830:
[----:B------:R-:W3:Y:S02]  /*23f40*/  LDCU.64 UR4, c[0x0][0x770] ;  /* 0x0000ee00ff0477ac */ /* 0x000ee40008000a00 */
[----:B---3--:R-:W-:-:S05]  /*23f50*/  IADD3 R24, P0, PT, R24, UR4, RZ ;  /* 0x0000000418187c10 */ /* 0x008fca000ff1e0ff */
[----:B------:R-:W-:-:S05]  /*23f60*/  IMAD.X R25, RZ, RZ, UR5, P0 ;  /* 0x00000005ff197e24 */ /* 0x000fca00080e06ff */
[----:B------:R-:W-:Y:S01]  /*23f70*/  STG.E.64 desc[UR36][R24.64], R66 ;  /* 0x0000004218007986 */ /* 0x000fe2000c101b24 */
[----:B------:R-:W-:Y:S05]  /*23f80*/  EXIT ;  /* 0x000000000000794d */ /* 0x000fea0003800000 */
.L_x_2822:
        /* <DEDUP_REMOVED lines=9> */
        .weak           $__internal_11_$__cuda_sm20_div_u64
        .type           $__internal_11_$__cuda_sm20_div_u64,@function
        .size           $__internal_11_$__cuda_sm20_div_u64,(.L_x_6063 - $__internal_11_$__cuda_sm20_div_u64)
$__internal_11_$__cuda_sm20_div_u64:
        /* <DEDUP_REMOVED lines=66> */
[----:B------:R-:W-:Y:S06]  /*24440*/  RET.REL.NODEC R4 `(_ZN2at6native13reduce_kernelILi128ELi4ENS0_8ReduceOpIlNS0_9ArgMaxOpsIlEEjlLi4ELi4EEEEEvT1_) ;  /* 0xfffffdb804ec7950 */ /* 0x000fec0003c3ffff */
.L_x_2831:
        /* <DEDUP_REMOVED lines=11> */
.L_x_6063:


//--------------------- .text._ZN2at6native13reduce_kernelILi512ELi1ENS0_8ReduceOpIiNS0_9ArgMaxOpsIiEEjlLi4ELi4EEEEEvT1_ --------------------------
	.section	.text._ZN2at6native13reduce_kernelILi512ELi1ENS0_8ReduceOpIiNS0_9ArgMaxOpsIiEEjlLi4ELi4EEEEEvT1_,"ax",@progbits
	.align	128
        .global         _ZN2at6native13reduce_kernelILi512ELi1ENS0_8ReduceOpIiNS0_9ArgMaxOpsIiEEjlLi4ELi4EEEEEvT1_
        .type           _ZN2at6native13reduce_kernelILi512ELi1ENS0_8ReduceOpIiNS0_9ArgMaxOpsIiEEjlLi4ELi4EEEEEvT1_,@function
        .size           _ZN2at6native13reduce_kernelILi512ELi1ENS0_8ReduceOpIiNS0_9ArgMaxOpsIiEEjlLi4ELi4EEEEEvT1_,(.L_x_6064 - _ZN2at6native13reduce_kernelILi512ELi1ENS0_8ReduceOpIiNS0_9ArgMaxOpsIiEEjlLi4ELi4EEEEEvT1_)
        .other          _ZN2at6native13reduce_kernelILi512ELi1ENS0_8ReduceOpIiNS0_9ArgMaxOpsIiEEjlLi4ELi4EEEEEvT1_,@"STO_CUDA_ENTRY STV_DEFAULT"
_ZN2at6native13reduce_kernelILi512ELi1ENS0_8ReduceOpIiNS0_9ArgMaxOpsIiEEjlLi4ELi4EEEEEvT1_:
.text._ZN2at6native13reduce_kernelILi512ELi1ENS0_8ReduceOpIiNS0_9ArgMaxOpsIiEEjlLi4ELi4EEEEEvT1_:
        /* <DEDUP_REMOVED lines=296> */
.L_x_2832:
[----:B------:R-:W0:Y:S01]  /*1280*/  LDCU UR5, c[0x0][0x39c] ;  /* 0x00007380ff0577ac */ /* 0x000e220008000800 */
[----:B------:R-:W-:Y:S01]  /*1290*/  BSSY.RECONVERGENT B0, `(.L_x_2833) ;  /* 0x0000b89000007945 */ /* 0x000fe20003800200 */
[----:B------:R-:W-:Y:S02]  /*12a0*/  HFMA2 R9, -RZ, RZ, 0, 0 ;  /* 0x00000000ff097431 */ /* 0x000fe400000001ff */
[----:B------:R-:W-:Y:S01]  /*12b0*/  IMAD.MOV.U32 R14, RZ, RZ, RZ ;  /* 0x000000ffff0e7224 */ /* 0x000fe200078e00ff */
[----:B------:R-:W1:Y:S01]  /*12c0*/  LDCU UR4, c[0x0][0x3a0] ;  /* 0x00007400ff0477ac */ /* 0x000e620008000800 */
[----:B------:R-:W-:Y:S01]  /*12d0*/  IMAD.MOV.U32 R2, RZ, RZ, RZ ;  /* 0x000000ffff027224 */ /* 0x000fe200078e00ff */
        /* <DEDUP_REMOVED lines=11> */
[----:B------:R-:W0:Y:S01]  /*1390*/  LDC R17, c[0x0][0x388] ;  /* 0x0000e200ff117b82 */ /* 0x000e220000000800 */
[----:B------:R-:W1:Y:S01]  /*13a0*/  LDCU UR4, c[0x0][0x39c] ;  /* 0x00007380ff0477ac */ /* 0x000e620008000800 */
[----:B------:R-:W-:Y:S01]  /*13b0*/  SHF.R.U32.HI R19, RZ, 0x2, R14 ;  /* 0x00000002ff137819 */ /* 0x000fe2000001160e */
[----:B------:R-:W-:Y:S01]  /*13c0*/  BSSY.RECONVERGENT B1, `(.L_x_2836) ;  /* 0x000003a000017945 */ /* 0x000fe20003800200 */
[----:B------:R-:W-:Y:S01]  /*13d0*/  IMAD.MOV.U32 R7, RZ, RZ, R15 ;  /* 0x000000ffff077224 */ /* 0x000fe200078e000f */
[----:B------:R-:W-:Y:S01]  /*13e0*/  MOV R2, R14 ;  /* 0x0000000e00027202 */ /* 0x000fe20000000f00 */
[----:B------:R-:W-:Y:S01]  /*13f0*/  IMAD.MOV.U32 R8, RZ, RZ, RZ ;  /* 0x000000ffff087224 */ /* 0x000fe200078e00ff */
[----:B------:R-:W-:Y:S01]  /*1400*/  LOP3.LUT P0, R19, R19, 0x3, RZ, 0xc0, !PT ;  /* 0x0000000313137812 */ /* 0x000fe2000780c0ff */
[----:B------:R-:W2:Y:S08]  /*1410*/  LDC R20, c[0x0][0x390] ;  /* 0x0000e400ff147b82 */ /* 0x000eb00000000800 */
[----:B------:R-:W3:Y:S01]  /*1420*/  LDC R18, c[0x0][0x394] ;  /* 0x0000e500ff127b82 */ /* 0x000ee20000000800 */
[----:B-1----:R-:W-:Y:S01]  /*1430*/  IMAD.U32 R16, RZ, RZ, UR4 ;  /* 0x00000004ff107e24 */ /* 0x002fe2000f8e00ff */
[----:B0-----:R-:W-:Y:S01]  /*1440*/  MOV R14, R17 ;  /* 0x00000011000e7202 */ /* 0x001fe20000000f00 */
[----:B------:R-:W-:-:S02]  /*1450*/  IMAD.MOV.U32 R15, RZ, RZ, R17 ;  /* 0x000000ffff0f7224 */ /* 0x000fc400078e0011 */
[----:B--2---:R-:W-:Y:S01]  /*1460*/  IMAD.MOV.U32 R13, RZ, RZ, R20 ;  /* 0x000000ffff0d7224 */ /* 0x004fe200078e0014 */
[----:B------:R-:W-:Y:S01]  /*1470*/  MOV R11, R20 ;  /* 0x00000014000b7202 */ /* 0x000fe20000000f00 */
[--C-:B---3--:R-:W-:Y:S02]  /*1480*/  IMAD.MOV.U32 R10, RZ, RZ, R18.reuse ;  /* 0x000000ffff0a7224 */ /* 0x108fe400078e0012 */
[----:B------:R-:W-:Y:S01]  /*1490*/  IMAD.MOV.U32 R9, RZ, RZ, R18 ;  /* 0x000000ffff097224 */ /* 0x000fe200078e0012 */
[----:B------:R-:W-:Y:S06]  /*14a0*/  @!P0 BRA `(.L_x_2837) ;  /* 0x0000000000ac8947 */ /* 0x000fec0003800000 */
[C---:B------:R-:W-:Y:S01]  /*14b0*/  ISETP.GT.U32.AND P0, PT, R0.reuse, 0x3, PT ;  /* 0x000000030000780c */ /* 0x040fe20003f04070 */
[----:B------:R-:W-:Y:S01]  /*14c0*/  IMAD.MOV.U32 R3, RZ, RZ, R7 ;  /* 0x000000ffff037224 */ /* 0x000fe200078e0007 */
[----:B------:R-:W-:Y:S01]  /*14d0*/  IADD3 R9, PT, PT, -R19, RZ, RZ ;  /* 0x000000ff13097210 */ /* 0x000fe20007ffe1ff */
[----:B------:R-:W-:Y:S01]  /*14e0*/  BSSY.RECONVERGENT B2, `(.L_x_2838) ;  /* 0x0000023000027945 */ /* 0x000fe20003800200 */
        /* <DEDUP_REMOVED lines=15> */
[----:B------:R-:W-:Y:S01]  /*15e0*/  IMAD.MOV.U32 R9, RZ, RZ, R18 ;  /* 0x000000ffff097224 */ /* 0x000fe200078e0012 */
[----:B------:R-:W-:-:S11]  /*15f0*/  MOV R11, R20 ;  /* 0x00000014000b7202 */ /* 0x000fd60000000f00 */
[----:B------:R-:W-:Y:S05]  /*1600*/  @P0 BRA P1, `(.L_x_2839) ;  /* 0x0000000000400947 */ /* 0x000fea0000800000 */
[C---:B------:R-:W-:Y:S01]  /*1610*/  IMAD.WIDE.U32 R6, R0.reuse, 0x4, R2 ;  /* 0x0000000400067825 */ /* 0x040fe200078e0002 */
[----:B------:R-:W0:Y:S01]  /*1620*/  LDC.64 R8, c[0x0][0x390] ;  /* 0x0000e400ff087b82 */ /* 0x000e220000000a00 */
[----:B------:R-:W1:Y:S04]  /*1630*/  LDCU UR4, c[0x0][0x388] ;  /* 0x00007100ff0477ac */ /* 0x000e680008000800 */
[----:B------:R-:W1:Y:S01]  /*1640*/  LDG.E R6, desc[UR36][R6.64] ;  /* 0x0000002406067981 */ /* 0x000e62000c1e1900 */
[----:B------:R-:W-:-:S05]  /*1650*/  IMAD.IADD R11, R0, 0x1, -R19 ;  /* 0x00000001000b7824 */ /* 0x000fca00078e0a13 */
[----:B0-----:R-:W-:-:S04]  /*1660*/  ISETP.GT.U32.AND P0, PT, R11, R8, PT ;  /* 0x000000080b00720c */ /* 0x001fc80003f04070 */
[----:B------:R-:W-:-:S04]  /*1670*/  ISETP.GT.AND.EX P0, PT, RZ, R9, PT, P0 ;  /* 0x00000009ff00720c */ /* 0x000fc80003f04300 */
[----:B------:R-:W-:Y:S02]  /*1680*/  SEL R15, RZ, 0xffffffff, P0 ;  /* 0xffffffffff0f7807 */ /* 0x000fe40000000000 */
[C---:B-1----:R-:W-:Y:S02]  /*1690*/  ISETP.NE.AND P2, PT, R6.reuse, UR4, PT ;  /* 0x0000000406007c0c */ /* 0x042fe4000bf45270 */
[----:B------:R-:W-:-:S11]  /*16a0*/  ISETP.GE.AND P1, PT, R6, UR4, PT ;  /* 0x0000000406007c0c */ /* 0x000fd6000bf26270 */
[----:B------:R-:W-:-:S04]  /*16b0*/  @P2 SEL R15, RZ, 0xffffffff, !P1 ;  /* 0xffffffffff0f2807 */ /* 0x000fc80004800000 */
[----:B------:R-:W-:-:S04]  /*16c0*/  LOP3.LUT R15, R15, 0x1, RZ, 0xc0, !PT ;  /* 0x000000010f0f7812 */ /* 0x000fc800078ec0ff */
[----:B------:R-:W-:-:S04]  /*16d0*/  ISETP.NE.U32.AND P0, PT, R15, 0x1, PT ;  /* 0x000000010f00780c */ /* 0x000fc80003f05070 */
[----:B------:R-:W-:Y:S02]  /*16e0*/  SEL R11, R11, R8, !P0 ;  /* 0x000000080b0b7207 */ /* 0x000fe40004000000 */
[----:B------:R-:W-:Y:S02]  /*16f0*/  SEL R9, R9, RZ, P0 ;  /* 0x000000ff09097207 */ /* 0x000fe40000000000 */
[----:B------:R-:W-:-:S07]  /*1700*/  SEL R15, R6, UR4, !P0 ;  /* 0x00000004060f7c07 */ /* 0x000fce000c000000 */
.L_x_2839:
[----:B------:R-:W-:Y:S05]  /*1710*/  BSYNC.RECONVERGENT B2 ;  /* 0x0000000000027941 */ /* 0x000fea0003800200 */
.L_x_2838:
[----:B------:R-:W-:Y:S02]  /*1720*/  IADD3 R2, P0, PT, R2, 0x10, RZ ;  /* 0x0000001002027810 */ /* 0x000fe40007f1e0ff */
[C---:B------:R-:W-:Y:S02]  /*1730*/  IADD3 R16, PT, PT, R19.reuse, -0x4, R12 ;  /* 0xfffffffc13107810 */ /* 0x040fe40007ffe00c */
[----:B------:R-:W-:Y:S02]  /*1740*/  IADD3 R8, PT, PT, -R19, 0x4, RZ ;  /* 0x0000000413087810 */ /* 0x000fe40007ffe1ff */
[----:B------:R-:W-:-:S07]  /*1750*/  IADD3.X R7, PT, PT, RZ, R3, RZ, P0, !PT ;  /* 0x00000003ff077210 */ /* 0x000fce00007fe4ff */
.L_x_2837:
[----:B------:R-:W-:Y:S05]  /*1760*/  BSYNC.RECONVERGENT B1 ;  /* 0x0000000000017941 */ /* 0x000fea0003800200 */
.L_x_2836:
        /* <DEDUP_REMOVED lines=8> */
[----:B------:R-:W-:Y:S01]  /*17f0*/  IMAD.MOV.U32 R19, RZ, RZ, R18 ;  /* 0x000000ffff137224 */ /* 0x000fe200078e0012 */
[----:B------:R-:W-:Y:S02]  /*1800*/  ISETP.GE.U32.AND P2, PT, R3, R16, PT ;  /* 0x000000100300720c */ /* 0x000fe40003f46070 */
[----:B------:R-:W-:-:S02]  /*1810*/  PLOP3.LUT P0, PT, P0, P1, PT, 0xf8, 0x8f ;  /* 0x00000000008f781c */ /* 0x000fc40000703f70 */
[----:B------:R-:W-:Y:S02]  /*1820*/  MOV R3, R7 ;  /* 0x0000000700037202 */ /* 0x000fe40000000f00 */
[----:B------:R-:W-:-:S07]  /*1830*/  MOV R12, R17 ;  /* 0x00000011000c7202 */ /* 0x000fce0000000f00 */
[----:B------:R-:W-:Y:S05]  /*1840*/  @P2 BRA `(.L_x_2841) ;  /* 0x0000000000ec2947 */ /* 0x000fea0003800000 */
[----:B------:R-:W-:Y:S01]  /*1850*/  IMAD.MOV.U32 R21, RZ, RZ, R20 ;  /* 0x000000ffff157224 */ /* 0x000fe200078e0014 */
[----:B------:R-:W-:Y:S01]  /*1860*/  MOV R12, R17 ;  /* 0x00000011000c7202 */ /* 0x000fe20000000f00 */
[----:B------:R-:W-:-:S07]  /*1870*/  IMAD.MOV.U32 R19, RZ, RZ, R18 ;  /* 0x000000ffff137224 */ /* 0x000fce00078e0012 */
.L_x_2842:
[----:B------:R-:W-:Y:S01]  /*1880*/  IMAD.WIDE.U32 R4, R22, 0x10, R2 ;  /* 0x0000001016047825 */ /* 0x000fe200078e0002 */
[----:B------:R-:W0:Y:S05]  /*1890*/  LDCU UR4, c[0x0][0x3a4] ;  /* 0x00007480ff0477ac */ /* 0x000e2a0008000800 */
[----:B------:R-:W2:Y:S01]  /*18a0*/  LDG.E.128 R4, desc[UR36][R4.64] ;  /* 0x0000002404047981 */ /* 0x000ea2000c1e1d00 */
[----:B------:R-:W-:-:S04]  /*18b0*/  IMAD.IADD R24, R23, 0x1, R8 ;  /* 0x0000000117187824 */ /* 0x000fc800078e0208 */
[C---:B------:R-:W-:Y:S01]  /*18c0*/  VIADD R25, R24.reuse, 0x1 ;  /* 0x0000000118197836 */ /* 0x040fe20000000000 */
[----:B------:R-:W-:Y:S01]  /*18d0*/  ISETP.GE.U32.AND P1, PT, R11, R24, PT ;  /* 0x000000180b00720c */ /* 0x000fe20003f26070 */
[----:B------:R-:W-:-:S03]  /*18e0*/  VIADD R26, R24, 0x3 ;  /* 0x00000003181a7836 */ /* 0x000fc60000000000 */
[----:B------:R-:W-:Y:S01]  /*18f0*/  ISETP.GE.AND.EX P1, PT, R9, RZ, PT, P1 ;  /* 0x000000ff0900720c */ /* 0x000fe20003f26310 */
[----:B0-----:R-:W-:-:S03]  /*1900*/  VIADD R22, R22, UR4 ;  /* 0x0000000416167c36 */ /* 0x001fc60008000000 */
[----:B------:R-:W-:Y:S02]  /*1910*/  SEL R23, RZ, 0xffffffff, !P1 ;  /* 0xffffffffff177807 */ /* 0x000fe40004800000 */
[----:B------:R-:W-:-:S04]  /*1920*/  ISETP.GE.U32.AND P1, PT, R20, R25, PT ;  /* 0x000000191400720c */ /* 0x000fc80003f26070 */
[----:B------:R-:W-:Y:S02]  /*1930*/  ISETP.GE.AND.EX P1, PT, R18, RZ, PT, P1 ;  /* 0x000000ff1200720c */ /* 0x000fe40003f26310 */
[CC--:B--2---:R-:W-:Y:S02]  /*1940*/  ISETP.NE.AND P2, PT, R15.reuse, R4.reuse, PT ;  /* 0x000000040f00720c */ /* 0x0c4fe40003f45270 */
[----:B------:R-:W-:Y:S02]  /*1950*/  ISETP.GT.AND P3, PT, R15, R4, PT ;  /* 0x000000040f00720c */ /* 0x000fe40003f64270 */
[----:B------:R-:W-:Y:S02]  /*1960*/  ISETP.GT.AND P4, PT, R12, R5, PT ;  /* 0x000000050c00720c */ /* 0x000fe40003f84270 */
[----:B------:R-:W-:Y:S02]  /*1970*/  ISETP.GT.AND P5, PT, R17, R6, PT ;  /* 0x000000061100720c */ /* 0x000fe40003fa4270 */
[----:B------:R-:W-:-:S05]  /*1980*/  ISETP.GT.AND P6, PT, R14, R7, PT ;  /* 0x000000070e00720c */ /* 0x000fca0003fc4270 */
[----:B------:R-:W-:Y:S02]  /*1990*/  @P2 SEL R23, RZ, 0xffffffff, P3 ;  /* 0xffffffffff172807 */ /* 0x000fe40001800000 */
[----:B------:R-:W-:Y:S02]  /*19a0*/  ISETP.NE.AND P3, PT, R12, R5, PT ;  /* 0x000000050c00720c */ /* 0x000fe40003f65270 */
[----:B------:R-:W-:-:S04]  /*19b0*/  LOP3.LUT R23, R23, 0x1, RZ, 0xc0, !PT ;  /* 0x0000000117177812 */ /* 0x000fc800078ec0ff */
[----:B------:R-:W-:Y:S02]  /*19c0*/  ISETP.NE.U32.AND P2, PT, R23, 0x1, PT ;  /* 0x000000011700780c */ /* 0x000fe40003f45070 */
[----:B------:R-:W-:Y:S02]  /*19d0*/  SEL R23, RZ, 0xffffffff, P4 ;  /* 0xffffffffff177807 */ /* 0x000fe40002000000 */
[----:B------:R-:W-:Y:S02]  /*19e0*/  SEL R15, R4, R15, !P2 ;  /* 0x0000000f040f7207 */ /* 0x000fe40005000000 */
[----:B------:R-:W-:Y:S02]  /*19f0*/  ISETP.NE.AND P4, PT, R17, R6, PT ;  /* 0x000000061100720c */ /* 0x000fe40003f85270 */
[----:B------:R-:W-:Y:S02]  /*1a00*/  @!P3 SEL R23, RZ, 0xffffffff, !P1 ;  /* 0xffffffffff17b807 */ /* 0x000fe40004800000 */
[----:B------:R-:W-:-:S02]  /*1a10*/  IADD3 R4, PT, PT, R24, 0x2, RZ ;  /* 0x0000000218047810 */ /* 0x000fc40007ffe0ff */
[----:B------:R-:W-:Y:S02]  /*1a20*/  LOP3.LUT R23, R23, 0x1, RZ, 0xc0, !PT ;  /* 0x0000000117177812 */ /* 0x000fe400078ec0ff */
[----:B------:R-:W-:Y:S02]  /*1a30*/  ISETP.GE.U32.AND P1, PT, R21, R4, PT ;  /* 0x000000041500720c */ /* 0x000fe40003f26070 */
[----:B------:R-:W-:Y:S02]  /*1a40*/  ISETP.NE.U32.AND P3, PT, R23, 0x1, PT ;  /* 0x000000011700780c */ /* 0x000fe40003f65070 */
[----:B------:R-:W-:Y:S02]  /*1a50*/  ISETP.GE.AND.EX P1, PT, R19, RZ, PT, P1 ;  /* 0x000000ff1300720c */ /* 0x000fe40003f26310 */
[----:B------:R-:W-:Y:S02]  /*1a60*/  SEL R23, RZ, 0xffffffff, P5 ;  /* 0xffffffffff177807 */ /* 0x000fe40002800000 */
[----:B------:R-:W-:-:S02]  /*1a70*/  ISETP.NE.AND P5, PT, R14, R7, PT ;  /* 0x000000070e00720c */ /* 0x000fc40003fa5270 */
[----:B------:R-:W-:Y:S02]  /*1a80*/  @!P4 SEL R23, RZ, 0xffffffff, !P1 ;  /* 0xffffffffff17c807 */ /* 0x000fe40004800000 */
[----:B------:R-:W-:Y:S02]  /*1a90*/  ISETP.GE.U32.AND P1, PT, R13, R26, PT ;  /* 0x0000001a0d00720c */ /* 0x000fe40003f26070 */
[----:B------:R-:W-:Y:S02]  /*1aa0*/  LOP3.LUT R23, R23, 0x1, RZ, 0xc0, !PT ;  /* 0x0000000117177812 */ /* 0x000fe400078ec0ff */
[----:B------:R-:W-:Y:S02]  /*1ab0*/  ISETP.GE.AND.EX P1, PT, R10, RZ, PT, P1 ;  /* 0x000000ff0a00720c */ /* 0x000fe40003f26310 */
[----:B------:R-:W-:Y:S02]  /*1ac0*/  ISETP.NE.U32.AND P4, PT, R23, 0x1, PT ;  /* 0x000000011700780c */ /* 0x000fe40003f85070 */
[----:B------:R-:W-:-:S02]  /*1ad0*/  SEL R23, RZ, 0xffffffff, P6 ;  /* 0xffffffffff177807 */ /* 0x000fc40003000000 */
[----:B------:R-:W-:Y:S02]  /*1ae0*/  @!P5 SEL R23, RZ, 0xffffffff, !P1 ;  /* 0xffffffffff17d807 */ /* 0x000fe40004800000 */
[----:B------:R-:W-:Y:S02]  /*1af0*/  SEL R12, R5, R12, !P3 ;  /* 0x0000000c050c7207 */ /* 0x000fe40005800000 */
[----:B------:R-:W-:Y:S02]  /*1b00*/  LOP3.LUT R23, R23, 0x1, RZ, 0xc0, !PT ;  /* 0x0000000117177812 */ /* 0x000fe400078ec0ff */
[----:B------:R-:W-:Y:S02]  /*1b10*/  SEL R11, R24, R11, !P2 ;  /* 0x0000000b180b7207 */ /* 0x000fe40005000000 */
[----:B------:R-:W-:Y:S02]  /*1b20*/  ISETP.NE.U32.AND P1, PT, R23, 0x1, PT ;  /* 0x000000011700780c */ /* 0x000fe40003f25070 */
[----:B------:R-:W-:-:S02]  /*1b30*/  SHF.L.U32 R23, R22, 0x2, RZ ;  /* 0x0000000216177819 */ /* 0x000fc400000006ff */
[----:B------:R-:W-:Y:S02]  /*1b40*/  SEL R20, R25, R20, !P3 ;  /* 0x0000001419147207 */ /* 0x000fe40005800000 */
[----:B------:R-:W-:Y:S01]  /*1b50*/  SEL R17, R6, R17, !P4 ;  /* 0x0000001106117207 */ /* 0x000fe20006000000 */
[----:B------:R-:W-:Y:S01]  /*1b60*/  VIADD R5, R23, 0x3 ;  /* 0x0000000317057836 */ /* 0x000fe20000000000 */
[----:B------:R-:W-:Y:S02]  /*1b70*/  SEL R21, R4, R21, !P4 ;  /* 0x0000001504157207 */ /* 0x000fe40006000000 */
[----:B------:R-:W-:Y:S02]  /*1b80*/  SEL R14, R7, R14, !P1 ;  /* 0x0000000e070e7207 */ /* 0x000fe40004800000 */
[----:B------:R-:W-:Y:S02]  /*1b90*/  ISETP.GE.U32.AND P5, PT, R5, R16, PT ;  /* 0x000000100500720c */ /* 0x000fe40003fa6070 */
[----:B------:R-:W-:-:S02]  /*1ba0*/  SEL R13, R26, R13, !P1 ;  /* 0x0000000d1a0d7207 */ /* 0x000fc40004800000 */
[----:B------:R-:W-:Y:S02]  /*1bb0*/  SEL R9, R9, RZ, P2 ;  /* 0x000000ff09097207 */ /* 0x000fe40001000000 */
[----:B------:R-:W-:Y:S02]  /*1bc0*/  SEL R18, R18, RZ, P3 ;  /* 0x000000ff12127207 */ /* 0x000fe40001800000 */
[----:B------:R-:W-:Y:S02]  /*1bd0*/  SEL R19, R19, RZ, P4 ;  /* 0x000000ff13137207 */ /* 0x000fe40002000000 */
[----:B------:R-:W-:-:S03]  /*1be0*/  SEL R10, R10, RZ, P1 ;  /* 0x000000ff0a0a7207 */ /* 0x000fc60000800000 */
[----:B------:R-:W-:Y:S05]  /*1bf0*/  @!P5 BRA `(.L_x_2842) ;  /* 0xfffffffc0020d947 */ /* 0x000fea000383ffff */
.L_x_2841:
[----:B------:R-:W-:Y:S05]  /*1c00*/  BSYNC.RECONVERGENT B1 ;  /* 0x0000000000017941 */ /* 0x000fea0003800200 */
.L_x_2840:
[----:B------:R-:W-:Y:S04]  /*1c10*/  BSSY.RECONVERGENT B1, `(.L_x_2843) ;  /* 0x0000015000017945 */ /* 0x000fe80003800200 */
[----:B------:R-:W-:Y:S05]  /*1c20*/  @P0 BRA `(.L_x_2844) ;  /* 0x00000000004c0947 */ /* 0x000fea0003800000 */
[----:B------:R-:W-:-:S05]  /*1c30*/  LOP3.LUT R5, R16, 0xfffffffc, RZ, 0xc0, !PT ;  /* 0xfffffffc10057812 */ /* 0x000fca00078ec0ff */
[----:B------:R-:W-:-:S05]  /*1c40*/  IMAD.IADD R5, R5, 0x1, R0 ;  /* 0x0000000105057824 */ /* 0x000fca00078e0200 */
[----:B------:R-:W-:-:S13]  /*1c50*/  ISETP.GE.U32.AND P0, PT, R5, R16, PT ;  /* 0x000000100500720c */ /* 0x000fda0003f06070 */
[----:B------:R-:W-:Y:S05]  /*1c60*/  @P0 BRA `(.L_x_2844) ;  /* 0x00000000003c0947 */ /* 0x000fea0003800000 */
[----:B------:R-:W-:-:S06]  /*1c70*/  IMAD.WIDE R2, R5, 0x4, R2 ;  /* 0x0000000405027825 */ /* 0x000fcc00078e0202 */
[----:B------:R-:W2:Y:S01]  /*1c80*/  LDG.E R2, desc[UR36][R2.64] ;  /* 0x0000002402027981 */ /* 0x000ea2000c1e1900 */
[----:B------:R-:W-:-:S04]  /*1c90*/  IADD3 R8, PT, PT, R5, R8, RZ ;  /* 0x0000000805087210 */ /* 0x000fc80007ffe0ff */
[----:B------:R-:W-:Y:S02]  /*1ca0*/  ISETP.GE.U32.AND P0, PT, R11, R8, PT ;  /* 0x000000080b00720c */ /* 0x000fe40003f06070 */
[----:B------:R-:W-:-:S04]  /*1cb0*/  SHF.R.S32.HI R4, RZ, 0x1f, R8 ;  /* 0x0000001fff047819 */ /* 0x000fc80000011408 */
[----:B------:R-:W-:-:S04]  /*1cc0*/  ISETP.GE.AND.EX P0, PT, R9, R4, PT, P0 ;  /* 0x000000040900720c */ /* 0x000fc80003f06300 */
[----:B------:R-:W-:Y:S02]  /*1cd0*/  SEL R0, RZ, 0xffffffff, !P0 ;  /* 0xffffffffff007807 */ /* 0x000fe40004000000 */
[CC--:B--2---:R-:W-:Y:S02]  /*1ce0*/  ISETP.NE.AND P1, PT, R15.reuse, R2.reuse, PT ;  /* 0x000000020f00720c */ /* 0x0c4fe40003f25270 */
[----:B------:R-:W-:-:S11]  /*1cf0*/  ISETP.GT.AND P2, PT, R15, R2, PT ;  /* 0x000000020f00720c */ /* 0x000fd60003f44270 */
[----:B------:R-:W-:-:S04]  /*1d00*/  @P1 SEL R0, RZ, 0xffffffff, P2 ;  /* 0xffffffffff001807 */ /* 0x000fc80001000000 */
[----:B------:R-:W-:-:S04]  /*1d10*/  LOP3.LUT R0, R0, 0x1, RZ, 0xc0, !PT ;  /* 0x0000000100007812 */ /* 0x000fc800078ec0ff */
[----:B------:R-:W-:-:S04]  /*1d20*/  ISETP.NE.U32.AND P0, PT, R0, 0x1, PT ;  /* 0x000000010000780c */ /* 0x000fc80003f05070 */
[----:B------:R-:W-:Y:S02]  /*1d30*/  SEL R15, R2, R15, !P0 ;  /* 0x0000000f020f7207 */ /* 0x000fe40004000000 */
[----:B------:R-:W-:Y:S02]  /*1d40*/  SEL R11, R8, R11, !P0 ;  /* 0x0000000b080b7207 */ /* 0x000fe40004000000 */
[----:B------:R-:W-:-:S07]  /*1d50*/  SEL R9, R4, R9, !P0 ;  /* 0x0000000904097207 */ /* 0x000fce0004000000 */
.L_x_2844:
[----:B------:R-:W-:Y:S05]  /*1d60*/  BSYNC.RECONVERGENT B1 ;  /* 0x0000000000017941 */ /* 0x000fea0003800200 */
.L_x_2843:
        /* <DEDUP_REMOVED lines=10> */
[----:B------:R-:W-:Y:S02]  /*1e10*/  ISETP.NE.AND P1, PT, R12, R17, PT ;  /* 0x000000110c00720c */ /* 0x000fe40003f25270 */
[----:B------:R-:W-:Y:S02]  /*1e20*/  SEL R18, R18, R9, !P0 ;  /* 0x0000000912127207 */ /* 0x000fe40004000000 */
[----:B------:R-:W-:Y:S02]  /*1e30*/  ISETP.GE.U32.AND P0, PT, R2, R21, PT ;  /* 0x000000150200720c */ /* 0x000fe40003f06070 */
[----:B------:R-:W-:-:S02]  /*1e40*/  ISETP.GT.AND P2, PT, R12, R17, PT ;  /* 0x000000110c00720c */ /* 0x000fc40003f44270 */
[----:B------:R-:W-:Y:S02]  /*1e50*/  ISETP.GE.AND.EX P0, PT, R18, R19, PT, P0 ;  /* 0x000000131200720c */ /* 0x000fe40003f06300 */
[----:B------:R-:W-:-:S03]  /*1e60*/  SEL R0, RZ, 0xffffffff, P2 ;  /* 0xffffffffff007807 */ /* 0x000fc60001000000 */
        /* <DEDUP_REMOVED lines=16> */
[----:B------:R-:W-:Y:S01]  /*1f70*/  SEL R9, R10, R9, !P0 ;  /* 0x000000090a097207 */ /* 0x000fe20004000000 */
[----:B------:R-:W-:Y:S06]  /*1f80*/  BRA `(.L_x_2834) ;  /* 0x000000a800e47947 */ /* 0x000fec0003800000 */
.L_x_2835:
        /* <DEDUP_REMOVED lines=20> */
[--C-:B---3--:R-:W-:Y:S01]  /*20d0*/  IMAD.MOV.U32 R9, RZ, RZ, R13.reuse ;  /* 0x000000ffff097224 */ /* 0x108fe200078e000d */
[----:B------:R-:W-:Y:S01]  /*20e0*/  MOV R18, R13 ;  /* 0x0000000d00127202 */ /* 0x000fe20000000f00 */
[----:B------:R-:W-:-:S02]  /*20f0*/  IMAD.MOV.U32 R19, RZ, RZ, R13 ;  /* 0x000000ffff137224 */ /* 0x000fc400078e000d */
[----:B------:R-:W-:Y:S05]  /*2100*/  @P0 BRA `(.L_x_2847) ;  /* 0x00000004001c0947 */ /* 0x000fea0003800000 */
[----:B------:R-:W-:Y:S01]  /*2110*/  BSSY.RECONVERGENT B2, `(.L_x_2848) ;  /* 0x0000042000027945 */ /* 0x000fe20003800200 */
[----:B------:R-:W-:Y:S01]  /*2120*/  IMAD.MOV.U32 R7, RZ, RZ, R6 ;  /* 0x000000ffff077224 */ /* 0x000fe200078e0006 */
[----:B------:R-:W-:Y:S01]  /*2130*/  MOV R8, R6 ;  /* 0x0000000600087202 */ /* 0x000fe20000000f00 */
[--C-:B------:R-:W-:Y:S01]  /*2140*/  IMAD.MOV.U32 R18, RZ, RZ, R13.reuse ;  /* 0x000000ffff127224 */ /* 0x100fe200078e000d */
[----:B------:R-:W-:Y:S01]  /*2150*/  MOV R3, R2 ;  /* 0x0000000200037202 */ /* 0x000fe20000000f00 */
[----:B------:R-:W-:Y:S02]  /*2160*/  IMAD.MOV.U32 R19, RZ, RZ, R13 ;  /* 0x000000ffff137224 */ /* 0x000fe400078e000d */
[----:B------:R-:W-:-:S07]  /*2170*/  IMAD.MOV.U32 R4, RZ, RZ, R2 ;  /* 0x000000ffff047224 */ /* 0x000fce00078e0002 */
.L_x_2849:
[----:B------:R-:W-:-:S05]  /*2180*/  IMAD.WIDE.U32 R10, R20, 0x4, R14 ;  /* 0x00000004140a7825 */ /* 0x000fca00078e000e */
[----:B------:R0:W2:Y:S01]  /*2190*/  LDG.E R22, desc[UR36][R10.64] ;  /* 0x000000240a167981 */ /* 0x0000a2000c1e1900 */
[----:B------:R-:W-:-:S04]  /*21a0*/  IMAD.IADD R26, R20, 0x1, R24 ;  /* 0x00000001141a7824 */ /* 0x000fc800078e0218 */
[----:B0-----:R-:W-:-:S05]  /*21b0*/  IMAD.WIDE.U32 R10, R26, 0x4, R14 ;  /* 0x000000041a0a7825 */ /* 0x001fca00078e000e */
[----:B------:R-:W3:Y:S01]  /*21c0*/  LDG.E R23, desc[UR36][R10.64] ;  /* 0x000000240a177981 */ /* 0x000ee2000c1e1900 */
[----:B------:R-:W-:Y:S02]  /*21d0*/  ISETP.GE.U32.AND P0, PT, R8, R20, PT ;  /* 0x000000140800720c */ /* 0x000fe40003f06070 */
[----:B------:R-:W-:Y:S02]  /*21e0*/  IADD3 R27, PT, PT, R26, R24, RZ ;  /* 0x000000181a1b7210 */ /* 0x000fe40007ffe0ff */
[----:B------:R-:W-:-:S04]  /*21f0*/  ISETP.GE.AND.EX P0, PT, R19, RZ, PT, P0 ;  /* 0x000000ff1300720c */ /* 0x000fc80003f06300 */
[----:B------:R-:W-:Y:S02]  /*2200*/  SEL R25, RZ, 0xffffffff, !P0 ;  /* 0xffffffffff197807 */ /* 0x000fe40004000000 */
[----:B------:R-:W-:-:S04]  /*2210*/  ISETP.GE.U32.AND P0, PT, R7, R26, PT ;  /* 0x0000001a0700720c */ /* 0x000fc80003f06070 */
[----:B------:R-:W-:Y:S02]  /*2220*/  ISETP.GE.AND.EX P0, PT, R18, RZ, PT, P0 ;  /* 0x000000ff1200720c */ /* 0x000fe40003f06300 */
[CC--:B--2---:R-:W-:Y:S02]  /*2230*/  ISETP.NE.AND P1, PT, R4.reuse, R22.reuse, PT ;  /* 0x000000160400720c */ /* 0x0c4fe40003f25270 */
[----:B------:R-:W-:-:S11]  /*2240*/  ISETP.GT.AND P2, PT, R4, R22, PT ;  /* 0x000000160400720c */ /* 0x000fd60003f44270 */
[----:B------:R-:W-:Y:S02]  /*2250*/  @P1 SEL R25, RZ, 0xffffffff, P2 ;  /* 0xffffffffff191807 */ /* 0x000fe40001000000 */
[CC--:B---3--:R-:W-:Y:S02]  /*2260*/  ISETP.NE.AND P2, PT, R3.reuse, R23.reuse, PT ;  /* 0x000000170300720c */ /* 0x0c8fe40003f45270 */
[----:B------:R-:W-:Y:S02]  /*2270*/  ISETP.GT.AND P3, PT, R3, R23, PT ;  /* 0x000000170300720c */ /* 0x000fe40003f64270 */
[----:B------:R-:W-:Y:S02]  /*2280*/  LOP3.LUT R25, R25, 0x1, RZ, 0xc0, !PT ;  /* 0x0000000119197812 */ /* 0x000fe400078ec0ff */
[----:B------:R-:W-:Y:S02]  /*2290*/  SEL R10, RZ, 0xffffffff, P3 ;  /* 0xffffffffff0a7807 */ /* 0x000fe40001800000 */
[----:B------:R-:W-:-:S04]  /*22a0*/  ISETP.NE.U32.AND P1, PT, R25, 0x1, PT ;  /* 0x000000011900780c */ /* 0x000fc80003f25070 */
[----:B------:R-:W-:Y:S02]  /*22b0*/  SEL R8, R20, R8, !P1 ;  /* 0x0000000814087207 */ /* 0x000fe40004800000 */
[----:B------:R-:W-:-:S04]  /*22c0*/  @!P2 SEL R10, RZ, 0xffffffff, !P0 ;  /* 0xffffffffff0aa807 */ /* 0x000fc80004000000 */
[----:B------:R-:W-:-:S04]  /*22d0*/  LOP3.LUT R10, R10, 0x1, RZ, 0xc0, !PT ;  /* 0x000000010a0a7812 */ /* 0x000fc800078ec0ff */
[----:B------:R-:W-:Y:S01]  /*22e0*/  ISETP.NE.U32.AND P2, PT, R10, 0x1, PT ;  /* 0x000000010a00780c */ /* 0x000fe20003f45070 */
[----:B------:R-:W-:-:S03]  /*22f0*/  IMAD.WIDE.U32 R10, R27, 0x4, R14 ;  /* 0x000000041b0a7825 */ /* 0x000fc600078e000e */
[----:B------:R-:W-:Y:S01]  /*2300*/  SEL R7, R26, R7, !P2 ;  /* 0x000000071a077207 */ /* 0x000fe20005000000 */
[----:B------:R-:W-:Y:S01]  /*2310*/  IMAD.IADD R26, R27, 0x1, R24 ;  /* 0x000000011b1a7824 */ /* 0x000fe200078e0218 */
[----:B------:R0:W2:Y:S01]  /*2320*/  LDG.E R25, desc[UR36][R10.64] ;  /* 0x000000240a197981 */ /* 0x0000a2000c1e1900 */
[----:B------:R-:W-:-:S04]  /*2330*/  ISETP.GE.U32.AND P0, PT, R6, R27, PT ;  /* 0x0000001b0600720c */ /* 0x000fc80003f06070 */
[----:B------:R-:W-:Y:S01]  /*2340*/  ISETP.GE.AND.EX P0, PT, R13, RZ, PT, P0 ;  /* 0x000000ff0d00720c */ /* 0x000fe20003f06300 */
[----:B0-----:R-:W-:-:S06]  /*2350*/  IMAD.WIDE.U32 R10, R26, 0x4, R14 ;  /* 0x000000041a0a7825 */ /* 0x001fcc00078e000e */
[----:B------:R-:W3:Y:S01]  /*2360*/  LDG.E R11, desc[UR36][R10.64] ;  /* 0x000000240a0b7981 */ /* 0x000ee2000c1e1900 */
[----:B------:R-:W-:Y:S02]  /*2370*/  SEL R4, R22, R4, !P1 ;  /* 0x0000000416047207 */ /* 0x000fe40004800000 */
[----:B------:R-:W-:Y:S02]  /*2380*/  SEL R19, R19, RZ, P1 ;  /* 0x000000ff13137207 */ /* 0x000fe40000800000 */
[----:B------:R-:W-:Y:S02]  /*2390*/  SEL R3, R23, R3, !P2 ;  /* 0x0000000317037207 */ /* 0x000fe40005000000 */
[----:B------:R-:W-:Y:S02]  /*23a0*/  SEL R18, R18, RZ, P2 ;  /* 0x000000ff12127207 */ /* 0x000fe40001000000 */
[CC--:B--2---:R-:W-:Y:S02]  /*23b0*/  ISETP.NE.AND P3, PT, R2.reuse, R25.reuse, PT ;  /* 0x000000190200720c */ /* 0x0c4fe40003f65270 */
[----:B------:R-:W-:-:S04]  /*23c0*/  ISETP.GT.AND P4, PT, R2, R25, PT ;  /* 0x000000190200720c */ /* 0x000fc80003f84270 */
[----:B------:R-:W-:-:S07]  /*23d0*/  SEL R20, RZ, 0xffffffff, P4 ;  /* 0xffffffffff147807 */ /* 0x000fce0002000000 */
[----:B------:R-:W-:Y:S02]  /*23e0*/  @!P3 SEL R20, RZ, 0xffffffff, !P0 ;  /* 0xffffffffff14b807 */ /* 0x000fe40004000000 */
[-C--:B---3--:R-:W-:Y:S02]  /*23f0*/  ISETP.NE.AND P4, PT, R0, R11.reuse, PT ;  /* 0x0000000b0000720c */ /* 0x088fe40003f85270 */
[----:B------:R-:W-:Y:S02]  /*2400*/  ISETP.GE.U32.AND P0, PT, R5, R26, PT ;  /* 0x0000001a0500720c */ /* 0x000fe40003f06070 */
[----:B------:R-:W-:Y:S02]  /*2410*/  LOP3.LUT R20, R20, 0x1, RZ, 0xc0, !PT ;  /* 0x0000000114147812 */ /* 0x000fe400078ec0ff */
[----:B------:R-:W-:Y:S02]  /*2420*/  ISETP.GT.AND P5, PT, R0, R11, PT ;  /* 0x0000000b0000720c */ /* 0x000fe40003fa4270 */
[----:B------:R-:W-:-:S02]  /*2430*/  ISETP.GE.AND.EX P0, PT, R9, RZ, PT, P0 ;  /* 0x000000ff0900720c */ /* 0x000fc40003f06300 */
[----:B------:R-:W-:Y:S02]  /*2440*/  ISETP.NE.U32.AND P3, PT, R20, 0x1, PT ;  /* 0x000000011400780c */ /* 0x000fe40003f65070 */
[----:B------:R-:W-:Y:S02]  /*2450*/  SEL R20, RZ, 0xffffffff, P5 ;  /* 0xffffffffff147807 */ /* 0x000fe40002800000 */
[----:B------:R-:W-:Y:S02]  /*2460*/  @!P4 SEL R20, RZ, 0xffffffff, !P0 ;  /* 0xffffffffff14c807 */ /* 0x000fe40004000000 */
[----:B------:R-:W-:Y:S02]  /*2470*/  SEL R6, R27, R6, !P3 ;  /* 0x000000061b067207 */ /* 0x000fe40005800000 */
[----:B------:R-:W-:-:S04]  /*2480*/  LOP3.LUT R20, R20, 0x1, RZ, 0xc0, !PT ;  /* 0x0000000114147812 */ /* 0x000fc800078ec0ff */
[----:B------:R-:W-:Y:S01]  /*2490*/  ISETP.NE.U32.AND P0, PT, R20, 0x1, PT ;  /* 0x000000011400780c */ /* 0x000fe20003f05070 */
[----:B------:R-:W-:-:S04]  /*24a0*/  IMAD.IADD R20, R26, 0x1, R24 ;  /* 0x000000011a147824 */ /* 0x000fc800078e0218 */
[----:B------:R-:W-:-:S05]  /*24b0*/  IMAD R27, R24, 0x3, R20 ;  /* 0x00000003181b7824 */ /* 0x000fca00078e0214 */
[----:B------:R-:W-:Y:S02]  /*24c0*/  ISETP.GE.U32.AND P4, PT, R27, R12, PT ;  /* 0x0000000c1b00720c */ /* 0x000fe40003f86070 */
[----:B------:R-:W-:Y:S02]  /*24d0*/  SEL R5, R26, R5, !P0 ;  /* 0x000000051a057207 */ /* 0x000fe40004000000 */
[----:B------:R-:W-:Y:S02]  /*24e0*/  SEL R2, R25, R2, !P3 ;  /* 0x0000000219027207 */ /* 0x000fe40005800000 */
[----:B------:R-:W-:Y:S02]  /*24f0*/  SEL R13, R13, RZ, P3 ;  /* 0x000000ff0d0d7207 */ /* 0x000fe40001800000 */
[----:B------:R-:W-:Y:S02]  /*2500*/  SEL R0, R11, R0, !P0 ;  /* 0x000000000b007207 */ /* 0x000fe40004000000 */
[----:B------:R-:W-:-:S03]  /*2510*/  SEL R9, R9, RZ, P0 ;  /* 0x000000ff09097207 */ /* 0x000fc60000000000 */
[----:B------:R-:W-:Y:S05]  /*2520*/  @!P4 BRA `(.L_x_2849) ;  /* 0xfffffffc0014c947 */ /* 0x000fea000383ffff */
[----:B------:R-:W-:Y:S05]  /*2530*/  BSYNC.RECONVERGENT B2 ;  /* 0x0000000000027941 */ /* 0x000fea0003800200 */
.L_x_2848:
[----:B------:R-:W-:Y:S01]  /*2540*/  MOV R15, R22 ;  /* 0x00000016000f7202 */ /* 0x000fe20000000f00 */
[----:B------:R-:W-:Y:S01]  /*2550*/  IMAD.MOV.U32 R22, RZ, RZ, R23 ;  /* 0x000000ffff167224 */ /* 0x000fe200078e0017 */
[----:B------:R-:W-:Y:S01]  /*2560*/  MOV R14, R11 ;  /* 0x0000000b000e7202 */ /* 0x000fe20000000f00 */
[----:B------:R-:W-:-:S07]  /*2570*/  IMAD.MOV.U32 R23, RZ, RZ, R25 ;  /* 0x000000ffff177224 */ /* 0x000fce00078e0019 */
.L_x_2847:
[----:B------:R-:W-:Y:S05]  /*2580*/  BSYNC.RECONVERGENT B1 ;  /* 0x0000000000017941 */ /* 0x000fea0003800200 */
.L_x_2846:
[----:B------:R-:W-:Y:S01]  /*2590*/  ISETP.GE.U32.AND P0, PT, R20, R12, PT ;  /* 0x0000000c1400720c */ /* 0x000fe20003f06070 */
[----:B------:R-:W-:-:S12]  /*25a0*/  BSSY.RECONVERGENT B1, `(.L_x_2850) ;  /* 0x0000014000017945 */ /* 0x000fd80003800200 */
[----:B------:R-:W-:Y:S05]  /*25b0*/  @P0 BRA `(.L_x_2851) ;  /* 0x0000000000480947 */ /* 0x000fea0003800000 */
[----:B------:R-:W-:-:S05]  /*25c0*/  IADD3 R16, P1, PT, R21, R16, RZ ;  /* 0x0000001015107210 */ /* 0x000fca0007f3e0ff */
[----:B------:R-:W-:Y:S02]  /*25d0*/  IMAD.X R17, RZ, RZ, R17, P1 ;  /* 0x000000ffff117224 */ /* 0x000fe400008e0611 */
[----:B------:R-:W-:-:S05]  /*25e0*/  IMAD.WIDE.U32 R10, R20, 0x4, R16 ;  /* 0x00000004140a7825 */ /* 0x000fca00078e0010 */
[----:B------:R0:W5:Y:S01]  /*25f0*/  LDG.E R15, desc[UR36][R10.64] ;  /* 0x000000240a0f7981 */ /* 0x000162000c1e1900 */
[----:B------:R-:W-:-:S05]  /*2600*/  IMAD.IADD R21, R20, 0x1, R24 ;  /* 0x0000000114157824 */ /* 0x000fca00078e0218 */
[----:B------:R-:W-:-:S13]  /*2610*/  ISETP.GE.U32.AND P1, PT, R21, R12, PT ;  /* 0x0000000c1500720c */ /* 0x000fda0003f26070 */
[----:B0-----:R-:W-:Y:S05]  /*2620*/  @P1 BRA `(.L_x_2851) ;  /* 0x00000000002c1947 */ /* 0x001fea0003800000 */
[----:B------:R-:W-:-:S05]  /*2630*/  IMAD.WIDE.U32 R10, R21, 0x4, R16 ;  /* 0x00000004150a7825 */ /* 0x000fca00078e0010 */
[----:B------:R0:W5:Y:S01]  /*2640*/  LDG.E R22, desc[UR36][R10.64] ;  /* 0x000000240a167981 */ /* 0x000162000c1e1900 */
[----:B------:R-:W-:-:S04]  /*2650*/  IADD3 R21, PT, PT, R21, R24, RZ ;  /* 0x0000001815157210 */ /* 0x000fc80007ffe0ff */
        /* <DEDUP_REMOVED lines=8> */
.L_x_2851:
[----:B------:R-:W-:Y:S05]  /*26e0*/  BSYNC.RECONVERGENT B1 ;  /* 0x0000000000017941 */ /* 0x000fea0003800200 */
.L_x_2850:
[----:B------:R-:W-:Y:S04]  /*26f0*/  BSSY.RECONVERGENT B1, `(.L_x_2852) ;  /* 0x0000037000017945 */ /* 0x000fe80003800200 */
[----:B------:R-:W-:Y:S05]  /*2700*/  @P0 BRA `(.L_x_2853) ;  /* 0x0000000000d40947 */ /* 0x000fea0003800000 */
[-C--:B-----5:R-:W-:Y:S01]  /*2710*/  ISETP.NE.AND P1, PT, R4, R15.reuse, PT ;  /* 0x0000000f0400720c */ /* 0x0a0fe20003f25270 */
[----:B0-----:R-:W-:Y:S01]  /*2720*/  IMAD.IADD R16, R20, 0x1, R24 ;  /* 0x0000000114107824 */ /* 0x001fe200078e0218 */
[----:B------:R-:W-:Y:S02]  /*2730*/  ISETP.GE.U32.AND P0, PT, R8, R20, PT ;  /* 0x000000140800720c */ /* 0x000fe40003f06070 */
[----:B------:R-:W-:Y:S02]  /*2740*/  ISETP.GT.AND P2, PT, R4, R15, PT ;  /* 0x0000000f0400720c */ /* 0x000fe40003f44270 */
[----:B------:R-:W-:Y:S02]  /*2750*/  ISETP.GE.AND.EX P0, PT, R19, RZ, PT, P0 ;  /* 0x000000ff1300720c */ /* 0x000fe40003f06300 */
        /* <DEDUP_REMOVED lines=9> */
[----:B------:R-:W-:Y:S02]  /*27f0*/  ISETP.NE.AND P1, PT, R3, R22, PT ;  /* 0x000000160300720c */ /* 0x000fe40003f25270 */
[----:B------:R-:W-:Y:S02]  /*2800*/  ISETP.GE.U32.AND P0, PT, R7, R16, PT ;  /* 0x000000100700720c */ /* 0x000fe40003f06070 */
[----:B------:R-:W-:Y:S02]  /*2810*/  ISETP.GT.AND P2, PT, R3, R22, PT ;  /* 0x000000160300720c */ /* 0x000fe40003f44270 */
[----:B------:R-:W-:Y:S02]  /*2820*/  ISETP.GE.AND.EX P0, PT, R18, RZ, PT, P0 ;  /* 0x000000ff1200720c */ /* 0x000fe40003f06300 */
[----:B------:R-:W-:Y:S02]  /*2830*/  IADD3 R11, PT, PT, R16, R24, RZ ;  /* 0x00000018100b7210 */ /* 0x000fe40007ffe0ff */
[----:B------:R-:W-:-:S03]  /*2840*/  SEL R10, RZ, 0xffffffff, P2 ;  /* 0xffffffffff0a7807 */ /* 0x000fc60001000000 */
        /* <DEDUP_REMOVED lines=8> */
[----:B------:R-:W-:Y:S01]  /*28d0*/  ISETP.NE.AND P1, PT, R2, R23, PT ;  /* 0x000000170200720c */ /* 0x000fe20003f25270 */
[----:B------:R-:W-:Y:S01]  /*28e0*/  IMAD.IADD R24, R11, 0x1, R24 ;  /* 0x000000010b187824 */ /* 0x000fe200078e0218 */
        /* <DEDUP_REMOVED lines=12> */
[C---:B------:R-:W-:Y:S02]  /*29b0*/  ISETP.NE.AND P1, PT, R0.reuse, R14, PT ;  /* 0x0000000e0000720c */ /* 0x040fe40003f25270 */
[----:B------:R-:W-:Y:S02]  /*29c0*/  ISETP.GE.U32.AND P0, PT, R5, R24, PT ;  /* 0x000000180500720c */ /* 0x000fe40003f06070 */
[----:B------:R-:W-:Y:S02]  /*29d0*/  ISETP.GT.AND P2, PT, R0, R14, PT ;  /* 0x0000000e0000720c */ /* 0x000fe40003f44270 */
[----:B------:R-:W-:Y:S02]  /*29e0*/  ISETP.GE.AND.EX P0, PT, R9, RZ, PT, P0 ;  /* 0x000000ff0900720c */ /* 0x000fe40003f06300 */
[----:B------:R-:W-:-:S05]  /*29f0*/  SEL R10, RZ, 0xffffffff, P2 ;  /* 0xffffffffff0a7807 */ /* 0x000fca0001000000 */
[----:B------:R-:W-:-:S04]  /*2a00*/  @!P1 SEL R10, RZ, 0xffffffff, !P0 ;  /* 0xffffffffff0a9807 */ /* 0x000fc80004000000 */
[----:B------:R-:W-:-:S04]  /*2a10*/  LOP3.LUT R10, R10, 0x1, RZ, 0xc0, !PT ;  /* 0x000000010a0a7812 */ /* 0x000fc800078ec0ff */
[----:B------:R-:W-:-:S04]  /*2a20*/  ISETP.NE.U32.AND P0, PT, R10, 0x1, PT ;  /* 0x000000010a00780c */ /* 0x000fc80003f05070 */
[----:B------:R-:W-:Y:S02]  /*2a30*/  SEL R0, R14, R0, !P0 ;  /* 0x000000000e007207 */ /* 0x000fe40004000000 */
[----:B------:R-:W-:Y:S02]  /*2a40*/  SEL R5, R24, R5, !P0 ;  /* 0x0000000518057207 */ /* 0x000fe40004000000 */
[----:B------:R-:W-:-:S07]  /*2a50*/  SEL R9, R9, RZ, P0 ;  /* 0x000000ff09097207 */ /* 0x000fce0000000000 */
.L_x_2853:
[----:B------:R-:W-:Y:S05]  /*2a60*/  BSYNC.RECONVERGENT B1 ;  /* 0x0000000000017941 */ /* 0x000fea0003800200 */
.L_x_2852:
[----:B------:R-:W-:Y:S02]  /*2a70*/  ISETP.NE.AND P1, PT, R4, R3, PT ;  /* 0x000000030400720c */ /* 0x000fe40003f25270 */
[----:B------:R-:W-:Y:S02]  /*2a80*/  ISETP.GE.U32.AND P0, PT, R8, R7, PT ;  /* 0x000000070800720c */ /* 0x000fe40003f06070 */
[----:B------:R-:W-:Y:S02]  /*2a90*/  ISETP.GT.AND P2, PT, R4, R3, PT ;  /* 0x000000030400720c */ /* 0x000fe40003f44270 */
[----:B------:R-:W-:Y:S02]  /*2aa0*/  ISETP.GE.AND.EX P0, PT, R19, R18, PT, P0 ;  /* 0x000000121300720c */ /* 0x000fe40003f06300 */
[----:B0-----:R-:W-:-:S05]  /*2ab0*/  SEL R10, RZ, 0xffffffff, P2 ;  /* 0xffffffffff0a7807 */ /* 0x001fca0001000000 */
        /* <DEDUP_REMOVED lines=25> */
[----:B-----5:R-:W-:Y:S02]  /*2c50*/  SEL R14, R0, R3, !P0 ;  /* 0x00000003000e7207 */ /* 0x020fe40004000000 */
[----:B------:R-:W-:Y:S02]  /*2c60*/  SEL R2, R5, R6, !P0 ;  /* 0x0000000605027207 */ /* 0x000fe40004000000 */
[----:B------:R-:W-:Y:S01]  /*2c70*/  SEL R9, R9, R4, !P0 ;  /* 0x0000000409097207 */ /* 0x000fe20004000000 */
[----:B------:R-:W-:Y:S06]  /*2c80*/  BRA `(.L_x_2834) ;  /* 0x0000009c00a47947 */ /* 0x000fec0003800000 */
.L_x_2845:
[----:B------:R-:W-:-:S13]  /*2c90*/  ISETP.NE.AND P0, PT, R8, 0x1, PT ;  /* 0x000000010800780c */ /* 0x000fda0003f05270 */
[----:B------:R-:W-:Y:S05]  /*2ca0*/  @P0 BRA `(.L_x_2854) ;  /* 0x0000000c00400947 */ /* 0x000fea0003800000 */
[----:B------:R-:W0:Y:S01]  /*2cb0*/  LDC R25, c[0x0][0x3a4] ;  /* 0x0000e900ff197b82 */ /* 0x000e220000000800 */
[----:B------:R-:W-:Y:S07]  /*2cc0*/  BSSY.RECONVERGENT B1, `(.L_x_2855) ;  /* 0x000005a000017945 */ /* 0x000fee0003800200 */
        /* <DEDUP_REMOVED lines=22> */
.L_x_2858:
[----:B------:R-:W-:-:S04]  /*2e30*/  IMAD R19, R20, R22, RZ ;  /* 0x0000001614137224 */ /* 0x000fc800078e02ff */
[----:B------:R-:W-:-:S05]  /*2e40*/  IMAD.WIDE.U32 R18, R19, 0x4, R14 ;  /* 0x0000000413127825 */ /* 0x000fca00078e000e */
[----:B------:R0:W2:Y:S01]  /*2e50*/  LDG.E R23, desc[UR36][R18.64] ;  /* 0x0000002412177981 */ /* 0x0000a2000c1e1900 */
[----:B------:R-:W-:Y:S01]  /*2e60*/  ISETP.GE.U32.AND P0, PT, R8, R22, PT ;  /* 0x000000160800720c */ /* 0x000fe20003f06070 */
[----:B------:R-:W-:-:S03]  /*2e70*/  IMAD.IADD R26, R22, 0x1, R25 ;  /* 0x00000001161a7824 */ /* 0x000fc600078e0219 */
[----:B------:R-:W-:Y:S01]  /*2e80*/  ISETP.GE.AND.EX P0, PT, R13, RZ, PT, P0 ;  /* 0x000000ff0d00720c */ /* 0x000fe20003f06300 */
[----:B------:R-:W-:-:S04]  /*2e90*/  IMAD R27, R20, R26, RZ ;  /* 0x0000001a141b7224 */ /* 0x000fc800078e02ff */
[----:B0-----:R-:W-:Y:S01]  /*2ea0*/  IMAD.WIDE.U32 R18, R27, 0x4, R14 ;  /* 0x000000041b127825 */ /* 0x001fe200078e000e */
[CC--:B--2---:R-:W-:Y:S02]  /*2eb0*/  ISETP.NE.AND P1, PT, R4.reuse, R23.reuse, PT ;  /* 0x000000170400720c */ /* 0x0c4fe40003f25270 */
[----:B------:R-:W-:-:S04]  /*2ec0*/  ISETP.GT.AND P2, PT, R4, R23, PT ;  /* 0x000000170400720c */ /* 0x000fc80003f44270 */
[----:B------:R-:W-:-:S07]  /*2ed0*/  SEL R24, RZ, 0xffffffff, P2 ;  /* 0xffffffffff187807 */ /* 0x000fce0001000000 */
[----:B------:R-:W-:-:S04]  /*2ee0*/  @!P1 SEL R24, RZ, 0xffffffff, !P0 ;  /* 0xffffffffff189807 */ /* 0x000fc80004000000 */
[----:B------:R-:W-:-:S04]  /*2ef0*/  LOP3.LUT R24, R24, 0x1, RZ, 0xc0, !PT ;  /* 0x0000000118187812 */ /* 0x000fc800078ec0ff */
[----:B------:R-:W-:Y:S02]  /*2f00*/  ISETP.NE.U32.AND P1, PT, R24, 0x1, PT ;  /* 0x000000011800780c */ /* 0x000fe40003f25070 */
[----:B------:R-:W2:Y:S01]  /*2f10*/  LDG.E R24, desc[UR36][R18.64] ;  /* 0x0000002412187981 */ /* 0x000ea2000c1e1900 */
[----:B------:R-:W-:Y:S02]  /*2f20*/  ISETP.GE.U32.AND P0, PT, R7, R26, PT ;  /* 0x0000001a0700720c */ /* 0x000fe40003f06070 */
[----:B------:R-:W-:Y:S02]  /*2f30*/  SEL R8, R22, R8, !P1 ;  /* 0x0000000816087207 */ /* 0x000fe40004800000 */
[----:B------:R-:W-:Y:S02]  /*2f40*/  ISETP.GE.AND.EX P0, PT, R11, RZ, PT, P0 ;  /* 0x000000ff0b00720c */ /* 0x000fe40003f06300 */
[CC--:B--2---:R-:W-:Y:S02]  /*2f50*/  ISETP.NE.AND P2, PT, R3.reuse, R24.reuse, PT ;  /* 0x000000180300720c */ /* 0x0c4fe40003f45270 */
[----:B------:R-:W-:-:S04]  /*2f60*/  ISETP.GT.AND P3, PT, R3, R24, PT ;  /* 0x000000180300720c */ /* 0x000fc80003f64270 */
[----:B------:R-:W-:-:S07]  /*2f70*/  SEL R27, RZ, 0xffffffff, P3 ;  /* 0xffffffffff1b7807 */ /* 0x000fce0001800000 */
[----:B------:R-:W-:-:S04]  /*2f80*/  @!P2 SEL R27, RZ, 0xffffffff, !P0 ;  /* 0xffffffffff1ba807 */ /* 0x000fc80004000000 */
[----:B------:R-:W-:-:S04]  /*2f90*/  LOP3.LUT R27, R27, 0x1, RZ, 0xc0, !PT ;  /* 0x000000011b1b7812 */ /* 0x000fc800078ec0ff */
[----:B------:R-:W-:Y:S02]  /*2fa0*/  ISETP.NE.U32.AND P2, PT, R27, 0x1, PT ;  /* 0x000000011b00780c */ /* 0x000fe40003f45070 */
[C---:B------:R-:W-:Y:S02]  /*2fb0*/  IADD3 R27, PT, PT, R26.reuse, R25, RZ ;  /* 0x000000191a1b7210 */ /* 0x040fe40007ffe0ff */
[----:B------:R-:W-:-:S03]  /*2fc0*/  SEL R7, R26, R7, !P2 ;  /* 0x000000071a077207 */ /* 0x000fc60005000000 */
[----:B------:R-:W-:-:S04]  /*2fd0*/  IMAD R19, R20, R27, RZ ;  /* 0x0000001b14137224 */ /* 0x000fc800078e02ff */
[----:B------:R-:W-:-:S05]  /*2fe0*/  IMAD.WIDE.U32 R18, R19, 0x4, R14 ;  /* 0x0000000413127825 */ /* 0x000fca00078e000e */
[----:B------:R-:W2:Y:S01]  /*2ff0*/  LDG.E R26, desc[UR36][R18.64] ;  /* 0x00000024121a7981 */ /* 0x000ea2000c1e1900 */
[----:B------:R-:W-:-:S04]  /*3000*/  ISETP.GE.U32.AND P0, PT, R6, R27, PT ;  /* 0x0000001b0600720c */ /* 0x000fc80003f06070 */
[----:B------:R-:W-:Y:S02]  /*3010*/  ISETP.GE.AND.EX P0, PT, R10, RZ, PT, P0 ;  /* 0x000000ff0a00720c */ /* 0x000fe40003f06300 */
[CC--:B--2---:R-:W-:Y:S02]  /*3020*/  ISETP.NE.AND P3, PT, R2.reuse, R26.reuse, PT ;  /* 0x0000001a0200720c */ /* 0x0c4fe40003f65270 */
[----:B------:R-:W-:-:S04]  /*3030*/  ISETP.GT.AND P4, PT, R2, R26, PT ;  /* 0x0000001a0200720c */ /* 0x000fc80003f84270 */
[----:B------:R-:W-:-:S07]  /*3040*/  SEL R22, RZ, 0xffffffff, P4 ;  /* 0xffffffffff167807 */ /* 0x000fce0002000000 */
[----:B------:R-:W-:-:S04]  /*3050*/  @!P3 SEL R22, RZ, 0xffffffff, !P0 ;  /* 0xffffffffff16b807 */ /* 0x000fc80004000000 */
[----:B------:R-:W-:-:S04]  /*3060*/  LOP3.LUT R22, R22, 0x1, RZ, 0xc0, !PT ;  /* 0x0000000116167812 */ /* 0x000fc800078ec0ff */
[----:B------:R-:W-:Y:S01]  /*3070*/  ISETP.NE.U32.AND P3, PT, R22, 0x1, PT ;  /* 0x000000011600780c */ /* 0x000fe20003f65070 */
[----:B------:R-:W-:-:S03]  /*3080*/  IMAD.IADD R22, R27, 0x1, R25 ;  /* 0x000000011b167824 */ /* 0x000fc600078e0219 */
[----:B------:R-:W-:Y:S01]  /*3090*/  SEL R6, R27, R6, !P3 ;  /* 0x000000061b067207 */ /* 0x000fe20005800000 */
[----:B------:R-:W-:-:S04]  /*30a0*/  IMAD R19, R20, R22, RZ ;  /* 0x0000001614137224 */ /* 0x000fc800078e02ff */
[----:B------:R-:W-:-:S06]  /*30b0*/  IMAD.WIDE.U32 R18, R19, 0x4, R14 ;  /* 0x0000000413127825 */ /* 0x000fcc00078e000e */
[----:B------:R-:W2:Y:S01]  /*30c0*/  LDG.E R19, desc[UR36][R18.64] ;  /* 0x0000002412137981 */ /* 0x000ea2000c1e1900 */
[----:B------:R-:W-:Y:S02]  /*30d0*/  ISETP.GE.U32.AND P0, PT, R5, R22, PT ;  /* 0x000000160500720c */ /* 0x000fe40003f06070 */
[----:B------:R-:W-:Y:S02]  /*30e0*/  SEL R4, R23, R4, !P1 ;  /* 0x0000000417047207 */ /* 0x000fe40004800000 */
[----:B------:R-:W-:Y:S02]  /*30f0*/  ISETP.GE.AND.EX P0, PT, R9, RZ, PT, P0 ;  /* 0x000000ff0900720c */ /* 0x000fe40003f06300 */
[----:B------:R-:W-:Y:S02]  /*3100*/  SEL R13, R13, RZ, P1 ;  /* 0x000000ff0d0d7207 */ /* 0x000fe40000800000 */
[----:B------:R-:W-:Y:S02]  /*3110*/  SEL R3, R24, R3, !P2 ;  /* 0x0000000318037207 */ /* 0x000fe40005000000 */
[----:B------:R-:W-:-:S02]  /*3120*/  SEL R11, R11, RZ, P2 ;  /* 0x000000ff0b0b7207 */ /* 0x000fc40001000000 */
[----:B------:R-:W-:Y:S02]  /*3130*/  SEL R2, R26, R2, !P3 ;  /* 0x000000021a027207 */ /* 0x000fe40005800000 */
[----:B------:R-:W-:Y:S02]  /*3140*/  SEL R10, R10, RZ, P3 ;  /* 0x000000ff0a0a7207 */ /* 0x000fe40001800000 */
[CC--:B--2---:R-:W-:Y:S02]  /*3150*/  ISETP.NE.AND P4, PT, R0.reuse, R19.reuse, PT ;  /* 0x000000130000720c */ /* 0x0c4fe40003f85270 */
[----:B------:R-:W-:-:S04]  /*3160*/  ISETP.GT.AND P5, PT, R0, R19, PT ;  /* 0x000000130000720c */ /* 0x000fc80003fa4270 */
[----:B------:R-:W-:-:S07]  /*3170*/  SEL R27, RZ, 0xffffffff, P5 ;  /* 0xffffffffff1b7807 */ /* 0x000fce0002800000 */
[----:B------:R-:W-:-:S04]  /*3180*/  @!P4 SEL R27, RZ, 0xffffffff, !P0 ;  /* 0xffffffffff1bc807 */ /* 0x000fc80004000000 */
[----:B------:R-:W-:-:S04]  /*3190*/  LOP3.LUT R27, R27, 0x1, RZ, 0xc0, !PT ;  /* 0x000000011b1b7812 */ /* 0x000fc800078ec0ff */
[----:B------:R-:W-:-:S04]  /*31a0*/  ISETP.NE.U32.AND P0, PT, R27, 0x1, PT ;  /* 0x000000011b00780c */ /* 0x000fc80003f05070 */
[C---:B------:R-:W-:Y:S01]  /*31b0*/  SEL R5, R22.reuse, R5, !P0 ;  /* 0x0000000516057207 */ /* 0x040fe20004000000 */
[----:B------:R-:W-:Y:S01]  /*31c0*/  IMAD.IADD R22, R22, 0x1, R25 ;  /* 0x0000000116167824 */ /* 0x000fe200078e0219 */
[----:B------:R-:W-:Y:S02]  /*31d0*/  SEL R0, R19, R0, !P0 ;  /* 0x0000000013007207 */ /* 0x000fe40004000000 */
[----:B------:R-:W-:Y:S01]  /*31e0*/  SEL R9, R9, RZ, P0 ;  /* 0x000000ff09097207 */ /* 0x000fe20000000000 */
[----:B------:R-:W-:-:S05]  /*31f0*/  IMAD R27, R25, 0x3, R22 ;  /* 0x00000003191b7824 */ /* 0x000fca00078e0216 */
[----:B------:R-:W-:-:S13]  /*3200*/  ISETP.GE.U32.AND P4, PT, R27, R12, PT ;  /* 0x0000000c1b00720c */ /* 0x000fda0003f86070 */
[----:B------:R-:W-:Y:S05]  /*3210*/  @!P4 BRA `(.L_x_2858) ;  /* 0xfffffffc0004c947 */ /* 0x000fea000383ffff */
[----:B------:R-:W-:Y:S05]  /*3220*/  BSYNC.RECONVERGENT B2 ;  /* 0x0000000000027941 */ /* 0x000fea0003800200 */
.L_x_2857:
[----:B------:R-:W-:Y:S01]  /*3230*/  MOV R18, R23 ;  /* 0x0000001700127202 */ /* 0x000fe20000000f00 */
[----:B------:R-:W-:Y:S02]  /*3240*/  IMAD.MOV.U32 R23, RZ, RZ, R24 ;  /* 0x000000ffff177224 */ /* 0x000fe400078e0018 */
[----:B------:R-:W-:-:S07]  /*3250*/  IMAD.MOV.U32 R24, RZ, RZ, R26 ;  /* 0x000000ffff187224 */ /* 0x000fce00078e001a */
.L_x_2856:
[----:B------:R-:W-:Y:S05]  /*3260*/  BSYNC.RECONVERGENT B1 ;  /* 0x0000000000017941 */ /* 0x000fea0003800200 */
.L_x_2855:
[----:B------:R-:W-:Y:S01]  /*3270*/  ISETP.GE.U32.AND P0, PT, R22, R12, PT ;  /* 0x0000000c1600720c */ /* 0x000fe20003f06070 */
[----:B------:R-:W-:-:S12]  /*3280*/  BSSY.RECONVERGENT B1, `(.L_x_2859) ;  /* 0x0000018000017945 */ /* 0x000fd80003800200 */
[----:B------:R-:W-:Y:S05]  /*3290*/  @P0 BRA `(.L_x_2860) ;  /* 0x0000000000580947 */ /* 0x000fea0003800000 */
[----:B------:R-:W-:Y:S01]  /*32a0*/  IADD3 R16, P1, PT, R21, R16, RZ ;  /* 0x0000001015107210 */ /* 0x000fe20007f3e0ff */
[----:B------:R-:W-:-:S03]  /*32b0*/  IMAD R15, R20, R22, RZ ;  /* 0x00000016140f7224 */ /* 0x000fc600078e02ff */
[----:B------:R-:W-:-:S03]  /*32c0*/  IADD3.X R17, PT, PT, RZ, R17, RZ, P1, !PT ;  /* 0x00000011ff117210 */ /* 0x000fc60000ffe4ff */
[----:B------:R-:W-:-:S05]  /*32d0*/  IMAD.WIDE.U32 R14, R15, 0x4, R16 ;  /* 0x000000040f0e7825 */ /* 0x000fca00078e0010 */
        /* <DEDUP_REMOVED lines=10> */
[----:B------:R-:W-:Y:S01]  /*3380*/  IADD3 R27, PT, PT, R21, R25, RZ ;  /* 0x00000019151b7210 */ /* 0x000fe20007ffe0ff */
[----:B------:R-:W-:-:S03]  /*3390*/  IMAD R15, R20, R21, RZ ;  /* 0x00000015140f7224 */ /* 0x000fc600078e02ff */
[----:B------:R-:W-:Y:S01]  /*33a0*/  ISETP.GE.U32.AND P1, PT, R27, R12, PT ;  /* 0x0000000c1b00720c */ /* 0x000fe20003f26070 */
[----:B------:R-:W-:-:S05]  /*33b0*/  IMAD.WIDE.U32 R14, R15, 0x4, R16 ;  /* 0x000000040f0e7825 */ /* 0x000fca00078e0010 */
[----:B------:R0:W5:Y:S07]  /*33c0*/  LDG.E R24, desc[UR36][R14.64] ;  /* 0x000000240e187981 */ /* 0x00016e000c1e1900 */
[----:B------:R-:W-:-:S04]  /*33d0*/  @!P1 IMAD R21, R20, R27, RZ ;  /* 0x0000001b14159224 */ /* 0x000fc800078e02ff */
[----:B------:R-:W-:-:S05]  /*33e0*/  @!P1 IMAD.WIDE.U32 R16, R21, 0x4, R16 ;  /* 0x0000000415109825 */ /* 0x000fca00078e0010 */
[----:B------:R0:W5:Y:S02]  /*33f0*/  @!P1 LDG.E R19, desc[UR36][R16.64] ;  /* 0x0000002410139981 */ /* 0x000164000c1e1900 */
.L_x_2860:
[----:B------:R-:W-:Y:S05]  /*3400*/  BSYNC.RECONVERGENT B1 ;  /* 0x0000000000017941 */ /* 0x000fea0003800200 */
.L_x_2859:
[----:B------:R-:W-:Y:S04]  /*3410*/  BSSY.RECONVERGENT B1, `(.L_x_2861) ;  /* 0x0000037000017945 */ /* 0x000fe80003800200 */
[----:B------:R-:W-:Y:S05]  /*3420*/  @P0 BRA `(.L_x_2862) ;  /* 0x0000000000d40947 */ /* 0x000fea0003800000 */
[----:B-----5:R-:W-:Y:S01]  /*3430*/  ISETP.NE.AND P1, PT, R4, R18, PT ;  /* 0x000000120400720c */ /* 0x020fe20003f25270 */
        /* <DEDUP_REMOVED lines=13> */
[-C--:B------:R-:W-:Y:S01]  /*3510*/  ISETP.NE.AND P1, PT, R3, R23.reuse, PT ;  /* 0x000000170300720c */ /* 0x080fe20003f25270 */
        /* <DEDUP_REMOVED lines=13> */
[-C--:B------:R-:W-:Y:S02]  /*35f0*/  ISETP.NE.AND P1, PT, R2, R24.reuse, PT ;  /* 0x000000180200720c */ /* 0x080fe40003f25270 */
        /* <DEDUP_REMOVED lines=13> */
[CC--:B------:R-:W-:Y:S02]  /*36d0*/  ISETP.NE.AND P1, PT, R0.reuse, R19.reuse, PT ;  /* 0x000000130000720c */ /* 0x0c0fe40003f25270 */
        /* <DEDUP_REMOVED lines=10> */
.L_x_2862:
[----:B------:R-:W-:Y:S05]  /*3780*/  BSYNC.RECONVERGENT B1 ;  /* 0x0000000000017941 */ /* 0x000fea0003800200 */
.L_x_2861:
        /* <DEDUP_REMOVED lines=21> */
[CC--:B------:R-:W-:Y:S02]  /*38e0*/  ISETP.NE.AND P1, PT, R3.reuse, R0.reuse, PT ;  /* 0x000000000300720c */ /* 0x0c0fe40003f25270 */
        /* <DEDUP_REMOVED lines=8> */
[----:B0-----:R-:W-:Y:S02]  /*3970*/  SEL R14, R0, R3, !P0 ;  /* 0x00000003000e7207 */ /* 0x001fe40004000000 */
[----:B------:R-:W-:Y:S02]  /*3980*/  SEL R2, R5, R6, !P0 ;  /* 0x0000000605027207 */ /* 0x000fe40004000000 */
[----:B------:R-:W-:Y:S01]  /*3990*/  SEL R9, R9, R10, !P0 ;  /* 0x0000000a09097207 */ /* 0x000fe20004000000 */
[----:B------:R-:W-:Y:S06]  /*39a0*/  BRA `(.L_x_2834) ;  /* 0x00000090005c7947 */ /* 0x000fec0003800000 */
.L_x_2854:
[----:B------:R-:W0:Y:S01]  /*39b0*/  LDCU UR4, c[0x0][0x3a4] ;  /* 0x00007480ff0477ac */ /* 0x000e220008000800 */
[----:B------:R-:W1:Y:S01]  /*39c0*/  LDC R2, c[0x0][0x388] ;  /* 0x0000e200ff027b82 */ /* 0x000e620000000800 */
        /* <DEDUP_REMOVED lines=8> */
[----:B------:R-:W-:Y:S01]  /*3a50*/  IMAD.MOV.U32 R5, RZ, RZ, R2 ;  /* 0x000000ffff057224 */ /* 0x000fe200078e0002 */
[----:B------:R-:W-:Y:S02]  /*3a60*/  MOV R3, R2 ;  /* 0x0000000200037202 */ /* 0x000fe40000000f00 */
[----:B--2---:R-:W-:Y:S01]  /*3a70*/  MOV R20, R6 ;  /* 0x0000000600147202 */ /* 0x004fe20000000f00 */
[--C-:B------:R-:W-:Y:S02]  /*3a80*/  IMAD.MOV.U32 R22, RZ, RZ, R6.reuse ;  /* 0x000000ffff167224 */ /* 0x100fe400078e0006 */
[----:B------:R-:W-:Y:S01]  /*3a90*/  IMAD.MOV.U32 R23, RZ, RZ, R6 ;  /* 0x000000ffff177224 */ /* 0x000fe200078e0006 */
[----:B---3--:R-:W-:Y:S01]  /*3aa0*/  MOV R25, R24 ;  /* 0x0000001800197202 */ /* 0x008fe20000000f00 */
[--C-:B------:R-:W-:Y:S02]  /*3ab0*/  IMAD.MOV.U32 R26, RZ, RZ, R24.reuse ;  /* 0x000000ffff1a7224 */ /* 0x100fe400078e0018 */
[----:B------:R-:W-:-:S02]  /*3ac0*/  IMAD.MOV.U32 R27, RZ, RZ, R24 ;  /* 0x000000ffff1b7224 */ /* 0x000fc400078e0018 */
[----:B------:R-:W-:Y:S05]  /*3ad0*/  @P0 BRA `(.L_x_2864) ;  /* 0x0000004000940947 */ /* 0x000fea0003800000 */
[----:B------:R-:W-:-:S13]  /*3ae0*/  ISETP.NE.AND P1, PT, R8, RZ, PT ;  /* 0x000000ff0800720c */ /* 0x000fda0003f25270 */
[----:B------:R-:W-:Y:S01]  /*3af0*/  @!P1 MOV R10, R14 ;  /* 0x0000000e000a9202 */ /* 0x000fe20000000f00 */
[----:B------:R-:W-:-:S05]  /*3b00*/  @!P1 IMAD.MOV.U32 R11, RZ, RZ, R15 ;  /* 0x000000ffff0b9224 */ /* 0x000fca00078e000f */
[----:B------:R0:W5:Y:S01]  /*3b10*/  @!P1 LDG.E R7, desc[UR36][R10.64] ;  /* 0x000000240a079981 */ /* 0x000162000c1e1900 */
        /* <DEDUP_REMOVED lines=8> */
[----:B------:R-:W-:Y:S01]  /*3ba0*/  IMAD.MOV.U32 R23, RZ, RZ, R6 ;  /* 0x000000ffff177224 */ /* 0x000fe200078e0006 */
[----:B------:R-:W-:Y:S01]  /*3bb0*/  IADD3 R8, PT, PT, R8, 0x1, RZ ;  /* 0x0000000108087810 */ /* 0x000fe20007ffe0ff */
[----:B------:R-:W-:-:S02]  /*3bc0*/  IMAD.MOV.U32 R26, RZ, RZ, R24 ;  /* 0x000000ffff1a7224 */ /* 0x000fc400078e0018 */
[----:B0-----:R-:W-:-:S07]  /*3bd0*/  IMAD.MOV.U32 R27, RZ, RZ, R24 ;  /* 0x000000ffff1b7224 */ /* 0x001fce00078e0018 */
.L_x_2870:
[----:B------:R-:W0:Y:S01]  /*3be0*/  LDCU UR4, c[0x0][0x3a4] ;  /* 0x00007480ff0477ac */ /* 0x000e220008000800 */
[--C-:B-----5:R-:W-:Y:S01]  /*3bf0*/  @!P1 IMAD.MOV.U32 R9, RZ, RZ, R7.reuse ;  /* 0x000000ffff099224 */ /* 0x120fe200078e0007 */
[----:B------:R-:W-:Y:S01]  /*3c00*/  @!P1 MOV R11, R7 ;  /* 0x00000007000b9202 */ /* 0x000fe20000000f00 */
[--C-:B------:R-:W-:Y:S02]  /*3c10*/  @!P1 IMAD.MOV.U32 R10, RZ, RZ, R7.reuse ;  /* 0x000000ffff0a9224 */ /* 0x100fe400078e0007 */
[----:B------:R-:W-:Y:S01]  /*3c20*/  @!P1 IMAD.MOV.U32 R16, RZ, RZ, R7 ;  /* 0x000000ffff109224 */ /* 0x000fe200078e0007 */
[----:B------:R-:W-:Y:S06]  /*3c30*/  @!P1 BRA `(.L_x_2865) ;  /* 0x0000003c00649947 */ /* 0x000fec0003800000 */
[----:B------:R-:W1:Y:S01]  /*3c40*/  LDCU.64 UR30, c[0x0][0x3e0] ;  /* 0x00007c00ff1e77ac */ /* 0x000e620008000a00 */
[----:B------:R-:W-:Y:S01]  /*3c50*/  MOV R11, R0 ;  /* 0x00000000000b7202 */ /* 0x000fe20000000f00 */
        /* <DEDUP_REMOVED lines=268> */
[----:B------:R-:W-:-:S13]  /*4d20*/  ISETP.NE.AND P0, PT, R8, 0x18, PT ;  /* 0x000000180800780c */ /* 0x000fda0003f05270 */
        /* <DEDUP_REMOVED lines=14> */
.L_x_2866:
[----:B------:R-:W-:-:S04]  /*4e10*/  LOP3.LUT R9, R9, 0xfffffffc, RZ, 0xc0, !PT ;  /* 0xfffffffc09097812 */ /* 0x000fc800078ec0ff */
[----:B------:R-:W-:-:S05]  /*4e20*/  IADD3 R10, P0, PT, R9, R14, RZ ;  /* 0x0000000e090a7210 */ /* 0x000fca0007f1e0ff */
[----:B------:R-:W-:-:S05]  /*4e30*/  IMAD.X R11, RZ, RZ, R15, P0 ;  /* 0x000000ffff0b7224 */ /* 0x000fca00000e060f */
[----:B------:R1:W5:Y:S01]  /*4e40*/  LDG.E R10, desc[UR36][R10.64] ;  /* 0x000000240a0a7981 */ /* 0x000362000c1e1900 */
[----:B0-----:R-:W-:Y:S01]  /*4e50*/  IADD3 R13, PT, PT, R0, UR4, RZ ;  /* 0x00000004000d7c10 */ /* 0x001fe2000fffe0ff */
[----:B------:R-:W-:-:S04]  /*4e60*/  IMAD.MOV.U32 R12, RZ, RZ, RZ ;  /* 0x000000ffff0c7224 */ /* 0x000fc800078e00ff */
[----:B------:R-:W-:-:S05]  /*4e70*/  IMAD.HI.U32 R17, R13, UR30, R12 ;  /* 0x0000001e0d117c27 */ /* 0x000fca000f8e000c */
[----:B------:R-:W-:-:S05]  /*4e80*/  SHF.R.U32.HI R17, RZ, UR31, R17 ;  /* 0x0000001fff117c19 */ /* 0x000fca0008011611 */
[----:B------:R-:W-:-:S04]  /*4e90*/  IMAD.MOV R9, RZ, RZ, -R17 ;  /* 0x000000ffff097224 */ /* 0x000fc800078e0a11 */
[----:B------:R-:W-:-:S04]  /*4ea0*/  IMAD R9, R9, UR29, R13 ;  /* 0x0000001d09097c24 */ /* 0x000fc8000f8e020d */
[----:B------:R-:W-:Y:S01]  /*4eb0*/  IMAD R9, R9, UR5, RZ ;  /* 0x0000000509097c24 */ /* 0x000fe2000f8e02ff */
[----:B-1----:R-:W-:Y:S06]  /*4ec0*/  BRA.U !UP0, `(.L_x_2867) ;  /* 0x0000000d08707547 */ /* 0x002fec000b800000 */
[----:B------:R-:W0:Y:S01]  /*4ed0*/  LDCU UR28, c[0x0][0x3f0] ;  /* 0x00007e00ff1c77ac */ /* 0x000e220008000800 */
[----:B------:R-:W-:Y:S02]  /*4ee0*/  MOV R16, RZ ;  /* 0x000000ff00107202 */ /* 0x000fe40000000f00 */
        /* <DEDUP_REMOVED lines=206> */
[----:B------:R-:W-:-:S04]  /*5bd0*/  SHF.R.U32.HI R17, RZ, UR26, R16 ;  /* 0x0000001aff117c19 */ /* 0x000fc80008011610 */
[----:B------:R-:W-:-:S05]  /*5be0*/  IADD3 R16, PT, PT, -R17, RZ, RZ ;  /* 0x000000ff11107210 */ /* 0x000fca0007ffe1ff */
[----:B------:R-:W-:Y:S02]  /*5bf0*/  IMAD R16, R16, UR52, R11 ;  /* 0x0000003410107c24 */ /* 0x000fe4000f8e020b */
[----:B------:R-:W0:Y:S02]  /*5c00*/  @P0 LDC R11, c[0x0][0x4fc] ;  /* 0x00013f00ff0b0b82 */ /* 0x000e240000000800 */
[----:B------:R-:W-:Y:S02]  /*5c10*/  IMAD R9, R16, UR27, R9 ;  /* 0x0000001b10097c24 */ /* 0x000fe4000f8e0209 */
[----:B------:R-:W-:-:S04]  /*5c20*/  @P0 IMAD.MOV.U32 R16, RZ, RZ, RZ ;  /* 0x000000ffff100224 */ /* 0x000fc800078e00ff */
[----:B-1----:R-:W-:Y:S02]  /*5c30*/  @P0 IMAD.HI.U32 R18, R17, R18, R16 ;  /* 0x0000001211120227 */ /* 0x002fe400078e0010 */
[----:B------:R-:W1:Y:S03]  /*5c40*/  @P0 LDC R16, c[0x0][0x568] ;  /* 0x00015a00ff100b82 */ /* 0x000e660000000800 */
[----:B------:R-:W-:-:S05]  /*5c50*/  @P0 SHF.R.U32.HI R18, RZ, R19, R18 ;  /* 0x00000013ff120219 */ /* 0x000fca0000011612 */
[----:B------:R-:W-:-:S04]  /*5c60*/  @P0 IMAD.MOV R18, RZ, RZ, -R18 ;  /* 0x000000ffff120224 */ /* 0x000fc800078e0a12 */
[----:B0-----:R-:W-:-:S04]  /*5c70*/  @P0 IMAD R11, R11, R18, R17 ;  /* 0x000000120b0b0224 */ /* 0x001fc800078e0211 */
[----:B-1----:R-:W-:-:S07]  /*5c80*/  @P0 IMAD R9, R11, R16, R9 ;  /* 0x000000100b090224 */ /* 0x002fce00078e0209 */
.L_x_2867:
[----:B------:R-:W-:-:S04]  /*5c90*/  LOP3.LUT R9, R9, 0xfffffffc, RZ, 0xc0, !PT ;  /* 0xfffffffc09097812 */ /* 0x000fc800078ec0ff */
[----:B------:R-:W-:-:S04]  /*5ca0*/  IADD3 R16, P0, PT, R9, R14, RZ ;  /* 0x0000000e09107210 */ /* 0x000fc80007f1e0ff */
[----:B------:R-:W-:-:S05]  /*5cb0*/  IADD3.X R17, PT, PT, RZ, R15, RZ, P0, !PT ;  /* 0x0000000fff117210 */ /* 0x000fca00007fe4ff */
[----:B------:R0:W5:Y:S01]  /*5cc0*/  LDG.E R9, desc[UR36][R16.64] ;  /* 0x0000002410097981 */ /* 0x000162000c1e1900 */
[----:B------:R-:W-:Y:S02]  /*5cd0*/  VIADD R13, R13, UR4 ;  /* 0x000000040d0d7c36 */ /* 0x000fe40008000000 */
[----:B------:R-:W-:-:S04]  /*5ce0*/  IMAD.MOV.U32 R12, RZ, RZ, RZ ;  /* 0x000000ffff0c7224 */ /* 0x000fc800078e00ff */
[----:B------:R-:W-:-:S05]  /*5cf0*/  IMAD.HI.U32 R19, R13, UR30, R12 ;  /* 0x0000001e0d137c27 */ /* 0x000fca000f8e000c */
[----:B------:R-:W-:-:S04]  /*5d00*/  SHF.R.U32.HI R19, RZ, UR31, R19 ;  /* 0x0000001fff137c19 */ /* 0x000fc80008011613 */
[----:B------:R-:W-:-:S05]  /*5d10*/  IADD3 R11, PT, PT, -R19, RZ, RZ ;  /* 0x000000ff130b7210 */ /* 0x000fca0007ffe1ff */
        /* <DEDUP_REMOVED lines=211> */
[----:B------:R-:W-:Y:S02]  /*6a50*/  @P0 IMAD.MOV.U32 R16, RZ, RZ, RZ ;  /* 0x000000ffff100224 */ /* 0x000fe400078e00ff */
[----:B------:R-:W-:-:S04]  /*6a60*/  IMAD.MOV R19, RZ, RZ, -R17 ;  /* 0x000000ffff137224 */ /* 0x000fc800078e0a11 */
[----:B------:R-:W-:-:S04]  /*6a70*/  IMAD R18, R19, UR52, R18 ;  /* 0x0000003413127c24 */ /* 0x000fc8000f8e0212 */
[----:B------:R-:W-:Y:S02]  /*6a80*/  IMAD R11, R18, UR27, R11 ;  /* 0x0000001b120b7c24 */ /* 0x000fe4000f8e020b */
[----:B------:R-:W0:Y:S02]  /*6a90*/  @P0 LDC.64 R18, c[0x0][0x500] ;  /* 0x00014000ff120b82 */ /* 0x000e240000000a00 */
[----:B0-----:R-:W-:-:S06]  /*6aa0*/  @P0 IMAD.HI.U32 R18, R17, R18, R16 ;  /* 0x0000001211120227 */ /* 0x001fcc00078e0010 */
[----:B------:R-:W0:Y:S01]  /*6ab0*/  @P0 LDC R16, c[0x0][0x4fc] ;  /* 0x00013f00ff100b82 */ /* 0x000e220000000800 */
[----:B------:R-:W-:-:S04]  /*6ac0*/  @P0 SHF.R.U32.HI R18, RZ, R19, R18 ;  /* 0x00000013ff120219 */ /* 0x000fc80000011612 */
[----:B------:R-:W-:-:S05]  /*6ad0*/  @P0 IADD3 R19, PT, PT, -R18, RZ, RZ ;  /* 0x000000ff12130210 */ /* 0x000fca0007ffe1ff */
[----:B0-----:R-:W-:Y:S02]  /*6ae0*/  @P0 IMAD R16, R16, R19, R17 ;  /* 0x0000001310100224 */ /* 0x001fe400078e0211 */
[----:B------:R-:W0:Y:S02]  /*6af0*/  @P0 LDC R17, c[0x0][0x568] ;  /* 0x00015a00ff110b82 */ /* 0x000e240000000800 */
[----:B0-----:R-:W-:-:S07]  /*6b00*/  @P0 IMAD R11, R16, R17, R11 ;  /* 0x00000011100b0224 */ /* 0x001fce00078e020b */
.L_x_2868:
        /* <DEDUP_REMOVED lines=13> */
[----:B------:R-:W-:Y:S01]  /*6be0*/  MOV R13, R19 ;  /* 0x00000013000d7202 */ /* 0x000fe20000000f00 */
        /* <DEDUP_REMOVED lines=207> */
[----:B------:R-:W-:Y:S01]  /*78e0*/  IMAD R17, R12, UR6, R17 ;  /* 0x000000060c117c24 */ /* 0x000fe2000f8e0211 */
[----:B------:R-:W-:-:S03]  /*78f0*/  @P0 MOV R12, RZ ;  /* 0x000000ff000c0202 */ /* 0x000fc60000000f00 */
        /* <DEDUP_REMOVED lines=9> */
.L_x_2869:
[----:B------:R-:W-:-:S04]  /*7990*/  LOP3.LUT R13, R18, 0xfffffffc, RZ, 0xc0, !PT ;  /* 0xfffffffc120d7812 */ /* 0x000fc800078ec0ff */
[----:B------:R-:W-:-:S05]  /*79a0*/  IADD3 R12, P0, PT, R13, R14, RZ ;  /* 0x0000000e0d0c7210 */ /* 0x000fca0007f1e0ff */
[----:B------:R-:W-:-:S05]  /*79b0*/  IMAD.X R13, RZ, RZ, R15, P0 ;  /* 0x000000ffff0d7224 */ /* 0x000fca00000e060f */
[----:B------:R1:W5:Y:S03]  /*79c0*/  LDG.E R16, desc[UR36][R12.64] ;  /* 0x000000240c107981 */ /* 0x000366000c1e1900 */
.L_x_2865:
[----:B-----5:R-:W-:Y:S02]  /*79d0*/  ISETP.NE.AND P2, PT, R2, R10, PT ;  /* 0x0000000a0200720c */ /* 0x020fe40003f45270 */
[----:B------:R-:W-:Y:S02]  /*79e0*/  ISETP.GE.U32.AND P0, PT, R6, R0, PT ;  /* 0x000000000600720c */ /* 0x000fe40003f06070 */
[----:B------:R-:W-:Y:S02]  /*79f0*/  ISETP.GT.AND P3, PT, R2, R10, PT ;  /* 0x0000000a0200720c */ /* 0x000fe40003f64270 */
[----:B01----:R-:W-:Y:S01]  /*7a00*/  MOV R13, UR4 ;  /* 0x00000004000d7c02 */ /* 0x003fe20008000f00 */
[----:B------:R-:W0:Y:S01]  /*7a10*/  LDCU UR4, c[0x0][0x39c] ;  /* 0x00007380ff0477ac */ /* 0x000e220008000800 */
[----:B------:R-:W-:Y:S02]  /*7a20*/  ISETP.GE.AND.EX P0, PT, R24, RZ, PT, P0 ;  /* 0x000000ff1800720c */ /* 0x000fe40003f06300 */
[----:B------:R-:W-:Y:S01]  /*7a30*/  SEL R12, RZ, 0xffffffff, P3 ;  /* 0xffffffffff0c7807 */ /* 0x000fe20001800000 */
[----:B------:R-:W-:Y:S01]  /*7a40*/  IMAD.IADD R17, R0, 0x1, R13 ;  /* 0x0000000100117824 */ /* 0x000fe200078e020d */
[----:B------:R-:W-:-:S02]  /*7a50*/  ISETP.NE.AND P3, PT, R3, R9, PT ;  /* 0x000000090300720c */ /* 0x000fc40003f65270 */
[----:B------:R-:W-:Y:S01]  /*7a60*/  @!P2 SEL R12, RZ, 0xffffffff, !P0 ;  /* 0xffffffffff0ca807 */ /* 0x000fe20004000000 */
[----:B------:R-:W-:Y:S01]  /*7a70*/  IMAD.IADD R19, R17, 0x1, R13 ;  /* 0x0000000111137824 */ /* 0x000fe200078e020d */
[----:B------:R-:W-:Y:S02]  /*7a80*/  ISETP.GE.U32.AND P0, PT, R20, R17, PT ;  /* 0x000000111400720c */ /* 0x000fe40003f06070 */
[----:B------:R-:W-:Y:S02]  /*7a90*/  LOP3.LUT R12, R12, 0x1, RZ, 0xc0, !PT ;  /* 0x000000010c0c7812 */ /* 0x000fe400078ec0ff */
[----:B------:R-:W-:Y:S02]  /*7aa0*/  ISETP.GT.AND P4, PT, R3, R9, PT ;  /* 0x000000090300720c */ /* 0x000fe40003f84270 */
[----:B------:R-:W-:Y:S02]  /*7ab0*/  ISETP.NE.U32.AND P2, PT, R12, 0x1, PT ;  /* 0x000000010c00780c */ /* 0x000fe40003f45070 */
[----:B------:R-:W-:-:S02]  /*7ac0*/  ISETP.GE.AND.EX P0, PT, R25, RZ, PT, P0 ;  /* 0x000000ff1900720c */ /* 0x000fc40003f06300 */
[----:B------:R-:W-:Y:S02]  /*7ad0*/  SEL R12, RZ, 0xffffffff, P4 ;  /* 0xffffffffff0c7807 */ /* 0x000fe40002000000 */
[----:B------:R-:W-:Y:S02]  /*7ae0*/  ISETP.NE.AND P4, PT, R4, R11, PT ;  /* 0x0000000b0400720c */ /* 0x000fe40003f85270 */
[----:B------:R-:W-:Y:S02]  /*7af0*/  @!P3 SEL R12, RZ, 0xffffffff, !P0 ;  /* 0xffffffffff0cb807 */ /* 0x000fe40004000000 */
[----:B------:R-:W-:Y:S02]  /*7b00*/  ISETP.GE.U32.AND P0, PT, R22, R19, PT ;  /* 0x000000131600720c */ /* 0x000fe40003f06070 */
[----:B------:R-:W-:Y:S02]  /*7b10*/  ISETP.GT.AND P5, PT, R4, R11, PT ;  /* 0x0000000b0400720c */ /* 0x000fe40003fa4270 */
[----:B------:R-:W-:-:S02]  /*7b20*/  LOP3.LUT R12, R12, 0x1, RZ, 0xc0, !PT ;  /* 0x000000010c0c7812 */ /* 0x000fc400078ec0ff */
[----:B------:R-:W-:Y:S02]  /*7b30*/  SEL R6, R0, R6, !P2 ;  /* 0x0000000600067207 */ /* 0x000fe40005000000 */
[----:B------:R-:W-:Y:S02]  /*7b40*/  ISETP.GE.AND.EX P0, PT, R26, RZ, PT, P0 ;  /* 0x000000ff1a00720c */ /* 0x000fe40003f06300 */
[----:B------:R-:W-:Y:S02]  /*7b50*/  SEL R0, RZ, 0xffffffff, P5 ;  /* 0xffffffffff007807 */ /* 0x000fe40002800000 */
[----:B------:R-:W-:Y:S02]  /*7b60*/  ISETP.NE.U32.AND P3, PT, R12, 0x1, PT ;  /* 0x000000010c00780c */ /* 0x000fe40003f65070 */
[----:B------:R-:W-:Y:S02]  /*7b70*/  ISETP.NE.AND P5, PT, R5, R16, PT ;  /* 0x000000100500720c */ /* 0x000fe40003fa5270 */
[----:B------:R-:W-:-:S02]  /*7b80*/  IADD3 R12, PT, PT, R19, R13, RZ ;  /* 0x0000000d130c7210 */ /* 0x000fc40007ffe0ff */
[----:B------:R-:W-:Y:S02]  /*7b90*/  @!P4 SEL R0, RZ, 0xffffffff, !P0 ;  /* 0xffffffffff00c807 */ /* 0x000fe40004000000 */
[----:B------:R-:W-:Y:S02]  /*7ba0*/  ISETP.GE.U32.AND P0, PT, R23, R12, PT ;  /* 0x0000000c1700720c */ /* 0x000fe40003f06070 */
[----:B------:R-:W-:Y:S02]  /*7bb0*/  LOP3.LUT R0, R0, 0x1, RZ, 0xc0, !PT ;  /* 0x0000000100007812 */ /* 0x000fe400078ec0ff */
[----:B------:R-:W-:Y:S02]  /*7bc0*/  ISETP.GT.AND P6, PT, R5, R16, PT ;  /* 0x000000100500720c */ /* 0x000fe40003fc4270 */
[----:B------:R-:W-:Y:S02]  /*7bd0*/  ISETP.GE.AND.EX P0, PT, R27, RZ, PT, P0 ;  /* 0x000000ff1b00720c */ /* 0x000fe40003f06300 */
[----:B------:R-:W-:-:S02]  /*7be0*/  ISETP.NE.U32.AND P4, PT, R0, 0x1, PT ;  /* 0x000000010000780c */ /* 0x000fc40003f85070 */
[----:B------:R-:W-:Y:S02]  /*7bf0*/  SEL R0, RZ, 0xffffffff, P6 ;  /* 0xffffffffff007807 */ /* 0x000fe40003000000 */
[----:B------:R-:W-:Y:S02]  /*7c00*/  @!P5 SEL R0, RZ, 0xffffffff, !P0 ;  /* 0xffffffffff00d807 */ /* 0x000fe40004000000 */
[----:B------:R-:W-:Y:S02]  /*7c10*/  SEL R20, R17, R20, !P3 ;  /* 0x0000001411147207 */ /* 0x000fe40005800000 */
[----:B------:R-:W-:Y:S02]  /*7c20*/  LOP3.LUT R0, R0, 0x1, RZ, 0xc0, !PT ;  /* 0x0000000100007812 */ /* 0x000fe400078ec0ff */
[----:B------:R-:W-:Y:S02]  /*7c30*/  SEL R22, R19, R22, !P4 ;  /* 0x0000001613167207 */ /* 0x000fe40006000000 */
[----:B------:R-:W-:Y:S01]  /*7c40*/  ISETP.NE.U32.AND P0, PT, R0, 0x1, PT ;  /* 0x000000010000780c */ /* 0x000fe20003f05070 */
[----:B------:R-:W-:Y:S01]  /*7c50*/  IMAD.IADD R0, R12, 0x1, R13 ;  /* 0x000000010c007824 */ /* 0x000fe200078e020d */
[----:B------:R-:W-:-:S02]  /*7c60*/  SEL R2, R10, R2, !P2 ;  /* 0x000000020a027207 */ /* 0x000fc40005000000 */
[----:B------:R-:W-:Y:S01]  /*7c70*/  SEL R23, R12, R23, !P0 ;  /* 0x000000170c177207 */ /* 0x000fe20004000000 */
[----:B------:R-:W-:Y:S01]  /*7c80*/  IMAD R17, R13, 0x3, R0 ;  /* 0x000000030d117824 */ /* 0x000fe200078e0200 */
[----:B------:R-:W-:Y:S01]  /*7c90*/  SEL R24, R24, RZ, P2 ;  /* 0x000000ff18187207 */ /* 0x000fe20001000000 */
[----:B0-----:R-:W-:Y:S01]  /*7ca0*/  IMAD.U32 R12, RZ, RZ, UR4 ;  /* 0x00000004ff0c7e24 */ /* 0x001fe2000f8e00ff */
[----:B------:R-:W-:Y:S02]  /*7cb0*/  SEL R3, R9, R3, !P3 ;  /* 0x0000000309037207 */ /* 0x000fe40005800000 */
[----:B------:R-:W-:Y:S02]  /*7cc0*/  SEL R25, R25, RZ, P3 ;  /* 0x000000ff19197207 */ /* 0x000fe40001800000 */
[----:B------:R-:W-:Y:S02]  /*7cd0*/  ISETP.GE.U32.AND P5, PT, R17, R12, PT ;  /* 0x0000000c1100720c */ /* 0x000fe40003fa6070 */
[----:B------:R-:W-:-:S02]  /*7ce0*/  SEL R4, R11, R4, !P4 ;  /* 0x000000040b047207 */ /* 0x000fc40006000000 */
[----:B------:R-:W-:Y:S02]  /*7cf0*/  SEL R26, R26, RZ, P4 ;  /* 0x000000ff1a1a7207 */ /* 0x000fe40002000000 */
[----:B------:R-:W-:Y:S02]  /*7d00*/  SEL R5, R16, R5, !P0 ;  /* 0x0000000510057207 */ /* 0x000fe40004000000 */
[----:B------:R-:W-:-:S05]  /*7d10*/  SEL R27, R27, RZ, P0 ;  /* 0x000000ff1b1b7207 */ /* 0x000fca0000000000 */
[----:B------:R-:W-:Y:S05]  /*7d20*/  @!P5 BRA `(.L_x_2870) ;  /* 0xffffffbc00acd947 */ /* 0x000fea000383ffff */
.L_x_2864:
[----:B------:R-:W-:Y:S05]  /*7d30*/  BSYNC.RECONVERGENT B1 ;  /* 0x0000000000017941 */ /* 0x000fea0003800200 */
.L_x_2863:
[----:B------:R0:W-:Y:S01]  /*7d40*/  STL [R1], R9 ;  /* 0x0000000901007387 */ /* 0x0001e20000100800 */
[----:B------:R-:W-:Y:S01]  /*7d50*/  ISETP.GE.U32.AND P0, PT, R0, R12, PT ;  /* 0x0000000c0000720c */ /* 0x000fe20003f06070 */
[----:B------:R-:W-:Y:S01]  /*7d60*/  BSSY.RECONVERGENT B1, `(.L_x_2871) ;  /* 0x000047f000017945 */ /* 0x000fe20003800200 */
[----:B------:R-:W-:Y:S01]  /*7d70*/  MOV R18, R10 ;  /* 0x0000000a00127202 */ /* 0x000fe20000000f00 */
[----:B------:R0:W-:Y:S01]  /*7d80*/  STL [R1+0x4], R16 ;  /* 0x0000041001007387 */ /* 0x0001e20000100800 */
[----:B------:R-:W-:-:S09]  /*7d90*/  IMAD.MOV.U32 R19, RZ, RZ, R11 ;  /* 0x000000ffff137224 */ /* 0x000fd200078e000b */
[----:B0-----:R-:W-:Y:S05]  /*7da0*/  @P0 BRA `(.L_x_2872) ;  /* 0x0000004400e80947 */ /* 0x001fea0003800000 */
        /* <DEDUP_REMOVED lines=281> */
.L_x_2874:
[----:B------:R-:W-:Y:S01]  /*8f40*/  SHF.R.U32.HI R8, RZ, 0x2, R8 ;  /* 0x00000002ff087819 */ /* 0x000fe20000011608 */
[----:B------:R-:W-:-:S07]  /*8f50*/  IMAD.MOV.U32 R9, RZ, RZ, RZ ;  /* 0x000000ffff097224 */ /* 0x000fce00078e00ff */
.L_x_2873:
[----:B------:R-:W0:Y:S02]  /*8f60*/  LDCU.64 UR4, c[0x0][0x768] ;  /* 0x0000ed00ff0477ac */ /* 0x000e240008000a00 */
[----:B0-----:R-:W-:-:S05]  /*8f70*/  IADD3 R21, P1, PT, R21, UR4, RZ ;  /* 0x0000000415157c10 */ /* 0x001fca000ff3e0ff */
[----:B------:R-:W-:Y:S01]  /*8f80*/  IMAD.X R14, RZ, RZ, UR5, P1 ;  /* 0x00000005ff0e7e24 */ /* 0x000fe200088e06ff */
[----:B------:R-:W-:-:S04]  /*8f90*/  LEA R10, P1, R8, R21, 0x2 ;  /* 0x00000015080a7211 */ /* 0x000fc800078210ff */
[----:B------:R-:W-:Y:S01]  /*8fa0*/  LEA.HI.X R11, R8, R14, R9, 0x2, P1 ;  /* 0x0000000e080b7211 */ /* 0x000fe200008f1409 */
[----:B------:R0:W-:Y:S04]  /*8fb0*/  STL [R1+0x8], R14 ;  /* 0x0000080e01007387 */ /* 0x0001e80000100800 */
[----:B------:R1:W5:Y:S02]  /*8fc0*/  LDG.E R18, desc[UR36][R10.64] ;  /* 0x000000240a127981 */ /* 0x000364000c1e1900 */
[----:B-1----:R-:W-:-:S04]  /*8fd0*/  IADD3 R11, PT, PT, R0, R13, RZ ;  /* 0x0000000d000b7210 */ /* 0x002fc80007ffe0ff */
[----:B------:R-:W-:-:S13]  /*8fe0*/  ISETP.GE.U32.AND P1, PT, R11, R12, PT ;  /* 0x0000000c0b00720c */ /* 0x000fda0003f26070 */
[----:B0-----:R-:W-:Y:S05]  /*8ff0*/  @P1 BRA `(.L_x_2872) ;  /* 0x0000003400541947 */ /* 0x001fea0003800000 */
        /* <DEDUP_REMOVED lines=276> */
.L_x_2876:
[----:B------:R-:W-:Y:S02]  /*a140*/  SHF.R.U32.HI R8, RZ, 0x2, R8 ;  /* 0x00000002ff087819 */ /* 0x000fe40000011608 */
[----:B------:R-:W-:-:S07]  /*a150*/  MOV R9, RZ ;  /* 0x000000ff00097202 */ /* 0x000fce0000000f00 */
.L_x_2875:
[----:B------:R-:W2:Y:S01]  /*a160*/  LDL R16, [R1+0x8] ;  /* 0x0000080001107983 */ /* 0x000ea20000100800 */
[----:B------:R-:W-:-:S04]  /*a170*/  LEA R14, P1, R8, R21, 0x2 ;  /* 0x00000015080e7211 */ /* 0x000fc800078210ff */
[----:B--2---:R-:W-:-:S05]  /*a180*/  LEA.HI.X R15, R8, R16, R9, 0x2, P1 ;  /* 0x00000010080f7211 */ /* 0x004fca00008f1409 */
[----:B------:R-:W2:Y:S01]  /*a190*/  LDG.E R8, desc[UR36][R14.64] ;  /* 0x000000240e087981 */ /* 0x000ea2000c1e1900 */
[----:B------:R-:W-:-:S05]  /*a1a0*/  IMAD.IADD R11, R13, 0x1, R11 ;  /* 0x000000010d0b7824 */ /* 0x000fca00078e020b */
[----:B------:R-:W-:Y:S01]  /*a1b0*/  ISETP.GE.U32.AND P1, PT, R11, R12, PT ;  /* 0x0000000c0b00720c */ /* 0x000fe20003f26070 */
[----:B--2---:R0:W-:-:S12]  /*a1c0*/  STL [R1], R8 ;  /* 0x0000000801007387 */ /* 0x0041d80000100800 */
[----:B------:R-:W-:Y:S05]  /*a1d0*/  @P1 BRA `(.L_x_2872) ;  /* 0x0000002000dc1947 */ /* 0x000fea0003800000 */
[----:B0-----:R-:W-:Y:S01]  /*a1e0*/  CS2R R8, SRZ ;  /* 0x0000000000087805 */ /* 0x001fe2000001ff00 */
        /* <DEDUP_REMOVED lines=275> */
.L_x_2878:
[----:B------:R-:W-:Y:S01]  /*b320*/  SHF.R.U32.HI R8, RZ, 0x2, R8 ;  /* 0x00000002ff087819 */ /* 0x000fe20000011608 */
[----:B------:R-:W-:-:S07]  /*b330*/  IMAD.MOV.U32 R9, RZ, RZ, RZ ;  /* 0x000000ffff097224 */ /* 0x000fce00078e00ff */
.L_x_2877:
[----:B------:R-:W2:Y:S01]  /*b340*/  LDL R16, [R1+0x8] ;  /* 0x0000080001107983 */ /* 0x000ea20000100800 */
[----:B------:R-:W-:Y:S01]  /*b350*/  LEA R14, P1, R8, R21, 0x2 ;  /* 0x00000015080e7211 */ /* 0x000fe200078210ff */
[----:B------:R-:W-:-:S03]  /*b360*/  IMAD.IADD R11, R13, 0x1, R11 ;  /* 0x000000010d0b7824 */ /* 0x000fc600078e020b */
[----:B--2---:R-:W-:-:S05]  /*b370*/  LEA.HI.X R15, R8, R16, R9, 0x2, P1 ;  /* 0x00000010080f7211 */ /* 0x004fca00008f1409 */
[----:B------:R1:W5:Y:S01]  /*b380*/  LDG.E R19, desc[UR36][R14.64] ;  /* 0x000000240e137981 */ /* 0x000362000c1e1900 */
        /* <DEDUP_REMOVED lines=278> */
.L_x_2880:
[----:B------:R-:W-:Y:S01]  /*c4f0*/  SHF.R.U32.HI R8, RZ, 0x2, R8 ;  /* 0x00000002ff087819 */ /* 0x000fe20000011608 */
[----:B------:R-:W-:-:S07]  /*c500*/  IMAD.MOV.U32 R9, RZ, RZ, RZ ;  /* 0x000000ffff097224 */ /* 0x000fce00078e00ff */
.L_x_2879:
[----:B------:R-:W-:-:S04]  /*c510*/  LEA R10, P0, R8, R21, 0x2 ;  /* 0x00000015080a7211 */ /* 0x000fc800078010ff */
[----:B------:R-:W-:-:S05]  /*c520*/  LEA.HI.X R11, R8, R16, R9, 0x2, P0 ;  /* 0x00000010080b7211 */ /* 0x000fca00000f1409 */
[----:B------:R-:W2:Y:S04]  /*c530*/  LDG.E R7, desc[UR36][R10.64] ;  /* 0x000000240a077981 */ /* 0x000ea8000c1e1900 */
[----:B--2---:R1:W-:Y:S02]  /*c540*/  STL [R1+0x4], R7 ;  /* 0x0000040701007387 */ /* 0x0043e40000100800 */
.L_x_2872:
[----:B------:R-:W-:Y:S05]  /*c550*/  BSYNC.RECONVERGENT B1 ;  /* 0x0000000000017941 */ /* 0x000fea0003800200 */
.L_x_2871:
[----:B------:R-:W-:Y:S01]  /*c560*/  ISETP.GE.U32.AND P0, PT, R0, R12, PT ;  /* 0x0000000c0000720c */ /* 0x000fe20003f06070 */
[----:B------:R-:W-:-:S12]  /*c570*/  BSSY.RECONVERGENT B1, `(.L_x_2881) ;  /* 0x0000039000017945 */ /* 0x000fd80003800200 */
[----:B------:R-:W-:Y:S05]  /*c580*/  @P0 BRA `(.L_x_2882) ;  /* 0x0000000000dc0947 */ /* 0x000fea0003800000 */
[----:B-----5:R-:W-:Y:S02]  /*c590*/  ISETP.NE.AND P1, PT, R2, R18, PT ;  /* 0x000000120200720c */ /* 0x020fe40003f25270 */
[----:B------:R-:W-:Y:S02]  /*c5a0*/  ISETP.GE.U32.AND P0, PT, R6, R0, PT ;  /* 0x000000000600720c */ /* 0x000fe40003f06070 */
[----:B------:R-:W-:Y:S02]  /*c5b0*/  ISETP.GT.AND P2, PT, R2, R18, PT ;  /* 0x000000120200720c */ /* 0x000fe40003f44270 */
[----:B------:R-:W-:Y:S02]  /*c5c0*/  ISETP.GE.AND.EX P0, PT, R24, RZ, PT, P0 ;  /* 0x000000ff1800720c */ /* 0x000fe40003f06300 */
[----:B------:R-:W-:Y:S02]  /*c5d0*/  IADD3 R9, PT, PT, R0, R13, RZ ;  /* 0x0000000d00097210 */ /* 0x000fe40007ffe0ff */
[----:B-1----:R-:W-:-:S03]  /*c5e0*/  SEL R7, RZ, 0xffffffff, P2 ;  /* 0xffffffffff077807 */ /* 0x002fc60001000000 */
        /* <DEDUP_REMOVED lines=8> */
[----:B0-----:R-:W2:Y:S01]  /*c670*/  LDL.LU R8, [R1] ;  /* 0x0000000001087983 */ /* 0x001ea20000300800 */
[----:B------:R-:W-:Y:S01]  /*c680*/  ISETP.GE.U32.AND P0, PT, R20, R9, PT ;  /* 0x000000091400720c */ /* 0x000fe20003f06070 */
[----:B------:R-:W-:-:S03]  /*c690*/  IMAD.IADD R7, R9, 0x1, R13 ;  /* 0x0000000109077824 */ /* 0x000fc600078e020d */
[----:B------:R-:W-:Y:S02]  /*c6a0*/  ISETP.GE.AND.EX P0, PT, R25, RZ, PT, P0 ;  /* 0x000000ff1900720c */ /* 0x000fe40003f06300 */
[CC--:B--2---:R-:W-:Y:S02]  /*c6b0*/  ISETP.NE.AND P1, PT, R3.reuse, R8.reuse, PT ;  /* 0x000000080300720c */ /* 0x0c4fe40003f25270 */
[----:B------:R-:W-:-:S04]  /*c6c0*/  ISETP.GT.AND P2, PT, R3, R8, PT ;  /* 0x000000080300720c */ /* 0x000fc80003f44270 */
        /* <DEDUP_REMOVED lines=24> */
[----:B------:R-:W-:-:S04]  /*c850*/  ISETP.GE.U32.AND P0, PT, R23, R8, PT ;  /* 0x000000081700720c */ /* 0x000fc80003f06070 */
[----:B------:R-:W-:Y:S02]  /*c860*/  ISETP.GE.AND.EX P0, PT, R27, RZ, PT, P0 ;  /* 0x000000ff1b00720c */ /* 0x000fe40003f06300 */
[CC--:B--2---:R-:W-:Y:S02]  /*c870*/  ISETP.NE.AND P1, PT, R5.reuse, R10.reuse, PT ;  /* 0x0000000a0500720c */ /* 0x0c4fe40003f25270 */
        /* <DEDUP_REMOVED lines=8> */
.L_x_2882:
[----:B------:R-:W-:Y:S05]  /*c900*/  BSYNC.RECONVERGENT B1 ;  /* 0x0000000000017941 */ /* 0x000fea0003800200 */
.L_x_2881:
[-C--:B------:R-:W-:Y:S02]  /*c910*/  ISETP.NE.AND P1, PT, R2, R3.reuse, PT ;  /* 0x000000030200720c */ /* 0x080fe40003f25270 */
        /* <DEDUP_REMOVED lines=8> */
[----:B-1----:R-:W-:Y:S02]  /*c9a0*/  SEL R7, R20, R6, !P0 ;  /* 0x0000000614077207 */ /* 0x002fe40004000000 */
        /* <DEDUP_REMOVED lines=22> */
[----:B------:R-:W-:-:S07]  /*cb10*/  SEL R9, R27, R26, !P0 ;  /* 0x0000001a1b097207 */ /* 0x000fce0004000000 */
.L_x_2834:
[----:B------:R-:W-:Y:S05]  /*cb20*/  BSYNC.RECONVERGENT B0 ;  /* 0x0000000000007941 */ /* 0x000fea0003800200 */
.L_x_2833:
[----:B------:R-:W1:Y:S01]  /*cb30*/  LDCU UR4, c[0x0][0x3b4] ;  /* 0x00007680ff0477ac */ /* 0x000e620008000800 */
[----:B------:R-:W2:Y:S01]  /*cb40*/  S2R R3, SR_TID.X ;  /* 0x0000000000037919 */ /* 0x000ea20000002100 */
[----:B------:R-:W3:Y:S01]  /*cb50*/  S2R R0, SR_TID.Y ;  /* 0x0000000000007919 */ /* 0x000ee20000002200 */
[----:B-1----:R-:W-:-:S09]  /*cb60*/  UISETP.NE.AND UP0, UPT, UR4, URZ, UPT ;  /* 0x000000ff0400728c */ /* 0x002fd2000bf05270 */
[----:B------:R-:W-:Y:S05]  /*cb70*/  BRA.U !UP0, `(.L_x_2883) ;  /* 0x0000000108ac7547 */ /* 0x000fea000b800000 */
[----:B------:R-:W1:Y:S01]  /*cb80*/  S2UR UR5, SR_CgaCtaId ;  /* 0x00000000000579c3 */ /* 0x000e620000008800 */
[----:B------:R-:W2:Y:S01]  /*cb90*/  LDCU UR8, c[0x0][0x360] ;  /* 0x00006c00ff0877ac */ /* 0x000ea20008000800 */
[----:B0-----:R-:W-:Y:S01]  /*cba0*/  MOV R8, R2 ;  /* 0x0000000200087202 */ /* 0x001fe20000000f00 */
[----:B------:R-:W-:Y:S01]  /*cbb0*/  UMOV UR4, 0x400 ;  /* 0x0000040000047882 */ /* 0x000fe20000000000 */
[----:B------:R-:W0:Y:S01]  /*cbc0*/  LDCU UR6, c[0x0][0x364] ;  /* 0x00006c80ff0677ac */ /* 0x000e220008000800 */
[----:B------:R-:W-:Y:S01]  /*cbd0*/  UIADD3 UR4, UPT, UPT, UR4, 0x10, URZ ;  /* 0x0000001004047890 */ /* 0x000fe2000fffe0ff */
[----:B--23--:R-:W-:-:S03]  /*cbe0*/  IMAD R4, R0, UR8, R3 ;  /* 0x0000000800047c24 */ /* 0x00cfc6000f8e0203 */
[----:B-1----:R-:W-:Y:S02]  /*cbf0*/  ULEA UR4, UR5, UR4, 0x18 ;  /* 0x0000000405047291 */ /* 0x002fe4000f8ec0ff */
[----:B0-----:R-:W-:-:S04]  /*cc00*/  UISETP.GE.U32.AND UP0, UPT, UR6, 0x2, UPT ;  /* 0x000000020600788c */ /* 0x001fc8000bf06070 */
[----:B------:R-:W-:-:S05]  /*cc10*/  LEA R7, R4, UR4, 0x4 ;  /* 0x0000000404077c11 */ /* 0x000fca000f8e20ff */
[----:B------:R1:W-:Y:S04]  /*cc20*/  STS.64 [R7+0x8], R8 ;  /* 0x0000080807007388 */ /* 0x0003e80000000a00 */
[----:B------:R1:W-:Y:S01]  /*cc30*/  STS [R7], R14 ;  /* 0x0000000e07007388 */ /* 0x0003e20000000800 */
[----:B------:R-:W-:Y:S05]  /*cc40*/  BRA.U !UP0, `(.L_x_2883) ;  /* 0x0000000108787547 */ /* 0x000fea000b800000 */
[----:B------:R-:W-:-:S05]  /*cc50*/  UMOV UR5, UR6 ;  /* 0x0000000600057c82 */ /* 0x000fca0008000000 */
.L_x_2886:
        /* <DEDUP_REMOVED lines=9> */
[----:B------:R-:W0:Y:S04]  /*ccf0*/  LDS R11, [R6] ;  /* 0x00000000060b7984 */ /* 0x000e280000000800 */
[----:B------:R-:W2:Y:S01]  /*cd00*/  LDS.64 R4, [R6+0x8] ;  /* 0x0000080006047984 */ /* 0x000ea20000000a00 */
[CC--:B0-----:R-:W-:Y:S02]  /*cd10*/  ISETP.NE.AND P1, PT, R14.reuse, R11.reuse, PT ;  /* 0x0000000b0e00720c */ /* 0x0c1fe40003f25270 */
[----:B------:R-:W-:Y:S02]  /*cd20*/  ISETP.GT.AND P2, PT, R14, R11, PT ;  /* 0x0000000b0e00720c */ /* 0x000fe40003f44270 */
[----:B--2---:R-:W-:Y:S02]  /*cd30*/  ISETP.GE.U32.AND P0, PT, R2, R4, PT ;  /* 0x000000040200720c */ /* 0x004fe40003f06070 */
[----:B-1----:R-:W-:-:S02]  /*cd40*/  SEL R8, RZ, 0xffffffff, P2 ;  /* 0xffffffffff087807 */ /* 0x002fc40001000000 */
[----:B------:R-:W-:-:S05]  /*cd50*/  ISETP.GE.AND.EX P0, PT, R9, R5, PT, P0 ;  /* 0x000000050900720c */ /* 0x000fca0003f06300 */
[----:B------:R-:W-:-:S04]  /*cd60*/  @!P1 SEL R8, RZ, 0xffffffff, !P0 ;  /* 0xffffffffff089807 */ /* 0x000fc80004000000 */
[----:B------:R-:W-:-:S04]  /*cd70*/  LOP3.LUT R8, R8, 0x1, RZ, 0xc0, !PT ;  /* 0x0000000108087812 */ /* 0x000fc800078ec0ff */
[----:B------:R-:W-:-:S04]  /*cd80*/  ISETP.NE.U32.AND P0, PT, R8, 0x1, PT ;  /* 0x000000010800780c */ /* 0x000fc80003f05070 */
[----:B------:R-:W-:Y:S02]  /*cd90*/  SEL R2, R4, R2, !P0 ;  /* 0x0000000204027207 */ /* 0x000fe40004000000 */
[----:B------:R-:W-:Y:S02]  /*cda0*/  SEL R14, R11, R14, !P0 ;  /* 0x0000000e0b0e7207 */ /* 0x000fe40004000000 */
[----:B------:R-:W-:Y:S01]  /*cdb0*/  SEL R9, R5, R9, !P0 ;  /* 0x0000000905097207 */ /* 0x000fe20004000000 */
[----:B------:R-:W-:Y:S02]  /*cdc0*/  IMAD.MOV.U32 R8, RZ, RZ, R2 ;  /* 0x000000ffff087224 */ /* 0x000fe400078e0002 */
[----:B------:R0:W-:Y:S04]  /*cdd0*/  STS [R7], R14 ;  /* 0x0000000e07007388 */ /* 0x0001e80000000800 */
[----:B------:R0:W-:Y:S02]  /*cde0*/  STS.64 [R7+0x8], R8 ;  /* 0x0000080807007388 */ /* 0x0001e40000000a00 */
.L_x_2885:
[----:B------:R-:W-:Y:S05]  /*cdf0*/  BSYNC.RECONVERGENT B0 ;  /* 0x0000000000007941 */ /* 0x000fea0003800200 */
.L_x_2884:
[----:B------:R-:W-:-:S03]  /*ce00*/  UISETP.GT.U32.AND UP0, UPT, UR5, 0x3, UPT ;  /* 0x000000030500788c */ /* 0x000fc6000bf04070 */
[----:B------:R-:W-:-:S06]  /*ce10*/  UMOV UR5, UR7 ;  /* 0x0000000700057c82 */ /* 0x000fcc0008000000 */
[----:B------:R-:W-:Y:S05]  /*ce20*/  BRA.U UP0, `(.L_x_2886) ;  /* 0xfffffffd008c7547 */ /* 0x000fea000b83ffff */
.L_x_2883:
        /* <DEDUP_REMOVED lines=9> */
[----:B--23--:R-:W-:Y:S01]  /*cec0*/  IMAD R4, R0, UR5, R3 ;  /* 0x0000000500047c24 */ /* 0x00cfe2000f8e0203 */
[----:B------:R-:W-:Y:S01]  /*ced0*/  UIADD3 UR4, UPT, UPT, UR4, 0x10, URZ ;  /* 0x0000001004047890 */ /* 0x000fe2000fffe0ff */
[----:B01----:R-:W-:Y:S01]  /*cee0*/  MOV R8, R2 ;  /* 0x0000000200087202 */ /* 0x003fe20000000f00 */
[----:B------:R-:W-:Y:S02]  /*cef0*/  UISETP.GE.U32.AND UP0, UPT, UR5, 0x40, UPT ;  /* 0x000000400500788c */ /* 0x000fe4000bf06070 */
[----:B----4-:R-:W-:-:S06]  /*cf00*/  ULEA UR4, UR6, UR4, 0x18 ;  /* 0x0000000406047291 */ /* 0x010fcc000f8ec0ff */
[----:B------:R-:W-:Y:S01]  /*cf10*/  LEA R7, R4, UR4, 0x4 ;  /* 0x0000000404077c11 */ /* 0x000fe2000f8e20ff */
[----:B------:R-:W-:-:S04]  /*cf20*/  UMOV UR4, 0x20 ;  /* 0x0000002000047882 */ /* 0x000fc80000000000 */
[----:B------:R4:W-:Y:S04]  /*cf30*/  STS.64 [R7+0x8], R8 ;  /* 0x0000080807007388 */ /* 0x0009e80000000a00 */
[----:B------:R4:W-:Y:S01]  /*cf40*/  STS [R7], R14 ;  /* 0x0000000e07007388 */ /* 0x0009e20000000800 */
[----:B------:R-:W-:Y:S05]  /*cf50*/  BRA.U !UP0, `(.L_x_2888) ;  /* 0x0000000108747547 */ /* 0x000fea000b800000 */
[----:B------:R-:W-:-:S07]  /*cf60*/  IMAD.U32 R4, RZ, RZ, UR5 ;  /* 0x00000005ff047e24 */ /* 0x000fce000f8e00ff */
.L_x_2891:
        /* <DEDUP_REMOVED lines=8> */
[----:B------:R-:W-:-:S05]  /*cff0*/  LEA R6, R10, R7, 0x4 ;  /* 0x000000070a067211 */ /* 0x000fca00078e20ff */
[----:B------:R-:W0:Y:S04]  /*d000*/  LDS R11, [R6] ;  /* 0x00000000060b7984 */ /* 0x000e280000000800 */
[----:B------:R-:W1:Y:S01]  /*d010*/  LDS.64 R4, [R6+0x8] ;  /* 0x0000080006047984 */ /* 0x000e620000000a00 */
[CC--:B0-----:R-:W-:Y:S02]  /*d020*/  ISETP.NE.AND P1, PT, R14.reuse, R11.reuse, PT ;  /* 0x0000000b0e00720c */ /* 0x0c1fe40003f25270 */
[----:B------:R-:W-:Y:S02]  /*d030*/  ISETP.GT.AND P2, PT, R14, R11, PT ;  /* 0x0000000b0e00720c */ /* 0x000fe40003f44270 */
[----:B-1----:R-:W-:Y:S02]  /*d040*/  ISETP.GE.U32.AND P0, PT, R2, R4, PT ;  /* 0x000000040200720c */ /* 0x002fe40003f06070 */
[----:B----4-:R-:W-:-:S02]  /*d050*/  SEL R8, RZ, 0xffffffff, P2 ;  /* 0xffffffffff087807 */ /* 0x010fc40001000000 */
        /* <DEDUP_REMOVED lines=10> */
.L_x_2890:
[----:B------:R-:W-:Y:S05]  /*d100*/  BSYNC.RECONVERGENT B0 ;  /* 0x0000000000007941 */ /* 0x000fea0003800200 */
.L_x_2889:
[----:B------:R-:W-:Y:S01]  /*d110*/  IMAD.MOV.U32 R4, RZ, RZ, R10 ;  /* 0x000000ffff047224 */ /* 0x000fe200078e000a */
[----:B------:R-:W-:Y:S06]  /*d120*/  @P3 BRA `(.L_x_2891) ;  /* 0xfffffffc00903947 */ /* 0x000fec000383ffff */
.L_x_2888:
[----:B------:R-:W-:Y:S01]  /*d130*/  BAR.SYNC.DEFER_BLOCKING 0x0 ;  /* 0x0000000000007b1d */ /* 0x000fe20000010000 */
[----:B------:R-:W-:-:S09]  /*d140*/  UISETP.GE.U32.AND UP0, UPT, UR4, 0x2, UPT ;  /* 0x000000020400788c */ /* 0x000fd2000bf06070 */
[----:B------:R-:W-:Y:S05]  /*d150*/  BRA.U !UP0, `(.L_x_2887) ;  /* 0x0000000108487547 */ /* 0x000fea000b800000 */
[----:B------:R-:W-:-:S07]  /*d160*/  HFMA2 R5, -RZ, RZ, 0, 5.9604644775390625e-08 ;  /* 0x00000001ff057431 */ /* 0x000fce00000001ff */
.L_x_2892:
[----:B01--4-:R-:W0:Y:S04]  /*d170*/  SHFL.DOWN PT, R7, R14, R5, 0x1f ;  /* 0x08001f050e077589 */ /* 0x013e2800000e0000 */
[----:B------:R-:W1:Y:S04]  /*d180*/  SHFL.DOWN PT, R11, R2, R5, 0x1f ;  /* 0x08001f05020b7589 */ /* 0x000e6800000e0000 */
[----:B------:R4:W2:Y:S02]  /*d190*/  SHFL.DOWN PT, R4, R9, R5, 0x1f ;  /* 0x08001f0509047589 */ /* 0x0008a400000e0000 */
[----:B----4-:R-:W-:Y:S01]  /*d1a0*/  IMAD.SHL.U32 R5, R5, 0x2, RZ ;  /* 0x0000000205057824 */ /* 0x010fe200078e00ff */
[----:B0-----:R-:W-:-:S02]  /*d1b0*/  ISETP.NE.AND P1, PT, R14, R7, PT ;  /* 0x000000070e00720c */ /* 0x001fc40003f25270 */
[----:B------:R-:W-:Y:S02]  /*d1c0*/  ISETP.GT.AND P2, PT, R14, R7, PT ;  /* 0x000000070e00720c */ /* 0x000fe40003f44270 */
[----:B-1----:R-:W-:-:S04]  /*d1d0*/  ISETP.GE.U32.AND P0, PT, R2, R11, PT ;  /* 0x0000000b0200720c */ /* 0x002fc80003f06070 */
[----:B--2---:R-:W-:-:S04]  /*d1e0*/  ISETP.GE.AND.EX P0, PT, R9, R4, PT, P0 ;  /* 0x000000040900720c */ /* 0x004fc80003f06300 */
[----:B------:R-:W-:Y:S02]  /*d1f0*/  SEL R6, RZ, 0xffffffff, !P0 ;  /* 0xffffffffff067807 */ /* 0x000fe40004000000 */
        /* <DEDUP_REMOVED lines=8> */
.L_x_2887:
[----:B------:R-:W0:Y:S01]  /*d280*/  LDCU UR4, c[0x0][0x56c] ;  /* 0x0000ad80ff0477ac */ /* 0x000e220008000800 */
[----:B-----5:R-:W-:Y:S01]  /*d290*/  IMAD.MOV.U32 R18, RZ, RZ, RZ ;  /* 0x000000ffff127224 */ /* 0x020fe200078e00ff */
[----:B0-----:R-:W-:-:S09]  /*d2a0*/  UISETP.NE.AND UP0, UPT, UR4, URZ, UPT ;  /* 0x000000ff0400728c */ /* 0x001fd2000bf05270 */
[----:B------:R-:W-:Y:S05]  /*d2b0*/  BRA.U !UP0, `(.L_x_2893) ;  /* 0x0000001108587547 */ /* 0x000fea000b800000 */
[----:B------:R-:W0:Y:S01]  /*d2c0*/  LDCU.64 UR8, c[0x0][0x570] ;  /* 0x0000ae00ff0877ac */ /* 0x000e220008000a00 */
[----:B------:R-:W-:Y:S01]  /*d2d0*/  MOV R4, RZ ;  /* 0x000000ff00047202 */ /* 0x000fe20000000f00 */
[----:B------:R-:W-:Y:S01]  /*d2e0*/  IMAD.MOV.U32 R5, RZ, RZ, R29 ;  /* 0x000000ffff057224 */ /* 0x000fe200078e001d */
[----:B------:R-:W5:Y:S01]  /*d2f0*/  LDCU UR6, c[0x0][0x578] ;  /* 0x0000af00ff0677ac */ /* 0x000f620008000800 */
[----:B------:R-:W2:Y:S01]  /*d300*/  LDCU UR5, c[0x0][0x69c] ;  /* 0x0000d380ff0577ac */ /* 0x000ea20008000800 */
[----:B------:R-:W-:-:S04]  /*d310*/  UIADD3 UR4, UPT, UPT, UR4, -0x1, URZ ;  /* 0xffffffff04047890 */ /* 0x000fc8000fffe0ff */
[----:B------:R-:W-:Y:S01]  /*d320*/  UISETP.NE.AND UP0, UPT, UR4, URZ, UPT ;  /* 0x000000ff0400728c */ /* 0x000fe2000bf05270 */
[----:B0-----:R-:W-:-:S05]  /*d330*/  IMAD.HI.U32 R4, R29, UR9, R4 ;  /* 0x000000091d047c27 */ /* 0x001fca000f8e0004 */
[----:B-----5:R-:W-:-:S05]  /*d340*/  SHF.R.U32.HI R5, RZ, UR6, R4 ;  /* 0x00000006ff057c19 */ /* 0x020fca0008011604 */
[----:B-1--4-:R-:W-:-:S04]  /*d350*/  IMAD.MOV R7, RZ, RZ, -R5 ;  /* 0x000000ffff077224 */ /* 0x012fc800078e0a05 */
[----:B------:R-:W-:-:S04]  /*d360*/  IMAD R7, R7, UR8, R29 ;  /* 0x0000000807077c24 */ /* 0x000fc8000f8e021d */
[----:B--2---:R-:W-:Y:S01]  /*d370*/  IMAD R18, R7, UR5, RZ ;  /* 0x0000000507127c24 */ /* 0x004fe2000f8e02ff */
[----:B------:R-:W-:Y:S06]  /*d380*/  BRA.U !UP0, `(.L_x_2893) ;  /* 0x0000001108247547 */ /* 0x000fec000b800000 */
[----:B------:R-:W0:Y:S01]  /*d390*/  LDCU.64 UR6, c[0x0][0x580] ;  /* 0x0000b000ff0677ac */ /* 0x000e220008000a00 */
[----:B------:R-:W-:Y:S01]  /*d3a0*/  HFMA2 R4, -RZ, RZ, 0, 0 ;  /* 0x00000000ff047431 */ /* 0x000fe200000001ff */
        /* <DEDUP_REMOVED lines=263> */
.L_x_2893:
[----:B------:R-:W0:Y:S01]  /*e420*/  LDCU.64 UR4, c[0x0][0x780] ;  /* 0x0000f000ff0477ac */ /* 0x000e220008000a00 */
[----:B------:R-:W-:Y:S01]  /*e430*/  CS2R R4, SRZ ;  /* 0x0000000000047805 */ /* 0x000fe2000001ff00 */
[----:B------:R-:W-:Y:S02]  /*e440*/  UPLOP3.LUT UP0, UPT, UPT, UPT, UPT, 0x80, 0x8 ;  /* 0x000000000008789c */ /* 0x000fe40003f0f070 */
[----:B0-----:R-:W-:-:S04]  /*e450*/  UISETP.NE.U32.AND UP1, UPT, UR4, URZ, UPT ;  /* 0x000000ff0400728c */ /* 0x001fc8000bf25070 */
[----:B------:R-:W-:-:S09]  /*e460*/  UISETP.NE.AND.EX UP1, UPT, UR5, URZ, UPT, UP1 ;  /* 0x000000ff0500728c */ /* 0x000fd2000bf25310 */
[----:B------:R-:W-:Y:S05]  /*e470*/  BRA.U !UP1, `(.L_x_2894) ;  /* 0x0000000509387547 */ /* 0x000fea000b800000 */
[----:B------:R-:W-:Y:S02]  /*e480*/  HFMA2 R11, -RZ, RZ, 0, 4.76837158203125e-07 ;  /* 0x00000008ff0b7431 */ /* 0x000fe400000001ff */
[----:B------:R-:W-:-:S07]  /*e490*/  IMAD.MOV.U32 R6, RZ, RZ, 0x10 ;  /* 0x00000010ff067424 */ /* 0x000fce00078e00ff */
.L_x_2895:
[----:B-1--4-:R-:W0:Y:S01]  /*e4a0*/  I2F.U32.RP R7, R6 ;  /* 0x0000000600077306 */ /* 0x012e220000209000 */
[----:B------:R-:W-:-:S07]  /*e4b0*/  IMAD.MOV.U32 R10, RZ, RZ, R6 ;  /* 0x000000ffff0a7224 */ /* 0x000fce00078e0006 */
[----:B0-----:R-:W0:Y:S02]  /*e4c0*/  MUFU.RCP R7, R7 ;  /* 0x0000000700077308 */ /* 0x001e240000001000 */
[----:B0-----:R-:W-:-:S06]  /*e4d0*/  VIADD R4, R7, 0xffffffe ;  /* 0x0ffffffe07047836 */ /* 0x001fcc0000000000 */
[----:B------:R0:W1:Y:S02]  /*e4e0*/  F2I.FTZ.U32.TRUNC.NTZ R5, R4 ;  /* 0x0000000400057305 */ /* 0x000064000021f000 */
[----:B0-----:R-:W-:Y:S01]  /*e4f0*/  IMAD.MOV.U32 R4, RZ, RZ, RZ ;  /* 0x000000ffff047224 */ /* 0x001fe200078e00ff */
[----:B-1----:R-:W-:-:S05]  /*e500*/  IADD3 R13, PT, PT, RZ, -R5, RZ ;  /* 0x80000005ff0d7210 */ /* 0x002fca0007ffe0ff */
[----:B------:R-:W-:-:S04]  /*e510*/  IMAD R13, R13, R6, RZ ;  /* 0x000000060d0d7224 */ /* 0x000fc800078e02ff */
[----:B------:R-:W-:-:S06]  /*e520*/  IMAD.HI.U32 R5, R5, R13, R4 ;  /* 0x0000000d05057227 */ /* 0x000fcc00078e0004 */
[----:B------:R-:W-:-:S04]  /*e530*/  IMAD.HI.U32 R8, R5, R11, RZ ;  /* 0x0000000b05087227 */ /* 0x000fc800078e00ff */
[----:B------:R-:W-:-:S04]  /*e540*/  IMAD.MOV R8, RZ, RZ, -R8 ;  /* 0x000000ffff087224 */ /* 0x000fc800078e0a08 */
[----:B------:R-:W-:Y:S01]  /*e550*/  IMAD R11, R6, R8, R11 ;  /* 0x00000008060b7224 */ /* 0x000fe200078e020b */
[----:B------:R-:W-:-:S04]  /*e560*/  LOP3.LUT R8, RZ, R6, RZ, 0x33, !PT ;  /* 0x00000006ff087212 */ /* 0x000fc800078e33ff */
        /* <DEDUP_REMOVED lines=35> */
[----:B0-----:R-:W-:Y:S01]  /*e7a0*/  IADD3 R6, PT, PT, R5, 0xffffffe, RZ ;  /* 0x0ffffffe05067810 */ /* 0x001fe20007ffe0ff */
[----:B------:R-:W-:-:S05]  /*e7b0*/  IMAD.MOV.U32 R5, RZ, RZ, RZ ;  /* 0x000000ffff057224 */ /* 0x000fca00078e00ff */
[----:B------:R0:W1:Y:S02]  /*e7c0*/  F2I.FTZ.U32.TRUNC.NTZ R7, R6 ;  /* 0x0000000600077305 */ /* 0x000064000021f000 */
[----:B0-----:R-:W-:Y:S02]  /*e7d0*/  IMAD.MOV.U32 R6, RZ, RZ, RZ ;  /* 0x000000ffff067224 */ /* 0x001fe400078e00ff */
[----:B-1----:R-:W-:-:S04]  /*e7e0*/  IMAD R13, R13, R7, RZ ;  /* 0x000000070d0d7224 */ /* 0x002fc800078e02ff */
[----:B------:R-:W-:-:S06]  /*e7f0*/  IMAD.HI.U32 R7, R7, R13, R6 ;  /* 0x0000000d07077227 */ /* 0x000fcc00078e0006 */
[----:B------:R-:W-:-:S05]  /*e800*/  IMAD.HI.U32 R7, R7, R4, RZ ;  /* 0x0000000407077227 */ /* 0x000fca00078e00ff */
[----:B------:R-:W-:-:S05]  /*e810*/  IADD3 R8, PT, PT, -R7, RZ, RZ ;  /* 0x000000ff07087210 */ /* 0x000fca0007ffe1ff */
        /* <DEDUP_REMOVED lines=9> */
.L_x_2897:
[----:B------:R-:W-:-:S07]  /*e8b0*/  MOV R8, 0xe8d0 ;  /* 0x0000e8d000087802 */ /* 0x000fce0000000f00 */
[----:B--23--:R-:W-:Y:S05]  /*e8c0*/  CALL.REL.NOINC `($__internal_12_$__cuda_sm20_div_u64) ;  /* 0x0000003000587944 */ /* 0x00cfea0003c00000 */
[----:B------:R-:W-:Y:S01]  /*e8d0*/  MOV R4, R6 ;  /* 0x0000000600047202 */ /* 0x000fe20000000f00 */
[----:B------:R-:W-:-:S07]  /*e8e0*/  IMAD.MOV.U32 R5, RZ, RZ, R7 ;  /* 0x000000ffff057224 */ /* 0x000fce00078e0007 */
.L_x_2898:
[----:B------:R-:W-:Y:S05]  /*e8f0*/  BSYNC.RECONVERGENT B0 ;  /* 0x0000000000007941 */ /* 0x000fea0003800200 */
.L_x_2896:
[----:B------:R-:W0:Y:S02]  /*e900*/  LDCU.64 UR4, c[0x0][0x780] ;  /* 0x0000f000ff0477ac */ /* 0x000e240008000a00 */
[----:B0-----:R-:W-:Y:S02]  /*e910*/  UISETP.NE.U32.AND UP0, UPT, UR4, URZ, UPT ;  /* 0x000000ff0400728c */ /* 0x001fe4000bf05070 */
[----:B------:R-:W-:Y:S02]  /*e920*/  IADD3 R4, P0, PT, R4, UR4, RZ ;  /* 0x0000000404047c10 */ /* 0x000fe4000ff1e0ff */
[----:B------:R-:W-:Y:S02]  /*e930*/  UISETP.NE.AND.EX UP0, UPT, UR5, URZ, UPT, UP0 ;  /* 0x000000ff0500728c */ /* 0x000fe4000bf05300 */
[----:B------:R-:W-:Y:S02]  /*e940*/  IADD3.X R5, PT, PT, R5, UR5, RZ, P0, !PT ;  /* 0x0000000505057c10 */ /* 0x000fe400087fe4ff */
[----:B------:R-:W-:-:S11]  /*e950*/  UPLOP3.LUT UP0, UPT, UPT, UPT, UP0, 0x40, 0x4 ;  /* 0x000000000004789c */ /* 0x000fd60003f0e800 */
.L_x_2894:
[----:B------:R-:W0:Y:S02]  /*e960*/  LDCU UR4, c[0x0][0x3b8] ;  /* 0x00007700ff0477ac */ /* 0x000e240008000800 */
[----:B0-----:R-:W-:-:S09]  /*e970*/  UISETP.NE.AND UP1, UPT, UR4, URZ, UPT ;  /* 0x000000ff0400728c */ /* 0x001fd2000bf25270 */
[----:B------:R-:W-:Y:S05]  /*e980*/  BRA.U !UP1, `(.L_x_2899) ;  /* 0x0000002909347547 */ /* 0x000fea000b800000 */
[----:B-1--4-:R-:W0:Y:S01]  /*e990*/  S2R R8, SR_CTAID.X ;  /* 0x0000000000087919 */ /* 0x012e220000002500 */
        /* <DEDUP_REMOVED lines=287> */
.L_x_2900:
        /* <DEDUP_REMOVED lines=19> */
[----:B0-----:R-:W-:Y:S01]  /*fcc0*/  IMAD R10, R8, UR4, R11 ;  /* 0x00000004080a7c24 */ /* 0x001fe2000f8e020b */
[----:B------:R-:W-:-:S10]  /*fcd0*/  MOV R11, R9 ;  /* 0x00000009000b7202 */ /* 0x000fd40000000f00 */
[----:B--2---:R-:W-:Y:S01]  /*fce0*/  @!P0 IMAD R10, R10, UR5, R3 ;  /* 0x000000050a0a8c24 */ /* 0x004fe2000f8e0203 */
[----:B------:R-:W-:-:S03]  /*fcf0*/  PLOP3.LUT P0, PT, PT, PT, PT, 0x80, 0x8 ;  /* 0x000000000008781c */ /* 0x000fc60003f0f070 */
[----:B-1----:R-:W-:-:S04]  /*fd00*/  IMAD.WIDE.U32 R6, R10, 0x10, R6 ;  /* 0x000000100a067825 */ /* 0x002fc800078e0006 */
[----:B------:R-:W-:Y:S01]  /*fd10*/  IMAD.MOV.U32 R10, RZ, RZ, R2 ;  /* 0x000000ffff0a7224 */ /* 0x000fe200078e0002 */
[----:B------:R0:W-:Y:S04]  /*fd20*/  STG.E desc[UR36][R6.64], R14 ;  /* 0x0000000e06007986 */ /* 0x0001e8000c101924 */
[----:B------:R0:W-:Y:S02]  /*fd30*/  STG.E.64 desc[UR36][R6.64+0x8], R10 ;  /* 0x0000080a06007986 */ /* 0x0001e4000c101b24 */
.L_x_2902:
[----:B------:R-:W-:Y:S05]  /*fd40*/  BSYNC.RECONVERGENT B0 ;  /* 0x0000000000007941 */ /* 0x000fea0003800200 */
.L_x_2901:
        /* <DEDUP_REMOVED lines=35> */
.L_x_2904:
[----:B------:R-:W-:Y:S05]  /*ff80*/  BSYNC.RECONVERGENT B0 ;  /* 0x0000000000007941 */ /* 0x000fea0003800200 */
.L_x_2903:
        /* <DEDUP_REMOVED lines=17> */
[----:B------:R-:W0:Y:S01]  /*100a0*/  LDCU UR5, c[0x0][0x388] ;  /* 0x00007100ff0577ac */ /* 0x000e220008000800 */
[----:B-1----:R-:W-:Y:S01]  /*100b0*/  UISETP.NE.AND UP1, UPT, UR4, URZ, UPT ;  /* 0x000000ff0400728c */ /* 0x002fe2000bf25270 */
[----:B--2---:R-:W-:Y:S01]  /*100c0*/  IMAD.U32 R2, RZ, RZ, UR10 ;  /* 0x0000000aff027e24 */ /* 0x004fe2000f8e00ff */
[----:B------:R-:W-:Y:S01]  /*100d0*/  MOV R9, UR11 ;  /* 0x0000000b00097c02 */ /* 0x000fe20008000f00 */
[----:B0-----:R-:W-:-:S06]  /*100e0*/  IMAD.U32 R7, RZ, RZ, UR5 ;  /* 0x00000005ff077e24 */ /* 0x001fcc000f8e00ff */
        /* <DEDUP_REMOVED lines=12> */
.L_x_2909:
[----:B------:R-:W-:-:S04]  /*101b0*/  IMAD.IADD R15, R17, 0x1, R6 ;  /* 0x00000001110f7824 */ /* 0x000fc800078e0206 */
[----:B--2---:R-:W-:-:S05]  /*101c0*/  IMAD.WIDE.U32 R14, R15, 0x10, R10 ;  /* 0x000000100f0e7825 */ /* 0x004fca00078e000a */
[----:B------:R-:W2:Y:S04]  /*101d0*/  LDG.E R8, desc[UR36][R14.64] ;  /* 0x000000240e087981 */ /* 0x000ea8000c1e1900 */
[----:B------:R-:W3:Y:S01]  /*101e0*/  LDG.E.64 R12, desc[UR36][R14.64+0x8] ;  /* 0x000008240e0c7981 */ /* 0x000ee2000c1e1b00 */
[----:B------:R-:W-:Y:S02]  /*101f0*/  IADD3 R6, PT, PT, R19, R6, RZ ;  /* 0x0000000613067210 */ /* 0x000fe40007ffe0ff */
[CC--:B--2---:R-:W-:Y:S02]  /*10200*/  ISETP.NE.AND P2, PT, R7.reuse, R8.reuse, PT ;  /* 0x000000080700720c */ /* 0x0c4fe40003f45270 */
[----:B------:R-:W-:Y:S02]  /*10210*/  ISETP.GT.AND P3, PT, R7, R8, PT ;  /* 0x000000080700720c */ /* 0x000fe40003f64270 */
[----:B---3--:R-:W-:-:S02]  /*10220*/  ISETP.GE.U32.AND P1, PT, R2, R12, PT ;  /* 0x0000000c0200720c */ /* 0x008fc40003f26070 */
[----:B------:R-:W-:Y:S02]  /*10230*/  SEL R16, RZ, 0xffffffff, P3 ;  /* 0xffffffffff107807 */ /* 0x000fe40001800000 */
[----:B------:R-:W-:-:S05]  /*10240*/  ISETP.GE.AND.EX P1, PT, R9, R13, PT, P1 ;  /* 0x0000000d0900720c */ /* 0x000fca0003f26310 */
        /* <DEDUP_REMOVED lines=9> */
.L_x_2908:
[----:B------:R-:W-:Y:S05]  /*102e0*/  BRA `(.L_x_2907) ;  /* 0x0000000000707947 */ /* 0x000fea0003800000 */
.L_x_2906:
[----:B------:R-:W0:Y:S02]  /*102f0*/  LDCU UR5, c[0x0][0x3ac] ;  /* 0x00007580ff0577ac */ /* 0x000e240008000800 */
[----:B0-----:R-:W-:-:S13]  /*10300*/  ISETP.GE.U32.AND P1, PT, R0, UR5, PT ;  /* 0x0000000500007c0c */ /* 0x001fda000bf26070 */
[----:B------:R-:W-:Y:S05]  /*10310*/  @P1 BRA `(.L_x_2907) ;  /* 0x0000000000641947 */ /* 0x000fea0003800000 */
[----:B------:R-:W0:Y:S01]  /*10320*/  LDCU UR4, c[0x0][0x374] ;  /* 0x00006e80ff0477ac */ /* 0x000e220008000800 */
[----:B------:R-:W1:Y:S01]  /*10330*/  LDC R19, c[0x0][0x360] ;  /* 0x0000d800ff137b82 */ /* 0x000e620000000800 */
[----:B------:R-:W-:-:S07]  /*10340*/  IMAD.MOV.U32 R17, RZ, RZ, R0 ;  /* 0x000000ffff117224 */ /* 0x000fce00078e0000 */
[----:B------:R-:W2:Y:S08]  /*10350*/  LDC.64 R10, c[0x0][0x788] ;  /* 0x0001e200ff0a7b82 */ /* 0x000eb00000000a00 */
[----:B------:R-:W3:Y:S01]  /*10360*/  LDC R20, c[0x0][0x364] ;  /* 0x0000d900ff147b82 */ /* 0x000ee20000000800 */
[----:B0-----:R-:W-:-:S07]  /*10370*/  IMAD R8, R8, UR4, RZ ;  /* 0x0000000408087c24 */ /* 0x001fce000f8e02ff */
.L_x_2910:
[----:B------:R-:W-:-:S04]  /*10380*/  IMAD.IADD R6, R8, 0x1, R17 ;  /* 0x0000000108067824 */ /* 0x000fc800078e0211 */
[----:B-1----:R-:W-:-:S04]  /*10390*/  IMAD R15, R6, R19, R3 ;  /* 0x00000013060f7224 */ /* 0x002fc800078e0203 */
[----:B--2---:R-:W-:-:S05]  /*103a0*/  IMAD.WIDE.U32 R14, R15, 0x10, R10 ;  /* 0x000000100f0e7825 */ /* 0x004fca00078e000a */
[----:B------:R-:W2:Y:S04]  /*103b0*/  LDG.E R6, desc[UR36][R14.64] ;  /* 0x000000240e067981 */ /* 0x000ea8000c1e1900 */
[----:B------:R-:W4:Y:S01]  /*103c0*/  LDG.E.64 R12, desc[UR36][R14.64+0x8] ;  /* 0x000008240e0c7981 */ /* 0x000f22000c1e1b00 */
[----:B---3--:R-:W-:Y:S02]  /*103d0*/  IADD3 R17, PT, PT, R20, R17, RZ ;  /* 0x0000001114117210 */ /* 0x008fe40007ffe0ff */
[CC--:B--2---:R-:W-:Y:S02]  /*103e0*/  ISETP.NE.AND P2, PT, R7.reuse, R6.reuse, PT ;  /* 0x000000060700720c */ /* 0x0c4fe40003f45270 */
[----:B------:R-:W-:Y:S02]  /*103f0*/  ISETP.GT.AND P3, PT, R7, R6, PT ;  /* 0x000000060700720c */ /* 0x000fe40003f64270 */
[----:B----4-:R-:W-:-:S02]  /*10400*/  ISETP.GE.U32.AND P1, PT, R2, R12, PT ;  /* 0x0000000c0200720c */ /* 0x010fc40003f26070 */
        /* <DEDUP_REMOVED lines=10> */
.L_x_2907:
[----:B------:R-:W-:Y:S05]  /*104b0*/  BSYNC.RECONVERGENT B0 ;  /* 0x0000000000007941 */ /* 0x000fea0003800200 */
.L_x_2905:
        /* <DEDUP_REMOVED lines=9> */
[----:B------:R0:W-:Y:S01]  /*10550*/  STS [R6], R7 ;  /* 0x0000000706007388 */ /* 0x0001e20000000800 */
[----:B------:R-:W-:Y:S05]  /*10560*/  BRA.U !UP1, `(.L_x_2911) ;  /* 0x0000000109787547 */ /* 0x000fea000b800000 */
[----:B------:R-:W-:-:S05]  /*10570*/  UMOV UR4, UR6 ;  /* 0x0000000600047c82 */ /* 0x000fca0008000000 */
.L_x_2914:
        /* <DEDUP_REMOVED lines=8> */
[----:B------:R-:W-:-:S05]  /*10600*/  LEA R8, R8, UR8, 0x4 ;  /* 0x0000000808087c11 */ /* 0x000fca000f8e20ff */
[----:B------:R-:W0:Y:S04]  /*10610*/  LDS R12, [R8] ;  /* 0x00000000080c7984 */ /* 0x000e280000000800 */
[----:B------:R-:W1:Y:S01]  /*10620*/  LDS.64 R10, [R8+0x8] ;  /* 0x00000800080a7984 */ /* 0x000e620000000a00 */
[CC--:B0-----:R-:W-:Y:S02]  /*10630*/  ISETP.NE.AND P2, PT, R7.reuse, R12.reuse, PT ;  /* 0x0000000c0700720c */ /* 0x0c1fe40003f45270 */
[----:B------:R-:W-:Y:S02]  /*10640*/  ISETP.GT.AND P3, PT, R7, R12, PT ;  /* 0x0000000c0700720c */ /* 0x000fe40003f64270 */
[----:B-1----:R-:W-:Y:S02]  /*10650*/  ISETP.GE.U32.AND P1, PT, R2, R10, PT ;  /* 0x0000000a0200720c */ /* 0x002fe40003f26070 */
[----:B------:R-:W-:-:S02]  /*10660*/  SEL R13, RZ, 0xffffffff, P3 ;  /* 0xffffffffff0d7807 */ /* 0x000fc40001800000 */
[----:B------:R-:W-:-:S05]  /*10670*/  ISETP.GE.AND.EX P1, PT, R9, R11, PT, P1 ;  /* 0x0000000b0900720c */ /* 0x000fca0003f26310 */
[----:B------:R-:W-:-:S04]  /*10680*/  @!P2 SEL R13, RZ, 0xffffffff, !P1 ;  /* 0xffffffffff0da807 */ /* 0x000fc80004800000 */
[----:B------:R-:W-:-:S04]  /*10690*/  LOP3.LUT R13, R13, 0x1, RZ, 0xc0, !PT ;  /* 0x000000010d0d7812 */ /* 0x000fc800078ec0ff */
[----:B------:R-:W-:-:S04]  /*106a0*/  ISETP.NE.U32.AND P1, PT, R13, 0x1, PT ;  /* 0x000000010d00780c */ /* 0x000fc80003f25070 */
[----:B------:R-:W-:Y:S02]  /*106b0*/  SEL R2, R10, R2, !P1 ;  /* 0x000000020a027207 */ /* 0x000fe40004800000 */
[----:B------:R-:W-:Y:S02]  /*106c0*/  SEL R7, R12, R7, !P1 ;  /* 0x000000070c077207 */ /* 0x000fe40004800000 */
[----:B------:R-:W-:Y:S02]  /*106d0*/  SEL R9, R11, R9, !P1 ;  /* 0x000000090b097207 */ /* 0x000fe40004800000 */
[----:B------:R-:W-:Y:S01]  /*106e0*/  MOV R8, R2 ;  /* 0x0000000200087202 */ /* 0x000fe20000000f00 */
[----:B------:R0:W-:Y:S04]  /*106f0*/  STS [R6], R7 ;  /* 0x0000000706007388 */ /* 0x0001e80000000800 */
[----:B------:R0:W-:Y:S02]  /*10700*/  STS.64 [R6+0x8], R8 ;  /* 0x0000080806007388 */ /* 0x0001e40000000a00 */
.L_x_2913:
[----:B------:R-:W-:Y:S05]  /*10710*/  BSYNC.RECONVERGENT B0 ;  /* 0x0000000000007941 */ /* 0x000fea0003800200 */
.L_x_2912:
[----:B------:R-:W-:-:S03]  /*10720*/  UISETP.GT.U32.AND UP1, UPT, UR4, 0x3, UPT ;  /* 0x000000030400788c */ /* 0x000fc6000bf24070 */
[----:B------:R-:W-:-:S06]  /*10730*/  UMOV UR4, UR7 ;  /* 0x0000000700047c82 */ /* 0x000fcc0008000000 */
[----:B------:R-:W-:Y:S05]  /*10740*/  BRA.U UP1, `(.L_x_2914) ;  /* 0xfffffffd018c7547 */ /* 0x000fea000b83ffff */
.L_x_2911:
[----:B------:R-:W1:Y:S02]  /*10750*/  LDCU UR4, c[0x0][0x3b0] ;  /* 0x00007600ff0477ac */ /* 0x000e640008000800 */
[----:B-1----:R-:W-:-:S09]  /*10760*/  UISETP.NE.AND UP1, UPT, UR4, URZ, UPT ;  /* 0x000000ff0400728c */ /* 0x002fd2000bf25270 */
[----:B------:R-:W-:Y:S05]  /*10770*/  BRA.U !UP1, `(.L_x_2915) ;  /* 0x0000000109ec7547 */ /* 0x000fea000b800000 */
[----:B------:R-:W-:Y:S02]  /*10780*/  UISETP.GE.U32.AND UP1, UPT, UR5, 0x21, UPT ;  /* 0x000000210500788c */ /* 0x000fe4000bf26070 */
[----:B------:R-:W-:-:S07]  /*10790*/  UMOV UR4, UR5 ;  /* 0x0000000500047c82 */ /* 0x000fce0008000000 */
[----:B------:R-:W-:Y:S05]  /*107a0*/  BRA.U !UP1, `(.L_x_2916) ;  /* 0x00000001098c7547 */ /* 0x000fea000b800000 */
[----:B0-----:R-:W-:Y:S01]  /*107b0*/  IMAD.MOV.U32 R8, RZ, RZ, R2 ;  /* 0x000000ffff087224 */ /* 0x001fe200078e0002 */
[----:B------:R1:W-:Y:S01]  /*107c0*/  STS [R6], R7 ;  /* 0x0000000706007388 */ /* 0x0003e20000000800 */
[----:B------:R-:W-:Y:S01]  /*107d0*/  UISETP.GE.U32.AND UP1, UPT, UR5, 0x40, UPT ;  /* 0x000000400500788c */ /* 0x000fe2000bf26070 */
[----:B------:R-:W-:Y:S02]  /*107e0*/  UMOV UR4, 0x20 ;  /* 0x0000002000047882 */ /* 0x000fe40000000000 */
[----:B------:R1:W-:Y:S06]  /*107f0*/  STS.64 [R6+0x8], R8 ;  /* 0x0000080806007388 */ /* 0x0003ec0000000a00 */
[----:B------:R-:W-:Y:S05]  /*10800*/  BRA.U !UP1, `(.L_x_2916) ;  /* 0x0000000109747547 */ /* 0x000fea000b800000 */
[----:B------:R-:W-:-:S07]  /*10810*/  IMAD.U32 R0, RZ, RZ, UR5 ;  /* 0x00000005ff007e24 */ /* 0x000fce000f8e00ff */
.L_x_2919:
[----:B------:R-:W-:Y:S01]  /*10820*/  SHF.R.U32.HI R14, RZ, 0x1, R0 ;  /* 0x00000001ff0e7819 */ /* 0x000fe20000011600 */
[----:B------:R-:W-:Y:S01]  /*10830*/  BAR.SYNC.DEFER_BLOCKING 0x0 ;  /* 0x0000000000007b1d */ /* 0x000fe20000010000 */
[----:B------:R-:W-:Y:S02]  /*10840*/  ISETP.GT.U32.AND P2, PT, R0, 0x7f, PT ;  /* 0x0000007f0000780c */ /* 0x000fe40003f44070 */
[----:B01----:R-:W-:-:S03]  /*10850*/  IADD3 R8, PT, PT, R14, R3, RZ ;  /* 0x000000030e087210 */ /* 0x003fc60007ffe0ff */
[----:B------:R-:W-:Y:S01]  /*10860*/  BSSY.RECONVERGENT B0, `(.L_x_2917) ;  /* 0x0000015000007945 */ /* 0x000fe20003800200 */
[----:B------:R-:W-:-:S04]  /*10870*/  ISETP.GE.U32.AND P1, PT, R8, UR5, PT ;  /* 0x0000000508007c0c */ /* 0x000fc8000bf26070 */
[----:B------:R-:W-:-:S13]  /*10880*/  ISETP.GE.U32.OR P1, PT, R3, R14, P1 ;  /* 0x0000000e0300720c */ /* 0x000fda0000f26470 */
[----:B------:R-:W-:Y:S05]  /*10890*/  @P1 BRA `(.L_x_2918) ;  /* 0x0000000000441947 */ /* 0x000fea0003800000 */
[----:B------:R-:W-:-:S05]  /*108a0*/  IMAD R0, R14, 0x10, R6 ;  /* 0x000000100e007824 */ /* 0x000fca00078e0206 */
        /* <DEDUP_REMOVED lines=16> */
.L_x_2918:
[----:B------:R-:W-:Y:S05]  /*109b0*/  BSYNC.RECONVERGENT B0 ;  /* 0x0000000000007941 */ /* 0x000fea0003800200 */
.L_x_2917:
[----:B------:R-:W-:Y:S01]  /*109c0*/  MOV R0, R14 ;  /* 0x0000000e00007202 */ /* 0x000fe20000000f00 */
[----:B------:R-:W-:Y:S06]  /*109d0*/  @P2 BRA `(.L_x_2919) ;  /* 0xfffffffc00902947 */ /* 0x000fec000383ffff */
.L_x_2916:
[----:B------:R-:W-:Y:S01]  /*109e0*/  BAR.SYNC.DEFER_BLOCKING 0x0 ;  /* 0x0000000000007b1d */ /* 0x000fe20000010000 */
[----:B------:R-:W-:-:S09]  /*109f0*/  UISETP.GE.U32.AND UP1, UPT, UR4, 0x2, UPT ;  /* 0x000000020400788c */ /* 0x000fd2000bf26070 */
[----:B------:R-:W-:Y:S05]  /*10a00*/  BRA.U !UP1, `(.L_x_2915) ;  /* 0x0000000109487547 */ /* 0x000fea000b800000 */
[----:B------:R-:W-:-:S07]  /*10a10*/  IMAD.MOV.U32 R0, RZ, RZ, 0x1 ;  /* 0x00000001ff007424 */ /* 0x000fce00078e00ff */
.L_x_2920:
[----:B01----:R-:W0:Y:S04]  /*10a20*/  SHFL.DOWN PT, R6, R7, R0, 0x1f ;  /* 0x08001f0007067589 */ /* 0x003e2800000e0000 */
[----:B------:R-:W1:Y:S04]  /*10a30*/  SHFL.DOWN PT, R3, R2, R0, 0x1f ;  /* 0x08001f0002037589 */ /* 0x000e6800000e0000 */
[----:B------:R2:W3:Y:S02]  /*10a40*/  SHFL.DOWN PT, R8, R9, R0, 0x1f ;  /* 0x08001f0009087589 */ /* 0x0004e400000e0000 */
[----:B--2---:R-:W-:Y:S01]  /*10a50*/  IMAD.SHL.U32 R0, R0, 0x2, RZ ;  /* 0x0000000200007824 */ /* 0x004fe200078e00ff */
[----:B0-----:R-:W-:-:S02]  /*10a60*/  ISETP.NE.AND P2, PT, R7, R6, PT ;  /* 0x000000060700720c */ /* 0x001fc40003f45270 */
[----:B------:R-:W-:Y:S02]  /*10a70*/  ISETP.GT.AND P3, PT, R7, R6, PT ;  /* 0x000000060700720c */ /* 0x000fe40003f64270 */
[----:B-1----:R-:W-:-:S04]  /*10a80*/  ISETP.GE.U32.AND P1, PT, R2, R3, PT ;  /* 0x000000030200720c */ /* 0x002fc80003f26070 */
[----:B---3--:R-:W-:-:S04]  /*10a90*/  ISETP.GE.AND.EX P1, PT, R9, R8, PT, P1 ;  /* 0x000000080900720c */ /* 0x008fc80003f26310 */
        /* <DEDUP_REMOVED lines=9> */
.L_x_2915:
        /* <DEDUP_REMOVED lines=18> */
[----:B--2---:R-:W-:Y:S01]  /*10c50*/  MOV R4, UR4 ;  /* 0x0000000400047c02 */ /* 0x004fe20008000f00 */
[----:B------:R-:W-:-:S02]  /*10c60*/  IMAD.U32 R5, RZ, RZ, UR5 ;  /* 0x00000005ff057e24 */ /* 0x000fc4000f8e00ff */
[----:B---3--:R-:W-:Y:S01]  /*10c70*/  IMAD.U32 R6, RZ, RZ, UR6 ;  /* 0x00000006ff067e24 */ /* 0x008fe2000f8e00ff */
[----:B------:R-:W-:Y:S01]  /*10c80*/  MOV R7, UR7 ;  /* 0x0000000700077c02 */ /* 0x000fe20008000f00 */
[----:B----4-:R-:W-:Y:S02]  /*10c90*/  IMAD.U32 R10, RZ, RZ, UR8 ;  /* 0x00000008ff0a7e24 */ /* 0x010fe4000f8e00ff */
[----:B0-----:R-:W-:-:S07]  /*10ca0*/  IMAD.U32 R11, RZ, RZ, UR9 ;  /* 0x00000009ff0b7e24 */ /* 0x001fce000f8e00ff */
[----:B------:R-:W-:-:S07]  /*10cb0*/  LEPC R20, `(.L_x_2923) ;  /* 0x000000001014794e */ /* 0x000fce0000000000 */
[----:B-1----:R-:W-:Y:S05]  /*10cc0*/  CALL.ABS.NOINC R2 ;  /* 0x0000000002007343 */ /* 0x002fea0003c00000 */
.L_x_2923:
[----:B------:R-:W-:-:S07]  /*10cd0*/  CS2R R16, SRZ ;  /* 0x0000000000107805 */ /* 0x000fce000001ff00 */
.L_x_2922:
        /* <DEDUP_REMOVED lines=14> */
[----:B--2---:R-:W-:Y:S01]  /*10dc0*/  MOV R4, UR4 ;  /* 0x0000000400047c02 */ /* 0x004fe20008000f00 */
[----:B------:R-:W-:-:S02]  /*10dd0*/  IMAD.U32 R5, RZ, RZ, UR5 ;  /* 0x00000005ff057e24 */ /* 0x000fc4000f8e00ff */
[----:B0-----:R-:W-:Y:S01]  /*10de0*/  IMAD.U32 R6, RZ, RZ, UR8 ;  /* 0x00000008ff067e24 */ /* 0x001fe2000f8e00ff */
[----:B------:R-:W-:Y:S01]  /*10df0*/  MOV R7, UR9 ;  /* 0x0000000900077c02 */ /* 0x000fe20008000f00 */
[----:B---3--:R-:W-:Y:S02]  /*10e00*/  IMAD.U32 R10, RZ, RZ, UR6 ;  /* 0x00000006ff0a7e24 */ /* 0x008fe4000f8e00ff */
[----:B------:R-:W-:-:S07]  /*10e10*/  IMAD.U32 R11, RZ, RZ, UR7 ;  /* 0x00000007ff0b7e24 */ /* 0x000fce000f8e00ff */
[----:B------:R-:W-:-:S07]  /*10e20*/  LEPC R20, `(.L_x_2925) ;  /* 0x000000001014794e */ /* 0x000fce0000000000 */
[----:B-1----:R-:W-:Y:S05]  /*10e30*/  CALL.ABS.NOINC R2 ;  /* 0x0000000002007343 */ /* 0x002fea0003c00000 */
.L_x_2925:
[----:B------:R-:W2:Y:S02]  /*10e40*/  LDCU.64 UR4, c[0x0][0x770] ;  /* 0x0000ee00ff0477ac */ /* 0x000ea40008000a00 */
[----:B--2---:R-:W-:-:S04]  /*10e50*/  IADD3 R18, P0, PT, R18, UR4, RZ ;  /* 0x0000000412127c10 */ /* 0x004fc8000ff1e0ff */
[----:B------:R-:W-:-:S05]  /*10e60*/  IADD3.X R19, PT, PT, RZ, UR5, RZ, P0, !PT ;  /* 0x00000005ff137c10 */ /* 0x000fca00087fe4ff */
[----:B------:R-:W-:Y:S01]  /*10e70*/  STG.E.64 desc[UR36][R18.64], R16 ;  /* 0x0000001012007986 */ /* 0x000fe2000c101b24 */
[----:B------:R-:W-:Y:S05]  /*10e80*/  EXIT ;  /* 0x000000000000794d */ /* 0x000fea0003800000 */
.L_x_2924:
[----:B------:R-:W-:Y:S01]  /*10e90*/  MOV R0, 0x0 ;  /* 0x0000000000007802 */ /* 0x000fe20000000f00 */
[----:B------:R-:W2:Y:S01]  /*10ea0*/  LDCU.64 UR6, c[0x4][0x3c8] ;  /* 0x01007900ff0677ac */ /* 0x000ea20008000a00 */
[----:B------:R-:W-:Y:S02]  /*10eb0*/  HFMA2 R13, -RZ, RZ, 0, 0 ;  /* 0x00000000ff0d7431 */ /* 0x000fe400000001ff */
[----:B01----:R-:W-:Y:S01]  /*10ec0*/  IMAD.MOV.U32 R8, RZ, RZ, 0x2e9 ;  /* 0x000002e9ff087424 */ /* 0x003fe200078e00ff */
[----:B------:R0:W1:Y:S01]  /*10ed0*/  LDC.64 R2, c[0x4][R0] ;  /* 0x0100000000027b82 */ /* 0x0000620000000a00 */
[----:B------:R-:W3:Y:S01]  /*10ee0*/  LDCU.64 UR8, c[0x4][0x3c0] ;  /* 0x01007800ff0877ac */ /* 0x000ee20008000a00 */
[----:B------:R-:W-:Y:S01]  /*10ef0*/  IMAD.MOV.U32 R12, RZ, RZ, 0x1 ;  /* 0x00000001ff0c7424 */ /* 0x000fe200078e00ff */
[----:B------:R-:W4:Y:S01]  /*10f00*/  LDCU.64 UR4, c[0x4][0x168] ;  /* 0x01002d00ff0477ac */ /* 0x000f220008000a00 */
[----:B--2---:R-:W-:Y:S02]  /*10f10*/  IMAD.U32 R4, RZ, RZ, UR6 ;  /* 0x00000006ff047e24 */ /* 0x004fe4000f8e00ff */
[----:B------:R-:W-:Y:S01]  /*10f20*/  IMAD.U32 R5, RZ, RZ, UR7 ;  /* 0x00000007ff057e24 */ /* 0x000fe2000f8e00ff */
[----:B---3--:R-:W-:Y:S01]  /*10f30*/  MOV R6, UR8 ;  /* 0x0000000800067c02 */ /* 0x008fe20008000f00 */
[----:B------:R-:W-:-:S02]  /*10f40*/  IMAD.U32 R7, RZ, RZ, UR9 ;  /* 0x00000009ff077e24 */ /* 0x000fc4000f8e00ff */
[----:B----4-:R-:W-:Y:S01]  /*10f50*/  IMAD.U32 R10, RZ, RZ, UR4 ;  /* 0x00000004ff0a7e24 */ /* 0x010fe2000f8e00ff */
[----:B0-----:R-:W-:-:S07]  /*10f60*/  MOV R11, UR5 ;  /* 0x00000005000b7c02 */ /* 0x001fce0008000f00 */
[----:B------:R-:W-:-:S07]  /*10f70*/  LEPC R20, `(.L_x_2926) ;  /* 0x000000001014794e */ /* 0x000fce0000000000 */
[----:B-1----:R-:W-:Y:S05]  /*10f80*/  CALL.ABS.NOINC R2 ;  /* 0x0000000002007343 */ /* 0x002fea0003c00000 */
.L_x_2926:
[----:B------:R-:W-:Y:S05]  /*10f90*/  EXIT ;  /* 0x000000000000794d */ /* 0x000fea0003800000 */
.L_x_2921:
[----:B------:R-:W2:Y:S02]  /*10fa0*/  LDCU.U8 UR4, c[0x0][0x7a1] ;  /* 0x0000f420ff0477ac */ /* 0x000ea40008000000 */
[----:B--2---:R-:W-:Y:S01]  /*10fb0*/  UISETP.NE.AND UP0, UPT, UR4, URZ, UPT ;  /* 0x000000ff0400728c */ /* 0x004fe2000bf05270 */
[----:B------:R-:W-:Y:S10]  /*10fc0*/  BRA.U !UP1, `(.L_x_2927) ;  /* 0x0000000109347547 */ /* 0x000ff4000b800000 */
[----:B------:R-:W2:Y:S04]  /*10fd0*/  LDG.E R0, desc[UR36][R4.64] ;  /* 0x0000002404007981 */ /* 0x000ea8000c1e1900 */
[----:B------:R-:W3:Y:S01]  /*10fe0*/  LDG.E.64 R2, desc[UR36][R4.64+0x8] ;  /* 0x0000082404027981 */ /* 0x000ee2000c1e1b00 */
[CC--:B--2---:R-:W-:Y:S02]  /*10ff0*/  ISETP.NE.AND P1, PT, R0.reuse, R7.reuse, PT ;  /* 0x000000070000720c */ /* 0x0c4fe40003f25270 */
[----:B------:R-:W-:Y:S02]  /*11000*/  ISETP.GT.AND P2, PT, R0, R7, PT ;  /* 0x000000070000720c */ /* 0x000fe40003f44270 */
[----:B---3--:R-:W-:Y:S02]  /*11010*/  ISETP.GE.U32.AND P0, PT, R2, R16, PT ;  /* 0x000000100200720c */ /* 0x008fe40003f06070 */
[----:B01----:R-:W-:-:S02]  /*11020*/  SEL R6, RZ, 0xffffffff, P2 ;  /* 0xffffffffff067807 */ /* 0x003fc40001000000 */
[----:B------:R-:W-:-:S05]  /*11030*/  ISETP.GE.AND.EX P0, PT, R3, R17, PT, P0 ;  /* 0x000000110300720c */ /* 0x000fca0003f06300 */
[----:B------:R-:W-:-:S04]  /*11040*/  @!P1 SEL R6, RZ, 0xffffffff, !P0 ;  /* 0xffffffffff069807 */ /* 0x000fc80004000000 */
[----:B------:R-:W-:-:S04]  /*11050*/  LOP3.LUT R6, R6, 0x1, RZ, 0xc0, !PT ;  /* 0x0000000106067812 */ /* 0x000fc800078ec0ff */
[----:B------:R-:W-:-:S04]  /*11060*/  ISETP.NE.U32.AND P0, PT, R6, 0x1, PT ;  /* 0x000000010600780c */ /* 0x000fc80003f05070 */
[----:B------:R-:W-:Y:S02]  /*11070*/  SEL R16, R16, R2, !P0 ;  /* 0x0000000210107207 */ /* 0x000fe40004000000 */
[----:B------:R-:W-:Y:S02]  /*11080*/  SEL R17, R17, R3, !P0 ;  /* 0x0000000311117207 */ /* 0x000fe40004000000 */
[----:B------:R-:W-:-:S07]  /*11090*/  SEL R7, R7, R0, !P0 ;  /* 0x0000000007077207 */ /* 0x000fce0004000000 */
.L_x_2927:
[----:B------:R-:W-:Y:S05]  /*110a0*/  BRA.U !UP0, `(.L_x_2928) ;  /* 0x0000000108607547 */ /* 0x000fea000b800000 */
[----:B------:R-:W2:Y:S02]  /*110b0*/  LDCU UR4, c[0x0][0x7a4] ;  /* 0x0000f480ff0477ac */ /* 0x000ea40008000800 */
[----:B--2---:R-:W-:-:S09]  /*110c0*/  UISETP.NE.AND UP0, UPT, UR4, 0x1, UPT ;  /* 0x000000010400788c */ /* 0x004fd2000bf05270 */
[----:B------:R-:W-:Y:S05]  /*110d0*/  BRA.U !UP0, `(.L_x_2929) ;  /* 0x0000000108407547 */ /* 0x000fea000b800000 */
[----:B------:R-:W-:Y:S01]  /*110e0*/  MOV R2, 0x0 ;  /* 0x0000000000027802 */ /* 0x000fe20000000f00 */
[----:B------:R-:W2:Y:S01]  /*110f0*/  LDCU.64 UR4, c[0x4][0x3d8] ;  /* 0x01007b00ff0477ac */ /* 0x000ea20008000a00 */
[----:B------:R-:W-:Y:S02]  /*11100*/  HFMA2 R13, -RZ, RZ, 0, 0 ;  /* 0x00000000ff0d7431 */ /* 0x000fe400000001ff */
[----:B01----:R-:W-:Y:S01]  /*11110*/  IMAD.MOV.U32 R8, RZ, RZ, 0x2ef ;  /* 0x000002efff087424 */ /* 0x003fe200078e00ff */
[----:B------:R-:W0:Y:S01]  /*11120*/  LDCU.64 UR6, c[0x4][0x3c0] ;  /* 0x01007800ff0677ac */ /* 0x000e220008000a00 */
[----:B------:R-:W1:Y:S01]  /*11130*/  LDC.64 R2, c[0x4][R2] ;  /* 0x0100000002027b82 */ /* 0x000e620000000a00 */
[----:B------:R-:W-:Y:S01]  /*11140*/  IMAD.MOV.U32 R12, RZ, RZ, 0x1 ;  /* 0x00000001ff0c7424 */ /* 0x000fe200078e00ff */
[----:B------:R-:W3:Y:S01]  /*11150*/  LDCU.64 UR8, c[0x4][0x160] ;  /* 0x01002c00ff0877ac */ /* 0x000ee20008000a00 */
[----:B--2---:R-:W-:Y:S02]  /*11160*/  IMAD.U32 R4, RZ, RZ, UR4 ;  /* 0x00000004ff047e24 */ /* 0x004fe4000f8e00ff */
[----:B------:R-:W-:Y:S01]  /*11170*/  IMAD.U32 R5, RZ, RZ, UR5 ;  /* 0x00000005ff057e24 */ /* 0x000fe2000f8e00ff */
[----:B0-----:R-:W-:Y:S01]  /*11180*/  MOV R6, UR6 ;  /* 0x0000000600067c02 */ /* 0x001fe20008000f00 */
[----:B------:R-:W-:-:S02]  /*11190*/  IMAD.U32 R7, RZ, RZ, UR7 ;  /* 0x00000007ff077e24 */ /* 0x000fc4000f8e00ff */
[----:B---3--:R-:W-:Y:S01]  /*111a0*/  IMAD.U32 R10, RZ, RZ, UR8 ;  /* 0x00000008ff0a7e24 */ /* 0x008fe2000f8e00ff */
[----:B------:R-:W-:-:S07]  /*111b0*/  MOV R11, UR9 ;  /* 0x00000009000b7c02 */ /* 0x000fce0008000f00 */
[----:B------:R-:W-:-:S07]  /*111c0*/  LEPC R20, `(.L_x_2929) ;  /* 0x000000001014794e */ /* 0x000fce0000000000 */
[----:B-1----:R-:W-:Y:S05]  /*111d0*/  CALL.ABS.NOINC R2 ;  /* 0x0000000002007343 */ /* 0x002fea0003c00000 */
.L_x_2929:
[----:B------:R-:W2:Y:S02]  /*111e0*/  LDCU.64 UR4, c[0x0][0x770] ;  /* 0x0000ee00ff0477ac */ /* 0x000ea40008000a00 */
[----:B--2---:R-:W-:-:S05]  /*111f0*/  IADD3 R18, P0, PT, R18, UR4, RZ ;  /* 0x0000000412127c10 */ /* 0x004fca000ff1e0ff */
[----:B------:R-:W-:-:S05]  /*11200*/  IMAD.X R19, RZ, RZ, UR5, P0 ;  /* 0x00000005ff137e24 */ /* 0x000fca00080e06ff */
[----:B------:R-:W-:Y:S01]  /*11210*/  STG.E.64 desc[UR36][R18.64], R16 ;  /* 0x0000001012007986 */ /* 0x000fe2000c101b24 */
[----:B------:R-:W-:Y:S05]  /*11220*/  EXIT ;  /* 0x000000000000794d */ /* 0x000fea0003800000 */
.L_x_2928:
[----:B------:R-:W-:Y:S04]  /*11230*/  STG.E.64 desc[UR36][R4.64+0x8], R16 ;  /* 0x0000081004007986 */ /* 0x000fe8000c101b24 */
[----:B------:R-:W-:Y:S01]  /*11240*/  STG.E desc[UR36][R4.64], R7 ;  /* 0x0000000704007986 */ /* 0x000fe2000c101924 */
[----:B------:R-:W-:Y:S05]  /*11250*/  EXIT ;  /* 0x000000000000794d */ /* 0x000fea0003800000 */
.L_x_2899:
[----:B------:R-:W0:Y:S02]  /*11260*/  LDCU UR4, c[0x0][0x3a0] ;  /* 0x00007400ff0477ac */ /* 0x000e240008000800 */
[----:B0-----:R-:W-:-:S13]  /*11270*/  ISETP.GE.AND P0, PT, R29, UR4, PT ;  /* 0x000000041d007c0c */ /* 0x001fda000bf06270 */
        /* <DEDUP_REMOVED lines=20> */
[----:B------:R-:W-:Y:S02]  /*113c0*/  HFMA2 R12, -RZ, RZ, 0, 5.9604644775390625e-08 ;  /* 0x00000001ff0c7431 */ /* 0x000fe400000001ff */
[----:B-1--4-:R-:W-:Y:S01]  /*113d0*/  IMAD.MOV.U32 R8, RZ, RZ, 0x2dd ;  /* 0x000002ddff087424 */ /* 0x012fe200078e00ff */
        /* <DEDUP_REMOVED lines=12> */
.L_x_2932:
[----:B------:R-:W-:-:S07]  /*114a0*/  CS2R R16, SRZ ;  /* 0x0000000000107805 */ /* 0x000fce000001ff00 */
.L_x_2931:
        /* <DEDUP_REMOVED lines=9> */
[----:B-1--4-:R-:W-:Y:S01]  /*11540*/  IMAD.MOV.U32 R8, RZ, RZ, 0x2ef ;  /* 0x000002efff087424 */ /* 0x012fe200078e00ff */
        /* <DEDUP_REMOVED lines=12> */
.L_x_2934:
[----:B------:R-:W0:Y:S02]  /*11610*/  LDCU.64 UR4, c[0x0][0x770] ;  /* 0x0000ee00ff0477ac */ /* 0x000e240008000a00 */
[----:B0-----:R-:W-:-:S05]  /*11620*/  IADD3 R18, P0, PT, R18, UR4, RZ ;  /* 0x0000000412127c10 */ /* 0x001fca000ff1e0ff */
[----:B------:R-:W-:-:S05]  /*11630*/  IMAD.X R19, RZ, RZ, UR5, P0 ;  /* 0x00000005ff137e24 */ /* 0x000fca00080e06ff */
[----:B------:R-:W-:Y:S01]  /*11640*/  STG.E.64 desc[UR36][R18.64], R16 ;  /* 0x0000001012007986 */ /* 0x000fe2000c101b24 */
[----:B------:R-:W-:Y:S05]  /*11650*/  EXIT ;  /* 0x000000000000794d */ /* 0x000fea0003800000 */
.L_x_2933:
[----:B------:R-:W-:Y:S01]  /*11660*/  MOV R0, 0x0 ;  /* 0x0000000000007802 */ /* 0x000fe20000000f00 */
[----:B------:R-:W0:Y:S01]  /*11670*/  LDCU.64 UR4, c[0x4][0x3c8] ;  /* 0x01007900ff0477ac */ /* 0x000e220008000a00 */
[----:B-1--4-:R-:W-:Y:S02]  /*11680*/  HFMA2 R8, -RZ, RZ, 0, 4.4405460357666015625e-05 ;  /* 0x000002e9ff087431 */ /* 0x012fe400000001ff */
        /* <DEDUP_REMOVED lines=13> */
.L_x_2935:
[----:B------:R-:W-:Y:S05]  /*11760*/  EXIT ;  /* 0x000000000000794d */ /* 0x000fea0003800000 */
.L_x_2930:
[----:B------:R-:W0:Y:S02]  /*11770*/  LDCU.U8 UR4, c[0x0][0x7a1] ;  /* 0x0000f420ff0477ac */ /* 0x000e240008000000 */
[----:B0-----:R-:W-:Y:S01]  /*11780*/  UISETP.NE.AND UP0, UPT, UR4, URZ, UPT ;  /* 0x000000ff0400728c */ /* 0x001fe2000bf05270 */
[----:B------:R-:W-:Y:S10]  /*11790*/  BRA.U !UP1, `(.L_x_2936) ;  /* 0x0000000109347547 */ /* 0x000ff4000b800000 */
[----:B-1--4-:R-:W2:Y:S04]  /*117a0*/  LDG.E R7, desc[UR36][R4.64] ;  /* 0x0000002404077981 */ /* 0x012ea8000c1e1900 */
[----:B------:R-:W3:Y:S01]  /*117b0*/  LDG.E.64 R2, desc[UR36][R4.64+0x8] ;  /* 0x0000082404027981 */ /* 0x000ee2000c1e1b00 */
[CC--:B--2---:R-:W-:Y:S02]  /*117c0*/  ISETP.NE.AND P1, PT, R7.reuse, R14.reuse, PT ;  /* 0x0000000e0700720c */ /* 0x0c4fe40003f25270 */
[----:B------:R-:W-:Y:S02]  /*117d0*/  ISETP.GT.AND P2, PT, R7, R14, PT ;  /* 0x0000000e0700720c */ /* 0x000fe40003f44270 */
[----:B---3--:R-:W-:Y:S02]  /*117e0*/  ISETP.GE.U32.AND P0, PT, R2, R16, PT ;  /* 0x000000100200720c */ /* 0x008fe40003f06070 */
[----:B------:R-:W-:-:S02]  /*117f0*/  SEL R0, RZ, 0xffffffff, P2 ;  /* 0xffffffffff007807 */ /* 0x000fc40001000000 */
[----:B------:R-:W-:-:S05]  /*11800*/  ISETP.GE.AND.EX P0, PT, R3, R17, PT, P0 ;  /* 0x000000110300720c */ /* 0x000fca0003f06300 */
[----:B------:R-:W-:-:S04]  /*11810*/  @!P1 SEL R0, RZ, 0xffffffff, !P0 ;  /* 0xffffffffff009807 */ /* 0x000fc80004000000 */
[----:B------:R-:W-:-:S04]  /*11820*/  LOP3.LUT R0, R0, 0x1, RZ, 0xc0, !PT ;  /* 0x0000000100007812 */ /* 0x000fc800078ec0ff */
[----:B------:R-:W-:-:S04]  /*11830*/  ISETP.NE.U32.AND P0, PT, R0, 0x1, PT ;  /* 0x000000010000780c */ /* 0x000fc80003f05070 */
[----:B------:R-:W-:Y:S02]  /*11840*/  SEL R16, R16, R2, !P0 ;  /* 0x0000000210107207 */ /* 0x000fe40004000000 */
[----:B------:R-:W-:Y:S02]  /*11850*/  SEL R17, R17, R3, !P0 ;  /* 0x0000000311117207 */ /* 0x000fe40004000000 */
[----:B------:R-:W-:-:S07]  /*11860*/  SEL R14, R14, R7, !P0 ;  /* 0x000000070e0e7207 */ /* 0x000fce0004000000 */
.L_x_2936:
[----:B------:R-:W-:Y:S05]  /*11870*/  BRA.U !UP0, `(.L_x_2937) ;  /* 0x0000000108607547 */ /* 0x000fea000b800000 */
[----:B------:R-:W0:Y:S02]  /*11880*/  LDCU UR4, c[0x0][0x7a4] ;  /* 0x0000f480ff0477ac */ /* 0x000e240008000800 */
[----:B0-----:R-:W-:-:S09]  /*11890*/  UISETP.NE.AND UP0, UPT, UR4, 0x1, UPT ;  /* 0x000000010400788c */ /* 0x001fd2000bf05270 */
[----:B------:R-:W-:Y:S05]  /*118a0*/  BRA.U !UP0, `(.L_x_2938) ;  /* 0x0000000108407547 */ /* 0x000fea000b800000 */
[----:B------:R-:W-:Y:S01]  /*118b0*/  MOV R2, 0x0 ;  /* 0x0000000000027802 */ /* 0x000fe20000000f00 */
[----:B------:R-:W0:Y:S01]  /*118c0*/  LDCU.64 UR4, c[0x4][0x3d8] ;  /* 0x01007b00ff0477ac */ /* 0x000e220008000a00 */
[----:B-1--4-:R-:W-:Y:S02]  /*118d0*/  HFMA2 R8, -RZ, RZ, 0, 4.4763088226318359375e-05 ;  /* 0x000002efff087431 */ /* 0x012fe400000001ff */
        /* <DEDUP_REMOVED lines=13> */
.L_x_2938:
[----:B------:R-:W0:Y:S02]  /*119b0*/  LDCU.64 UR4, c[0x0][0x770] ;  /* 0x0000ee00ff0477ac */ /* 0x000e240008000a00 */
[----:B0-----:R-:W-:-:S04]  /*119c0*/  IADD3 R18, P0, PT, R18, UR4, RZ ;  /* 0x0000000412127c10 */ /* 0x001fc8000ff1e0ff */
[----:B------:R-:W-:-:S05]  /*119d0*/  IADD3.X R19, PT, PT, RZ, UR5, RZ, P0, !PT ;  /* 0x00000005ff137c10 */ /* 0x000fca00087fe4ff */
[----:B------:R-:W-:Y:S01]  /*119e0*/  STG.E.64 desc[UR36][R18.64], R16 ;  /* 0x0000001012007986 */ /* 0x000fe2000c101b24 */
[----:B------:R-:W-:Y:S05]  /*119f0*/  EXIT ;  /* 0x000000000000794d */ /* 0x000fea0003800000 */
.L_x_2937:
[----:B------:R-:W-:Y:S04]  /*11a00*/  STG.E.64 desc[UR36][R4.64+0x8], R16 ;  /* 0x0000081004007986 */ /* 0x000fe8000c101b24 */
[----:B------:R-:W-:Y:S01]  /*11a10*/  STG.E desc[UR36][R4.64], R14 ;  /* 0x0000000e04007986 */ /* 0x000fe2000c101924 */
[----:B------:R-:W-:Y:S05]  /*11a20*/  EXIT ;  /* 0x000000000000794d */ /* 0x000fea0003800000 */
        .weak           $__internal_12_$__cuda_sm20_div_u64
        .type           $__internal_12_$__cuda_sm20_div_u64,@function
        .size           $__internal_12_$__cuda_sm20_div_u64,(.L_x_6064 - $__internal_12_$__cuda_sm20_div_u64)
$__internal_12_$__cuda_sm20_div_u64:
        /* <DEDUP_REMOVED lines=57> */
[----:B------:R-:W-:Y:S01]  /*11dc0*/  ISETP.NE.U32.AND P1, PT, R11, RZ, PT ;  /* 0x000000ff0b00720c */ /* 0x000fe20003f25070 */
[----:B------:R-:W-:Y:S01]  /*11dd0*/  IMAD.X R7, RZ, RZ, R12, P2 ;  /* 0x000000ffff077224 */ /* 0x000fe200010e060c */
[----:B------:R-:W-:Y:S01]  /*11de0*/  SEL R6, R6, R5, P0 ;  /* 0x0000000506067207 */ /* 0x000fe20000000000 */
[----:B------:R-:W-:Y:S01]  /*11df0*/  IMAD.MOV.U32 R5, RZ, RZ, 0x0 ;  /* 0x00000000ff057424 */ /* 0x000fe200078e00ff */
[----:B------:R-:W-:Y:S02]  /*11e00*/  MOV R4, R8 ;  /* 0x0000000800047202 */ /* 0x000fe40000000f00 */
[----:B------:R-:W-:Y:S02]  /*11e10*/  ISETP.NE.AND.EX P1, PT, RZ, RZ, PT, P1 ;  /* 0x000000ffff00720c */ /* 0x000fe40003f25310 */
[----:B------:R-:W-:-:S02]  /*11e20*/  SEL R7, R7, R12, P0 ;  /* 0x0000000c07077207 */ /* 0x000fc40000000000 */
[----:B------:R-:W-:Y:S02]  /*11e30*/  SEL R6, R6, 0xffffffff, P1 ;  /* 0xffffffff06067807 */ /* 0x000fe40000800000 */
[----:B------:R-:W-:Y:S01]  /*11e40*/  SEL R7, R7, 0xffffffff, P1 ;  /* 0xffffffff07077807 */ /* 0x000fe20000800000 */
[----:B------:R-:W-:Y:S06]  /*11e50*/  RET.REL.NODEC R4 `(_ZN2at6native13reduce_kernelILi512ELi1ENS0_8ReduceOpIiNS0_9ArgMaxOpsIiEEjlLi4ELi4EEEEEvT1_) ;  /* 0xfffffee004687950 */ /* 0x000fec0003c3ffff */
.L_x_2939:
        /* <DEDUP_REMOVED lines=10> */
.L_x_6064:


//--------------------- .text._ZN2at6native13reduce_kernelILi256ELi2ENS0_8ReduceOpIiNS0_9ArgMaxOpsIiEEjlLi4ELi4EEEEEvT1_ --------------------------
	.section	.text._ZN2at6native13reduce_kernelILi256ELi2ENS0_8ReduceOpIiNS0_9ArgMaxOpsIiEEjlLi4ELi4EEEEEvT1_,"ax",@progbits
	.align	128
        .global         _ZN2at6native13reduce_kernelILi256ELi2ENS0_8ReduceOpIiNS0_9ArgMaxOpsIiEEjlLi4ELi4EEEEEvT1_
        .type           _ZN2at6native13reduce_kernelILi256ELi2ENS0_8ReduceOpIiNS0_9ArgMaxOpsIiEEjlLi4ELi4EEEEEvT1_,@function
        .size           _ZN2at6native13reduce_kernelILi256ELi2ENS0_8ReduceOpIiNS0_9ArgMaxOpsIiEEjlLi4ELi4EEEEEvT1_,(.L_x_6065 - _ZN2at6native13reduce_kernelILi256ELi2ENS0_8ReduceOpIiNS0_9ArgMaxOpsIiEEjlLi4ELi4EEEEEvT1_)
        .other          _ZN2at6native13reduce_kernelILi256ELi2ENS0_8ReduceOpIiNS0_9ArgMaxOpsIiEEjlLi4ELi4EEEEEvT1_,@"STO_CUDA_ENTRY STV_DEFAULT"
_ZN2at6native13reduce_kernelILi256ELi2ENS0_8ReduceOpIiNS0_9ArgMaxOpsIiEEjlLi4ELi4EEEEEvT1_:
.text._ZN2at6native13reduce_kernelILi256ELi2ENS0_8ReduceOpIiNS0_9ArgMaxOpsIiEEjlLi4ELi4EEEEEvT1_:
        /* <DEDUP_REMOVED lines=296> */
.L_x_2940:
[----:B------:R-:W0:Y:S01]  /*1280*/  LDCU UR5, c[0x0][0x39c] ;  /* 0x00007380ff0577ac */ /* 0x000e220008000800 */
[----:B------:R-:W-:Y:S01]  /*1290*/  BSSY.RECONVERGENT B6, `(.L_x_2941) ;  /* 0x0000d79000067945 */ /* 0x000fe20003800200 */
[----:B------:R-:W-:Y:S01]  /*12a0*/  IMAD.MOV.U32 R3, RZ, RZ, RZ ;  /* 0x000000ffff037224 */ /* 0x000fe200078e00ff */
[----:B------:R-:W-:Y:S01]  /*12b0*/  CS2R R24, SRZ ;  /* 0x0000000000187805 */ /* 0x000fe2000001ff00 */
[----:B------:R-:W1:Y:S01]  /*12c0*/  LDCU UR4, c[0x0][0x3a0] ;  /* 0x00007400ff0477ac */ /* 0x000e620008000800 */
[----:B------:R-:W-:Y:S01]  /*12d0*/  MOV R0, RZ ;  /* 0x000000ff00007202 */ /* 0x000fe20000000f00 */
[----:B------:R-:W-:Y:S01]  /*12e0*/  IMAD.MOV.U32 R33, RZ, RZ, RZ ;  /* 0x000000ffff217224 */ /* 0x000fe200078e00ff */
[----:B------:R-:W2:Y:S01]  /*12f0*/  LDCU.64 UR36, c[0x0][0x358] ;  /* 0x00006b00ff2477ac */ /* 0x000ea20008000a00 */
        /* <DEDUP_REMOVED lines=15> */
[----:B------:R-:W-:Y:S02]  /*13f0*/  HFMA2 R8, -RZ, RZ, 0, 2.8789043426513671875e-05 ;  /* 0x000001e3ff087431 */ /* 0x000fe400000001ff */
[----:B------:R-:W-:Y:S01]  /*1400*/  IMAD.MOV.U32 R12, RZ, RZ, 0x1 ;  /* 0x00000001ff0c7424 */ /* 0x000fe200078e00ff */
[----:B------:R1:W2:Y:S01]  /*1410*/  LDC.64 R14, c[0x4][R0] ;  /* 0x01000000000e7b82 */ /* 0x0002a20000000a00 */
[----:B------:R-:W3:Y:S01]  /*1420*/  LDCU.64 UR8, c[0x4][0x3c0] ;  /* 0x01007800ff0877ac */ /* 0x000ee20008000a00 */
[----:B------:R-:W-:Y:S01]  /*1430*/  IMAD.MOV.U32 R13, RZ, RZ, RZ ;  /* 0x000000ffff0d7224 */ /* 0x000fe200078e00ff */
[----:B------:R-:W4:Y:S01]  /*1440*/  LDCU.64 UR10, c[0x4][0x170] ;  /* 0x01002e00ff0a77ac */ /* 0x000f220008000a00 */
[----:B------:R-:W5:Y:S01]  /*1450*/  LDCU UR4, c[0x0][0x39c] ;  /* 0x00007380ff0477ac */ /* 0x000f620008000800 */
[----:B0-----:R-:W-:Y:S01]  /*1460*/  MOV R4, UR6 ;  /* 0x0000000600047c02 */ /* 0x001fe20008000f00 */
[----:B------:R-:W-:-:S02]  /*1470*/  IMAD.U32 R5, RZ, RZ, UR7 ;  /* 0x00000007ff057e24 */ /* 0x000fc4000f8e00ff */
[----:B---3--:R-:W-:Y:S02]  /*1480*/  IMAD.U32 R6, RZ, RZ, UR8 ;  /* 0x00000008ff067e24 */ /* 0x008fe4000f8e00ff */
[----:B------:R-:W-:Y:S02]  /*1490*/  IMAD.U32 R7, RZ, RZ, UR9 ;  /* 0x00000009ff077e24 */ /* 0x000fe4000f8e00ff */
[----:B----4-:R-:W-:Y:S02]  /*14a0*/  IMAD.U32 R10, RZ, RZ, UR10 ;  /* 0x0000000aff0a7e24 */ /* 0x010fe4000f8e00ff */
[----:B------:R-:W-:Y:S02]  /*14b0*/  IMAD.U32 R11, RZ, RZ, UR11 ;  /* 0x0000000bff0b7e24 */ /* 0x000fe4000f8e00ff */
[----:B-1---5:R-:W-:-:S07]  /*14c0*/  IMAD.U32 R26, RZ, RZ, UR4 ;  /* 0x00000004ff1a7e24 */ /* 0x022fce000f8e00ff */
[----:B------:R-:W-:-:S07]  /*14d0*/  LEPC R20, `(.L_x_2944) ;  /* 0x000000001014794e */ /* 0x000fce0000000000 */
[----:B--2---:R-:W-:Y:S05]  /*14e0*/  CALL.ABS.NOINC R14 ;  /* 0x000000000e007343 */ /* 0x004fea0003c00000 */
.L_x_2944:
[----:B------:R-:W0:Y:S01]  /*14f0*/  LDC R13, c[0x0][0x388] ;  /* 0x0000e200ff0d7b82 */ /* 0x000e220000000800 */
[----:B------:R-:W-:Y:S01]  /*1500*/  SHF.R.U32.HI R42, RZ, 0x2, R42 ;  /* 0x00000002ff2a7819 */ /* 0x000fe2000001162a */
[----:B------:R-:W-:Y:S01]  /*1510*/  BSSY.RECONVERGENT B0, `(.L_x_2945) ;  /* 0x0000039000007945 */ /* 0x000fe20003800200 */
[----:B------:R-:W-:Y:S02]  /*1520*/  IMAD.MOV.U32 R15, RZ, RZ, RZ ;  /* 0x000000ffff0f7224 */ /* 0x000fe400078e00ff */
[----:B------:R-:W-:-:S03]  /*1530*/  LOP3.LUT P0, R42, R42, 0x3, RZ, 0xc0, !PT ;  /* 0x000000032a2a7812 */ /* 0x000fc6000780c0ff */
[----:B------:R-:W1:Y:S08]  /*1540*/  LDC R12, c[0x0][0x390] ;  /* 0x0000e400ff0c7b82 */ /* 0x000e700000000800 */
[----:B------:R-:W2:Y:S01]  /*1550*/  LDC R14, c[0x0][0x394] ;  /* 0x0000e500ff0e7b82 */ /* 0x000ea20000000800 */
[----:B0-----:R-:W-:Y:S01]  /*1560*/  IMAD.MOV.U32 R8, RZ, RZ, R13 ;  /* 0x000000ffff087224 */ /* 0x001fe200078e000d */
[----:B------:R-:W-:Y:S01]  /*1570*/  MOV R11, R13 ;  /* 0x0000000d000b7202 */ /* 0x000fe20000000f00 */
[----:B-1----:R-:W-:-:S02]  /*1580*/  IMAD.MOV.U32 R0, RZ, RZ, R12 ;  /* 0x000000ffff007224 */ /* 0x002fc400078e000c */
[----:B------:R-:W-:Y:S02]  /*1590*/  IMAD.MOV.U32 R3, RZ, RZ, R12 ;  /* 0x000000ffff037224 */ /* 0x000fe400078e000c */
[--C-:B--2---:R-:W-:Y:S02]  /*15a0*/  IMAD.MOV.U32 R33, RZ, RZ, R14.reuse ;  /* 0x000000ffff217224 */ /* 0x104fe400078e000e */
[----:B------:R-:W-:Y:S01]  /*15b0*/  IMAD.MOV.U32 R9, RZ, RZ, R14 ;  /* 0x000000ffff097224 */ /* 0x000fe200078e000e */
[----:B------:R-:W-:Y:S06]  /*15c0*/  @!P0 BRA `(.L_x_2946) ;  /* 0x0000000000b48947 */ /* 0x000fec0003800000 */
[C---:B------:R-:W-:Y:S01]  /*15d0*/  ISETP.GT.U32.AND P0, PT, R17.reuse, 0x3, PT ;  /* 0x000000031100780c */ /* 0x040fe20003f04070 */
[----:B------:R-:W-:Y:S01]  /*15e0*/  IMAD.MOV R3, RZ, RZ, -R42 ;  /* 0x000000ffff037224 */ /* 0x000fe200078e0a2a */
[----:B------:R-:W-:Y:S01]  /*15f0*/  BSSY.RECONVERGENT B1, `(.L_x_2947) ;  /* 0x0000025000017945 */ /* 0x000fe20003800200 */
[----:B------:R-:W-:Y:S01]  /*1600*/  MOV R11, R13 ;  /* 0x0000000d000b7202 */ /* 0x000fe20000000f00 */
[----:B------:R-:W-:Y:S01]  /*1610*/  IMAD.MOV.U32 R9, RZ, RZ, R14 ;  /* 0x000000ffff097224 */ /* 0x000fe200078e000e */
[----:B------:R-:W-:Y:S01]  /*1620*/  ISETP.LT.U32.OR P0, PT, R17, R42, P0 ;  /* 0x0000002a1100720c */ /* 0x000fe20000701470 */
[----:B------:R-:W-:-:S04]  /*1630*/  IMAD.WIDE R22, R3, 0x4, R22 ;  /* 0x0000000403167825 */ /* 0x000fc800078e0216 */
[----:B------:R-:W-:-:S08]  /*1640*/  IMAD.MOV.U32 R3, RZ, RZ, R12 ;  /* 0x000000ffff037224 */ /* 0x000fd000078e000c */
        /* <DEDUP_REMOVED lines=28> */
[----:B------:R-:W-:Y:S02]  /*1810*/  SEL R9, R11, RZ, P0 ;  /* 0x000000ff0b097207 */ /* 0x000fe40000000000 */
[----:B------:R-:W-:Y:S02]  /*1820*/  SEL R3, R3, R10, !P0 ;  /* 0x0000000a03037207 */ /* 0x000fe40004000000 */
[----:B------:R-:W-:-:S07]  /*1830*/  SEL R11, R4, UR4, !P0 ;  /* 0x00000004040b7c07 */ /* 0x000fce000c000000 */
.L_x_2948:
[----:B------:R-:W-:Y:S05]  /*1840*/  BSYNC.RECONVERGENT B1 ;  /* 0x0000000000017941 */ /* 0x000fea0003800200 */
.L_x_2947:
[----:B------:R-:W0:Y:S01]  /*1850*/  LDC R5, c[0x0][0x39c] ;  /* 0x0000e700ff057b82 */ /* 0x000e220000000800 */
[----:B------:R-:W-:Y:S02]  /*1860*/  IADD3 R22, P0, PT, R22, 0x10, RZ ;  /* 0x0000001016167810 */ /* 0x000fe40007f1e0ff */
[----:B------:R-:W-:-:S03]  /*1870*/  IADD3 R15, PT, PT, -R42, 0x4, RZ ;  /* 0x000000042a0f7810 */ /* 0x000fc60007ffe1ff */
[----:B------:R-:W-:Y:S01]  /*1880*/  IMAD.X R23, RZ, RZ, R23, P0 ;  /* 0x000000ffff177224 */ /* 0x000fe200000e0617 */
[----:B0-----:R-:W-:-:S07]  /*1890*/  IADD3 R26, PT, PT, R42, -0x4, R5 ;  /* 0xfffffffc2a1a7810 */ /* 0x001fce0007ffe005 */
.L_x_2946:
[----:B------:R-:W-:Y:S05]  /*18a0*/  BSYNC.RECONVERGENT B0 ;  /* 0x0000000000007941 */ /* 0x000fea0003800200 */
.L_x_2945:
        /* <DEDUP_REMOVED lines=13> */
[----:B------:R-:W-:-:S03]  /*1980*/  IMAD.MOV.U32 R16, RZ, RZ, R12 ;  /* 0x000000ffff107224 */ /* 0x000fc600078e000c */
[----:B------:R-:W-:Y:S02]  /*1990*/  IADD3 R5, PT, PT, R4, 0x3, RZ ;  /* 0x0000000304057810 */ /* 0x000fe40007ffe0ff */
[----:B------:R-:W-:Y:S02]  /*19a0*/  PLOP3.LUT P0, PT, P0, P1, PT, 0xf8, 0x8f ;  /* 0x00000000008f781c */ /* 0x000fe40000703f70 */
[----:B------:R-:W-:-:S13]  /*19b0*/  ISETP.GE.U32.AND P2, PT, R5, R26, PT ;  /* 0x0000001a0500720c */ /* 0x000fda0003f46070 */
[----:B------:R-:W-:Y:S05]  /*19c0*/  @P2 BRA `(.L_x_2950) ;  /* 0x0000000000f02947 */ /* 0x000fea0003800000 */
[----:B------:R-:W-:Y:S01]  /*19d0*/  IMAD.MOV.U32 R28, RZ, RZ, R4 ;  /* 0x000000ffff1c7224 */ /* 0x000fe200078e0004 */
[----:B------:R-:W-:Y:S01]  /*19e0*/  MOV R10, R14 ;  /* 0x0000000e000a7202 */ /* 0x000fe20000000f00 */
[----:B------:R-:W-:Y:S02]  /*19f0*/  IMAD.MOV.U32 R16, RZ, RZ, R12 ;  /* 0x000000ffff107224 */ /* 0x000fe400078e000c */
[----:B------:R-:W-:-:S07]  /*1a00*/  IMAD.MOV.U32 R20, RZ, RZ, R13 ;  /* 0x000000ffff147224 */ /* 0x000fce00078e000d */
.L_x_2951:
[----:B------:R-:W-:Y:S01]  /*1a10*/  IMAD.WIDE.U32 R4, R21, 0x10, R22 ;  /* 0x0000001015047825 */ /* 0x000fe200078e0016 */
[----:B------:R-:W0:Y:S05]  /*1a20*/  LDCU UR4, c[0x0][0x3a4] ;  /* 0x00007480ff0477ac */ /* 0x000e2a0008000800 */
[----:B------:R-:W2:Y:S01]  /*1a30*/  LDG.E.128 R4, desc[UR36][R4.64] ;  /* 0x0000002404047981 */ /* 0x000ea2000c1e1d00 */
        /* <DEDUP_REMOVED lines=12> */
[CC--:B--2---:R-:W-:Y:S02]  /*1b00*/  ISETP.NE.AND P2, PT, R11.reuse, R4.reuse, PT ;  /* 0x000000040b00720c */ /* 0x0c4fe40003f45270 */
[----:B------:R-:W-:Y:S02]  /*1b10*/  ISETP.GT.AND P4, PT, R11, R4, PT ;  /* 0x000000040b00720c */ /* 0x000fe40003f84270 */
[CC--:B------:R-:W-:Y:S02]  /*1b20*/  ISETP.GT.AND P6, PT, R20.reuse, R5.reuse, PT ;  /* 0x000000051400720c */ /* 0x0c0fe40003fc4270 */
[----:B------:R-:W-:Y:S02]  /*1b30*/  ISETP.NE.AND P5, PT, R20, R5, PT ;  /* 0x000000051400720c */ /* 0x000fe40003fa5270 */
[----:B------:R-:W-:Y:S02]  /*1b40*/  SEL R31, RZ, 0xffffffff, P6 ;  /* 0xffffffffff1f7807 */ /* 0x000fe40003000000 */
[----:B------:R-:W-:-:S02]  /*1b50*/  ISETP.GT.AND P3, PT, R13, R6, PT ;  /* 0x000000060d00720c */ /* 0x000fc40003f64270 */
[CC--:B------:R-:W-:Y:S02]  /*1b60*/  ISETP.NE.AND P6, PT, R8.reuse, R7.reuse, PT ;  /* 0x000000070800720c */ /* 0x0c0fe40003fc5270 */
[----:B------:R-:W-:Y:S02]  /*1b70*/  @P2 SEL R27, RZ, 0xffffffff, P4 ;  /* 0xffffffffff1b2807 */ /* 0x000fe40002000000 */
[----:B------:R-:W-:Y:S02]  /*1b80*/  ISETP.NE.AND P4, PT, R13, R6, PT ;  /* 0x000000060d00720c */ /* 0x000fe40003f85270 */
[----:B------:R-:W-:Y:S02]  /*1b90*/  ISETP.GT.AND P2, PT, R8, R7, PT ;  /* 0x000000070800720c */ /* 0x000fe40003f44270 */
[----:B------:R-:W-:Y:S02]  /*1ba0*/  SEL R32, RZ, 0xffffffff, P3 ;  /* 0xffffffffff207807 */ /* 0x000fe40001800000 */
[----:B------:R-:W-:-:S02]  /*1bb0*/  SEL R34, RZ, 0xffffffff, P2 ;  /* 0xffffffffff227807 */ /* 0x000fc40001000000 */
[----:B------:R-:W-:Y:S02]  /*1bc0*/  ISETP.GE.U32.AND P3, PT, R12, R35, PT ;  /* 0x000000230c00720c */ /* 0x000fe40003f66070 */
[----:B------:R-:W-:Y:S02]  /*1bd0*/  ISETP.GE.U32.AND P2, PT, R0, R37, PT ;  /* 0x000000250000720c */ /* 0x000fe40003f46070 */
[----:B------:R-:W-:Y:S02]  /*1be0*/  ISETP.GE.AND.EX P3, PT, R10, RZ, PT, P3 ;  /* 0x000000ff0a00720c */ /* 0x000fe40003f66330 */
[----:B------:R-:W-:Y:S02]  /*1bf0*/  ISETP.GE.AND.EX P2, PT, R33, RZ, PT, P2 ;  /* 0x000000ff2100720c */ /* 0x000fe40003f46320 */
[----:B------:R-:W-:Y:S02]  /*1c00*/  @!P5 SEL R31, RZ, 0xffffffff, !P1 ;  /* 0xffffffffff1fd807 */ /* 0x000fe40004800000 */
[----:B------:R-:W-:-:S02]  /*1c10*/  ISETP.GE.U32.AND P1, PT, R39, R26, PT ;  /* 0x0000001a2700720c */ /* 0x000fc40003f26070 */
        /* <DEDUP_REMOVED lines=23> */
.L_x_2950:
[----:B------:R-:W-:Y:S05]  /*1d90*/  BSYNC.RECONVERGENT B0 ;  /* 0x0000000000007941 */ /* 0x000fea0003800200 */
.L_x_2949:
        /* <DEDUP_REMOVED lines=8> */
[----:B------:R-:W-:-:S05]  /*1e20*/  IMAD.IADD R4, R5, 0x1, R15 ;  /* 0x0000000105047824 */ /* 0x000fca00078e020f */
        /* <DEDUP_REMOVED lines=12> */
.L_x_2953:
[----:B------:R-:W-:Y:S05]  /*1ef0*/  BSYNC.RECONVERGENT B0 ;  /* 0x0000000000007941 */ /* 0x000fea0003800200 */
.L_x_2952:
        /* <DEDUP_REMOVED lines=29> */
[----:B------:R-:W-:Y:S01]  /*20d0*/  ISETP.NE.U32.AND P0, PT, R3, 0x1, PT ;  /* 0x000000010300780c */ /* 0x000fe20003f05070 */
[----:B------:R-:W-:-:S03]  /*20e0*/  IMAD.MOV.U32 R3, RZ, RZ, RZ ;  /* 0x000000ffff037224 */ /* 0x000fc600078e00ff */
[----:B------:R-:W-:Y:S02]  /*20f0*/  SEL R7, R8, R7, !P0 ;  /* 0x0000000708077207 */ /* 0x000fe40004000000 */
[----:B------:R-:W-:Y:S02]  /*2100*/  SEL R0, R0, R5, !P0 ;  /* 0x0000000500007207 */ /* 0x000fe40004000000 */
[----:B------:R-:W-:Y:S01]  /*2110*/  SEL R33, R33, R10, !P0 ;  /* 0x0000000a21217207 */ /* 0x000fe20004000000 */
[----:B------:R-:W-:Y:S06]  /*2120*/  BRA `(.L_x_2942) ;  /* 0x000000c8003c7947 */ /* 0x000fec0003800000 */
.L_x_2943:
        /* <DEDUP_REMOVED lines=13> */
[----:B------:R-:W-:Y:S01]  /*2200*/  MOV R3, R41 ;  /* 0x0000002900037202 */ /* 0x000fe20000000f00 */
[--C-:B-1----:R-:W-:Y:S01]  /*2210*/  IMAD.MOV.U32 R4, RZ, RZ, R5.reuse ;  /* 0x000000ffff047224 */ /* 0x102fe200078e0005 */
[----:B------:R-:W-:Y:S01]  /*2220*/  MOV R10, R5 ;  /* 0x00000005000a7202 */ /* 0x000fe20000000f00 */
[--C-:B------:R-:W-:Y:S02]  /*2230*/  IMAD.MOV.U32 R6, RZ, RZ, R5.reuse ;  /* 0x000000ffff067224 */ /* 0x100fe400078e0005 */
[--C-:B------:R-:W-:Y:S02]  /*2240*/  IMAD.MOV.U32 R7, RZ, RZ, R5.reuse ;  /* 0x000000ffff077224 */ /* 0x100fe400078e0005 */
[--C-:B------:R-:W-:Y:S01]  /*2250*/  IMAD.MOV.U32 R8, RZ, RZ, R5.reuse ;  /* 0x000000ffff087224 */ /* 0x100fe200078e0005 */
[----:B--2---:R-:W-:Y:S01]  /*2260*/  MOV R20, R13 ;  /* 0x0000000d00147202 */ /* 0x004fe20000000f00 */
[----:B------:R-:W-:-:S02]  /*2270*/  IMAD.MOV.U32 R9, RZ, RZ, R5 ;  /* 0x000000ffff097224 */ /* 0x000fc400078e0005 */
[----:B------:R-:W-:Y:S02]  /*2280*/  IMAD.MOV.U32 R11, RZ, RZ, R5 ;  /* 0x000000ffff0b7224 */ /* 0x000fe400078e0005 */
[--C-:B------:R-:W-:Y:S02]  /*2290*/  IMAD.MOV.U32 R12, RZ, RZ, R13.reuse ;  /* 0x000000ffff0c7224 */ /* 0x100fe400078e000d */
[--C-:B------:R-:W-:Y:S01]  /*22a0*/  IMAD.MOV.U32 R14, RZ, RZ, R13.reuse ;  /* 0x000000ffff0e7224 */ /* 0x100fe200078e000d */
[----:B---3--:R-:W-:Y:S01]  /*22b0*/  MOV R37, R33 ;  /* 0x0000002100257202 */ /* 0x008fe20000000f00 */
        /* <DEDUP_REMOVED lines=12> */
[--C-:B------:R-:W-:Y:S01]  /*2380*/  IMAD.MOV.U32 R14, RZ, RZ, R13.reuse ;  /* 0x000000ffff0e7224 */ /* 0x100fe200078e000d */
[----:B------:R-:W-:Y:S01]  /*2390*/  MOV R16, R13 ;  /* 0x0000000d00107202 */ /* 0x000fe20000000f00 */
[--C-:B------:R-:W-:Y:S01]  /*23a0*/  IMAD.MOV.U32 R15, RZ, RZ, R13.reuse ;  /* 0x000000ffff0f7224 */ /* 0x100fe200078e000d */
[----:B------:R-:W-:Y:S01]  /*23b0*/  MOV R37, R33 ;  /* 0x0000002100257202 */ /* 0x000fe20000000f00 */
        /* <DEDUP_REMOVED lines=13> */
[----:B------:R-:W-:-:S07]  /*2490*/  IMAD.MOV.U32 R11, RZ, RZ, R5 ;  /* 0x000000ffff0b7224 */ /* 0x000fce00078e0005 */
.L_x_2957:
[----:B------:R-:W-:-:S05]  /*24a0*/  SHF.R.U32.HI R27, RZ, 0x1, R3 ;  /* 0x00000001ff1b7819 */ /* 0x000fca0000011603 */
[----:B------:R-:W-:-:S06]  /*24b0*/  IMAD.WIDE.U32 R24, R27, 0x8, R22 ;  /* 0x000000081b187825 */ /* 0x000fcc00078e0016 */
[----:B------:R-:W2:Y:S01]  /*24c0*/  LDG.E.64 R24, desc[UR36][R24.64] ;  /* 0x0000002418187981 */ /* 0x000ea2000c1e1b00 */
[--C-:B------:R-:W-:Y:S02]  /*24d0*/  IMAD.IADD R41, R3, 0x1, R0.reuse ;  /* 0x0000000103297824 */ /* 0x100fe400078e0200 */
[----:B------:R-:W-:-:S03]  /*24e0*/  IMAD.IADD R26, R27, 0x1, R0 ;  /* 0x000000011b1a7824 */ /* 0x000fc600078e0200 */
[----:B------:R-:W-:Y:S02]  /*24f0*/  SHF.R.U32.HI R27, RZ, 0x1, R41 ;  /* 0x00000001ff1b7819 */ /* 0x000fe40000011629 */
[----:B------:R-:W-:Y:S02]  /*2500*/  SHF.L.U32 R28, R26, 0x3, RZ ;  /* 0x000000031a1c7819 */ /* 0x000fe400000006ff */
[----:B------:R-:W-:Y:S01]  /*2510*/  SHF.R.U32.HI R29, RZ, 0x1d, R26 ;  /* 0x0000001dff1d7819 */ /* 0x000fe2000001161a */
[----:B------:R-:W-:Y:S01]  /*2520*/  IMAD.WIDE.U32 R26, R27, 0x8, R22 ;  /* 0x000000081b1a7825 */ /* 0x000fe200078e0016 */
[----:B------:R-:W-:Y:S02]  /*2530*/  LOP3.LUT R31, R28, 0xfffffff8, RZ, 0xc0, !PT ;  /* 0xfffffff81c1f7812 */ /* 0x000fe400078ec0ff */
[----:B------:R-:W-:Y:S02]  /*2540*/  LOP3.LUT R29, R29, 0x3, RZ, 0xc0, !PT ;  /* 0x000000031d1d7812 */ /* 0x000fe400078ec0ff */
[----:B------:R-:W-:Y:S01]  /*2550*/  IADD3 R30, P0, PT, R22, R31, RZ ;  /* 0x0000001f161e7210 */ /* 0x000fe20007f1e0ff */
[----:B------:R-:W3:Y:S01]  /*2560*/  LDG.E.64 R26, desc[UR36][R26.64] ;  /* 0x000000241a1a7981 */ /* 0x000ee2000c1e1b00 */
[----:B------:R-:W-:-:S03]  /*2570*/  IMAD R43, R0, 0x2, R41 ;  /* 0x00000002002b7824 */ /* 0x000fc600078e0229 */
[----:B------:R-:W-:Y:S02]  /*2580*/  IMAD.X R31, R23, 0x1, R29, P0 ;  /* 0x00000001171f7824 */ /* 0x000fe400000e061d */
[----:B------:R-:W-:-:S04]  /*2590*/  SHF.R.U32.HI R29, RZ, 0x1, R43 ;  /* 0x00000001ff1d7819 */ /* 0x000fc8000001162b */
[----:B------:R-:W4:Y:S01]  /*25a0*/  LDG.E.64 R30, desc[UR36][R30.64] ;  /* 0x000000241e1e7981 */ /* 0x000f22000c1e1b00 */
[----:B------:R-:W-:-:S06]  /*25b0*/  IMAD.WIDE.U32 R28, R29, 0x8, R22 ;  /* 0x000000081d1c7825 */ /* 0x000fcc00078e0016 */
[----:B------:R-:W5:Y:S01]  /*25c0*/  LDG.E.64 R28, desc[UR36][R28.64] ;  /* 0x000000241c1c7981 */ /* 0x000f62000c1e1b00 */
[-C--:B------:R-:W-:Y:S02]  /*25d0*/  ISETP.GE.U32.AND P0, PT, R34, R3.reuse, PT ;  /* 0x000000032200720c */ /* 0x080fe40003f06070 */
[----:B------:R-:W-:Y:S02]  /*25e0*/  ISETP.GE.U32.AND P1, PT, R32, R3, PT ;  /* 0x000000032000720c */ /* 0x000fe40003f26070 */
[----:B------:R-:W-:Y:S02]  /*25f0*/  ISETP.GE.AND.EX P0, PT, R39, RZ, PT, P0 ;  /* 0x000000ff2700720c */ /* 0x000fe40003f06300 */
[----:B------:R-:W-:Y:S02]  /*2600*/  ISETP.GE.AND.EX P1, PT, R40, RZ, PT, P1 ;  /* 0x000000ff2800720c */ /* 0x000fe40003f26310 */
[----:B------:R-:W-:Y:S02]  /*2610*/  SEL R42, RZ, 0xffffffff, !P0 ;  /* 0xffffffffff2a7807 */ /* 0x000fe40004000000 */
[----:B------:R-:W-:-:S02]  /*2620*/  SEL R45, RZ, 0xffffffff, !P1 ;  /* 0xffffffffff2d7807 */ /* 0x000fc40004800000 */
[----:B------:R-:W-:-:S04]  /*2630*/  ISETP.GE.U32.AND P5, PT, R16, R41, PT ;  /* 0x000000291000720c */ /* 0x000fc80003fa6070 */
[----:B------:R-:W-:-:S04]  /*2640*/  ISETP.GE.AND.EX P5, PT, R37, RZ, PT, P5 ;  /* 0x000000ff2500720c */ /* 0x000fc80003fa6350 */
[----:B------:R-:W-:Y:S02]  /*2650*/  SEL R48, RZ, 0xffffffff, !P5 ;  /* 0xffffffffff307807 */ /* 0x000fe40006800000 */
[CC--:B--2---:R-:W-:Y:S02]  /*2660*/  ISETP.NE.AND P3, PT, R11.reuse, R24.reuse, PT ;  /* 0x000000180b00720c */ /* 0x0c4fe40003f65270 */
[CC--:B------:R-:W-:Y:S02]  /*2670*/  ISETP.NE.AND P2, PT, R10.reuse, R25.reuse, PT ;  /* 0x000000190a00720c */ /* 0x0c0fe40003f45270 */
[----:B------:R-:W-:Y:S02]  /*2680*/  ISETP.GT.AND P0, PT, R11, R24, PT ;  /* 0x000000180b00720c */ /* 0x000fe40003f04270 */
[----:B------:R-:W-:-:S07]  /*2690*/  ISETP.GT.AND P1, PT, R10, R25, PT ;  /* 0x000000190a00720c */ /* 0x000fce0003f24270 */
[----:B------:R-:W-:Y:S02]  /*26a0*/  @P3 SEL R42, RZ, 0xffffffff, P0 ;  /* 0xffffffffff2a3807 */ /* 0x000fe40000000000 */
[----:B------:R-:W-:Y:S02]  /*26b0*/  @P2 SEL R45, RZ, 0xffffffff, P1 ;  /* 0xffffffffff2d2807 */ /* 0x000fe40000800000 */
[----:B------:R-:W-:Y:S02]  /*26c0*/  LOP3.LUT R42, R42, 0x1, RZ, 0xc0, !PT ;  /* 0x000000012a2a7812 */ /* 0x000fe400078ec0ff */
[----:B---3--:R-:W-:Y:S02]  /*26d0*/  ISETP.NE.AND P3, PT, R9, R26, PT ;  /* 0x0000001a0900720c */ /* 0x008fe40003f65270 */
[----:B------:R-:W-:Y:S01]  /*26e0*/  ISETP.NE.U32.AND P1, PT, R42, 0x1, PT ;  /* 0x000000012a00780c */ /* 0x000fe20003f25070 */
[----:B------:R-:W-:Y:S01]  /*26f0*/  IMAD.IADD R42, R41, 0x1, R0 ;  /* 0x00000001292a7824 */ /* 0x000fe200078e0200 */
[----:B------:R-:W-:-:S02]  /*2700*/  ISETP.GE.U32.AND P0, PT, R20, R41, PT ;  /* 0x000000291400720c */ /* 0x000fc40003f06070 */
[----:B------:R-:W-:Y:S02]  /*2710*/  ISETP.NE.AND P2, PT, R8, R27, PT ;  /* 0x0000001b0800720c */ /* 0x000fe40003f45270 */
[----:B------:R-:W-:Y:S02]  /*2720*/  ISETP.GE.U32.AND P6, PT, R15, R42, PT ;  /* 0x0000002a0f00720c */ /* 0x000fe40003fc6070 */
[----:B------:R-:W-:Y:S02]  /*2730*/  ISETP.GE.AND.EX P0, PT, R38, RZ, PT, P0 ;  /* 0x000000ff2600720c */ /* 0x000fe40003f06300 */
[----:B------:R-:W-:Y:S02]  /*2740*/  ISETP.GE.AND.EX P6, PT, R36, RZ, PT, P6 ;  /* 0x000000ff2400720c */ /* 0x000fe40003fc6360 */
[----:B------:R-:W-:Y:S02]  /*2750*/  LOP3.LUT R45, R45, 0x1, RZ, 0xc0, !PT ;  /* 0x000000012d2d7812 */ /* 0x000fe400078ec0ff */
[----:B------:R-:W-:-:S02]  /*2760*/  ISETP.GT.AND P5, PT, R9, R26, PT ;  /* 0x0000001a0900720c */ /* 0x000fc40003fa4270 */
[----:B------:R-:W-:Y:S02]  /*2770*/  SEL R49, RZ, 0xffffffff, !P6 ;  /* 0xffffffffff317807 */ /* 0x000fe40007000000 */
[----:B------:R-:W-:Y:S02]  /*2780*/  SEL R47, RZ, 0xffffffff, !P0 ;  /* 0xffffffffff2f7807 */ /* 0x000fe40004000000 */
[----:B----4-:R-:W-:Y:S02]  /*2790*/  ISETP.NE.AND P6, PT, R7, R30, PT ;  /* 0x0000001e0700720c */ /* 0x010fe40003fc5270 */
[----:B------:R-:W-:Y:S02]  /*27a0*/  ISETP.GE.U32.AND P0, PT, R14, R42, PT ;  /* 0x0000002a0e00720c */ /* 0x000fe40003f06070 */
[----:B------:R-:W-:Y:S02]  /*27b0*/  ISETP.NE.U32.AND P4, PT, R45, 0x1, PT ;  /* 0x000000012d00780c */ /* 0x000fe40003f85070 */
[----:B------:R-:W-:-:S02]  /*27c0*/  @P3 SEL R47, RZ, 0xffffffff, P5 ;  /* 0xffffffffff2f3807 */ /* 0x000fc40002800000 */
[----:B------:R-:W-:Y:S02]  /*27d0*/  ISETP.GT.AND P5, PT, R8, R27, PT ;  /* 0x0000001b0800720c */ /* 0x000fe40003fa4270 */
[----:B------:R-:W-:Y:S02]  /*27e0*/  ISETP.GE.AND.EX P0, PT, R35, RZ, PT, P0 ;  /* 0x000000ff2300720c */ /* 0x000fe40003f06300 */
[----:B------:R-:W-:Y:S02]  /*27f0*/  ISETP.NE.AND P3, PT, R6, R31, PT ;  /* 0x0000001f0600720c */ /* 0x000fe40003f65270 */
[C---:B------:R-:W-:Y:S02]  /*2800*/  SEL R34, R3.reuse, R34, !P1 ;  /* 0x0000002203227207 */ /* 0x040fe40004800000 */
[----:B------:R-:W-:Y:S01]  /*2810*/  SEL R32, R3, R32, !P4 ;  /* 0x0000002003207207 */ /* 0x000fe20006000000 */
[----:B------:R-:W-:Y:S01]  /*2820*/  IMAD.IADD R3, R43, 0x1, R0 ;  /* 0x000000012b037824 */ /* 0x000fe200078e0200 */
[----:B------:R-:W-:-:S02]  /*2830*/  @P2 SEL R48, RZ, 0xffffffff, P5 ;  /* 0xffffffffff302807 */ /* 0x000fc40002800000 */
[----:B------:R-:W-:Y:S01]  /*2840*/  SEL R46, RZ, 0xffffffff, !P0 ;  /* 0xffffffffff2e7807 */ /* 0x000fe20004000000 */
[----:B------:R-:W-:Y:S01]  /*2850*/  IMAD R45, R0, 0x3, R3 ;  /* 0x00000003002d7824 */ /* 0x000fe200078e0203 */
[----:B------:R-:W-:Y:S02]  /*2860*/  ISETP.GT.AND P5, PT, R7, R30, PT ;  /* 0x0000001e0700720c */ /* 0x000fe40003fa4270 */
[----:B------:R-:W-:Y:S02]  /*2870*/  ISETP.GE.U32.AND P0, PT, R13, R43, PT ;  /* 0x0000002b0d00720c */ /* 0x000fe40003f06070 */
[----:B-----5:R-:W-:Y:S02]  /*2880*/  ISETP.NE.AND P2, PT, R5, R28, PT ;  /* 0x0000001c0500720c */ /* 0x020fe40003f45270 */
[----:B------:R-:W-:Y:S02]  /*2890*/  @P6 SEL R49, RZ, 0xffffffff, P5 ;  /* 0xffffffffff316807 */ /* 0x000fe40002800000 */
[----:B------:R-:W-:-:S02]  /*28a0*/  ISETP.GE.AND.EX P0, PT, R33, RZ, PT, P0 ;  /* 0x000000ff2100720c */ /* 0x000fc40003f06300 */
[----:B------:R-:W-:Y:S02]  /*28b0*/  ISETP.GT.AND P6, PT, R6, R31, PT ;  /* 0x0000001f0600720c */ /* 0x000fe40003fc4270 */
[----:B------:R-:W-:Y:S02]  /*28c0*/  ISETP.GE.U32.AND P5, PT, R45, R44, PT ;  /* 0x0000002c2d00720c */ /* 0x000fe40003fa6070 */
[----:B------:R-:W-:Y:S02]  /*28d0*/  SEL R45, RZ, 0xffffffff, !P0 ;  /* 0xffffffffff2d7807 */ /* 0x000fe40004000000 */
[----:B------:R-:W-:Y:S02]  /*28e0*/  @P3 SEL R46, RZ, 0xffffffff, P6 ;  /* 0xffffffffff2e3807 */ /* 0x000fe40003000000 */
[----:B------:R-:W-:Y:S02]  /*28f0*/  ISETP.GE.U32.AND P0, PT, R12, R43, PT ;  /* 0x0000002b0c00720c */ /* 0x000fe40003f06070 */
[----:B------:R-:W-:-:S02]  /*2900*/  ISETP.NE.AND P3, PT, R4, R29, PT ;  /* 0x0000001d0400720c */ /* 0x000fc40003f65270 */
[----:B------:R-:W-:Y:S02]  /*2910*/  ISETP.GT.AND P6, PT, R5, R28, PT ;  /* 0x0000001c0500720c */ /* 0x000fe40003fc4270 */
[----:B------:R-:W-:Y:S02]  /*2920*/  LOP3.LUT R47, R47, 0x1, RZ, 0xc0, !PT ;  /* 0x000000012f2f7812 */ /* 0x000fe400078ec0ff */
[----:B------:R-:W-:Y:S02]  /*2930*/  ISETP.GE.AND.EX P0, PT, R21, RZ, PT, P0 ;  /* 0x000000ff1500720c */ /* 0x000fe40003f06300 */
[----:B------:R-:W-:Y:S02]  /*2940*/  @P2 SEL R45, RZ, 0xffffffff, P6 ;  /* 0xffffffffff2d2807 */ /* 0x000fe40003000000 */
[----:B------:R-:W-:Y:S02]  /*2950*/  ISETP.NE.U32.AND P2, PT, R47, 0x1, PT ;  /* 0x000000012f00780c */ /* 0x000fe40003f45070 */
[----:B------:R-:W-:-:S02]  /*2960*/  SEL R47, RZ, 0xffffffff, !P0 ;  /* 0xffffffffff2f7807 */ /* 0x000fc40004000000 */
[----:B------:R-:W-:Y:S02]  /*2970*/  ISETP.GT.AND P0, PT, R4, R29, PT ;  /* 0x0000001d0400720c */ /* 0x000fe40003f04270 */
[----:B------:R-:W-:Y:S02]  /*2980*/  LOP3.LUT R48, R48, 0x1, RZ, 0xc0, !PT ;  /* 0x0000000130307812 */ /* 0x000fe400078ec0ff */
[----:B------:R-:W-:Y:S02]  /*2990*/  @P3 SEL R47, RZ, 0xffffffff, P0 ;  /* 0xffffffffff2f3807 */ /* 0x000fe40000000000 */
[----:B------:R-:W-:Y:S02]  /*29a0*/  LOP3.LUT R49, R49, 0x1, RZ, 0xc0, !PT ;  /* 0x0000000131317812 */ /* 0x000fe400078ec0ff */
[----:B------:R-:W-:Y:S02]  /*29b0*/  LOP3.LUT R46, R46, 0x1, RZ, 0xc0, !PT ;  /* 0x000000012e2e7812 */ /* 0x000fe400078ec0ff */
[----:B------:R-:W-:-:S02]  /*29c0*/  LOP3.LUT R45, R45, 0x1, RZ, 0xc0, !PT ;  /* 0x000000012d2d7812 */ /* 0x000fc400078ec0ff */
[----:B------:R-:W-:Y:S02]  /*29d0*/  LOP3.LUT R47, R47, 0x1, RZ, 0xc0, !PT ;  /* 0x000000012f2f7812 */ /* 0x000fe400078ec0ff */
[----:B------:R-:W-:Y:S02]  /*29e0*/  SEL R11, R24, R11, !P1 ;  /* 0x0000000b180b7207 */ /* 0x000fe40004800000 */
[----:B------:R-:W-:Y:S02]  /*29f0*/  SEL R39, R39, RZ, P1 ;  /* 0x000000ff27277207 */ /* 0x000fe40000800000 */
[----:B------:R-:W-:Y:S02]  /*2a00*/  SEL R10, R25, R10, !P4 ;  /* 0x0000000a190a7207 */ /* 0x000fe40006000000 */
[----:B------:R-:W-:Y:S02]  /*2a10*/  SEL R40, R40, RZ, P4 ;  /* 0x000000ff28287207 */ /* 0x000fe40002000000 */
        /* <DEDUP_REMOVED lines=8> */
[----:B------:R-:W-:Y:S02]  /*2aa0*/  SEL R14, R42, R14, !P0 ;  /* 0x0000000e2a0e7207 */ /* 0x000fe40004000000 */
        /* <DEDUP_REMOVED lines=11> */
[----:B------:R-:W-:Y:S02]  /*2b60*/  SEL R36, R36, RZ, P3 ;  /* 0x000000ff24247207 */ /* 0x000fe40001800000 */
[----:B------:R-:W-:Y:S02]  /*2b70*/  SEL R6, R31, R6, !P0 ;  /* 0x000000061f067207 */ /* 0x000fe40004000000 */
[----:B------:R-:W-:Y:S01]  /*2b80*/  SEL R35, R35, RZ, P0 ;  /* 0x000000ff23237207 */ /* 0x000fe20000000000 */
[----:B------:R-:W-:Y:S06]  /*2b90*/  @!P5 BRA `(.L_x_2957) ;  /* 0xfffffff80040d947 */ /* 0x000fec000383ffff */
[----:B------:R-:W-:Y:S05]  /*2ba0*/  BSYNC.RECONVERGENT B1 ;  /* 0x0000000000017941 */ /* 0x000fea0003800200 */
.L_x_2956:
[----:B------:R-:W-:Y:S05]  /*2bb0*/  BSYNC.RECONVERGENT B0 ;  /* 0x0000000000007941 */ /* 0x000fea0003800200 */
.L_x_2955:
        /* <DEDUP_REMOVED lines=23> */
.L_x_2959:
[----:B------:R-:W-:Y:S05]  /*2d30*/  BSYNC.RECONVERGENT B0 ;  /* 0x0000000000007941 */ /* 0x000fea0003800200 */
.L_x_2958:
[----:B------:R-:W-:Y:S04]  /*2d40*/  BSSY.RECONVERGENT B0, `(.L_x_2960) ;  /* 0x0000063000007945 */ /* 0x000fe80003800200 */
[----:B------:R-:W-:Y:S05]  /*2d50*/  @P0 BRA `(.L_x_2961) ;  /* 0x0000000400840947 */ /* 0x000fea0003800000 */
[----:B-----5:R-:W-:Y:S01]  /*2d60*/  ISETP.NE.AND P2, PT, R10, R25, PT ;  /* 0x000000190a00720c */ /* 0x020fe20003f45270 */
[----:B------:R-:W-:Y:S01]  /*2d70*/  IMAD.IADD R41, R3, 0x1, R0 ;  /* 0x0000000103297824 */ /* 0x000fe200078e0200 */
[----:B------:R-:W-:Y:S02]  /*2d80*/  ISETP.NE.AND P3, PT, R11, R24, PT ;  /* 0x000000180b00720c */ /* 0x000fe40003f65270 */
[----:B------:R-:W-:Y:S02]  /*2d90*/  ISETP.GE.U32.AND P1, PT, R32, R3, PT ;  /* 0x000000032000720c */ /* 0x000fe40003f26070 */
[----:B------:R-:W-:Y:S02]  /*2da0*/  ISETP.GT.AND P5, PT, R10, R25, PT ;  /* 0x000000190a00720c */ /* 0x000fe40003fa4270 */
[----:B------:R-:W-:Y:S02]  /*2db0*/  ISETP.GE.U32.AND P0, PT, R34, R3, PT ;  /* 0x000000032200720c */ /* 0x000fe40003f06070 */
[----:B------:R-:W-:-:S02]  /*2dc0*/  ISETP.GE.AND.EX P1, PT, R40, RZ, PT, P1 ;  /* 0x000000ff2800720c */ /* 0x000fc40003f26310 */
[----:B------:R-:W-:Y:S02]  /*2dd0*/  ISETP.GT.AND P4, PT, R11, R24, PT ;  /* 0x000000180b00720c */ /* 0x000fe40003f84270 */
[----:B0-----:R-:W-:Y:S02]  /*2de0*/  SEL R23, RZ, 0xffffffff, P5 ;  /* 0xffffffffff177807 */ /* 0x001fe40002800000 */
[----:B------:R-:W-:Y:S02]  /*2df0*/  ISETP.GE.AND.EX P0, PT, R39, RZ, PT, P0 ;  /* 0x000000ff2700720c */ /* 0x000fe40003f06300 */
[----:B------:R-:W-:Y:S02]  /*2e00*/  @!P2 SEL R23, RZ, 0xffffffff, !P1 ;  /* 0xffffffffff17a807 */ /* 0x000fe40004800000 */
[----:B------:R-:W-:Y:S02]  /*2e10*/  ISETP.GE.U32.AND P2, PT, R41, R44, PT ;  /* 0x0000002c2900720c */ /* 0x000fe40003f46070 */
[----:B------:R-:W-:-:S02]  /*2e20*/  SEL R22, RZ, 0xffffffff, P4 ;  /* 0xffffffffff167807 */ /* 0x000fc40002000000 */
[----:B------:R-:W-:Y:S02]  /*2e30*/  @!P3 SEL R22, RZ, 0xffffffff, !P0 ;  /* 0xffffffffff16b807 */ /* 0x000fe40004000000 */
[----:B------:R-:W-:Y:S02]  /*2e40*/  LOP3.LUT R23, R23, 0x1, RZ, 0xc0, !PT ;  /* 0x0000000117177812 */ /* 0x000fe400078ec0ff */
[----:B------:R-:W-:Y:S02]  /*2e50*/  LOP3.LUT R22, R22, 0x1, RZ, 0xc0, !PT ;  /* 0x0000000116167812 */ /* 0x000fe400078ec0ff */
[----:B------:R-:W-:Y:S02]  /*2e60*/  ISETP.NE.U32.AND P1, PT, R23, 0x1, PT ;  /* 0x000000011700780c */ /* 0x000fe40003f25070 */
[----:B------:R-:W-:Y:S02]  /*2e70*/  ISETP.NE.U32.AND P0, PT, R22, 0x1, PT ;  /* 0x000000011600780c */ /* 0x000fe40003f05070 */
[----:B------:R-:W-:-:S02]  /*2e80*/  SEL R10, R25, R10, !P1 ;  /* 0x0000000a190a7207 */ /* 0x000fc40004800000 */
[----:B------:R-:W-:Y:S02]  /*2e90*/  SEL R11, R24, R11, !P0 ;  /* 0x0000000b180b7207 */ /* 0x000fe40004000000 */
[C---:B------:R-:W-:Y:S02]  /*2ea0*/  SEL R34, R3.reuse, R34, !P0 ;  /* 0x0000002203227207 */ /* 0x040fe40004000000 */
[----:B------:R-:W-:Y:S02]  /*2eb0*/  SEL R32, R3, R32, !P1 ;  /* 0x0000002003207207 */ /* 0x000fe40004800000 */
[----:B------:R-:W-:Y:S02]  /*2ec0*/  SEL R39, R39, RZ, P0 ;  /* 0x000000ff27277207 */ /* 0x000fe40000000000 */
[----:B------:R-:W-:Y:S01]  /*2ed0*/  SEL R40, R40, RZ, P1 ;  /* 0x000000ff28287207 */ /* 0x000fe20000800000 */
[----:B------:R-:W-:Y:S06]  /*2ee0*/  @P2 BRA `(.L_x_2961) ;  /* 0x0000000400202947 */ /* 0x000fec0003800000 */
[----:B------:R-:W-:Y:S01]  /*2ef0*/  ISETP.NE.AND P2, PT, R8, R27, PT ;  /* 0x0000001b0800720c */ /* 0x000fe20003f45270 */
[----:B------:R-:W-:Y:S01]  /*2f00*/  IMAD.IADD R23, R41, 0x1, R0 ;  /* 0x0000000129177824 */ /* 0x000fe200078e0200 */
[----:B------:R-:W-:Y:S02]  /*2f10*/  ISETP.NE.AND P3, PT, R9, R26, PT ;  /* 0x0000001a0900720c */ /* 0x000fe40003f65270 */
[----:B------:R-:W-:Y:S02]  /*2f20*/  ISETP.GE.U32.AND P1, PT, R16, R41, PT ;  /* 0x000000291000720c */ /* 0x000fe40003f26070 */
[----:B------:R-:W-:Y:S02]  /*2f30*/  ISETP.GT.AND P5, PT, R8, R27, PT ;  /* 0x0000001b0800720c */ /* 0x000fe40003fa4270 */
[----:B------:R-:W-:Y:S02]  /*2f40*/  ISETP.GE.U32.AND P0, PT, R20, R41, PT ;  /* 0x000000291400720c */ /* 0x000fe40003f06070 */
[----:B------:R-:W-:-:S02]  /*2f50*/  ISETP.GE.AND.EX P1, PT, R37, RZ, PT, P1 ;  /* 0x000000ff2500720c */ /* 0x000fc40003f26310 */
[----:B------:R-:W-:Y:S02]  /*2f60*/  ISETP.GT.AND P4, PT, R9, R26, PT ;  /* 0x0000001a0900720c */ /* 0x000fe40003f84270 */
[----:B------:R-:W-:Y:S02]  /*2f70*/  SEL R22, RZ, 0xffffffff, P5 ;  /* 0xffffffffff167807 */ /* 0x000fe40002800000 */
        /* <DEDUP_REMOVED lines=41> */
[-C--:B------:R-:W-:Y:S02]  /*3210*/  ISETP.NE.AND P3, PT, R5, R28.reuse, PT ;  /* 0x0000001c0500720c */ /* 0x080fe40003f65270 */
[----:B------:R-:W-:Y:S02]  /*3220*/  ISETP.NE.AND P2, PT, R4, R29, PT ;  /* 0x0000001d0400720c */ /* 0x000fe40003f45270 */
[-C--:B------:R-:W-:Y:S02]  /*3230*/  ISETP.GE.U32.AND P0, PT, R13, R25.reuse, PT ;  /* 0x000000190d00720c */ /* 0x080fe40003f06070 */
[----:B------:R-:W-:Y:S02]  /*3240*/  ISETP.GE.U32.AND P1, PT, R12, R25, PT ;  /* 0x000000190c00720c */ /* 0x000fe40003f26070 */
[----:B------:R-:W-:Y:S02]  /*3250*/  ISETP.GT.AND P4, PT, R5, R28, PT ;  /* 0x0000001c0500720c */ /* 0x000fe40003f84270 */
[----:B------:R-:W-:-:S02]  /*3260*/  ISETP.GT.AND P5, PT, R4, R29, PT ;  /* 0x0000001d0400720c */ /* 0x000fc40003fa4270 */
[----:B------:R-:W-:Y:S02]  /*3270*/  ISETP.GE.AND.EX P0, PT, R33, RZ, PT, P0 ;  /* 0x000000ff2100720c */ /* 0x000fe40003f06300 */
[----:B------:R-:W-:Y:S02]  /*3280*/  ISETP.GE.AND.EX P1, PT, R21, RZ, PT, P1 ;  /* 0x000000ff1500720c */ /* 0x000fe40003f26310 */
        /* <DEDUP_REMOVED lines=13> */
[----:B------:R-:W-:-:S07]  /*3360*/  SEL R21, R21, RZ, P1 ;  /* 0x000000ff15157207 */ /* 0x000fce0000800000 */
.L_x_2961:
[----:B------:R-:W-:Y:S05]  /*3370*/  BSYNC.RECONVERGENT B0 ;  /* 0x0000000000007941 */ /* 0x000fea0003800200 */
.L_x_2960:
[CC--:B------:R-:W-:Y:S02]  /*3380*/  ISETP.NE.AND P3, PT, R11.reuse, R9.reuse, PT ;  /* 0x000000090b00720c */ /* 0x0c0fe40003f65270 */
[----:B------:R-:W-:Y:S02]  /*3390*/  ISETP.NE.AND P2, PT, R10, R8, PT ;  /* 0x000000080a00720c */ /* 0x000fe40003f45270 */
        /* <DEDUP_REMOVED lines=16> */
[----:B------:R-:W-:Y:S02]  /*34a0*/  ISETP.NE.AND P2, PT, R0, R7, PT ;  /* 0x000000070000720c */ /* 0x000fe40003f45270 */
[----:B------:R-:W-:Y:S02]  /*34b0*/  SEL R20, R20, R34, !P0 ;  /* 0x0000002214147207 */ /* 0x000fe40004000000 */
[----:B------:R-:W-:Y:S02]  /*34c0*/  ISETP.NE.AND P3, PT, R3, R6, PT ;  /* 0x000000060300720c */ /* 0x000fe40003f65270 */
[----:B------:R-:W-:Y:S02]  /*34d0*/  SEL R11, R16, R32, !P1 ;  /* 0x00000020100b7207 */ /* 0x000fe40004800000 */
[----:B------:R-:W-:Y:S02]  /*34e0*/  SEL R39, R38, R39, !P0 ;  /* 0x0000002726277207 */ /* 0x000fe40004000000 */
[----:B------:R-:W-:-:S02]  /*34f0*/  SEL R40, R37, R40, !P1 ;  /* 0x0000002825287207 */ /* 0x000fc40004800000 */
[----:B------:R-:W-:Y:S02]  /*3500*/  ISETP.GE.U32.AND P0, PT, R20, R15, PT ;  /* 0x0000000f1400720c */ /* 0x000fe40003f06070 */
[----:B------:R-:W-:Y:S02]  /*3510*/  ISETP.GE.U32.AND P1, PT, R11, R14, PT ;  /* 0x0000000e0b00720c */ /* 0x000fe40003f26070 */
[----:B------:R-:W-:Y:S02]  /*3520*/  ISETP.GT.AND P5, PT, R0, R7, PT ;  /* 0x000000070000720c */ /* 0x000fe40003fa4270 */
[----:B------:R-:W-:Y:S02]  /*3530*/  ISETP.GT.AND P4, PT, R3, R6, PT ;  /* 0x000000060300720c */ /* 0x000fe40003f84270 */
        /* <DEDUP_REMOVED lines=12> */
[----:B------:R-:W-:Y:S02]  /*3600*/  ISETP.NE.AND P2, PT, R0, R5, PT ;  /* 0x000000050000720c */ /* 0x000fe40003f45270 */
[----:B------:R-:W-:-:S02]  /*3610*/  SEL R10, R15, R20, !P0 ;  /* 0x000000140f0a7207 */ /* 0x000fc40004000000 */
[----:B------:R-:W-:Y:S02]  /*3620*/  ISETP.NE.AND P3, PT, R3, R4, PT ;  /* 0x000000040300720c */ /* 0x000fe40003f65270 */
[----:B------:R-:W-:Y:S02]  /*3630*/  SEL R9, R14, R11, !P1 ;  /* 0x0000000b0e097207 */ /* 0x000fe40004800000 */
        /* <DEDUP_REMOVED lines=20> */
[----:B-----5:R-:W-:Y:S02]  /*3780*/  SEL R24, R12, R9, !P1 ;  /* 0x000000090c187207 */ /* 0x020fe40004800000 */
[----:B------:R-:W-:Y:S01]  /*3790*/  SEL R25, R21, R8, !P1 ;  /* 0x0000000815197207 */ /* 0x000fe20004800000 */
[----:B------:R-:W-:Y:S06]  /*37a0*/  BRA `(.L_x_2942) ;  /* 0x000000b0009c7947 */ /* 0x000fec0003800000 */
.L_x_2954:
        /* <DEDUP_REMOVED lines=9> */
[----:B------:R-:W-:Y:S01]  /*3840*/  IMAD.MOV.U32 R3, RZ, RZ, R41 ;  /* 0x000000ffff037224 */ /* 0x000fe200078e0029 */
[-C--:B-1----:R-:W-:Y:S01]  /*3850*/  MOV R4, R5.reuse ;  /* 0x0000000500047202 */ /* 0x082fe20000000f00 */
[--C-:B------:R-:W-:Y:S01]  /*3860*/  IMAD.MOV.U32 R6, RZ, RZ, R5.reuse ;  /* 0x000000ffff067224 */ /* 0x100fe200078e0005 */
[----:B------:R-:W-:Y:S01]  /*3870*/  MOV R11, R5 ;  /* 0x00000005000b7202 */ /* 0x000fe20000000f00 */
[--C-:B------:R-:W-:Y:S02]  /*3880*/  IMAD.MOV.U32 R7, RZ, RZ, R5.reuse ;  /* 0x000000ffff077224 */ /* 0x100fe400078e0005 */
[--C-:B------:R-:W-:Y:S02]  /*3890*/  IMAD.MOV.U32 R8, RZ, RZ, R5.reuse ;  /* 0x000000ffff087224 */ /* 0x100fe400078e0005 */
[--C-:B------:R-:W-:Y:S01]  /*38a0*/  IMAD.MOV.U32 R9, RZ, RZ, R5.reuse ;  /* 0x000000ffff097224 */ /* 0x100fe200078e0005 */
[----:B--2---:R-:W-:Y:S01]  /*38b0*/  MOV R32, R13 ;  /* 0x0000000d00207202 */ /* 0x004fe20000000f00 */
[----:B------:R-:W-:-:S02]  /*38c0*/  IMAD.MOV.U32 R10, RZ, RZ, R5 ;  /* 0x000000ffff0a7224 */ /* 0x000fc400078e0005 */
[--C-:B------:R-:W-:Y:S02]  /*38d0*/  IMAD.MOV.U32 R12, RZ, RZ, R13.reuse ;  /* 0x000000ffff0c7224 */ /* 0x100fe400078e000d */
[--C-:B------:R-:W-:Y:S02]  /*38e0*/  IMAD.MOV.U32 R14, RZ, RZ, R13.reuse ;  /* 0x000000ffff0e7224 */ /* 0x100fe400078e000d */
[--C-:B------:R-:W-:Y:S01]  /*38f0*/  IMAD.MOV.U32 R15, RZ, RZ, R13.reuse ;  /* 0x000000ffff0f7224 */ /* 0x100fe200078e000d */
[----:B---3--:R-:W-:Y:S01]  /*3900*/  MOV R38, R33 ;  /* 0x0000002100267202 */ /* 0x008fe20000000f00 */
        /* <DEDUP_REMOVED lines=29> */
.L_x_2965:
[----:B------:R-:W-:-:S05]  /*3ae0*/  IMAD R24, R46, R3, RZ ;  /* 0x000000032e187224 */ /* 0x000fca00078e02ff */
[----:B------:R-:W-:Y:S01]  /*3af0*/  SHF.R.U32.HI R25, RZ, 0x1, R24 ;  /* 0x00000001ff197819 */ /* 0x000fe20000011618 */
[----:B------:R-:W-:-:S04]  /*3b00*/  IMAD.IADD R43, R3, 0x1, R0 ;  /* 0x00000001032b7824 */ /* 0x000fc800078e0200 */
[----:B------:R-:W-:-:S04]  /*3b10*/  IMAD.WIDE.U32 R24, R25, 0x8, R22 ;  /* 0x0000000819187825 */ /* 0x000fc800078e0016 */
[C---:B------:R-:W-:Y:S02]  /*3b20*/  IMAD R26, R46.reuse, R43, RZ ;  /* 0x0000002b2e1a7224 */ /* 0x040fe400078e02ff */
[----:B------:R-:W2:Y:S01]  /*3b30*/  LDG.E.64 R24, desc[UR36][R24.64] ;  /* 0x0000002418187981 */ /* 0x000ea2000c1e1b00 */
[----:B------:R-:W-:Y:S02]  /*3b40*/  IMAD.IADD R41, R43, 0x1, R0 ;  /* 0x000000012b297824 */ /* 0x000fe400078e0200 */
[----:B------:R-:W-:Y:S02]  /*3b50*/  SHF.R.U32.HI R27, RZ, 0x1, R26 ;  /* 0x00000001ff1b7819 */ /* 0x000fe4000001161a */
[----:B------:R-:W-:-:S03]  /*3b60*/  IMAD R28, R46, R41, RZ ;  /* 0x000000292e1c7224 */ /* 0x000fc600078e02ff */
[----:B------:R-:W-:Y:S02]  /*3b70*/  IMAD.WIDE.U32 R26, R27, 0x8, R22 ;  /* 0x000000081b1a7825 */ /* 0x000fe400078e0016 */
[----:B------:R-:W-:Y:S02]  /*3b80*/  SHF.R.U32.HI R31, RZ, 0x1, R28 ;  /* 0x00000001ff1f7819 */ /* 0x000fe4000001161c */
[----:B------:R-:W-:Y:S02]  /*3b90*/  IMAD.IADD R45, R41, 0x1, R0 ;  /* 0x00000001292d7824 */ /* 0x000fe400078e0200 */
[----:B------:R-:W3:Y:S01]  /*3ba0*/  LDG.E.64 R26, desc[UR36][R26.64] ;  /* 0x000000241a1a7981 */ /* 0x000ee2000c1e1b00 */
[----:B------:R-:W-:-:S04]  /*3bb0*/  IMAD.WIDE.U32 R30, R31, 0x8, R22 ;  /* 0x000000081f1e7825 */ /* 0x000fc800078e0016 */
[----:B------:R-:W-:Y:S02]  /*3bc0*/  IMAD R28, R46, R45, RZ ;  /* 0x0000002d2e1c7224 */ /* 0x000fe400078e02ff */
[----:B------:R-:W4:Y:S03]  /*3bd0*/  LDG.E.64 R30, desc[UR36][R30.64] ;  /* 0x000000241e1e7981 */ /* 0x000f26000c1e1b00 */
[----:B------:R-:W-:-:S05]  /*3be0*/  SHF.R.U32.HI R29, RZ, 0x1, R28 ;  /* 0x00000001ff1d7819 */ /* 0x000fca000001161c */
        /* <DEDUP_REMOVED lines=8> */
[----:B------:R-:W-:Y:S02]  /*3c70*/  ISETP.GE.U32.AND P5, PT, R16, R43, PT ;  /* 0x0000002b1000720c */ /* 0x000fe40003fa6070 */
[----:B------:R-:W-:Y:S02]  /*3c80*/  ISETP.GE.U32.AND P6, PT, R15, R41, PT ;  /* 0x000000290f00720c */ /* 0x000fe40003fc6070 */
[----:B------:R-:W-:Y:S02]  /*3c90*/  ISETP.GE.AND.EX P5, PT, R37, RZ, PT, P5 ;  /* 0x000000ff2500720c */ /* 0x000fe40003fa6350 */
[----:B------:R-:W-:Y:S02]  /*3ca0*/  ISETP.GE.AND.EX P6, PT, R36, RZ, PT, P6 ;  /* 0x000000ff2400720c */ /* 0x000fe40003fc6360 */
[----:B------:R-:W-:Y:S02]  /*3cb0*/  SEL R50, RZ, 0xffffffff, !P5 ;  /* 0xffffffffff327807 */ /* 0x000fe40006800000 */
[----:B------:R-:W-:-:S02]  /*3cc0*/  SEL R48, RZ, 0xffffffff, !P6 ;  /* 0xffffffffff307807 */ /* 0x000fc40007000000 */
[CC--:B--2---:R-:W-:Y:S02]  /*3cd0*/  ISETP.NE.AND P2, PT, R10.reuse, R25.reuse, PT ;  /* 0x000000190a00720c */ /* 0x0c4fe40003f45270 */
[CC--:B------:R-:W-:Y:S02]  /*3ce0*/  ISETP.NE.AND P3, PT, R11.reuse, R24.reuse, PT ;  /* 0x000000180b00720c */ /* 0x0c0fe40003f65270 */
[----:B------:R-:W-:Y:S02]  /*3cf0*/  ISETP.GT.AND P1, PT, R10, R25, PT ;  /* 0x000000190a00720c */ /* 0x000fe40003f24270 */
[----:B------:R-:W-:-:S07]  /*3d00*/  ISETP.GT.AND P0, PT, R11, R24, PT ;  /* 0x000000180b00720c */ /* 0x000fce0003f04270 */
[----:B------:R-:W-:Y:S02]  /*3d10*/  @P2 SEL R47, RZ, 0xffffffff, P1 ;  /* 0xffffffffff2f2807 */ /* 0x000fe40000800000 */
[----:B---3--:R-:W-:Y:S02]  /*3d20*/  ISETP.NE.AND P1, PT, R9, R26, PT ;  /* 0x0000001a0900720c */ /* 0x008fe40003f25270 */
[----:B------:R-:W-:Y:S02]  /*3d30*/  @P3 SEL R42, RZ, 0xffffffff, P0 ;  /* 0xffffffffff2a3807 */ /* 0x000fe40000000000 */
[----:B------:R-:W-:Y:S02]  /*3d40*/  ISETP.GE.U32.AND P0, PT, R20, R43, PT ;  /* 0x0000002b1400720c */ /* 0x000fe40003f06070 */
[----:B------:R-:W-:Y:S02]  /*3d50*/  ISETP.NE.AND P4, PT, R8, R27, PT ;  /* 0x0000001b0800720c */ /* 0x000fe40003f85270 */
[----:B------:R-:W-:-:S02]  /*3d60*/  ISETP.GE.AND.EX P0, PT, R38, RZ, PT, P0 ;  /* 0x000000ff2600720c */ /* 0x000fc40003f06300 */
[----:B------:R-:W-:Y:S02]  /*3d70*/  ISETP.GT.AND P5, PT, R9, R26, PT ;  /* 0x0000001a0900720c */ /* 0x000fe40003fa4270 */
[----:B------:R-:W-:Y:S02]  /*3d80*/  SEL R49, RZ, 0xffffffff, !P0 ;  /* 0xffffffffff317807 */ /* 0x000fe40004000000 */
[----:B----4-:R-:W-:Y:S02]  /*3d90*/  ISETP.NE.AND P6, PT, R7, R30, PT ;  /* 0x0000001e0700720c */ /* 0x010fe40003fc5270 */
[----:B------:R-:W-:Y:S02]  /*3da0*/  ISETP.GE.U32.AND P0, PT, R14, R41, PT ;  /* 0x000000290e00720c */ /* 0x000fe40003f06070 */
[----:B------:R-:W-:Y:S02]  /*3db0*/  @P1 SEL R49, RZ, 0xffffffff, P5 ;  /* 0xffffffffff311807 */ /* 0x000fe40002800000 */
[----:B------:R-:W-:-:S02]  /*3dc0*/  LOP3.LUT R47, R47, 0x1, RZ, 0xc0, !PT ;  /* 0x000000012f2f7812 */ /* 0x000fc400078ec0ff */
[----:B------:R-:W-:Y:S02]  /*3dd0*/  ISETP.GT.AND P5, PT, R8, R27, PT ;  /* 0x0000001b0800720c */ /* 0x000fe40003fa4270 */
[----:B------:R-:W-:Y:S02]  /*3de0*/  ISETP.GE.AND.EX P0, PT, R35, RZ, PT, P0 ;  /* 0x000000ff2300720c */ /* 0x000fe40003f06300 */
[----:B------:R-:W-:Y:S02]  /*3df0*/  ISETP.NE.AND P1, PT, R6, R31, PT ;  /* 0x0000001f0600720c */ /* 0x000fe40003f25270 */
[----:B------:R-:W-:Y:S02]  /*3e00*/  ISETP.NE.U32.AND P2, PT, R47, 0x1, PT ;  /* 0x000000012f00780c */ /* 0x000fe40003f45070 */
[----:B------:R-:W-:Y:S02]  /*3e10*/  @P4 SEL R50, RZ, 0xffffffff, P5 ;  /* 0xffffffffff324807 */ /* 0x000fe40002800000 */
[----:B------:R-:W-:-:S02]  /*3e20*/  SEL R47, RZ, 0xffffffff, !P0 ;  /* 0xffffffffff2f7807 */ /* 0x000fc40004000000 */
[----:B------:R-:W-:Y:S02]  /*3e30*/  ISETP.GT.AND P5, PT, R7, R30, PT ;  /* 0x0000001e0700720c */ /* 0x000fe40003fa4270 */
[----:B------:R-:W-:Y:S02]  /*3e40*/  LOP3.LUT R42, R42, 0x1, RZ, 0xc0, !PT ;  /* 0x000000012a2a7812 */ /* 0x000fe400078ec0ff */
[----:B------:R-:W-:Y:S02]  /*3e50*/  ISETP.GE.U32.AND P0, PT, R13, R45, PT ;  /* 0x0000002d0d00720c */ /* 0x000fe40003f06070 */
[----:B-----5:R-:W-:Y:S02]  /*3e60*/  ISETP.NE.AND P4, PT, R5, R28, PT ;  /* 0x0000001c0500720c */ /* 0x020fe40003f85270 */
[----:B------:R-:W-:Y:S02]  /*3e70*/  @P6 SEL R48, RZ, 0xffffffff, P5 ;  /* 0xffffffffff306807 */ /* 0x000fe40002800000 */
[----:B------:R-:W-:-:S02]  /*3e80*/  ISETP.NE.U32.AND P3, PT, R42, 0x1, PT ;  /* 0x000000012a00780c */ /* 0x000fc40003f65070 */
[----:B------:R-:W-:Y:S02]  /*3e90*/  ISETP.GE.AND.EX P0, PT, R33, RZ, PT, P0 ;  /* 0x000000ff2100720c */ /* 0x000fe40003f06300 */
[----:B------:R-:W-:Y:S02]  /*3ea0*/  ISETP.GT.AND P6, PT, R6, R31, PT ;  /* 0x0000001f0600720c */ /* 0x000fe40003fc4270 */
[C---:B------:R-:W-:Y:S02]  /*3eb0*/  SEL R34, R3.reuse, R34, !P3 ;  /* 0x0000002203227207 */ /* 0x040fe40005800000 */
[----:B------:R-:W-:Y:S02]  /*3ec0*/  SEL R32, R3, R32, !P2 ;  /* 0x0000002003207207 */ /* 0x000fe40005000000 */
[----:B------:R-:W-:Y:S02]  /*3ed0*/  SEL R42, RZ, 0xffffffff, !P0 ;  /* 0xffffffffff2a7807 */ /* 0x000fe40004000000 */
[----:B------:R-:W-:-:S02]  /*3ee0*/  @P1 SEL R47, RZ, 0xffffffff, P6 ;  /* 0xffffffffff2f1807 */ /* 0x000fc40003000000 */
[----:B------:R-:W-:Y:S02]  /*3ef0*/  IADD3 R3, PT, PT, R45, R0, RZ ;  /* 0x000000002d037210 */ /* 0x000fe40007ffe0ff */
[----:B------:R-:W-:Y:S02]  /*3f00*/  ISETP.GE.U32.AND P0, PT, R12, R45, PT ;  /* 0x0000002d0c00720c */ /* 0x000fe40003f06070 */
[----:B------:R-:W-:Y:S01]  /*3f10*/  ISETP.NE.AND P1, PT, R4, R29, PT ;  /* 0x0000001d0400720c */ /* 0x000fe20003f25270 */
[----:B------:R-:W-:Y:S01]  /*3f20*/  IMAD R51, R0, 0x3, R3 ;  /* 0x0000000300337824 */ /* 0x000fe200078e0203 */
[----:B------:R-:W-:Y:S02]  /*3f30*/  ISETP.GT.AND P6, PT, R5, R28, PT ;  /* 0x0000001c0500720c */ /* 0x000fe40003fc4270 */
[----:B------:R-:W-:Y:S02]  /*3f40*/  LOP3.LUT R49, R49, 0x1, RZ, 0xc0, !PT ;  /* 0x0000000131317812 */ /* 0x000fe400078ec0ff */
[----:B------:R-:W-:-:S02]  /*3f50*/  ISETP.GE.AND.EX P0, PT, R21, RZ, PT, P0 ;  /* 0x000000ff1500720c */ /* 0x000fc40003f06300 */
[----:B------:R-:W-:Y:S02]  /*3f60*/  @P4 SEL R42, RZ, 0xffffffff, P6 ;  /* 0xffffffffff2a4807 */ /* 0x000fe40003000000 */
[----:B------:R-:W-:Y:S02]  /*3f70*/  ISETP.NE.U32.AND P4, PT, R49, 0x1, PT ;  /* 0x000000013100780c */ /* 0x000fe40003f85070 */
[----:B------:R-:W-:Y:S02]  /*3f80*/  SEL R49, RZ, 0xffffffff, !P0 ;  /* 0xffffffffff317807 */ /* 0x000fe40004000000 */
[----:B------:R-:W-:Y:S02]  /*3f90*/  ISETP.GT.AND P0, PT, R4, R29, PT ;  /* 0x0000001d0400720c */ /* 0x000fe40003f04270 */
[----:B------:R-:W-:Y:S02]  /*3fa0*/  ISETP.GE.U32.AND P5, PT, R51, R44, PT ;  /* 0x0000002c3300720c */ /* 0x000fe40003fa6070 */
[----:B------:R-:W-:-:S02]  /*3fb0*/  @P1 SEL R49, RZ, 0xffffffff, P0 ;  /* 0xffffffffff311807 */ /* 0x000fc40000000000 */
[----:B------:R-:W-:Y:S02]  /*3fc0*/  LOP3.LUT R50, R50, 0x1, RZ, 0xc0, !PT ;  /* 0x0000000132327812 */ /* 0x000fe400078ec0ff */
[----:B------:R-:W-:Y:S02]  /*3fd0*/  LOP3.LUT R48, R48, 0x1, RZ, 0xc0, !PT ;  /* 0x0000000130307812 */ /* 0x000fe400078ec0ff */
[----:B------:R-:W-:Y:S02]  /*3fe0*/  LOP3.LUT R47, R47, 0x1, RZ, 0xc0, !PT ;  /* 0x000000012f2f7812 */ /* 0x000fe400078ec0ff */
[----:B------:R-:W-:Y:S02]  /*3ff0*/  LOP3.LUT R42, R42, 0x1, RZ, 0xc0, !PT ;  /* 0x000000012a2a7812 */ /* 0x000fe400078ec0ff */
[----:B------:R-:W-:Y:S02]  /*4000*/  LOP3.LUT R49, R49, 0x1, RZ, 0xc0, !PT ;  /* 0x0000000131317812 */ /* 0x000fe400078ec0ff */
[----:B------:R-:W-:-:S02]  /*4010*/  SEL R11, R24, R11, !P3 ;  /* 0x0000000b180b7207 */ /* 0x000fc40005800000 */
[----:B------:R-:W-:Y:S02]  /*4020*/  SEL R39, R39, RZ, P3 ;  /* 0x000000ff27277207 */ /* 0x000fe40001800000 */
[----:B------:R-:W-:Y:S02]  /*4030*/  SEL R10, R25, R10, !P2 ;  /* 0x0000000a190a7207 */ /* 0x000fe40005000000 */
[----:B------:R-:W-:Y:S02]  /*4040*/  SEL R40, R40, RZ, P2 ;  /* 0x000000ff28287207 */ /* 0x000fe40001000000 */
[----:B------:R-:W-:Y:S02]  /*4050*/  ISETP.NE.U32.AND P6, PT, R50, 0x1, PT ;  /* 0x000000013200780c */ /* 0x000fe40003fc5070 */
[----:B------:R-:W-:Y:S02]  /*4060*/  ISETP.NE.U32.AND P1, PT, R48, 0x1, PT ;  /* 0x000000013000780c */ /* 0x000fe40003f25070 */
[----:B------:R-:W-:-:S02]  /*4070*/  ISETP.NE.U32.AND P0, PT, R47, 0x1, PT ;  /* 0x000000012f00780c */ /* 0x000fc40003f05070 */
[----:B------:R-:W-:Y:S02]  /*4080*/  ISETP.NE.U32.AND P3, PT, R42, 0x1, PT ;  /* 0x000000012a00780c */ /* 0x000fe40003f65070 */
[----:B------:R-:W-:Y:S02]  /*4090*/  ISETP.NE.U32.AND P2, PT, R49, 0x1, PT ;  /* 0x000000013100780c */ /* 0x000fe40003f45070 */
[C---:B------:R-:W-:Y:S02]  /*40a0*/  SEL R20, R43.reuse, R20, !P4 ;  /* 0x000000142b147207 */ /* 0x040fe40006000000 */
[----:B------:R-:W-:Y:S02]  /*40b0*/  SEL R16, R43, R16, !P6 ;  /* 0x000000102b107207 */ /* 0x000fe40007000000 */
[C---:B------:R-:W-:Y:S02]  /*40c0*/  SEL R15, R41.reuse, R15, !P1 ;  /* 0x0000000f290f7207 */ /* 0x040fe40004800000 */
[----:B------:R-:W-:-:S02]  /*40d0*/  SEL R14, R41, R14, !P0 ;  /* 0x0000000e290e7207 */ /* 0x000fc40004000000 */
[C---:B------:R-:W-:Y:S02]  /*40e0*/  SEL R13, R45.reuse, R13, !P3 ;  /* 0x0000000d2d0d7207 */ /* 0x040fe40005800000 */
[----:B------:R-:W-:Y:S02]  /*40f0*/  SEL R12, R45, R12, !P2 ;  /* 0x0000000c2d0c7207 */ /* 0x000fe40005000000 */
[----:B------:R-:W-:Y:S02]  /*4100*/  SEL R9, R26, R9, !P4 ;  /* 0x000000091a097207 */ /* 0x000fe40006000000 */
[----:B------:R-:W-:Y:S02]  /*4110*/  SEL R38, R38, RZ, P4 ;  /* 0x000000ff26267207 */ /* 0x000fe40002000000 */
        /* <DEDUP_REMOVED lines=11> */
[----:B------:R-:W-:Y:S05]  /*41d0*/  BSYNC.RECONVERGENT B1 ;  /* 0x0000000000017941 */ /* 0x000fea0003800200 */
.L_x_2964:
[----:B------:R-:W-:Y:S05]  /*41e0*/  BSYNC.RECONVERGENT B0 ;  /* 0x0000000000007941 */ /* 0x000fea0003800200 */
.L_x_2963:
        /* <DEDUP_REMOVED lines=27> */
.L_x_2967:
[----:B------:R-:W-:Y:S05]  /*43a0*/  BSYNC.RECONVERGENT B0 ;  /* 0x0000000000007941 */ /* 0x000fea0003800200 */
.L_x_2966:
        /* <DEDUP_REMOVED lines=52> */
[----:B------:R-:W-:Y:S02]  /*46f0*/  ISETP.NE.AND P2, PT, R6, R31, PT ;  /* 0x0000001f0600720c */ /* 0x000fe40003f45270 */
[----:B------:R-:W-:Y:S02]  /*4700*/  ISETP.NE.AND P3, PT, R7, R30, PT ;  /* 0x0000001e0700720c */ /* 0x000fe40003f65270 */
[----:B------:R-:W-:Y:S02]  /*4710*/  ISETP.GE.U32.AND P1, PT, R14, R23, PT ;  /* 0x000000170e00720c */ /* 0x000fe40003f26070 */
[----:B------:R-:W-:Y:S02]  /*4720*/  ISETP.GT.AND P5, PT, R6, R31, PT ;  /* 0x0000001f0600720c */ /* 0x000fe40003fa4270 */
[----:B------:R-:W-:Y:S02]  /*4730*/  ISETP.GE.U32.AND P0, PT, R15, R23, PT ;  /* 0x000000170f00720c */ /* 0x000fe40003f06070 */
[----:B------:R-:W-:-:S02]  /*4740*/  ISETP.GE.AND.EX P1, PT, R35, RZ, PT, P1 ;  /* 0x000000ff2300720c */ /* 0x000fc40003f26310 */
[----:B------:R-:W-:Y:S02]  /*4750*/  IADD3 R25, PT, PT, R23, R0, RZ ;  /* 0x0000000017197210 */ /* 0x000fe40007ffe0ff */
[----:B------:R-:W-:Y:S02]  /*4760*/  ISETP.GT.AND P4, PT, R7, R30, PT ;  /* 0x0000001e0700720c */ /* 0x000fe40003f84270 */
[----:B------:R-:W-:Y:S02]  /*4770*/  SEL R22, RZ, 0xffffffff, P5 ;  /* 0xffffffffff167807 */ /* 0x000fe40002800000 */
[----:B------:R-:W-:Y:S02]  /*4780*/  ISETP.GE.AND.EX P0, PT, R36, RZ, PT, P0 ;  /* 0x000000ff2400720c */ /* 0x000fe40003f06300 */
[----:B------:R-:W-:Y:S02]  /*4790*/  @!P2 SEL R22, RZ, 0xffffffff, !P1 ;  /* 0xffffffffff16a807 */ /* 0x000fe40004800000 */
[----:B------:R-:W-:-:S02]  /*47a0*/  ISETP.GE.U32.AND P2, PT, R25, R44, PT ;  /* 0x0000002c1900720c */ /* 0x000fc40003f46070 */
        /* <DEDUP_REMOVED lines=35> */
.L_x_2969:
[----:B------:R-:W-:Y:S05]  /*49e0*/  BSYNC.RECONVERGENT B0 ;  /* 0x0000000000007941 */ /* 0x000fea0003800200 */
.L_x_2968:
        /* <DEDUP_REMOVED lines=67> */
.L_x_2962:
[----:B------:R-:W0:Y:S01]  /*4e20*/  LDCU UR4, c[0x0][0x3a4] ;  /* 0x00007480ff0477ac */ /* 0x000e220008000800 */
[----:B------:R-:W1:Y:S01]  /*4e30*/  LDC R0, c[0x0][0x388] ;  /* 0x0000e200ff007b82 */ /* 0x000e620000000800 */
        /* <DEDUP_REMOVED lines=29> */
[----:B------:R0:W5:Y:S01]  /*5010*/  @!P1 LDG.E.64 R24, desc[UR36][R42.64] ;  /* 0x000000242a189981 */ /* 0x000162000c1e1b00 */
[----:B------:R-:W-:Y:S01]  /*5020*/  VIADD R26, R26, 0xffffffff ;  /* 0xffffffff1a1a7836 */ /* 0x000fe20000000000 */
[-C--:B------:R-:W-:Y:S01]  /*5030*/  MOV R39, R0.reuse ;  /* 0x0000000000277202 */ /* 0x080fe20000000f00 */
[--C-:B------:R-:W-:Y:S01]  /*5040*/  IMAD.MOV.U32 R3, RZ, RZ, R0.reuse ;  /* 0x000000ffff037224 */ /* 0x100fe200078e0000 */
[----:B------:R-:W-:Y:S01]  /*5050*/  MOV R8, R0 ;  /* 0x0000000000087202 */ /* 0x000fe20000000f00 */
[--C-:B------:R-:W-:Y:S01]  /*5060*/  IMAD.MOV.U32 R4, RZ, RZ, R0.reuse ;  /* 0x000000ffff047224 */ /* 0x100fe200078e0000 */
[----:B------:R-:W-:Y:S01]  /*5070*/  VIMNMX.U32 R26, PT, PT, R26, 0x18, PT ;  /* 0x000000181a1a7848 */ /* 0x000fe20003fe0000 */
[--C-:B------:R-:W-:Y:S01]  /*5080*/  IMAD.MOV.U32 R6, RZ, RZ, R0.reuse ;  /* 0x000000ffff067224 */ /* 0x100fe200078e0000 */
[----:B------:R-:W-:Y:S01]  /*5090*/  MOV R15, R9 ;  /* 0x00000009000f7202 */ /* 0x000fe20000000f00 */
[--C-:B------:R-:W-:Y:S01]  /*50a0*/  IMAD.MOV.U32 R5, RZ, RZ, R0.reuse ;  /* 0x000000ffff057224 */ /* 0x100fe200078e0000 */
[----:B------:R-:W-:Y:S01]  /*50b0*/  MOV R35, R20 ;  /* 0x0000001400237202 */ /* 0x000fe20000000f00 */
        /* <DEDUP_REMOVED lines=13> */
[----:B0-----:R-:W-:-:S07]  /*5190*/  VIADD R45, R26, 0x1 ;  /* 0x000000011a2d7836 */ /* 0x001fce0000000000 */
.L_x_2977:
[----:B------:R-:W0:Y:S01]  /*51a0*/  LDCU UR4, c[0x0][0x3a4] ;  /* 0x00007480ff0477ac */ /* 0x000e220008000800 */
        /* <DEDUP_REMOVED lines=10> */
[----:B------:R-:W-:Y:S01]  /*5250*/  HFMA2 R40, -RZ, RZ, 0, 0 ;  /* 0x00000000ff287431 */ /* 0x000fe200000001ff */
        /* <DEDUP_REMOVED lines=288> */
[----:B------:R-:W-:Y:S01]  /*6460*/  IMAD R27, R28, UR52, R33 ;  /* 0x000000341c1b7c24 */ /* 0x000fe2000f8e0221 */
[----:B------:R-:W-:-:S03]  /*6470*/  @P0 IADD3 R28, PT, PT, -R26, RZ, RZ ;  /* 0x000000ff1a1c0210 */ /* 0x000fc60007ffe1ff */
[----:B------:R-:W-:Y:S02]  /*6480*/  IMAD R30, R27, UR27, R30 ;  /* 0x0000001b1b1e7c24 */ /* 0x000fe4000f8e021e */
[----:B0-----:R-:W-:-:S04]  /*6490*/  @P0 IMAD R29, R28, R31, R29 ;  /* 0x0000001f1c1d0224 */ /* 0x001fc800078e021d */
[----:B--2---:R-:W-:-:S07]  /*64a0*/  @P0 IMAD R30, R29, R32, R30 ;  /* 0x000000201d1e0224 */ /* 0x004fce00078e021e */
.L_x_2973:
[----:B------:R-:W-:-:S04]  /*64b0*/  LOP3.LUT R31, R30, 0xfffffff8, RZ, 0xc0, !PT ;  /* 0xfffffff81e1f7812 */ /* 0x000fc800078ec0ff */
[----:B------:R-:W-:-:S05]  /*64c0*/  IADD3 R30, P0, PT, R31, R42, RZ ;  /* 0x0000002a1f1e7210 */ /* 0x000fca0007f1e0ff */
[----:B------:R-:W-:-:S06]  /*64d0*/  IMAD.X R31, RZ, RZ, R43, P0 ;  /* 0x000000ffff1f7224 */ /* 0x000fcc00000e062b */
[----:B------:R-:W5:Y:S01]  /*64e0*/  LDG.E.64 R30, desc[UR36][R30.64] ;  /* 0x000000241e1e7981 */ /* 0x000f62000c1e1b00 */
[----:B0-----:R-:W-:Y:S02]  /*64f0*/  VIADD R33, R41, UR4 ;  /* 0x0000000429217c36 */ /* 0x001fe40008000000 */
        /* <DEDUP_REMOVED lines=220> */
[----:B------:R-:W-:Y:S01]  /*72c0*/  MOV R29, R47 ;  /* 0x0000002f001d7202 */ /* 0x000fe20000000f00 */
[----:B------:R-:W-:-:S10]  /*72d0*/  IMAD.MOV.U32 R28, RZ, RZ, RZ ;  /* 0x000000ffff1c7224 */ /* 0x000fd400078e00ff */
        /* <DEDUP_REMOVED lines=14> */
.L_x_2974:
[----:B------:R-:W-:-:S04]  /*73c0*/  LOP3.LUT R29, R40, 0xfffffff8, RZ, 0xc0, !PT ;  /* 0xfffffff8281d7812 */ /* 0x000fc800078ec0ff */
[----:B------:R-:W-:-:S05]  /*73d0*/  IADD3 R28, P0, PT, R29, R42, RZ ;  /* 0x0000002a1d1c7210 */ /* 0x000fca0007f1e0ff */
[----:B------:R-:W-:-:S06]  /*73e0*/  IMAD.X R29, RZ, RZ, R43, P0 ;  /* 0x000000ffff1d7224 */ /* 0x000fcc00000e062b */
[----:B------:R-:W5:Y:S01]  /*73f0*/  LDG.E.64 R28, desc[UR36][R28.64] ;  /* 0x000000241c1c7981 */ /* 0x000f62000c1e1b00 */
[----:B------:R-:W-:Y:S02]  /*7400*/  HFMA2 R32, -RZ, RZ, 0, 0 ;  /* 0x00000000ff207431 */ /* 0x000fe400000001ff */
        /* <DEDUP_REMOVED lines=232> */
[----:B------:R-:W-:-:S04]  /*8290*/  @P0 SHF.R.U32.HI R26, RZ, R27, R26 ;  /* 0x0000001bff1a0219 */ /* 0x000fc8000001161a */
[----:B------:R-:W-:-:S05]  /*82a0*/  @P0 IADD3 R46, PT, PT, -R26, RZ, RZ ;  /* 0x000000ff1a2e0210 */ /* 0x000fca0007ffe1ff */
[----:B0-----:R-:W-:-:S04]  /*82b0*/  @P0 IMAD R53, R53, R46, R47 ;  /* 0x0000002e35350224 */ /* 0x001fc800078e022f */
[----:B--2---:R-:W-:-:S07]  /*82c0*/  @P0 IMAD R40, R53, R51, R40 ;  /* 0x0000003335280224 */ /* 0x004fce00078e0228 */
.L_x_2975:
        /* <DEDUP_REMOVED lines=241> */
.L_x_2976:
[----:B------:R-:W-:-:S04]  /*91e0*/  LOP3.LUT R33, R40, 0xfffffff8, RZ, 0xc0, !PT ;  /* 0xfffffff828217812 */ /* 0x000fc800078ec0ff */
[----:B------:R-:W-:-:S05]  /*91f0*/  IADD3 R32, P0, PT, R33, R42, RZ ;  /* 0x0000002a21207210 */ /* 0x000fca0007f1e0ff */
[----:B------:R-:W-:-:S06]  /*9200*/  IMAD.X R33, RZ, RZ, R43, P0 ;  /* 0x000000ffff217224 */ /* 0x000fcc00000e062b */
[----:B------:R-:W5:Y:S02]  /*9210*/  LDG.E.64 R32, desc[UR36][R32.64] ;  /* 0x0000002420207981 */ /* 0x000f64000c1e1b00 */
.L_x_2972:
[-C--:B-----5:R-:W-:Y:S02]  /*9220*/  ISETP.NE.AND P2, PT, R5, R30.reuse, PT ;  /* 0x0000001e0500720c */ /* 0x0a0fe40003f45270 */
[----:B------:R-:W-:Y:S02]  /*9230*/  ISETP.GE.U32.AND P0, PT, R13, R41, PT ;  /* 0x000000290d00720c */ /* 0x000fe40003f06070 */
[----:B------:R-:W-:Y:S02]  /*9240*/  ISETP.GT.AND P3, PT, R5, R30, PT ;  /* 0x0000001e0500720c */ /* 0x000fe40003f64270 */
[----:B------:R-:W-:Y:S02]  /*9250*/  ISETP.GE.AND.EX P0, PT, R34, RZ, PT, P0 ;  /* 0x000000ff2200720c */ /* 0x000fe40003f06300 */
[----:B------:R-:W-:Y:S02]  /*9260*/  SEL R40, RZ, 0xffffffff, P3 ;  /* 0xffffffffff287807 */ /* 0x000fe40001800000 */
[----:B------:R-:W-:-:S02]  /*9270*/  ISETP.NE.AND P6, PT, R6, R31, PT ;  /* 0x0000001f0600720c */ /* 0x000fc40003fc5270 */
[CC--:B------:R-:W-:Y:S02]  /*9280*/  ISETP.NE.AND P5, PT, R3.reuse, R28.reuse, PT ;  /* 0x0000001c0300720c */ /* 0x0c0fe40003fa5270 */
[----:B------:R-:W-:Y:S02]  /*9290*/  @!P2 SEL R40, RZ, 0xffffffff, !P0 ;  /* 0xffffffffff28a807 */ /* 0x000fe40004000000 */
[----:B------:R-:W-:Y:S02]  /*92a0*/  ISETP.GT.AND P0, PT, R6, R31, PT ;  /* 0x0000001f0600720c */ /* 0x000fe40003f04270 */
[----:B------:R-:W-:Y:S01]  /*92b0*/  LOP3.LUT R44, R40, 0x1, RZ, 0xc0, !PT ;  /* 0x00000001282c7812 */ /* 0x000fe200078ec0ff */
[----:B0-----:R-:W-:Y:S01]  /*92c0*/  IMAD.U32 R40, RZ, RZ, UR4 ;  /* 0x00000004ff287e24 */ /* 0x001fe2000f8e00ff */
[----:B------:R-:W-:Y:S01]  /*92d0*/  ISETP.GT.AND P2, PT, R3, R28, PT ;  /* 0x0000001c0300720c */ /* 0x000fe20003f44270 */
[----:B------:R-:W0:Y:S01]  /*92e0*/  LDCU UR4, c[0x0][0x39c] ;  /* 0x00007380ff0477ac */ /* 0x000e220008000800 */
[----:B------:R-:W-:-:S02]  /*92f0*/  SEL R47, RZ, 0xffffffff, P0 ;  /* 0xffffffffff2f7807 */ /* 0x000fc40000000000 */
[----:B------:R-:W-:Y:S02]  /*9300*/  IADD3 R49, PT, PT, R41, R40, RZ ;  /* 0x0000002829317210 */ /* 0x000fe40007ffe0ff */
[----:B------:R-:W-:Y:S02]  /*9310*/  ISETP.GE.U32.AND P4, PT, R12, R41, PT ;  /* 0x000000290c00720c */ /* 0x000fe40003f86070 */
[----:B------:R-:W-:Y:S01]  /*9320*/  ISETP.GE.U32.AND P0, PT, R10, R49, PT ;  /* 0x000000310a00720c */ /* 0x000fe20003f06070 */
[----:B------:R-:W-:Y:S01]  /*9330*/  IMAD.IADD R51, R40, 0x1, R49 ;  /* 0x0000000128337824 */ /* 0x000fe200078e0231 */
[----:B------:R-:W-:Y:S02]  /*9340*/  SEL R50, RZ, 0xffffffff, P2 ;  /* 0xffffffffff327807 */ /* 0x000fe40001000000 */
[----:B------:R-:W-:Y:S02]  /*9350*/  ISETP.GE.AND.EX P4, PT, R23, RZ, PT, P4 ;  /* 0x000000ff1700720c */ /* 0x000fe40003f86340 */
[----:B------:R-:W-:-:S02]  /*9360*/  ISETP.NE.AND P2, PT, R0, R29, PT ;  /* 0x0000001d0000720c */ /* 0x000fc40003f45270 */
[----:B------:R-:W-:Y:S02]  /*9370*/  ISETP.GE.AND.EX P0, PT, R21, RZ, PT, P0 ;  /* 0x000000ff1500720c */ /* 0x000fe40003f06300 */
[----:B------:R-:W-:Y:S02]  /*9380*/  @!P6 SEL R47, RZ, 0xffffffff, !P4 ;  /* 0xffffffffff2fe807 */ /* 0x000fe40006000000 */
[----:B------:R-:W-:Y:S02]  /*9390*/  @!P5 SEL R50, RZ, 0xffffffff, !P0 ;  /* 0xffffffffff32d807 */ /* 0x000fe40004000000 */
[----:B------:R-:W-:Y:S02]  /*93a0*/  ISETP.GT.AND P6, PT, R0, R29, PT ;  /* 0x0000001d0000720c */ /* 0x000fe40003fc4270 */
[----:B------:R-:W-:Y:S02]  /*93b0*/  ISETP.GT.AND P4, PT, R39, R26, PT ;  /* 0x0000001a2700720c */ /* 0x000fe40003f84270 */
[----:B------:R-:W-:-:S02]  /*93c0*/  ISETP.GE.U32.AND P0, PT, R9, R49, PT ;  /* 0x000000310900720c */ /* 0x000fc40003f06070 */
[----:B------:R-:W-:Y:S02]  /*93d0*/  ISETP.NE.U32.AND P3, PT, R44, 0x1, PT ;  /* 0x000000012c00780c */ /* 0x000fe40003f65070 */
[----:B------:R-:W-:Y:S02]  /*93e0*/  ISETP.NE.AND P5, PT, R39, R26, PT ;  /* 0x0000001a2700720c */ /* 0x000fe40003fa5270 */
[----:B------:R-:W-:Y:S02]  /*93f0*/  SEL R44, RZ, 0xffffffff, P6 ;  /* 0xffffffffff2c7807 */ /* 0x000fe40003000000 */
[----:B------:R-:W-:Y:S02]  /*9400*/  ISETP.GE.AND.EX P0, PT, R20, RZ, PT, P0 ;  /* 0x000000ff1400720c */ /* 0x000fe40003f06300 */
[----:B------:R-:W-:Y:S02]  /*9410*/  SEL R46, RZ, 0xffffffff, P4 ;  /* 0xffffffffff2e7807 */ /* 0x000fe40002000000 */
[----:B------:R-:W-:-:S02]  /*9420*/  ISETP.GT.AND P6, PT, R4, R27, PT ;  /* 0x0000001b0400720c */ /* 0x000fc40003fc4270 */
[----:B------:R-:W-:Y:S02]  /*9430*/  ISETP.NE.AND P4, PT, R4, R27, PT ;  /* 0x0000001b0400720c */ /* 0x000fe40003f85270 */
[----:B------:R-:W-:Y:S02]  /*9440*/  @!P2 SEL R44, RZ, 0xffffffff, !P0 ;  /* 0xffffffffff2ca807 */ /* 0x000fe40004000000 */
[-C--:B------:R-:W-:Y:S02]  /*9450*/  ISETP.GE.U32.AND P0, PT, R11, R51.reuse, PT ;  /* 0x000000330b00720c */ /* 0x080fe40003f06070 */
[----:B------:R-:W-:Y:S02]  /*9460*/  SEL R48, RZ, 0xffffffff, P6 ;  /* 0xffffffffff307807 */ /* 0x000fe40003000000 */
[----:B------:R-:W-:Y:S02]  /*9470*/  ISETP.GE.U32.AND P6, PT, R14, R51, PT ;  /* 0x000000330e00720c */ /* 0x000fe40003fc6070 */
[----:B------:R-:W-:-:S02]  /*9480*/  ISETP.GE.AND.EX P0, PT, R22, RZ, PT, P0 ;  /* 0x000000ff1600720c */ /* 0x000fc40003f06300 */
[----:B------:R-:W-:Y:S01]  /*9490*/  LOP3.LUT R52, R47, 0x1, RZ, 0xc0, !PT ;  /* 0x000000012f347812 */ /* 0x000fe200078ec0ff */
[----:B------:R-:W-:Y:S01]  /*94a0*/  IMAD.IADD R47, R51, 0x1, R40 ;  /* 0x00000001332f7824 */ /* 0x000fe200078e0228 */
[-C--:B------:R-:W-:Y:S02]  /*94b0*/  ISETP.NE.AND P2, PT, R7, R32.reuse, PT ;  /* 0x000000200700720c */ /* 0x080fe40003f45270 */
[----:B------:R-:W-:Y:S02]  /*94c0*/  ISETP.GE.AND.EX P6, PT, R35, RZ, PT, P6 ;  /* 0x000000ff2300720c */ /* 0x000fe40003fc6360 */
[----:B------:R-:W-:Y:S02]  /*94d0*/  @!P5 SEL R46, RZ, 0xffffffff, !P0 ;  /* 0xffffffffff2ed807 */ /* 0x000fe40004000000 */
[----:B------:R-:W-:Y:S02]  /*94e0*/  ISETP.GT.AND P0, PT, R7, R32, PT ;  /* 0x000000200700720c */ /* 0x000fe40003f04270 */
[----:B------:R-:W-:-:S02]  /*94f0*/  @!P4 SEL R48, RZ, 0xffffffff, !P6 ;  /* 0xffffffffff30c807 */ /* 0x000fc40007000000 */
[----:B------:R-:W-:Y:S02]  /*9500*/  ISETP.GE.U32.AND P6, PT, R15, R47, PT ;  /* 0x0000002f0f00720c */ /* 0x000fe40003fc6070 */
[----:B------:R-:W-:Y:S02]  /*9510*/  ISETP.NE.U32.AND P5, PT, R52, 0x1, PT ;  /* 0x000000013400780c */ /* 0x000fe40003fa5070 */
[----:B------:R-:W-:Y:S02]  /*9520*/  SEL R52, RZ, 0xffffffff, P0 ;  /* 0xffffffffff347807 */ /* 0x000fe40000000000 */
[----:B------:R-:W-:Y:S02]  /*9530*/  ISETP.GE.AND.EX P0, PT, R36, RZ, PT, P6 ;  /* 0x000000ff2400720c */ /* 0x000fe40003f06360 */
[----:B------:R-:W-:Y:S02]  /*9540*/  LOP3.LUT R50, R50, 0x1, RZ, 0xc0, !PT ;  /* 0x0000000132327812 */ /* 0x000fe400078ec0ff */
[----:B------:R-:W-:-:S02]  /*9550*/  ISETP.GT.AND P6, PT, R8, R33, PT ;  /* 0x000000210800720c */ /* 0x000fc40003fc4270 */
[----:B------:R-:W-:Y:S02]  /*9560*/  LOP3.LUT R44, R44, 0x1, RZ, 0xc0, !PT ;  /* 0x000000012c2c7812 */ /* 0x000fe400078ec0ff */
[----:B------:R-:W-:Y:S02]  /*9570*/  @!P2 SEL R52, RZ, 0xffffffff, !P0 ;  /* 0xffffffffff34a807 */ /* 0x000fe40004000000 */
[----:B------:R-:W-:Y:S02]  /*9580*/  ISETP.NE.U32.AND P2, PT, R50, 0x1, PT ;  /* 0x000000013200780c */ /* 0x000fe40003f45070 */
[----:B------:R-:W-:Y:S02]  /*9590*/  SEL R50, RZ, 0xffffffff, P6 ;  /* 0xffffffffff327807 */ /* 0x000fe40003000000 */
[----:B------:R-:W-:Y:S02]  /*95a0*/  ISETP.NE.AND P4, PT, R8, R33, PT ;  /* 0x000000210800720c */ /* 0x000fe40003f85270 */
[----:B------:R-:W-:-:S02]  /*95b0*/  SEL R13, R41, R13, !P3 ;  /* 0x0000000d290d7207 */ /* 0x000fc40005800000 */
[----:B------:R-:W-:Y:S01]  /*95c0*/  SEL R12, R41, R12, !P5 ;  /* 0x0000000c290c7207 */ /* 0x000fe20006800000 */
[----:B------:R-:W-:Y:S01]  /*95d0*/  IMAD.IADD R41, R47, 0x1, R40 ;  /* 0x000000012f297824 */ /* 0x000fe200078e0228 */
[----:B------:R-:W-:Y:S01]  /*95e0*/  ISETP.NE.U32.AND P6, PT, R44, 0x1, PT ;  /* 0x000000012c00780c */ /* 0x000fe20003fc5070 */
[----:B0-----:R-:W-:Y:S01]  /*95f0*/  IMAD.U32 R44, RZ, RZ, UR4 ;  /* 0x00000004ff2c7e24 */ /* 0x001fe2000f8e00ff */
[C---:B------:R-:W-:Y:S02]  /*9600*/  SEL R10, R49.reuse, R10, !P2 ;  /* 0x0000000a310a7207 */ /* 0x040fe40005000000 */
[----:B------:R-:W-:Y:S01]  /*9610*/  SEL R9, R49, R9, !P6 ;  /* 0x0000000931097207 */ /* 0x000fe20007000000 */
[----:B------:R-:W-:Y:S01]  /*9620*/  IMAD R49, R40, 0x3, R41 ;  /* 0x0000000328317824 */ /* 0x000fe200078e0229 */
[----:B------:R-:W-:Y:S02]  /*9630*/  ISETP.GE.U32.AND P0, PT, R16, R47, PT ;  /* 0x0000002f1000720c */ /* 0x000fe40003f06070 */
[----:B------:R-:W-:-:S02]  /*9640*/  SEL R3, R28, R3, !P2 ;  /* 0x000000031c037207 */ /* 0x000fc40005000000 */
[----:B------:R-:W-:Y:S02]  /*9650*/  ISETP.GE.AND.EX P0, PT, R37, RZ, PT, P0 ;  /* 0x000000ff2500720c */ /* 0x000fe40003f06300 */
[----:B------:R-:W-:Y:S02]  /*9660*/  SEL R21, R21, RZ, P2 ;  /* 0x000000ff15157207 */ /* 0x000fe40001000000 */
[----:B------:R-:W-:Y:S02]  /*9670*/  ISETP.GE.U32.AND P2, PT, R49, R44, PT ;  /* 0x0000002c3100720c */ /* 0x000fe40003f46070 */
[----:B------:R-:W-:Y:S02]  /*9680*/  @!P4 SEL R50, RZ, 0xffffffff, !P0 ;  /* 0xffffffffff32c807 */ /* 0x000fe40004000000 */
[----:B------:R-:W-:Y:S02]  /*9690*/  LOP3.LUT R46, R46, 0x1, RZ, 0xc0, !PT ;  /* 0x000000012e2e7812 */ /* 0x000fe400078ec0ff */
[----:B------:R-:W-:-:S02]  /*96a0*/  LOP3.LUT R48, R48, 0x1, RZ, 0xc0, !PT ;  /* 0x0000000130307812 */ /* 0x000fc400078ec0ff */
[----:B------:R-:W-:Y:S02]  /*96b0*/  LOP3.LUT R52, R52, 0x1, RZ, 0xc0, !PT ;  /* 0x0000000134347812 */ /* 0x000fe400078ec0ff */
[----:B------:R-:W-:Y:S02]  /*96c0*/  LOP3.LUT R50, R50, 0x1, RZ, 0xc0, !PT ;  /* 0x0000000132327812 */ /* 0x000fe400078ec0ff */
[----:B------:R-:W-:Y:S02]  /*96d0*/  SEL R5, R30, R5, !P3 ;  /* 0x000000051e057207 */ /* 0x000fe40005800000 */
[----:B------:R-:W-:Y:S02]  /*96e0*/  SEL R34, R34, RZ, P3 ;  /* 0x000000ff22227207 */ /* 0x000fe40001800000 */
[----:B------:R-:W-:Y:S02]  /*96f0*/  SEL R6, R31, R6, !P5 ;  /* 0x000000061f067207 */ /* 0x000fe40006800000 */
[----:B------:R-:W-:-:S02]  /*9700*/  SEL R23, R23, RZ, P5 ;  /* 0x000000ff17177207 */ /* 0x000fc40002800000 */
        /* <DEDUP_REMOVED lines=17> */
[----:B------:R-:W-:Y:S01]  /*9820*/  SEL R37, R37, RZ, P5 ;  /* 0x000000ff25257207 */ /* 0x000fe20002800000 */
[----:B------:R-:W-:Y:S06]  /*9830*/  @!P2 BRA `(.L_x_2977) ;  /* 0xffffffb80058a947 */ /* 0x000fec000383ffff */
.L_x_2971:
[----:B------:R-:W-:Y:S05]  /*9840*/  BSYNC.RECONVERGENT B0 ;  /* 0x0000000000007941 */ /* 0x000fea0003800200 */
.L_x_2970:
[----:B------:R-:W-:Y:S01]  /*9850*/  ISETP.GE.U32.AND P0, PT, R41, R44, PT ;  /* 0x0000002c2900720c */ /* 0x000fe20003f06070 */
[----:B------:R-:W-:-:S12]  /*9860*/  BSSY.RECONVERGENT B0, `(.L_x_2978) ;  /* 0x0000474000007945 */ /* 0x000fd80003800200 */
[----:B------:R-:W-:Y:S05]  /*9870*/  @P0 BRA `(.L_x_2979) ;  /* 0x0000004400c80947 */ /* 0x000fea0003800000 */
[----:B------:R-:W0:Y:S01]  /*9880*/  LDC R24, c[0x0][0x3d8] ;  /* 0x0000f600ff187b82 */ /* 0x000e220000000800 */
[----:B------:R-:W-:Y:S02]  /*9890*/  CS2R R42, SRZ ;  /* 0x00000000002a7805 */ /* 0x000fe4000001ff00 */
[C---:B0-----:R-:W-:Y:S01]  /*98a0*/  ISETP.NE.AND P0, PT, R24.reuse, RZ, PT ;  /* 0x000000ff1800720c */ /* 0x041fe20003f05270 */
[----:B------:R-:W-:-:S05]  /*98b0*/  VIADD R46, R24, 0xffffffff ;  /* 0xffffffff182e7836 */ /* 0x000fca0000000000 */
[----:B------:R-:W-:-:S04]  /*98c0*/  VIMNMX.U32 R45, PT, PT, R46, 0x18, PT ;  /* 0x000000182e2d7848 */ /* 0x000fc80003fe0000 */
[----:B------:R-:W-:-:S03]  /*98d0*/  IADD3 R45, PT, PT, R45, 0x1, RZ ;  /* 0x000000012d2d7810 */ /* 0x000fc60007ffe0ff */
        /* <DEDUP_REMOVED lines=275> */
.L_x_2981:
[----:B------:R-:W-:Y:S01]  /*aa10*/  SHF.R.U32.HI R42, RZ, 0x3, R42 ;  /* 0x00000003ff2a7819 */ /* 0x000fe2000001162a */
[----:B------:R-:W-:-:S07]  /*aa20*/  IMAD.MOV.U32 R43, RZ, RZ, RZ ;  /* 0x000000ffff2b7224 */ /* 0x000fce00078e00ff */
.L_x_2980:
[----:B------:R-:W0:Y:S02]  /*aa30*/  LDCU.64 UR4, c[0x0][0x768] ;  /* 0x0000ed00ff0477ac */ /* 0x000e240008000a00 */
[----:B0-----:R-:W-:-:S05]  /*aa40*/  IADD3 R47, P1, PT, R38, UR4, RZ ;  /* 0x00000004262f7c10 */ /* 0x001fca000ff3e0ff */
[----:B------:R-:W-:Y:S01]  /*aa50*/  IMAD.X R38, RZ, RZ, UR5, P1 ;  /* 0x00000005ff267e24 */ /* 0x000fe200088e06ff */
[----:B------:R-:W-:-:S04]  /*aa60*/  LEA R30, P1, R42, R47, 0x3 ;  /* 0x0000002f2a1e7211 */ /* 0x000fc800078218ff */
[----:B------:R-:W-:-:S06]  /*aa70*/  LEA.HI.X R31, R42, R38, R43, 0x3, P1 ;  /* 0x000000262a1f7211 */ /* 0x000fcc00008f1c2b */
[----:B------:R-:W5:Y:S01]  /*aa80*/  LDG.E.64 R30, desc[UR36][R30.64] ;  /* 0x000000241e1e7981 */ /* 0x000f62000c1e1b00 */
[----:B------:R-:W-:-:S04]  /*aa90*/  IADD3 R25, PT, PT, R41, R40, RZ ;  /* 0x0000002829197210 */ /* 0x000fc80007ffe0ff */
        /* <DEDUP_REMOVED lines=277> */
.L_x_2983:
[----:B------:R-:W-:Y:S01]  /*bbf0*/  SHF.R.U32.HI R48, RZ, 0x3, R48 ;  /* 0x00000003ff307819 */ /* 0x000fe20000011630 */
[----:B------:R-:W-:-:S07]  /*bc00*/  IMAD.MOV.U32 R49, RZ, RZ, RZ ;  /* 0x000000ffff317224 */ /* 0x000fce00078e00ff */
.L_x_2982:
        /* <DEDUP_REMOVED lines=281> */
.L_x_2985:
[----:B------:R-:W-:Y:S01]  /*cda0*/  SHF.R.U32.HI R48, RZ, 0x3, R48 ;  /* 0x00000003ff307819 */ /* 0x000fe20000011630 */
[----:B------:R-:W-:-:S07]  /*cdb0*/  IMAD.MOV.U32 R49, RZ, RZ, RZ ;  /* 0x000000ffff317224 */ /* 0x000fce00078e00ff */
.L_x_2984:
        /* <DEDUP_REMOVED lines=281> */
.L_x_2987:
[----:B------:R-:W-:Y:S01]  /*df50*/  SHF.R.U32.HI R42, RZ, 0x3, R42 ;  /* 0x00000003ff2a7819 */ /* 0x000fe2000001162a */
[----:B------:R-:W-:-:S07]  /*df60*/  IMAD.MOV.U32 R43, RZ, RZ, RZ ;  /* 0x000000ffff2b7224 */ /* 0x000fce00078e00ff */
.L_x_2986:
[----:B------:R-:W-:-:S04]  /*df70*/  LEA R32, P0, R42, R47, 0x3 ;  /* 0x0000002f2a207211 */ /* 0x000fc800078018ff */
[----:B------:R-:W-:-:S06]  /*df80*/  LEA.HI.X R33, R42, R38, R43, 0x3, P0 ;  /* 0x000000262a217211 */ /* 0x000fcc00000f1c2b */
[----:B------:R-:W5:Y:S03]  /*df90*/  LDG.E.64 R32, desc[UR36][R32.64] ;  /* 0x0000002420207981 */ /* 0x000f66000c1e1b00 */
.L_x_2979:
[----:B------:R-:W-:Y:S05]  /*dfa0*/  BSYNC.RECONVERGENT B0 ;  /* 0x0000000000007941 */ /* 0x000fea0003800200 */
.L_x_2978:
[----:B------:R-:W-:Y:S01]  /*dfb0*/  ISETP.GE.U32.AND P0, PT, R41, R44, PT ;  /* 0x0000002c2900720c */ /* 0x000fe20003f06070 */
[----:B------:R-:W-:-:S12]  /*dfc0*/  BSSY.RECONVERGENT B0, `(.L_x_2988) ;  /* 0x0000063000007945 */ /* 0x000fd80003800200 */
[----:B------:R-:W-:Y:S05]  /*dfd0*/  @P0 BRA `(.L_x_2989) ;  /* 0x0000000400840947 */ /* 0x000fea0003800000 */
[----:B-----5:R-:W-:Y:S02]  /*dfe0*/  ISETP.NE.AND P2, PT, R6, R31, PT ;  /* 0x0000001f0600720c */ /* 0x020fe40003f45270 */
        /* <DEDUP_REMOVED lines=24> */
[C---:B------:R-:W-:Y:S01]  /*e170*/  ISETP.NE.AND P2, PT, R0.reuse, R29, PT ;  /* 0x0000001d0000720c */ /* 0x040fe20003f45270 */
        /* <DEDUP_REMOVED lines=71> */
.L_x_2989:
[----:B------:R-:W-:Y:S05]  /*e5f0*/  BSYNC.RECONVERGENT B0 ;  /* 0x0000000000007941 */ /* 0x000fea0003800200 */
.L_x_2988:
[----:B------:R-:W-:Y:S02]  /*e600*/  ISETP.NE.AND P3, PT, R5, R3, PT ;  /* 0x000000030500720c */ /* 0x000fe40003f65270 */
        /* <DEDUP_REMOVED lines=43> */
[----:B-----5:R-:W-:Y:S02]  /*e8c0*/  SEL R33, R22, R21, !P0 ;  /* 0x0000001516217207 */ /* 0x020fe40004000000 */
        /* <DEDUP_REMOVED lines=21> */
.L_x_2942:
[----:B------:R-:W-:Y:S05]  /*ea20*/  BSYNC.RECONVERGENT B6 ;  /* 0x0000000000067941 */ /* 0x000fea0003800200 */
.L_x_2941:
[----:B------:R-:W1:Y:S02]  /*ea30*/  LDCU UR4, c[0x0][0x3b4] ;  /* 0x00007680ff0477ac */ /* 0x000e640008000800 */
[----:B-1----:R-:W-:-:S09]  /*ea40*/  UISETP.NE.AND UP0, UPT, UR4, URZ, UPT ;  /* 0x000000ff0400728c */ /* 0x002fd2000bf05270 */
[----:B------:R-:W-:Y:S05]  /*ea50*/  BRA.U !UP0, `(.L_x_2990) ;  /* 0x0000000108f47547 */ /* 0x000fea000b800000 */
[----:B------:R-:W1:Y:S01]  /*ea60*/  S2R R6, SR_CgaCtaId ;  /* 0x0000000000067919 */ /* 0x000e620000008800 */
[----:B------:R-:W2:Y:S01]  /*ea70*/  LDC R16, c[0x0][0x360] ;  /* 0x0000d800ff107b82 */ /* 0x000ea20000000800 */
[----:B------:R-:W-:Y:S01]  /*ea80*/  MOV R4, 0x400 ;  /* 0x0000040000047802 */ /* 0x000fe20000000f00 */
[----:B------:R-:W-:-:S04]  /*ea90*/  IMAD.MOV.U32 R32, RZ, RZ, R0 ;  /* 0x000000ffff207224 */ /* 0x000fc800078e0000 */
[----:B------:R-:W-:Y:S02]  /*eaa0*/  VIADD R5, R4, 0x10 ;  /* 0x0000001004057836 */ /* 0x000fe40000000000 */
[----:B------:R-:W3:Y:S01]  /*eab0*/  LDC R20, c[0x0][0x364] ;  /* 0x0000d900ff147b82 */ /* 0x000ee20000000800 */
[----:B--2---:R-:W-:Y:S02]  /*eac0*/  IMAD R4, R2, R16, R17 ;  /* 0x0000001002047224 */ /* 0x004fe400078e0211 */
[----:B-1----:R-:W-:Y:S02]  /*ead0*/  LEA R11, R6, R5, 0x18 ;  /* 0x00000005060b7211 */ /* 0x002fe400078ec0ff */
[----:B---3--:R-:W-:-:S03]  /*eae0*/  ISETP.GE.U32.AND P0, PT, R20, 0x2, PT ;  /* 0x000000021400780c */ /* 0x008fc60003f06070 */
[----:B------:R-:W-:-:S05]  /*eaf0*/  IMAD R6, R4, 0x20, R11 ;  /* 0x0000002004067824 */ /* 0x000fca00078e020b */
[----:B------:R1:W-:Y:S04]  /*eb00*/  STS.64 [R6+0x8], R32 ;  /* 0x0000082006007388 */ /* 0x0003e80000000a00 */
[----:B------:R1:W-:Y:S04]  /*eb10*/  STS.64 [R6+0x18], R24 ;  /* 0x0000181806007388 */ /* 0x0003e80000000a00 */
[----:B------:R1:W-:Y:S04]  /*eb20*/  STS [R6], R7 ;  /* 0x0000000706007388 */ /* 0x0003e80000000800 */
[----:B------:R1:W-:Y:S01]  /*eb30*/  STS [R6+0x10], R3 ;  /* 0x0000100306007388 */ /* 0x0003e20000000800 */
[----:B------:R-:W-:Y:S05]  /*eb40*/  @!P0 BRA `(.L_x_2990) ;  /* 0x0000000000b88947 */ /* 0x000fea0003800000 */
[----:B------:R-:W-:-:S07]  /*eb50*/  MOV R4, R20 ;  /* 0x0000001400047202 */ /* 0x000fce0000000f00 */
.L_x_2993:
        /* <DEDUP_REMOVED lines=9> */
[----:B------:R-:W-:-:S04]  /*ebf0*/  IMAD R4, R5, R16, R17 ;  /* 0x0000001005047224 */ /* 0x000fc800078e0211 */
[----:B------:R-:W-:-:S05]  /*ec00*/  IMAD R10, R4, 0x20, R11 ;  /* 0x00000020040a7824 */ /* 0x000fca00078e020b */
[----:B------:R-:W2:Y:S04]  /*ec10*/  LDS R12, [R10] ;  /* 0x000000000a0c7984 */ /* 0x000ea80000000800 */
[----:B------:R-:W3:Y:S04]  /*ec20*/  LDS R14, [R10+0x10] ;  /* 0x000010000a0e7984 */ /* 0x000ee80000000800 */
[----:B------:R-:W4:Y:S04]  /*ec30*/  LDS.64 R4, [R10+0x8] ;  /* 0x000008000a047984 */ /* 0x000f280000000a00 */
[----:B------:R-:W5:Y:S01]  /*ec40*/  LDS.64 R8, [R10+0x18] ;  /* 0x000018000a087984 */ /* 0x000f620000000a00 */
[----:B--2---:R-:W-:-:S02]  /*ec50*/  ISETP.NE.AND P3, PT, R7, R12, PT ;  /* 0x0000000c0700720c */ /* 0x004fc40003f65270 */
[----:B------:R-:W-:Y:S02]  /*ec60*/  ISETP.GT.AND P5, PT, R7, R12, PT ;  /* 0x0000000c0700720c */ /* 0x000fe40003fa4270 */
[C---:B---3--:R-:W-:Y:S02]  /*ec70*/  ISETP.NE.AND P4, PT, R3.reuse, R14, PT ;  /* 0x0000000e0300720c */ /* 0x048fe40003f85270 */
[----:B------:R-:W-:Y:S02]  /*ec80*/  SEL R13, RZ, 0xffffffff, P5 ;  /* 0xffffffffff0d7807 */ /* 0x000fe40002800000 */
[----:B----4-:R-:W-:Y:S02]  /*ec90*/  ISETP.GE.U32.AND P0, PT, R0, R4, PT ;  /* 0x000000040000720c */ /* 0x010fe40003f06070 */
[----:B------:R-:W-:Y:S02]  /*eca0*/  ISETP.GT.AND P6, PT, R3, R14, PT ;  /* 0x0000000e0300720c */ /* 0x000fe40003fc4270 */
[----:B------:R-:W-:-:S02]  /*ecb0*/  ISETP.GE.AND.EX P0, PT, R33, R5, PT, P0 ;  /* 0x000000052100720c */ /* 0x000fc40003f06300 */
[----:B-----5:R-:W-:Y:S02]  /*ecc0*/  ISETP.GE.U32.AND P1, PT, R24, R8, PT ;  /* 0x000000081800720c */ /* 0x020fe40003f26070 */
[----:B------:R-:W-:Y:S02]  /*ecd0*/  @!P3 SEL R13, RZ, 0xffffffff, !P0 ;  /* 0xffffffffff0db807 */ /* 0x000fe40004000000 */
[----:B------:R-:W-:Y:S02]  /*ece0*/  ISETP.GE.AND.EX P1, PT, R25, R9, PT, P1 ;  /* 0x000000091900720c */ /* 0x000fe40003f26310 */
[----:B------:R-:W-:Y:S02]  /*ecf0*/  SEL R15, RZ, 0xffffffff, P6 ;  /* 0xffffffffff0f7807 */ /* 0x000fe40003000000 */
[----:B------:R-:W-:Y:S02]  /*ed00*/  LOP3.LUT R13, R13, 0x1, RZ, 0xc0, !PT ;  /* 0x000000010d0d7812 */ /* 0x000fe400078ec0ff */
[----:B------:R-:W-:-:S02]  /*ed10*/  @!P4 SEL R15, RZ, 0xffffffff, !P1 ;  /* 0xffffffffff0fc807 */ /* 0x000fc40004800000 */
[----:B------:R-:W-:Y:S02]  /*ed20*/  ISETP.NE.U32.AND P0, PT, R13, 0x1, PT ;  /* 0x000000010d00780c */ /* 0x000fe40003f05070 */
[----:B------:R-:W-:Y:S02]  /*ed30*/  LOP3.LUT R15, R15, 0x1, RZ, 0xc0, !PT ;  /* 0x000000010f0f7812 */ /* 0x000fe400078ec0ff */
[----:B------:R-:W-:Y:S02]  /*ed40*/  SEL R0, R4, R0, !P0 ;  /* 0x0000000004007207 */ /* 0x000fe40004000000 */
[----:B------:R-:W-:Y:S02]  /*ed50*/  ISETP.NE.U32.AND P1, PT, R15, 0x1, PT ;  /* 0x000000010f00780c */ /* 0x000fe40003f25070 */
[----:B-1----:R-:W-:Y:S01]  /*ed60*/  SEL R33, R5, R33, !P0 ;  /* 0x0000002105217207 */ /* 0x002fe20004000000 */
[----:B------:R-:W-:Y:S01]  /*ed70*/  IMAD.MOV.U32 R32, RZ, RZ, R0 ;  /* 0x000000ffff207224 */ /* 0x000fe200078e0000 */
[----:B------:R-:W-:-:S02]  /*ed80*/  SEL R24, R8, R24, !P1 ;  /* 0x0000001808187207 */ /* 0x000fc40004800000 */
[----:B------:R-:W-:Y:S02]  /*ed90*/  SEL R25, R9, R25, !P1 ;  /* 0x0000001909197207 */ /* 0x000fe40004800000 */
[----:B------:R-:W-:Y:S01]  /*eda0*/  SEL R7, R12, R7, !P0 ;  /* 0x000000070c077207 */ /* 0x000fe20004000000 */
[----:B------:R2:W-:Y:S01]  /*edb0*/  STS.64 [R6+0x8], R32 ;  /* 0x0000082006007388 */ /* 0x0005e20000000a00 */
[----:B------:R-:W-:-:S03]  /*edc0*/  SEL R3, R14, R3, !P1 ;  /* 0x000000030e037207 */ /* 0x000fc60004800000 */
[----:B------:R2:W-:Y:S04]  /*edd0*/  STS.64 [R6+0x18], R24 ;  /* 0x0000181806007388 */ /* 0x0005e80000000a00 */
[----:B------:R2:W-:Y:S04]  /*ede0*/  STS [R6], R7 ;  /* 0x0000000706007388 */ /* 0x0005e80000000800 */
[----:B------:R2:W-:Y:S02]  /*edf0*/  STS [R6+0x10], R3 ;  /* 0x0000100306007388 */ /* 0x0005e40000000800 */
.L_x_2992:
[----:B------:R-:W-:Y:S05]  /*ee00*/  BSYNC.RECONVERGENT B0 ;  /* 0x0000000000007941 */ /* 0x000fea0003800200 */
.L_x_2991:
[----:B------:R-:W-:Y:S01]  /*ee10*/  IMAD.MOV.U32 R4, RZ, RZ, R21 ;  /* 0x000000ffff047224 */ /* 0x000fe200078e0015 */
[----:B------:R-:W-:Y:S06]  /*ee20*/  @P2 BRA `(.L_x_2993) ;  /* 0xfffffffc004c2947 */ /* 0x000fec000383ffff */
.L_x_2990:
[----:B------:R-:W3:Y:S02]  /*ee30*/  LDCU UR4, c[0x0][0x3b0] ;  /* 0x00007600ff0477ac */ /* 0x000ee40008000800 */
[----:B---3--:R-:W-:-:S09]  /*ee40*/  UISETP.NE.AND UP0, UPT, UR4, URZ, UPT ;  /* 0x000000ff0400728c */ /* 0x008fd2000bf05270 */
[----:B------:R-:W-:Y:S05]  /*ee50*/  BRA.U !UP0, `(.L_x_2994) ;  /* 0x00000005088c7547 */ /* 0x000fea000b800000 */
[----:B------:R-:W3:Y:S02]  /*ee60*/  LDC R16, c[0x0][0x360] ;  /* 0x0000d800ff107b82 */ /* 0x000ee40000000800 */
[----:B---3--:R-:W-:Y:S01]  /*ee70*/  ISETP.GE.U32.AND P0, PT, R16, 0x21, PT ;  /* 0x000000211000780c */ /* 0x008fe20003f06070 */
[----:B-12---:R-:W-:-:S12]  /*ee80*/  IMAD.MOV.U32 R6, RZ, RZ, R16 ;  /* 0x000000ffff067224 */ /* 0x006fd800078e0010 */
[----:B------:R-:W-:Y:S05]  /*ee90*/  @!P0 BRA `(.L_x_2995) ;  /* 0x0000000000ec8947 */ /* 0x000fea0003800000 */
[----:B------:R-:W1:Y:S01]  /*eea0*/  S2UR UR5, SR_CgaCtaId ;  /* 0x00000000000579c3 */ /* 0x000e620000008800 */
[----:B------:R-:W-:Y:S01]  /*eeb0*/  UMOV UR4, 0x400 ;  /* 0x0000040000047882 */ /* 0x000fe20000000000 */
[----:B------:R-:W-:Y:S01]  /*eec0*/  IMAD R4, R2, R16, R17 ;  /* 0x0000001002047224 */ /* 0x000fe200078e0211 */
[----:B------:R-:W-:Y:S01]  /*eed0*/  UIADD3 UR4, UPT, UPT, UR4, 0x10, URZ ;  /* 0x0000001004047890 */ /* 0x000fe2000fffe0ff */
[----:B------:R-:W-:Y:S01]  /*eee0*/  MOV R32, R0 ;  /* 0x0000000000207202 */ /* 0x000fe20000000f00 */
[----:B------:R-:W-:Y:S01]  /*eef0*/  IMAD.MOV.U32 R6, RZ, RZ, 0x20 ;  /* 0x00000020ff067424 */ /* 0x000fe200078e00ff */
[----:B------:R-:W-:Y:S01]  /*ef00*/  ISETP.GE.U32.AND P0, PT, R16, 0x40, PT ;  /* 0x000000401000780c */ /* 0x000fe20003f06070 */
[----:B-1----:R-:W-:-:S06]  /*ef10*/  ULEA UR4, UR5, UR4, 0x18 ;  /* 0x0000000405047291 */ /* 0x002fcc000f8ec0ff */
[----:B------:R-:W-:-:S05]  /*ef20*/  LEA R10, R4, UR4, 0x5 ;  /* 0x00000004040a7c11 */ /* 0x000fca000f8e28ff */
[----:B------:R1:W-:Y:S04]  /*ef30*/  STS.64 [R10+0x8], R32 ;  /* 0x000008200a007388 */ /* 0x0003e80000000a00 */
[----:B------:R1:W-:Y:S04]  /*ef40*/  STS.64 [R10+0x18], R24 ;  /* 0x000018180a007388 */ /* 0x0003e80000000a00 */
[----:B------:R1:W-:Y:S04]  /*ef50*/  STS [R10], R7 ;  /* 0x000000070a007388 */ /* 0x0003e80000000800 */
[----:B------:R1:W-:Y:S01]  /*ef60*/  STS [R10+0x10], R3 ;  /* 0x000010030a007388 */ /* 0x0003e20000000800 */
[----:B------:R-:W-:Y:S05]  /*ef70*/  @!P0 BRA `(.L_x_2995) ;  /* 0x0000000000b48947 */ /* 0x000fea0003800000 */
[----:B------:R-:W-:-:S07]  /*ef80*/  IMAD.MOV.U32 R4, RZ, RZ, R16 ;  /* 0x000000ffff047224 */ /* 0x000fce00078e0010 */
.L_x_2998:
        /* <DEDUP_REMOVED lines=41> */
.L_x_2997:
[----:B------:R-:W-:Y:S05]  /*f220*/  BSYNC.RECONVERGENT B0 ;  /* 0x0000000000007941 */ /* 0x000fea0003800200 */
.L_x_2996:
[----:B------:R-:W-:Y:S01]  /*f230*/  MOV R4, R20 ;  /* 0x0000001400047202 */ /* 0x000fe20000000f00 */
[----:B------:R-:W-:Y:S06]  /*f240*/  @P2 BRA `(.L_x_2998) ;  /* 0xfffffffc00502947 */ /* 0x000fec000383ffff */
.L_x_2995:
[----:B------:R-:W-:Y:S01]  /*f250*/  ISETP.GE.U32.AND P0, PT, R6, 0x2, PT ;  /* 0x000000020600780c */ /* 0x000fe20003f06070 */
[----:B------:R-:W-:Y:S05]  /*f260*/  WARPSYNC.ALL ;  /* 0x0000000000007948 */ /* 0x000fea0003800000 */
[----:B------:R-:W-:Y:S07]  /*f270*/  BAR.SYNC.DEFER_BLOCKING 0x0 ;  /* 0x0000000000007b1d */ /* 0x000fee0000010000 */
[----:B------:R-:W-:Y:S05]  /*f280*/  @!P0 BRA `(.L_x_2994) ;  /* 0x0000000000808947 */ /* 0x000fea0003800000 */
[----:B------:R-:W-:-:S07]  /*f290*/  IMAD.MOV.U32 R4, RZ, RZ, 0x1 ;  /* 0x00000001ff047424 */ /* 0x000fce00078e00ff */
.L_x_2999:
[----:B------:R-:W3:Y:S04]  /*f2a0*/  SHFL.DOWN PT, R5, R0, R4, 0x1f ;  /* 0x08001f0400057589 */ /* 0x000ee800000e0000 */
[----:B------:R-:W4:Y:S04]  /*f2b0*/  SHFL.DOWN PT, R12, R3, R4, 0x1f ;  /* 0x08001f04030c7589 */ /* 0x000f2800000e0000 */
[----:B------:R-:W5:Y:S04]  /*f2c0*/  SHFL.DOWN PT, R8, R7, R4, 0x1f ;  /* 0x08001f0407087589 */ /* 0x000f6800000e0000 */
[----:B------:R-:W0:Y:S04]  /*f2d0*/  SHFL.DOWN PT, R11, R24, R4, 0x1f ;  /* 0x08001f04180b7589 */ /* 0x000e2800000e0000 */
[----:B-12---:R-:W1:Y:S04]  /*f2e0*/  SHFL.DOWN PT, R10, R33, R4, 0x1f ;  /* 0x08001f04210a7589 */ /* 0x006e6800000e0000 */
[----:B------:R2:W1:Y:S01]  /*f2f0*/  SHFL.DOWN PT, R14, R25, R4, 0x1f ;  /* 0x08001f04190e7589 */ /* 0x00046200000e0000 */
[----:B---3--:R-:W-:-:S02]  /*f300*/  ISETP.GE.U32.AND P0, PT, R0, R5, PT ;  /* 0x000000050000720c */ /* 0x008fc40003f06070 */
[----:B----4-:R-:W-:Y:S01]  /*f310*/  ISETP.NE.AND P2, PT, R3, R12, PT ;  /* 0x0000000c0300720c */ /* 0x010fe20003f45270 */
[----:B--2---:R-:W-:Y:S01]  /*f320*/  IMAD.SHL.U32 R4, R4, 0x2, RZ ;  /* 0x0000000204047824 */ /* 0x004fe200078e00ff */
[CC--:B-----5:R-:W-:Y:S02]  /*f330*/  ISETP.NE.AND P3, PT, R7.reuse, R8.reuse, PT ;  /* 0x000000080700720c */ /* 0x0e0fe40003f65270 */
[----:B------:R-:W-:Y:S02]  /*f340*/  ISETP.GT.AND P4, PT, R7, R8, PT ;  /* 0x000000080700720c */ /* 0x000fe40003f84270 */
[----:B0-----:R-:W-:Y:S02]  /*f350*/  ISETP.GE.U32.AND P1, PT, R24, R11, PT ;  /* 0x0000000b1800720c */ /* 0x001fe40003f26070 */
[----:B-1----:R-:W-:Y:S02]  /*f360*/  ISETP.GE.AND.EX P0, PT, R33, R10, PT, P0 ;  /* 0x0000000a2100720c */ /* 0x002fe40003f06300 */
[----:B------:R-:W-:-:S02]  /*f370*/  ISETP.GE.AND.EX P1, PT, R25, R14, PT, P1 ;  /* 0x0000000e1900720c */ /* 0x000fc40003f26310 */
[----:B------:R-:W-:Y:S02]  /*f380*/  SEL R9, RZ, 0xffffffff, !P0 ;  /* 0xffffffffff097807 */ /* 0x000fe40004000000 */
[----:B------:R-:W-:Y:S02]  /*f390*/  ISETP.GT.AND P0, PT, R3, R12, PT ;  /* 0x0000000c0300720c */ /* 0x000fe40003f04270 */
[----:B------:R-:W-:Y:S02]  /*f3a0*/  SEL R13, RZ, 0xffffffff, !P1 ;  /* 0xffffffffff0d7807 */ /* 0x000fe40004800000 */
[----:B------:R-:W-:Y:S02]  /*f3b0*/  @P2 SEL R13, RZ, 0xffffffff, P0 ;  /* 0xffffffffff0d2807 */ /* 0x000fe40000000000 */
[----:B------:R-:W-:Y:S02]  /*f3c0*/  ISETP.GE.AND P2, PT, R4, R6, PT ;  /* 0x000000060400720c */ /* 0x000fe40003f46270 */
[----:B------:R-:W-:-:S02]  /*f3d0*/  @P3 SEL R9, RZ, 0xffffffff, P4 ;  /* 0xffffffffff093807 */ /* 0x000fc40002000000 */
        /* <DEDUP_REMOVED lines=11> */
.L_x_2994:
[----:B------:R-:W3:Y:S01]  /*f490*/  LDC R4, c[0x0][0x56c] ;  /* 0x00015b00ff047b82 */ /* 0x000ee20000000800 */
[----:B0-----:R-:W-:Y:S01]  /*f4a0*/  IMAD.MOV.U32 R23, RZ, RZ, RZ ;  /* 0x000000ffff177224 */ /* 0x001fe200078e00ff */
[C---:B---3--:R-:W-:Y:S01]  /*f4b0*/  ISETP.NE.AND P0, PT, R4.reuse, RZ, PT ;  /* 0x000000ff0400720c */ /* 0x048fe20003f05270 */
[----:B------:R-:W-:-:S05]  /*f4c0*/  VIADD R16, R4, 0xffffffff ;  /* 0xffffffff04107836 */ /* 0x000fca0000000000 */
[----:B-12---:R-:W-:-:S05]  /*f4d0*/  VIMNMX.U32 R6, PT, PT, R16, 0x18, PT ;  /* 0x0000001810067848 */ /* 0x006fca0003fe0000 */
[----:B------:R-:W-:Y:S02]  /*f4e0*/  VIADD R6, R6, 0x1 ;  /* 0x0000000106067836 */ /* 0x000fe40000000000 */
[----:B------:R-:W-:Y:S05]  /*f4f0*/  @!P0 BRA `(.L_x_3000) ;  /* 0x0000001000488947 */ /* 0x000fea0003800000 */
[----:B------:R-:W0:Y:S01]  /*f500*/  LDCU.64 UR6, c[0x0][0x570] ;  /* 0x0000ae00ff0677ac */ /* 0x000e220008000a00 */
[----:B------:R-:W-:Y:S02]  /*f510*/  HFMA2 R4, -RZ, RZ, 0, 0 ;  /* 0x00000000ff047431 */ /* 0x000fe400000001ff */
[----:B------:R-:W-:Y:S01]  /*f520*/  IMAD.MOV.U32 R5, RZ, RZ, R19 ;  /* 0x000000ffff057224 */ /* 0x000fe200078e0013 */
        /* <DEDUP_REMOVED lines=271> */
.L_x_3000:
        /* <DEDUP_REMOVED lines=9> */
[----:B-1----:R-:W-:-:S04]  /*106b0*/  SHF.R.U32.HI R9, RZ, UR4, R8 ;  /* 0x00000004ff097c19 */ /* 0x002fc80008011608 */
[----:B------:R-:W-:-:S05]  /*106c0*/  IADD3 R4, PT, PT, -R9, RZ, RZ ;  /* 0x000000ff09047210 */ /* 0x000fca0007ffe1ff */
        /* <DEDUP_REMOVED lines=265> */
.L_x_3001:
        /* <DEDUP_REMOVED lines=9> */
.L_x_3004:
[----:B------:R-:W0:Y:S01]  /*117f0*/  I2F.U32.RP R9, R8 ;  /* 0x0000000800097306 */ /* 0x000e220000209000 */
[----:B------:R-:W-:-:S07]  /*11800*/  IMAD.MOV.U32 R12, RZ, RZ, R8 ;  /* 0x000000ffff0c7224 */ /* 0x000fce00078e0008 */
[----:B0-----:R-:W0:Y:S02]  /*11810*/  MUFU.RCP R9, R9 ;  /* 0x0000000900097308 */ /* 0x001e240000001000 */
[----:B0-----:R-:W-:-:S06]  /*11820*/  VIADD R4, R9, 0xffffffe ;  /* 0x0ffffffe09047836 */ /* 0x001fcc0000000000 */
[----:B------:R0:W1:Y:S02]  /*11830*/  F2I.FTZ.U32.TRUNC.NTZ R5, R4 ;  /* 0x0000000400057305 */ /* 0x000064000021f000 */
[----:B0-----:R-:W-:Y:S02]  /*11840*/  IMAD.MOV.U32 R4, RZ, RZ, RZ ;  /* 0x000000ffff047224 */ /* 0x001fe400078e00ff */
[----:B-1----:R-:W-:-:S04]  /*11850*/  IMAD.MOV R13, RZ, RZ, -R5 ;  /* 0x000000ffff0d7224 */ /* 0x002fc800078e0a05 */
[----:B------:R-:W-:-:S04]  /*11860*/  IMAD R13, R13, R8, RZ ;  /* 0x000000080d0d7224 */ /* 0x000fc800078e02ff */
[----:B------:R-:W-:-:S06]  /*11870*/  IMAD.HI.U32 R5, R5, R13, R4 ;  /* 0x0000000d05057227 */ /* 0x000fcc00078e0004 */
        /* <DEDUP_REMOVED lines=14> */
.L_x_3003:
        /* <DEDUP_REMOVED lines=16> */
[----:B------:R-:W-:Y:S02]  /*11a60*/  SEL R4, R10, R9, !P0 ;  /* 0x000000090a047207 */ /* 0x000fe40004000000 */
[----:B------:R-:W-:-:S03]  /*11a70*/  @P1 IADD3 R11, PT, PT, R11, 0x1, RZ ;  /* 0x000000010b0b1810 */ /* 0x000fc60007ffe0ff */
        /* <DEDUP_REMOVED lines=25> */
.L_x_3006:
[----:B------:R-:W-:-:S07]  /*11c10*/  MOV R10, 0x11c30 ;  /* 0x00011c30000a7802 */ /* 0x000fce0000000f00 */
[----:B------:R-:W-:Y:S05]  /*11c20*/  CALL.REL.NOINC `($__internal_13_$__cuda_sm20_div_u64) ;  /* 0x0000005000a07944 */ /* 0x000fea0003c00000 */
.L_x_3007:
[----:B------:R-:W-:Y:S05]  /*11c30*/  BSYNC.RECONVERGENT B0 ;  /* 0x0000000000007941 */ /* 0x000fea0003800200 */
.L_x_3005:
[----:B------:R-:W0:Y:S02]  /*11c40*/  LDCU.64 UR4, c[0x0][0x780] ;  /* 0x0000f000ff0477ac */ /* 0x000e240008000a00 */
[----:B0-----:R-:W-:Y:S02]  /*11c50*/  UISETP.NE.U32.AND UP0, UPT, UR4, URZ, UPT ;  /* 0x000000ff0400728c */ /* 0x001fe4000bf05070 */
[----:B------:R-:W-:Y:S02]  /*11c60*/  IADD3 R4, P1, PT, R4, UR4, RZ ;  /* 0x0000000404047c10 */ /* 0x000fe4000ff3e0ff */
[----:B------:R-:W-:Y:S02]  /*11c70*/  UISETP.NE.AND.EX UP0, UPT, UR5, URZ, UPT, UP0 ;  /* 0x000000ff0500728c */ /* 0x000fe4000bf05300 */
[----:B------:R-:W-:-:S04]  /*11c80*/  IADD3.X R5, PT, PT, R5, UR5, RZ, P1, !PT ;  /* 0x0000000505057c10 */ /* 0x000fc80008ffe4ff */
[----:B------:R-:W-:-:S04]  /*11c90*/  PLOP3.LUT P0, PT, PT, PT, UP0, 0x80, 0x8 ;  /* 0x000000000008781c */ /* 0x000fc80003f0f008 */
[----:B------:R-:W-:-:S13]  /*11ca0*/  PLOP3.LUT P0, PT, P0, PT, PT, 0x8, 0x80 ;  /* 0x000000000080781c */ /* 0x000fda000070e170 */
.L_x_3002:
        /* <DEDUP_REMOVED lines=16> */
[----:B------:R-:W-:Y:S01]  /*11db0*/  HFMA2 R10, -RZ, RZ, 0, 0 ;  /* 0x00000000ff0a7431 */ /* 0x000fe200000001ff */
[----:B------:R-:W-:Y:S01]  /*11dc0*/  ISETP.NE.AND P1, PT, R16, RZ, PT ;  /* 0x000000ff1000720c */ /* 0x000fe20003f25270 */
        /* <DEDUP_REMOVED lines=270> */
.L_x_3009:
        /* <DEDUP_REMOVED lines=276> */
.L_x_3010:
        /* <DEDUP_REMOVED lines=18> */
[----:B------:R-:W-:Y:S01]  /*14110*/  MOV R32, R0 ;  /* 0x0000000000207202 */ /* 0x000fe20000000f00 */
[----:B0-----:R-:W-:-:S10]  /*14120*/  IMAD R6, R8, UR4, R9 ;  /* 0x0000000408067c24 */ /* 0x001fd4000f8e0209 */
[----:B--2---:R-:W-:Y:S01]  /*14130*/  @!P1 IMAD R6, R6, UR5, R17 ;  /* 0x0000000506069c24 */ /* 0x004fe2000f8e0211 */
[----:B------:R-:W-:-:S03]  /*14140*/  PLOP3.LUT P1, PT, PT, PT, PT, 0x80, 0x8 ;  /* 0x000000000008781c */ /* 0x000fc60003f2f070 */
[----:B-1----:R-:W-:-:S05]  /*14150*/  IMAD.WIDE.U32 R10, R6, 0x20, R10 ;  /* 0x00000020060a7825 */ /* 0x002fca00078e000a */
[----:B------:R0:W-:Y:S04]  /*14160*/  STG.E.64 desc[UR36][R10.64+0x8], R32 ;  /* 0x000008200a007986 */ /* 0x0001e8000c101b24 */
[----:B------:R0:W-:Y:S04]  /*14170*/  STG.E.64 desc[UR36][R10.64+0x18], R24 ;  /* 0x000018180a007986 */ /* 0x0001e8000c101b24 */
[----:B------:R0:W-:Y:S04]  /*14180*/  STG.E desc[UR36][R10.64], R7 ;  /* 0x000000070a007986 */ /* 0x0001e8000c101924 */
[----:B------:R0:W-:Y:S02]  /*14190*/  STG.E desc[UR36][R10.64+0x10], R3 ;  /* 0x000010030a007986 */ /* 0x0001e4000c101924 */
.L_x_3012:
[----:B------:R-:W-:Y:S05]  /*141a0*/  BSYNC.RECONVERGENT B0 ;  /* 0x0000000000007941 */ /* 0x000fea0003800200 */
.L_x_3011:
        /* <DEDUP_REMOVED lines=16> */
[----:B0-----:R-:W0:Y:S01]  /*142b0*/  LDC.64 R6, c[0x0][0x790] ;  /* 0x0001e400ff067b82 */ /* 0x001e220000000a00 */
        /* <DEDUP_REMOVED lines=18> */
.L_x_3014:
[----:B------:R-:W-:Y:S05]  /*143e0*/  BSYNC.RECONVERGENT B0 ;  /* 0x0000000000007941 */ /* 0x000fea0003800200 */
.L_x_3013:
        /* <DEDUP_REMOVED lines=21> */
[----:B0-----:R-:W-:-:S02]  /*14540*/  IMAD.U32 R3, RZ, RZ, UR9 ;  /* 0x00000009ff037e24 */ /* 0x001fc4000f8e00ff */
        /* <DEDUP_REMOVED lines=20> */
.L_x_3019:
[----:B------:R-:W-:-:S04]  /*14690*/  IMAD.IADD R13, R25, 0x1, R0 ;  /* 0x00000001190d7824 */ /* 0x000fc800078e0200 */
[----:B--2---:R-:W-:-:S05]  /*146a0*/  IMAD.WIDE.U32 R12, R13, 0x20, R10 ;  /* 0x000000200d0c7825 */ /* 0x004fca00078e000a */
[----:B------:R-:W2:Y:S04]  /*146b0*/  LDG.E R6, desc[UR36][R12.64] ;  /* 0x000000240c067981 */ /* 0x000ea8000c1e1900 */
[----:B------:R-:W3:Y:S04]  /*146c0*/  LDG.E R8, desc[UR36][R12.64+0x10] ;  /* 0x000010240c087981 */ /* 0x000ee8000c1e1900 */
[----:B------:R-:W4:Y:S04]  /*146d0*/  LDG.E.64 R14, desc[UR36][R12.64+0x8] ;  /* 0x000008240c0e7981 */ /* 0x000f28000c1e1b00 */
[----:B------:R-:W5:Y:S01]  /*146e0*/  LDG.E.64 R20, desc[UR36][R12.64+0x18] ;  /* 0x000018240c147981 */ /* 0x000f62000c1e1b00 */
[----:B------:R-:W-:-:S02]  /*146f0*/  IADD3 R0, PT, PT, R27, R0, RZ ;  /* 0x000000001b007210 */ /* 0x000fc40007ffe0ff */
[CC--:B--2---:R-:W-:Y:S02]  /*14700*/  ISETP.NE.AND P4, PT, R3.reuse, R6.reuse, PT ;  /* 0x000000060300720c */ /* 0x0c4fe40003f85270 */
[----:B------:R-:W-:Y:S02]  /*14710*/  ISETP.GT.AND P2, PT, R3, R6, PT ;  /* 0x000000060300720c */ /* 0x000fe40003f44270 */
[C---:B---3--:R-:W-:Y:S02]  /*14720*/  ISETP.NE.AND P5, PT, R7.reuse, R8, PT ;  /* 0x000000080700720c */ /* 0x048fe40003fa5270 */
[----:B------:R-:W-:Y:S02]  /*14730*/  SEL R24, RZ, 0xffffffff, P2 ;  /* 0xffffffffff187807 */ /* 0x000fe40001000000 */
[----:B----4-:R-:W-:Y:S02]  /*14740*/  ISETP.GE.U32.AND P3, PT, R16, R14, PT ;  /* 0x0000000e1000720c */ /* 0x010fe40003f66070 */
[----:B------:R-:W-:-:S02]  /*14750*/  ISETP.GT.AND P6, PT, R7, R8, PT ;  /* 0x000000080700720c */ /* 0x000fc40003fc4270 */
[----:B-----5:R-:W-:Y:S02]  /*14760*/  ISETP.GE.U32.AND P2, PT, R18, R20, PT ;  /* 0x000000141200720c */ /* 0x020fe40003f46070 */
[----:B------:R-:W-:Y:S02]  /*14770*/  ISETP.GE.AND.EX P3, PT, R9, R15, PT, P3 ;  /* 0x0000000f0900720c */ /* 0x000fe40003f66330 */
[----:B------:R-:W-:Y:S02]  /*14780*/  ISETP.GE.AND.EX P2, PT, R19, R21, PT, P2 ;  /* 0x000000151300720c */ /* 0x000fe40003f46320 */
[----:B------:R-:W-:Y:S02]  /*14790*/  @!P4 SEL R24, RZ, 0xffffffff, !P3 ;  /* 0xffffffffff18c807 */ /* 0x000fe40005800000 */
[----:B------:R-:W-:Y:S02]  /*147a0*/  ISETP.GE.U32.AND P4, PT, R0, UR8, PT ;  /* 0x0000000800007c0c */ /* 0x000fe4000bf86070 */
        /* <DEDUP_REMOVED lines=10> */
[----:B------:R-:W-:Y:S02]  /*14850*/  SEL R19, R21, R19, !P3 ;  /* 0x0000001315137207 */ /* 0x000fe40005800000 */
[----:B------:R-:W-:Y:S01]  /*14860*/  SEL R7, R8, R7, !P3 ;  /* 0x0000000708077207 */ /* 0x000fe20005800000 */
[----:B------:R-:W-:Y:S06]  /*14870*/  @!P4 BRA `(.L_x_3019) ;  /* 0xfffffffc0084c947 */ /* 0x000fec000383ffff */
[----:B------:R-:W-:Y:S05]  /*14880*/  BSYNC.RECONVERGENT B1 ;  /* 0x0000000000017941 */ /* 0x000fea0003800200 */
.L_x_3018:
[----:B------:R-:W-:Y:S05]  /*14890*/  BRA `(.L_x_3017) ;  /* 0x0000000000bc7947 */ /* 0x000fea0003800000 */
.L_x_3016:
        /* <DEDUP_REMOVED lines=9> */
[----:B------:R-:W-:Y:S01]  /*14930*/  MOV R19, UR11 ;  /* 0x0000000b00137c02 */ /* 0x000fe20008000f00 */
[----:B------:R-:W-:Y:S02]  /*14940*/  IMAD.U32 R18, RZ, RZ, UR10 ;  /* 0x0000000aff127e24 */ /* 0x000fe4000f8e00ff */
[----:B------:R-:W-:-:S03]  /*14950*/  IMAD.MOV.U32 R25, RZ, RZ, R2 ;  /* 0x000000ffff197224 */ /* 0x000fc600078e0002 */
[----:B------:R-:W2:Y:S08]  /*14960*/  LDC.64 R10, c[0x0][0x788] ;  /* 0x0001e200ff0a7b82 */ /* 0x000eb00000000a00 */
[----:B------:R-:W3:Y:S01]  /*14970*/  LDC R28, c[0x0][0x364] ;  /* 0x0000d900ff1c7b82 */ /* 0x000ee20000000800 */
[----:B0-----:R-:W-:-:S07]  /*14980*/  IMAD R8, R8, UR5, RZ ;  /* 0x0000000508087c24 */ /* 0x001fce000f8e02ff */
.L_x_3020:
[----:B------:R-:W-:-:S04]  /*14990*/  IMAD.IADD R0, R8, 0x1, R25 ;  /* 0x0000000108007824 */ /* 0x000fc800078e0219 */
[----:B-1----:R-:W-:-:S04]  /*149a0*/  IMAD R13, R0, R27, R17 ;  /* 0x0000001b000d7224 */ /* 0x002fc800078e0211 */
[----:B--2---:R-:W-:-:S05]  /*149b0*/  IMAD.WIDE.U32 R12, R13, 0x20, R10 ;  /* 0x000000200d0c7825 */ /* 0x004fca00078e000a */
[----:B------:R-:W2:Y:S04]  /*149c0*/  LDG.E R0, desc[UR36][R12.64] ;  /* 0x000000240c007981 */ /* 0x000ea8000c1e1900 */
[----:B------:R-:W4:Y:S04]  /*149d0*/  LDG.E.64 R14, desc[UR36][R12.64+0x8] ;  /* 0x000008240c0e7981 */ /* 0x000f28000c1e1b00 */
[----:B------:R-:W5:Y:S04]  /*149e0*/  LDG.E R6, desc[UR36][R12.64+0x10] ;  /* 0x000010240c067981 */ /* 0x000f68000c1e1900 */
[----:B------:R-:W5:Y:S01]  /*149f0*/  LDG.E.64 R20, desc[UR36][R12.64+0x18] ;  /* 0x000018240c147981 */ /* 0x000f62000c1e1b00 */
[----:B---3--:R-:W-:Y:S01]  /*14a00*/  IMAD.IADD R25, R28, 0x1, R25 ;  /* 0x000000011c197824 */ /* 0x008fe200078e0219 */
[----:B--2---:R-:W-:-:S02]  /*14a10*/  ISETP.NE.AND P4, PT, R3, R0, PT ;  /* 0x000000000300720c */ /* 0x004fc40003f85270 */
[----:B------:R-:W-:Y:S02]  /*14a20*/  ISETP.GT.AND P2, PT, R3, R0, PT ;  /* 0x000000000300720c */ /* 0x000fe40003f44270 */
[----:B----4-:R-:W-:Y:S02]  /*14a30*/  ISETP.GE.U32.AND P3, PT, R16, R14, PT ;  /* 0x0000000e1000720c */ /* 0x010fe40003f66070 */
[----:B-----5:R-:W-:Y:S02]  /*14a40*/  ISETP.NE.AND P5, PT, R7, R6, PT ;  /* 0x000000060700720c */ /* 0x020fe40003fa5270 */
[----:B------:R-:W-:Y:S02]  /*14a50*/  ISETP.GE.AND.EX P3, PT, R9, R15, PT, P3 ;  /* 0x0000000f0900720c */ /* 0x000fe40003f66330 */
[----:B------:R-:W-:Y:S02]  /*14a60*/  SEL R24, RZ, 0xffffffff, P2 ;  /* 0xffffffffff187807 */ /* 0x000fe40001000000 */
[----:B------:R-:W-:-:S02]  /*14a70*/  ISETP.GE.U32.AND P2, PT, R18, R20, PT ;  /* 0x000000141200720c */ /* 0x000fc40003f46070 */
[----:B------:R-:W-:Y:S02]  /*14a80*/  @!P4 SEL R24, RZ, 0xffffffff, !P3 ;  /* 0xffffffffff18c807 */ /* 0x000fe40005800000 */
[----:B------:R-:W-:Y:S02]  /*14a90*/  ISETP.GT.AND P6, PT, R7, R6, PT ;  /* 0x000000060700720c */ /* 0x000fe40003fc4270 */
[----:B------:R-:W-:Y:S02]  /*14aa0*/  ISETP.GE.AND.EX P2, PT, R19, R21, PT, P2 ;  /* 0x000000151300720c */ /* 0x000fe40003f46320 */
[----:B------:R-:W-:Y:S02]  /*14ab0*/  LOP3.LUT R24, R24, 0x1, RZ, 0xc0, !PT ;  /* 0x0000000118187812 */ /* 0x000fe400078ec0ff */
[----:B------:R-:W-:Y:S02]  /*14ac0*/  SEL R26, RZ, 0xffffffff, P6 ;  /* 0xffffffffff1a7807 */ /* 0x000fe40003000000 */
[----:B------:R-:W-:-:S02]  /*14ad0*/  @!P5 SEL R26, RZ, 0xffffffff, !P2 ;  /* 0xffffffffff1ad807 */ /* 0x000fc40005000000 */
[----:B------:R-:W-:-:S04]  /*14ae0*/  ISETP.NE.U32.AND P2, PT, R24, 0x1, PT ;  /* 0x000000011800780c */ /* 0x000fc80003f45070 */
[----:B------:R-:W-:Y:S02]  /*14af0*/  SEL R16, R14, R16, !P2 ;  /* 0x000000100e107207 */ /* 0x000fe40005000000 */
[----:B------:R-:W-:Y:S02]  /*14b00*/  SEL R9, R15, R9, !P2 ;  /* 0x000000090f097207 */ /* 0x000fe40005000000 */
[----:B------:R-:W-:Y:S02]  /*14b10*/  SEL R3, R0, R3, !P2 ;  /* 0x0000000300037207 */ /* 0x000fe40005000000 */
[----:B------:R-:W-:Y:S02]  /*14b20*/  ISETP.GE.U32.AND P2, PT, R25, UR7, PT ;  /* 0x0000000719007c0c */ /* 0x000fe4000bf46070 */
[----:B------:R-:W-:-:S04]  /*14b30*/  LOP3.LUT R26, R26, 0x1, RZ, 0xc0, !PT ;  /* 0x000000011a1a7812 */ /* 0x000fc800078ec0ff */
[----:B------:R-:W-:-:S04]  /*14b40*/  ISETP.NE.U32.AND P3, PT, R26, 0x1, PT ;  /* 0x000000011a00780c */ /* 0x000fc80003f65070 */
[----:B------:R-:W-:Y:S02]  /*14b50*/  SEL R18, R20, R18, !P3 ;  /* 0x0000001214127207 */ /* 0x000fe40005800000 */
[----:B------:R-:W-:Y:S02]  /*14b60*/  SEL R19, R21, R19, !P3 ;  /* 0x0000001315137207 */ /* 0x000fe40005800000 */
[----:B------:R-:W-:Y:S01]  /*14b70*/  SEL R7, R6, R7, !P3 ;  /* 0x0000000706077207 */ /* 0x000fe20005800000 */
[----:B------:R-:W-:Y:S06]  /*14b80*/  @!P2 BRA `(.L_x_3020) ;  /* 0xfffffffc0080a947 */ /* 0x000fec000383ffff */
.L_x_3017:
[----:B------:R-:W-:Y:S05]  /*14b90*/  BSYNC.RECONVERGENT B0 ;  /* 0x0000000000007941 */ /* 0x000fea0003800200 */
.L_x_3015:
[----:B------:R-:W0:Y:S01]  /*14ba0*/  LDCU UR5, c[0x0][0x360] ;  /* 0x00006c00ff0577ac */ /* 0x000e220008000800 */
        /* <DEDUP_REMOVED lines=9> */
[----:B------:R0:W-:Y:S04]  /*14c40*/  STS [R0], R3 ;  /* 0x0000000300007388 */ /* 0x0001e80000000800 */
[----:B------:R0:W-:Y:S01]  /*14c50*/  STS [R0+0x10], R7 ;  /* 0x0000100700007388 */ /* 0x0001e20000000800 */
[----:B------:R-:W-:Y:S05]  /*14c60*/  BRA.U !UP0, `(.L_x_3021) ;  /* 0x0000000108b47547 */ /* 0x000fea000b800000 */
[----:B------:R-:W-:-:S05]  /*14c70*/  UMOV UR4, UR6 ;  /* 0x0000000600047c82 */ /* 0x000fca0008000000 */
.L_x_3024:
        /* <DEDUP_REMOVED lines=9> */
[----:B0-----:R-:W0:Y:S04]  /*14d10*/  LDS R8, [R6] ;  /* 0x0000000006087984 */ /* 0x001e280000000800 */
[----:B------:R-:W1:Y:S04]  /*14d20*/  LDS R14, [R6+0x10] ;  /* 0x00001000060e7984 */ /* 0x000e680000000800 */
[----:B------:R-:W2:Y:S04]  /*14d30*/  LDS.64 R10, [R6+0x8] ;  /* 0x00000800060a7984 */ /* 0x000ea80000000a00 */
[----:B------:R-:W3:Y:S01]  /*14d40*/  LDS.64 R12, [R6+0x18] ;  /* 0x00001800060c7984 */ /* 0x000ee20000000a00 */
[----:B0-----:R-:W-:-:S02]  /*14d50*/  ISETP.NE.AND P4, PT, R3, R8, PT ;  /* 0x000000080300720c */ /* 0x001fc40003f85270 */
[----:B------:R-:W-:Y:S02]  /*14d60*/  ISETP.GT.AND P2, PT, R3, R8, PT ;  /* 0x000000080300720c */ /* 0x000fe40003f44270 */
[C---:B-1----:R-:W-:Y:S02]  /*14d70*/  ISETP.NE.AND P5, PT, R7.reuse, R14, PT ;  /* 0x0000000e0700720c */ /* 0x042fe40003fa5270 */
[----:B------:R-:W-:Y:S02]  /*14d80*/  SEL R15, RZ, 0xffffffff, P2 ;  /* 0xffffffffff0f7807 */ /* 0x000fe40001000000 */
[----:B--2---:R-:W-:Y:S02]  /*14d90*/  ISETP.GE.U32.AND P3, PT, R16, R10, PT ;  /* 0x0000000a1000720c */ /* 0x004fe40003f66070 */
[----:B------:R-:W-:Y:S02]  /*14da0*/  ISETP.GT.AND P6, PT, R7, R14, PT ;  /* 0x0000000e0700720c */ /* 0x000fe40003fc4270 */
[----:B---3--:R-:W-:-:S02]  /*14db0*/  ISETP.GE.U32.AND P2, PT, R18, R12, PT ;  /* 0x0000000c1200720c */ /* 0x008fc40003f46070 */
[----:B------:R-:W-:Y:S02]  /*14dc0*/  ISETP.GE.AND.EX P3, PT, R9, R11, PT, P3 ;  /* 0x0000000b0900720c */ /* 0x000fe40003f66330 */
[----:B------:R-:W-:Y:S02]  /*14dd0*/  ISETP.GE.AND.EX P2, PT, R19, R13, PT, P2 ;  /* 0x0000000d1300720c */ /* 0x000fe40003f46320 */
[----:B------:R-:W-:Y:S02]  /*14de0*/  @!P4 SEL R15, RZ, 0xffffffff, !P3 ;  /* 0xffffffffff0fc807 */ /* 0x000fe40005800000 */
        /* <DEDUP_REMOVED lines=9> */
[----:B------:R-:W-:Y:S01]  /*14e80*/  SEL R18, R12, R18, !P3 ;  /* 0x000000120c127207 */ /* 0x000fe20005800000 */
[----:B------:R1:W-:Y:S01]  /*14e90*/  STS [R0], R3 ;  /* 0x0000000300007388 */ /* 0x0003e20000000800 */
[----:B------:R-:W-:Y:S02]  /*14ea0*/  SEL R19, R13, R19, !P3 ;  /* 0x000000130d137207 */ /* 0x000fe40005800000 */
[----:B------:R-:W-:Y:S02]  /*14eb0*/  SEL R7, R14, R7, !P3 ;  /* 0x000000070e077207 */ /* 0x000fe40005800000 */
[----:B------:R-:W-:Y:S01]  /*14ec0*/  MOV R8, R16 ;  /* 0x0000001000087202 */ /* 0x000fe20000000f00 */
[----:B------:R1:W-:Y:S04]  /*14ed0*/  STS.64 [R0+0x18], R18 ;  /* 0x0000181200007388 */ /* 0x0003e80000000a00 */
[----:B------:R1:W-:Y:S04]  /*14ee0*/  STS.64 [R0+0x8], R8 ;  /* 0x0000080800007388 */ /* 0x0003e80000000a00 */
[----:B------:R1:W-:Y:S02]  /*14ef0*/  STS [R0+0x10], R7 ;  /* 0x0000100700007388 */ /* 0x0003e40000000800 */
.L_x_3023:
[----:B------:R-:W-:Y:S05]  /*14f00*/  BSYNC.RECONVERGENT B0 ;  /* 0x0000000000007941 */ /* 0x000fea0003800200 */
.L_x_3022:
[----:B------:R-:W-:-:S03]  /*14f10*/  UISETP.GT.U32.AND UP0, UPT, UR4, 0x3, UPT ;  /* 0x000000030400788c */ /* 0x000fc6000bf04070 */
[----:B------:R-:W-:-:S06]  /*14f20*/  UMOV UR4, UR7 ;  /* 0x0000000700047c82 */ /* 0x000fcc0008000000 */
[----:B------:R-:W-:Y:S05]  /*14f30*/  BRA.U UP0, `(.L_x_3024) ;  /* 0xfffffffd00507547 */ /* 0x000fea000b83ffff */
.L_x_3021:
[----:B------:R-:W2:Y:S02]  /*14f40*/  LDCU UR4, c[0x0][0x3b0] ;  /* 0x00007600ff0477ac */ /* 0x000ea40008000800 */
[----:B--2---:R-:W-:-:S09]  /*14f50*/  UISETP.NE.AND UP0, UPT, UR4, URZ, UPT ;  /* 0x000000ff0400728c */ /* 0x004fd2000bf05270 */
[----:B------:R-:W-:Y:S05]  /*14f60*/  BRA.U !UP0, `(.L_x_3025) ;  /* 0x0000000508687547 */ /* 0x000fea000b800000 */
[----:B------:R-:W-:Y:S02]  /*14f70*/  UISETP.GE.U32.AND UP0, UPT, UR5, 0x21, UPT ;  /* 0x000000210500788c */ /* 0x000fe4000bf06070 */
[----:B------:R-:W-:-:S07]  /*14f80*/  UMOV UR4, UR5 ;  /* 0x0000000500047c82 */ /* 0x000fce0008000000 */
[----:B------:R-:W-:Y:S05]  /*14f90*/  BRA.U !UP0, `(.L_x_3026) ;  /* 0x0000000108d07547 */ /* 0x000fea000b800000 */
[----:B01----:R-:W-:Y:S01]  /*14fa0*/  IMAD.MOV.U32 R8, RZ, RZ, R16 ;  /* 0x000000ffff087224 */ /* 0x003fe200078e0010 */
        /* <DEDUP_REMOVED lines=8> */
.L_x_3029:
        /* <DEDUP_REMOVED lines=9> */
[----:B------:R-:W0:Y:S04]  /*150c0*/  LDS R6, [R2] ;  /* 0x0000000002067984 */ /* 0x000e280000000800 */
[----:B--2---:R-:W1:Y:S04]  /*150d0*/  LDS R8, [R2+0x10] ;  /* 0x0000100002087984 */ /* 0x004e680000000800 */
[----:B------:R-:W2:Y:S04]  /*150e0*/  LDS.64 R10, [R2+0x8] ;  /* 0x00000800020a7984 */ /* 0x000ea80000000a00 */
[----:B------:R-:W3:Y:S01]  /*150f0*/  LDS.64 R12, [R2+0x18] ;  /* 0x00001800020c7984 */ /* 0x000ee20000000a00 */
[----:B0-----:R-:W-:-:S02]  /*15100*/  ISETP.GT.AND P3, PT, R3, R6, PT ;  /* 0x000000060300720c */ /* 0x001fc40003f64270 */
[----:B------:R-:W-:Y:S02]  /*15110*/  ISETP.NE.AND P5, PT, R3, R6, PT ;  /* 0x000000060300720c */ /* 0x000fe40003fa5270 */
[CC--:B-1----:R-:W-:Y:S02]  /*15120*/  ISETP.GT.AND P2, PT, R7.reuse, R8.reuse, PT ;  /* 0x000000080700720c */ /* 0x0c2fe40003f44270 */
[----:B------:R-:W-:Y:S02]  /*15130*/  ISETP.NE.AND P6, PT, R7, R8, PT ;  /* 0x000000080700720c */ /* 0x000fe40003fc5270 */
[----:B------:R-:W-:Y:S02]  /*15140*/  SEL R14, RZ, 0xffffffff, P3 ;  /* 0xffffffffff0e7807 */ /* 0x000fe40001800000 */
[----:B--2---:R-:W-:Y:S02]  /*15150*/  ISETP.GE.U32.AND P3, PT, R16, R10, PT ;  /* 0x0000000a1000720c */ /* 0x004fe40003f66070 */
[----:B------:R-:W-:-:S02]  /*15160*/  SEL R15, RZ, 0xffffffff, P2 ;  /* 0xffffffffff0f7807 */ /* 0x000fc40001000000 */
[----:B---3--:R-:W-:Y:S02]  /*15170*/  ISETP.GE.U32.AND P2, PT, R18, R12, PT ;  /* 0x0000000c1200720c */ /* 0x008fe40003f46070 */
[----:B------:R-:W-:Y:S02]  /*15180*/  ISETP.GE.AND.EX P3, PT, R9, R11, PT, P3 ;  /* 0x0000000b0900720c */ /* 0x000fe40003f66330 */
[----:B------:R-:W-:Y:S02]  /*15190*/  ISETP.GE.AND.EX P2, PT, R19, R13, PT, P2 ;  /* 0x0000000d1300720c */ /* 0x000fe40003f46320 */
        /* <DEDUP_REMOVED lines=8> */
[----:B------:R-:W-:Y:S01]  /*15220*/  SEL R9, R11, R9, !P2 ;  /* 0x000000090b097207 */ /* 0x000fe20005000000 */
[----:B------:R-:W-:Y:S01]  /*15230*/  IMAD.MOV.U32 R8, RZ, RZ, R16 ;  /* 0x000000ffff087224 */ /* 0x000fe200078e0010 */
[----:B------:R-:W-:Y:S01]  /*15240*/  SEL R18, R12, R18, !P3 ;  /* 0x000000120c127207 */ /* 0x000fe20005800000 */
[----:B------:R0:W-:Y:S01]  /*15250*/  STS [R0+0x10], R7 ;  /* 0x0000100700007388 */ /* 0x0001e20000000800 */
[----:B------:R-:W-:-:S02]  /*15260*/  SEL R19, R13, R19, !P3 ;  /* 0x000000130d137207 */ /* 0x000fc40005800000 */
[----:B------:R-:W-:Y:S01]  /*15270*/  SEL R3, R6, R3, !P2 ;  /* 0x0000000306037207 */ /* 0x000fe20005000000 */
[----:B------:R0:W-:Y:S04]  /*15280*/  STS.64 [R0+0x8], R8 ;  /* 0x0000080800007388 */ /* 0x0001e80000000a00 */
[----:B------:R0:W-:Y:S04]  /*15290*/  STS.64 [R0+0x18], R18 ;  /* 0x0000181200007388 */ /* 0x0001e80000000a00 */
[----:B------:R0:W-:Y:S02]  /*152a0*/  STS [R0], R3 ;  /* 0x0000000300007388 */ /* 0x0001e40000000800 */
.L_x_3028:
[----:B------:R-:W-:Y:S05]  /*152b0*/  BSYNC.RECONVERGENT B0 ;  /* 0x0000000000007941 */ /* 0x000fea0003800200 */
.L_x_3027:
[----:B------:R-:W-:Y:S01]  /*152c0*/  MOV R2, R20 ;  /* 0x0000001400027202 */ /* 0x000fe20000000f00 */
[----:B------:R-:W-:Y:S06]  /*152d0*/  @P4 BRA `(.L_x_3029) ;  /* 0xfffffffc00544947 */ /* 0x000fec000383ffff */
.L_x_3026:
[----:B------:R-:W-:Y:S01]  /*152e0*/  BAR.SYNC.DEFER_BLOCKING 0x0 ;  /* 0x0000000000007b1d */ /* 0x000fe20000010000 */
[----:B------:R-:W-:-:S09]  /*152f0*/  UISETP.GE.U32.AND UP0, UPT, UR4, 0x2, UPT ;  /* 0x000000020400788c */ /* 0x000fd2000bf06070 */
[----:B------:R-:W-:Y:S05]  /*15300*/  BRA.U !UP0, `(.L_x_3025) ;  /* 0x0000000108807547 */ /* 0x000fea000b800000 */
[----:B012---:R-:W-:-:S07]  /*15310*/  IMAD.MOV.U32 R0, RZ, RZ, 0x1 ;  /* 0x00000001ff007424 */ /* 0x007fce00078e00ff */
.L_x_3030:
[----:B------:R-:W0:Y:S04]  /*15320*/  SHFL.DOWN PT, R11, R16, R0, 0x1f ;  /* 0x08001f00100b7589 */ /* 0x000e2800000e0000 */
[----:B------:R-:W1:Y:S04]  /*15330*/  SHFL.DOWN PT, R10, R7, R0, 0x1f ;  /* 0x08001f00070a7589 */ /* 0x000e6800000e0000 */
[----:B------:R-:W2:Y:S04]  /*15340*/  SHFL.DOWN PT, R2, R3, R0, 0x1f ;  /* 0x08001f0003027589 */ /* 0x000ea800000e0000 */
[----:B------:R-:W3:Y:S04]  /*15350*/  SHFL.DOWN PT, R13, R18, R0, 0x1f ;  /* 0x08001f00120d7589 */ /* 0x000ee800000e0000 */
[----:B------:R-:W4:Y:S04]  /*15360*/  SHFL.DOWN PT, R6, R9, R0, 0x1f ;  /* 0x08001f0009067589 */ /* 0x000f2800000e0000 */
[----:B------:R5:W4:Y:S01]  /*15370*/  SHFL.DOWN PT, R12, R19, R0, 0x1f ;  /* 0x08001f00130c7589 */ /* 0x000b2200000e0000 */
[----:B0-----:R-:W-:-:S02]  /*15380*/  ISETP.GE.U32.AND P2, PT, R16, R11, PT ;  /* 0x0000000b1000720c */ /* 0x001fc40003f46070 */
[----:B-1----:R-:W-:Y:S01]  /*15390*/  ISETP.NE.AND P4, PT, R7, R10, PT ;  /* 0x0000000a0700720c */ /* 0x002fe20003f85270 */
[----:B-----5:R-:W-:Y:S01]  /*153a0*/  IMAD.SHL.U32 R0, R0, 0x2, RZ ;  /* 0x0000000200007824 */ /* 0x020fe200078e00ff */
[CC--:B--2---:R-:W-:Y:S02]  /*153b0*/  ISETP.NE.AND P6, PT, R3.reuse, R2.reuse, PT ;  /* 0x000000020300720c */ /* 0x0c4fe40003fc5270 */
[----:B------:R-:W-:Y:S02]  /*153c0*/  ISETP.GT.AND P5, PT, R3, R2, PT ;  /* 0x000000020300720c */ /* 0x000fe40003fa4270 */
[----:B---3--:R-:W-:Y:S02]  /*153d0*/  ISETP.GE.U32.AND P3, PT, R18, R13, PT ;  /* 0x0000000d1200720c */ /* 0x008fe40003f66070 */
[----:B----4-:R-:W-:Y:S02]  /*153e0*/  ISETP.GE.AND.EX P2, PT, R9, R6, PT, P2 ;  /* 0x000000060900720c */ /* 0x010fe40003f46320 */
[----:B------:R-:W-:-:S02]  /*153f0*/  ISETP.GE.AND.EX P3, PT, R19, R12, PT, P3 ;  /* 0x0000000c1300720c */ /* 0x000fc40003f66330 */
[----:B------:R-:W-:Y:S02]  /*15400*/  SEL R8, RZ, 0xffffffff, !P2 ;  /* 0xffffffffff087807 */ /* 0x000fe40005000000 */
[----:B------:R-:W-:Y:S02]  /*15410*/  ISETP.GT.AND P2, PT, R7, R10, PT ;  /* 0x0000000a0700720c */ /* 0x000fe40003f44270 */
[----:B------:R-:W-:Y:S02]  /*15420*/  SEL R14, RZ, 0xffffffff, !P3 ;  /* 0xffffffffff0e7807 */ /* 0x000fe40005800000 */
[----:B------:R-:W-:Y:S02]  /*15430*/  @P4 SEL R14, RZ, 0xffffffff, P2 ;  /* 0xffffffffff0e4807 */ /* 0x000fe40001000000 */
[----:B------:R-:W-:Y:S02]  /*15440*/  ISETP.GE.AND P4, PT, R0, UR4, PT ;  /* 0x0000000400007c0c */ /* 0x000fe4000bf86270 */
        /* <DEDUP_REMOVED lines=12> */
.L_x_3025:
[----:B------:R-:W-:Y:S05]  /*15510*/  @!P1 EXIT ;  /* 0x000000000000994d */ /* 0x000fea0003800000 */
[----:B------:R-:W3:Y:S02]  /*15520*/  LDCU.U8 UR4, c[0x0][0x7a0] ;  /* 0x0000f400ff0477ac */ /* 0x000ee40008000000 */
[----:B---3--:R-:W-:-:S13]  /*15530*/  ISETP.NE.AND P1, PT, RZ, UR4, PT ;  /* 0x00000004ff007c0c */ /* 0x008fda000bf25270 */
[----:B------:R-:W3:Y:S02]  /*15540*/  @P1 LDC.64 R10, c[0x0][0x798] ;  /* 0x0001e600ff0a1b82 */ /* 0x000ee40000000a00 */
[-C--:B---3--:R-:W-:Y:S02]  /*15550*/  @P1 IADD3 R16, P2, PT, R16, R10.reuse, RZ ;  /* 0x0000000a10101210 */ /* 0x088fe40007f5e0ff */
[----:B012---:R-:W-:-:S03]  /*15560*/  @P1 IADD3 R18, P3, PT, R18, R10, RZ ;  /* 0x0000000a12121210 */ /* 0x007fc60007f7e0ff */
[--C-:B------:R-:W-:Y:S02]  /*15570*/  @P1 IMAD.X R9, R9, 0x1, R11.reuse, P2 ;  /* 0x0000000109091824 */ /* 0x100fe400010e060b */
[----:B------:R-:W-:Y:S01]  /*15580*/  @P1 IMAD.X R19, R19, 0x1, R11, P3 ;  /* 0x0000000113131824 */ /* 0x000fe200018e060b */
[----:B------:R-:W-:Y:S07]  /*15590*/  @!P0 BRA `(.L_x_3031) ;  /* 0x0000000400a88947 */ /* 0x000fee0003800000 */
[----:B------:R-:W-:Y:S05]  /*155a0*/  @!P1 BRA `(.L_x_3032) ;  /* 0x00000000004c9947 */ /* 0x000fea0003800000 */
        /* <DEDUP_REMOVED lines=16> */
.L_x_3033:
[----:B------:R-:W-:Y:S01]  /*156b0*/  IMAD.MOV.U32 R16, RZ, RZ, RZ ;  /* 0x000000ffff107224 */ /* 0x000fe200078e00ff */
[----:B------:R-:W-:Y:S01]  /*156c0*/  CS2R R18, SRZ ;  /* 0x0000000000127805 */ /* 0x000fe2000001ff00 */
[----:B------:R-:W-:-:S07]  /*156d0*/  IMAD.MOV.U32 R9, RZ, RZ, RZ ;  /* 0x000000ffff097224 */ /* 0x000fce00078e00ff */
.L_x_3032:
[----:B------:R-:W0:Y:S01]  /*156e0*/  LDCU.U8 UR4, c[0x0][0x7a1] ;  /* 0x0000f420ff0477ac */ /* 0x000e220008000000 */
[----:B------:R-:W-:Y:S01]  /*156f0*/  IMAD.MOV.U32 R17, RZ, RZ, R9 ;  /* 0x000000ffff117224 */ /* 0x000fe200078e0009 */
[----:B------:R-:W-:Y:S01]  /*15700*/  MOV R25, R19 ;  /* 0x0000001300197202 */ /* 0x000fe20000000f00 */
        /* <DEDUP_REMOVED lines=22> */
.L_x_3036:
[----:B------:R-:W0:Y:S01]  /*15870*/  LDCU.64 UR4, c[0x0][0x770] ;  /* 0x0000ee00ff0477ac */ /* 0x000e220008000a00 */
[----:B------:R-:W1:Y:S01]  /*15880*/  LDC.64 R18, c[0x4][R18] ;  /* 0x0100000012127b82 */ /* 0x000e620000000a00 */
[----:B------:R-:W-:Y:S02]  /*15890*/  HFMA2 R12, -RZ, RZ, 0, 5.9604644775390625e-08 ;  /* 0x00000001ff0c7431 */ /* 0x000fe400000001ff */
[----:B------:R-:W-:Y:S01]  /*158a0*/  IMAD.MOV.U32 R8, RZ, RZ, 0x2ef ;  /* 0x000002efff087424 */ /* 0x000fe200078e00ff */
[----:B------:R-:W2:Y:S01]  /*158b0*/  LDCU.64 UR6, c[0x4][0x3d8] ;  /* 0x01007b00ff0677ac */ /* 0x000ea20008000a00 */
        /* <DEDUP_REMOVED lines=14> */
.L_x_3037:
[----:B------:R-:W-:Y:S05]  /*159a0*/  BRA `(.L_x_3038) ;  /* 0x0000000000107947 */ /* 0x000fea0003800000 */
.L_x_3035:
[----:B------:R-:W0:Y:S02]  /*159b0*/  LDCU.64 UR4, c[0x0][0x770] ;  /* 0x0000ee00ff0477ac */ /* 0x000e240008000a00 */
[----:B0-----:R-:W-:-:S05]  /*159c0*/  IADD3 R2, P0, PT, R23, UR4, RZ ;  /* 0x0000000417027c10 */ /* 0x001fca000ff1e0ff */
[----:B------:R-:W-:-:S05]  /*159d0*/  IMAD.X R3, RZ, RZ, UR5, P0 ;  /* 0x00000005ff037e24 */ /* 0x000fca00080e06ff */
[----:B------:R0:W-:Y:S03]  /*159e0*/  STG.E.64 desc[UR36][R2.64], R16 ;  /* 0x0000001002007986 */ /* 0x0001e6000c101b24 */
.L_x_3038:
[----:B------:R-:W1:Y:S02]  /*159f0*/  LDCU.64 UR4, c[0x0][0x770] ;  /* 0x0000ee00ff0477ac */ /* 0x000e640008000a00 */
[----:B-1----:R-:W-:-:S05]  /*15a00*/  IADD3 R22, P0, PT, R22, UR4, RZ ;  /* 0x0000000416167c10 */ /* 0x002fca000ff1e0ff */
[----:B------:R-:W-:-:S05]  /*15a10*/  IMAD.X R23, RZ, RZ, UR5, P0 ;  /* 0x00000005ff177e24 */ /* 0x000fca00080e06ff */
[----:B------:R-:W-:Y:S01]  /*15a20*/  STG.E.64 desc[UR36][R22.64], R24 ;  /* 0x0000001816007986 */ /* 0x000fe2000c101b24 */
[----:B------:R-:W-:Y:S05]  /*15a30*/  EXIT ;  /* 0x000000000000794d */ /* 0x000fea0003800000 */
.L_x_3034:
        /* <DEDUP_REMOVED lines=16> */
.L_x_3039:
        /* <DEDUP_REMOVED lines=15> */
.L_x_3040:
[----:B------:R-:W-:Y:S05]  /*15c30*/  EXIT ;  /* 0x000000000000794d */ /* 0x000fea0003800000 */
.L_x_3031:
[----:B------:R-:W0:Y:S02]  /*15c40*/  LDCU.U8 UR4, c[0x0][0x7a1] ;  /* 0x0000f420ff0477ac */ /* 0x000e240008000000 */
[----:B0-----:R-:W-:Y:S01]  /*15c50*/  UISETP.NE.AND UP0, UPT, UR4, URZ, UPT ;  /* 0x000000ff0400728c */ /* 0x001fe2000bf05270 */
[----:B------:R-:W-:Y:S10]  /*15c60*/  @!P1 BRA `(.L_x_3041) ;  /* 0x0000000000689947 */ /* 0x000ff40003800000 */
[----:B------:R-:W2:Y:S04]  /*15c70*/  LDG.E R0, desc[UR36][R4.64] ;  /* 0x0000002404007981 */ /* 0x000ea8000c1e1900 */
[----:B------:R-:W3:Y:S04]  /*15c80*/  LDG.E R6, desc[UR36][R4.64+0x10] ;  /* 0x0000102404067981 */ /* 0x000ee8000c1e1900 */
[----:B------:R-:W4:Y:S04]  /*15c90*/  LDG.E.64 R10, desc[UR36][R4.64+0x8] ;  /* 0x00000824040a7981 */ /* 0x000f28000c1e1b00 */
[----:B------:R-:W5:Y:S01]  /*15ca0*/  LDG.E.64 R12, desc[UR36][R4.64+0x18] ;  /* 0x00001824040c7981 */ /* 0x000f62000c1e1b00 */
[----:B--2---:R-:W-:-:S02]  /*15cb0*/  ISETP.NE.AND P3, PT, R0, R3, PT ;  /* 0x000000030000720c */ /* 0x004fc40003f65270 */
[----:B------:R-:W-:Y:S02]  /*15cc0*/  ISETP.GT.AND P5, PT, R0, R3, PT ;  /* 0x000000030000720c */ /* 0x000fe40003fa4270 */
[CC--:B---3--:R-:W-:Y:S02]  /*15cd0*/  ISETP.NE.AND P2, PT, R6.reuse, R7.reuse, PT ;  /* 0x000000070600720c */ /* 0x0c8fe40003f45270 */
[----:B------:R-:W-:Y:S02]  /*15ce0*/  ISETP.GT.AND P4, PT, R6, R7, PT ;  /* 0x000000070600720c */ /* 0x000fe40003f84270 */
[----:B----4-:R-:W-:Y:S02]  /*15cf0*/  ISETP.GE.U32.AND P0, PT, R10, R16, PT ;  /* 0x000000100a00720c */ /* 0x010fe40003f06070 */
[----:B------:R-:W-:Y:S02]  /*15d00*/  SEL R2, RZ, 0xffffffff, P5 ;  /* 0xffffffffff027807 */ /* 0x000fe40002800000 */
[----:B-----5:R-:W-:-:S02]  /*15d10*/  ISETP.GE.U32.AND P1, PT, R12, R18, PT ;  /* 0x000000120c00720c */ /* 0x020fc40003f26070 */
[----:B------:R-:W-:Y:S02]  /*15d20*/  ISETP.GE.AND.EX P0, PT, R11, R9, PT, P0 ;  /* 0x000000090b00720c */ /* 0x000fe40003f06300 */
[----:B------:R-:W-:Y:S02]  /*15d30*/  ISETP.GE.AND.EX P1, PT, R13, R19, PT, P1 ;  /* 0x000000130d00720c */ /* 0x000fe40003f26310 */
        /* <DEDUP_REMOVED lines=12> */
[----:B------:R-:W-:-:S07]  /*15e00*/  SEL R7, R7, R6, !P1 ;  /* 0x0000000607077207 */ /* 0x000fce0004800000 */
.L_x_3041:
[----:B------:R-:W-:Y:S01]  /*15e10*/  IMAD.MOV.U32 R17, RZ, RZ, R9 ;  /* 0x000000ffff117224 */ /* 0x000fe200078e0009 */
[----:B------:R-:W-:Y:S06]  /*15e20*/  BRA.U !UP0, `(.L_x_3042) ;  /* 0x0000000108c07547 */ /* 0x000fec000b800000 */
        /* <DEDUP_REMOVED lines=19> */
.L_x_3044:
        /* <DEDUP_REMOVED lines=19> */
.L_x_3045:
[----:B------:R-:W-:Y:S05]  /*16090*/  BRA `(.L_x_3046) ;  /* 0x0000000000107947 */ /* 0x000fea0003800000 */
.L_x_3043:
[----:B------:R-:W0:Y:S02]  /*160a0*/  LDCU.64 UR4, c[0x0][0x770] ;  /* 0x0000ee00ff0477ac */ /* 0x000e240008000a00 */
[----:B0-----:R-:W-:-:S04]  /*160b0*/  IADD3 R2, P0, PT, R23, UR4, RZ ;  /* 0x0000000417027c10 */ /* 0x001fc8000ff1e0ff */
[----:B------:R-:W-:-:S05]  /*160c0*/  IADD3.X R3, PT, PT, RZ, UR5, RZ, P0, !PT ;  /* 0x00000005ff037c10 */ /* 0x000fca00087fe4ff */
[----:B------:R0:W-:Y:S04]  /*160d0*/  STG.E.64 desc[UR36][R2.64], R16 ;  /* 0x0000001002007986 */ /* 0x0001e8000c101b24 */
.L_x_3046:
[----:B------:R-:W1:Y:S02]  /*160e0*/  LDCU.64 UR4, c[0x0][0x770] ;  /* 0x0000ee00ff0477ac */ /* 0x000e640008000a00 */
[----:B-1----:R-:W-:-:S05]  /*160f0*/  IADD3 R22, P0, PT, R22, UR4, RZ ;  /* 0x0000000416167c10 */ /* 0x002fca000ff1e0ff */
[----:B------:R-:W-:-:S05]  /*16100*/  IMAD.X R23, RZ, RZ, UR5, P0 ;  /* 0x00000005ff177e24 */ /* 0x000fca00080e06ff */
[----:B------:R-:W-:Y:S01]  /*16110*/  STG.E.64 desc[UR36][R22.64], R18 ;  /* 0x0000001216007986 */ /* 0x000fe2000c101b24 */
[----:B------:R-:W-:Y:S05]  /*16120*/  EXIT ;  /* 0x000000000000794d */ /* 0x000fea0003800000 */
.L_x_3042:
[----:B------:R-:W-:Y:S04]  /*16130*/  STG.E.64 desc[UR36][R4.64+0x8], R16 ;  /* 0x0000081004007986 */ /* 0x000fe8000c101b24 */
[----:B------:R-:W-:Y:S04]  /*16140*/  STG.E.64 desc[UR36][R4.64+0x18], R18 ;  /* 0x0000181204007986 */ /* 0x000fe8000c101b24 */
[----:B------:R-:W-:Y:S04]  /*16150*/  STG.E desc[UR36][R4.64], R3 ;  /* 0x0000000304007986 */ /* 0x000fe8000c101924 */
[----:B------:R-:W-:Y:S01]  /*16160*/  STG.E desc[UR36][R4.64+0x10], R7 ;  /* 0x0000100704007986 */ /* 0x000fe2000c101924 */
[----:B------:R-:W-:Y:S05]  /*16170*/  EXIT ;  /* 0x000000000000794d */ /* 0x000fea0003800000 */
.L_x_3008:
        /* <DEDUP_REMOVED lines=36> */
.L_x_3049:
[----:B------:R-:W-:Y:S01]  /*163c0*/  CS2R R24, SRZ ;  /* 0x0000000000187805 */ /* 0x000fe2000001ff00 */
[----:B------:R-:W-:Y:S02]  /*163d0*/  IMAD.MOV.U32 R0, RZ, RZ, RZ ;  /* 0x000000ffff007224 */ /* 0x000fe400078e00ff */
[----:B------:R-:W-:-:S07]  /*163e0*/  IMAD.MOV.U32 R33, RZ, RZ, RZ ;  /* 0x000000ffff217224 */ /* 0x000fce00078e00ff */
.L_x_3048:
        /* <DEDUP_REMOVED lines=24> */
.L_x_3052:
        /* <DEDUP_REMOVED lines=19> */
.L_x_3053:
[----:B------:R-:W-:Y:S05]  /*166a0*/  BRA `(.L_x_3054) ;  /* 0x0000000000107947 */ /* 0x000fea0003800000 */
.L_x_3051:
[----:B------:R-:W0:Y:S02]  /*166b0*/  LDCU.64 UR4, c[0x0][0x770] ;  /* 0x0000ee00ff0477ac */ /* 0x000e240008000a00 */
[----:B0-----:R-:W-:-:S04]  /*166c0*/  IADD3 R2, P0, PT, R23, UR4, RZ ;  /* 0x0000000417027c10 */ /* 0x001fc8000ff1e0ff */
[----:B------:R-:W-:-:S05]  /*166d0*/  IADD3.X R3, PT, PT, RZ, UR5, RZ, P0, !PT ;  /* 0x00000005ff037c10 */ /* 0x000fca00087fe4ff */
[----:B------:R0:W-:Y:S04]  /*166e0*/  STG.E.64 desc[UR36][R2.64], R16 ;  /* 0x0000001002007986 */ /* 0x0001e8000c101b24 */
.L_x_3054:
[----:B------:R-:W1:Y:S02]  /*166f0*/  LDCU.64 UR4, c[0x0][0x770] ;  /* 0x0000ee00ff0477ac */ /* 0x000e640008000a00 */
[----:B-1----:R-:W-:-:S05]  /*16700*/  IADD3 R22, P0, PT, R22, UR4, RZ ;  /* 0x0000000416167c10 */ /* 0x002fca000ff1e0ff */
[----:B------:R-:W-:-:S05]  /*16710*/  IMAD.X R23, RZ, RZ, UR5, P0 ;  /* 0x00000005ff177e24 */ /* 0x000fca00080e06ff */
[----:B------:R-:W-:Y:S01]  /*16720*/  STG.E.64 desc[UR36][R22.64], R24 ;  /* 0x0000001816007986 */ /* 0x000fe2000c101b24 */
[----:B------:R-:W-:Y:S05]  /*16730*/  EXIT ;  /* 0x000000000000794d */ /* 0x000fea0003800000 */
.L_x_3050:
        /* <DEDUP_REMOVED lines=11> */
[----:B------:R-:W-:Y:S01]  /*167f0*/  IMAD.U32 R7, RZ, RZ, UR7 ;  /* 0x00000007ff077e24 */ /* 0x000fe2000f8e00ff */
[----:B----4-:R-:W-:Y:S01]  /*16800*/  MOV R10, UR8 ;  /* 0x00000008000a7c02 */ /* 0x010fe20008000f00 */
[----:B-1----:R-:W-:-:S07]  /*16810*/  IMAD.U32 R11, RZ, RZ, UR9 ;  /* 0x00000009ff0b7e24 */ /* 0x002fce000f8e00ff */
[----:B------:R-:W-:-:S07]  /*16820*/  LEPC R20, `(.L_x_3055) ;  /* 0x000000001014794e */ /* 0x000fce0000000000 */
[----:B--2---:R-:W-:Y:S05]  /*16830*/  CALL.ABS.NOINC R14 ;  /* 0x000000000e007343 */ /* 0x004fea0003c00000 */
.L_x_3055:
[----:B------:R-:W0:Y:S01]  /*16840*/  LDC.64 R2, c[0x4][R2] ;  /* 0x0100000002027b82 */ /* 0x000e220000000a00 */
[----:B------:R-:W1:Y:S01]  /*16850*/  LDCU.64 UR4, c[0x4][0x3c8] ;  /* 0x01007900ff0477ac */ /* 0x000e620008000a00 */
[----:B------:R-:W-:Y:S02]  /*16860*/  HFMA2 R12, -RZ, RZ, 0, 5.9604644775390625e-08 ;  /* 0x00000001ff0c7431 */ /* 0x000fe400000001ff */
[----:B------:R-:W-:Y:S01]  /*16870*/  IMAD.MOV.U32 R8, RZ, RZ, 0x2e9 ;  /* 0x000002e9ff087424 */ /* 0x000fe200078e00ff */
[----:B------:R-:W2:Y:S01]  /*16880*/  LDCU.64 UR6, c[0x4][0x3c0] ;  /* 0x01007800ff0677ac */ /* 0x000ea20008000a00 */
[----:B------:R-:W-:Y:S01]  /*16890*/  IMAD.MOV.U32 R13, RZ, RZ, RZ ;  /* 0x000000ffff0d7224 */ /* 0x000fe200078e00ff */
        /* <DEDUP_REMOVED lines=9> */
.L_x_3056:
[----:B------:R-:W-:Y:S05]  /*16930*/  EXIT ;  /* 0x000000000000794d */ /* 0x000fea0003800000 */
.L_x_3047:
        /* <DEDUP_REMOVED lines=29> */
.L_x_3057:
        /* <DEDUP_REMOVED lines=24> */
.L_x_3060:
[----:B------:R-:W0:Y:S01]  /*16c90*/  LDCU.64 UR4, c[0x0][0x770] ;  /* 0x0000ee00ff0477ac */ /* 0x000e220008000a00 */
[----:B------:R-:W1:Y:S01]  /*16ca0*/  LDC.64 R2, c[0x4][R2] ;  /* 0x0100000002027b82 */ /* 0x000e620000000a00 */
[----:B------:R-:W-:Y:S02]  /*16cb0*/  HFMA2 R13, -RZ, RZ, 0, 0 ;  /* 0x00000000ff0d7431 */ /* 0x000fe400000001ff */
[----:B------:R-:W-:Y:S01]  /*16cc0*/  IMAD.MOV.U32 R8, RZ, RZ, 0x2ef ;  /* 0x000002efff087424 */ /* 0x000fe200078e00ff */
[----:B------:R-:W2:Y:S01]  /*16cd0*/  LDCU.64 UR6, c[0x4][0x3d8] ;  /* 0x01007b00ff0677ac */ /* 0x000ea20008000a00 */
[----:B------:R-:W-:Y:S01]  /*16ce0*/  IMAD.MOV.U32 R12, RZ, RZ, 0x1 ;  /* 0x00000001ff0c7424 */ /* 0x000fe200078e00ff */
        /* <DEDUP_REMOVED lines=13> */
.L_x_3061:
[----:B------:R-:W-:Y:S05]  /*16dc0*/  BRA `(.L_x_3062) ;  /* 0x0000000000107947 */ /* 0x000fea0003800000 */
.L_x_3059:
[----:B------:R-:W0:Y:S02]  /*16dd0*/  LDCU.64 UR4, c[0x0][0x770] ;  /* 0x0000ee00ff0477ac */ /* 0x000e240008000a00 */
[----:B0-----:R-:W-:-:S05]  /*16de0*/  IADD3 R2, P0, PT, R23, UR4, RZ ;  /* 0x0000000417027c10 */ /* 0x001fca000ff1e0ff */
[----:B------:R-:W-:-:S05]  /*16df0*/  IMAD.X R3, RZ, RZ, UR5, P0 ;  /* 0x00000005ff037e24 */ /* 0x000fca00080e06ff */
[----:B------:R0:W-:Y:S03]  /*16e00*/  STG.E.64 desc[UR36][R2.64], R16 ;  /* 0x0000001002007986 */ /* 0x0001e6000c101b24 */
.L_x_3062:
[----:B------:R-:W1:Y:S02]  /*16e10*/  LDCU.64 UR4, c[0x0][0x770] ;  /* 0x0000ee00ff0477ac */ /* 0x000e640008000a00 */
[----:B-1----:R-:W-:-:S05]  /*16e20*/  IADD3 R22, P0, PT, R22, UR4, RZ ;  /* 0x0000000416167c10 */ /* 0x002fca000ff1e0ff */
[----:B------:R-:W-:-:S05]  /*16e30*/  IMAD.X R23, RZ, RZ, UR5, P0 ;  /* 0x00000005ff177e24 */ /* 0x000fca00080e06ff */
[----:B------:R-:W-:Y:S01]  /*16e40*/  STG.E.64 desc[UR36][R22.64], R18 ;  /* 0x0000001216007986 */ /* 0x000fe2000c101b24 */
[----:B------:R-:W-:Y:S05]  /*16e50*/  EXIT ;  /* 0x000000000000794d */ /* 0x000fea0003800000 */
.L_x_3058:
[----:B------:R-:W-:Y:S04]  /*16e60*/  STG.E.64 desc[UR36][R4.64+0x8], R16 ;  /* 0x0000081004007986 */ /* 0x000fe8000c101b24 */
[----:B------:R-:W-:Y:S04]  /*16e70*/  STG.E.64 desc[UR36][R4.64+0x18], R18 ;  /* 0x0000181204007986 */ /* 0x000fe8000c101b24 */
[----:B------:R-:W-:Y:S04]  /*16e80*/  STG.E desc[UR36][R4.64], R7 ;  /* 0x0000000704007986 */ /* 0x000fe8000c101924 */
[----:B------:R-:W-:Y:S01]  /*16e90*/  STG.E desc[UR36][R4.64+0x10], R3 ;  /* 0x0000100304007986 */ /* 0x000fe2000c101924 */
[----:B------:R-:W-:Y:S05]  /*16ea0*/  EXIT ;  /* 0x000000000000794d */ /* 0x000fea0003800000 */
        .weak           $__internal_13_$__cuda_sm20_div_u64
        .type           $__internal_13_$__cuda_sm20_div_u64,@function
        .size           $__internal_13_$__cuda_sm20_div_u64,(.L_x_6065 - $__internal_13_$__cuda_sm20_div_u64)
$__internal_13_$__cuda_sm20_div_u64:
        /* <DEDUP_REMOVED lines=38> */
[----:B------:R-:W-:-:S03]  /*17110*/  IMAD.WIDE.U32 R12, R11, R8, RZ ;  /* 0x000000080b0c7225 */ /* 0x000fc600078e00ff */
[----:B------:R-:W-:Y:S02]  /*17120*/  IADD3.X R9, PT, PT, RZ, R9, RZ, P1, !PT ;  /* 0x00000009ff097210 */ /* 0x000fe40000ffe4ff */
        /* <DEDUP_REMOVED lines=24> */
[----:B------:R-:W-:Y:S06]  /*172b0*/  RET.REL.NODEC R10 `(_ZN2at6native13reduce_kernelILi256ELi2ENS0_8ReduceOpIiNS0_9ArgMaxOpsIiEEjlLi4ELi4EEEEEvT1_) ;  /* 0xfffffe8c0a507950 */ /* 0x000fec0003c3ffff */
.L_x_3063:
        /* <DEDUP_REMOVED lines=12> */
.L_x_6065:


//--------------------- .text._ZN2at6native13reduce_kernelILi128ELi4ENS0_8ReduceOpIiNS0_9ArgMaxOpsIiEEjlLi4ELi4EEEEEvT1_ --------------------------
	.section	.text._ZN2at6native13reduce_kernelILi128ELi4ENS0_8ReduceOpIiNS0_9ArgMaxOpsIiEEjlLi4ELi4EEEEEvT1_,"ax",@progbits
	.align	128
        .global         _ZN2at6native13reduce_kernelILi128ELi4ENS0_8ReduceOpIiNS0_9ArgMaxOpsIiEEjlLi4ELi4EEEEEvT1_
        .type           _ZN2at6native13reduce_kernelILi128ELi4ENS0_8ReduceOpIiNS0_9ArgMaxOpsIiEEjlLi4ELi4EEEEEvT1_,@function
        .size           _ZN2at6native13reduce_kernelILi128ELi4ENS0_8ReduceOpIiNS0_9ArgMaxOpsIiEEjlLi4ELi4EEEEEvT1_,(.L_x_6066 - _ZN2at6native13reduce_kernelILi128ELi4ENS0_8ReduceOpIiNS0_9ArgMaxOpsIiEEjlLi4ELi4EEEEEvT1_)
        .other          _ZN2at6native13reduce_kernelILi128ELi4ENS0_8ReduceOpIiNS0_9ArgMaxOpsIiEEjlLi4ELi4EEEEEvT1_,@"STO_CUDA_ENTRY STV_DEFAULT"
_ZN2at6native13reduce_kernelILi128ELi4ENS0_8ReduceOpIiNS0_9ArgMaxOpsIiEEjlLi4ELi4EEEEEvT1_:
.text._ZN2at6native13reduce_kernelILi128ELi4ENS0_8ReduceOpIiNS0_9ArgMaxOpsIiEEjlLi4ELi4EEEEEvT1_:
        /* <DEDUP_REMOVED lines=296> */
.L_x_3064:
[----:B------:R-:W0:Y:S01]  /*1280*/  LDCU UR5, c[0x0][0x39c] ;  /* 0x00007380ff0577ac */ /* 0x000e220008000800 */
[----:B------:R-:W-:Y:S01]  /*1290*/  BSSY.RECONVERGENT B6, `(.L_x_3065) ;  /* 0x00010e0000067945 */ /* 0x000fe20003800200 */
[----:B------:R-:W-:Y:S02]  /*12a0*/  HFMA2 R18, -RZ, RZ, 0, 0 ;  /* 0x00000000ff127431 */ /* 0x000fe400000001ff */
[----:B------:R-:W-:Y:S01]  /*12b0*/  IMAD.MOV.U32 R3, RZ, RZ, RZ ;  /* 0x000000ffff037224 */ /* 0x000fe200078e00ff */
[----:B------:R-:W1:Y:S01]  /*12c0*/  LDCU UR4, c[0x0][0x3a0] ;  /* 0x00007400ff0477ac */ /* 0x000e620008000800 */
[----:B------:R-:W-:Y:S01]  /*12d0*/  IMAD.MOV.U32 R16, RZ, RZ, RZ ;  /* 0x000000ffff107224 */ /* 0x000fe200078e00ff */
[----:B------:R-:W-:Y:S01]  /*12e0*/  CS2R R20, SRZ ;  /* 0x0000000000147805 */ /* 0x000fe2000001ff00 */
[----:B------:R-:W-:Y:S01]  /*12f0*/  IMAD.MOV.U32 R23, RZ, RZ, RZ ;  /* 0x000000ffff177224 */ /* 0x000fe200078e00ff */
[----:B------:R-:W2:Y:S01]  /*1300*/  LDCU.64 UR36, c[0x0][0x358] ;  /* 0x00006b00ff2477ac */ /* 0x000ea20008000a00 */
[----:B------:R-:W-:Y:S01]  /*1310*/  IMAD.MOV.U32 R59, RZ, RZ, RZ ;  /* 0x000000ffff3b7224 */ /* 0x000fe200078e00ff */
[----:B------:R-:W-:Y:S01]  /*1320*/  CS2R R6, SRZ ;  /* 0x0000000000067805 */ /* 0x000fe2000001ff00 */
[----:B------:R-:W-:-:S02]  /*1330*/  IMAD.MOV.U32 R11, RZ, RZ, RZ ;  /* 0x000000ffff0b7224 */ /* 0x000fc400078e00ff */
[----:B------:R-:W-:Y:S02]  /*1340*/  IMAD.MOV.U32 R9, RZ, RZ, RZ ;  /* 0x000000ffff097224 */ /* 0x000fe400078e00ff */
        /* <DEDUP_REMOVED lines=31> */
.L_x_3068:
        /* <DEDUP_REMOVED lines=53> */
.L_x_3072:
[----:B------:R-:W-:Y:S05]  /*1890*/  BSYNC.RECONVERGENT B1 ;  /* 0x0000000000017941 */ /* 0x000fea0003800200 */
.L_x_3071:
[----:B------:R-:W0:Y:S01]  /*18a0*/  LDC R5, c[0x0][0x39c] ;  /* 0x0000e700ff057b82 */ /* 0x000e220000000800 */
[----:B------:R-:W-:Y:S02]  /*18b0*/  IADD3 R18, P0, PT, R18, 0x10, RZ ;  /* 0x0000001012127810 */ /* 0x000fe40007f1e0ff */
[----:B------:R-:W-:-:S03]  /*18c0*/  IADD3 R3, PT, PT, -R56, 0x4, RZ ;  /* 0x0000000438037810 */ /* 0x000fc60007ffe1ff */
[----:B------:R-:W-:Y:S01]  /*18d0*/  IMAD.X R19, RZ, RZ, R19, P0 ;  /* 0x000000ffff137224 */ /* 0x000fe200000e0613 */
[----:B0-----:R-:W-:-:S07]  /*18e0*/  IADD3 R24, PT, PT, R56, -0x4, R5 ;  /* 0xfffffffc38187810 */ /* 0x001fce0007ffe005 */
.L_x_3070:
[----:B------:R-:W-:Y:S05]  /*18f0*/  BSYNC.RECONVERGENT B0 ;  /* 0x0000000000007941 */ /* 0x000fea0003800200 */
.L_x_3069:
[----:B------:R-:W0:Y:S01]  /*1900*/  LDC.64 R4, c[0x0][0x3b0] ;  /* 0x0000ec00ff047b82 */ /* 0x000e220000000a00 */
[----:B------:R-:W-:Y:S01]  /*1910*/  BSSY.RECONVERGENT B0, `(.L_x_3073) ;  /* 0x000004d000007945 */ /* 0x000fe20003800200 */
[----:B------:R-:W-:Y:S02]  /*1920*/  IMAD.MOV.U32 R30, RZ, RZ, R28 ;  /* 0x000000ffff1e7224 */ /* 0x000fe400078e001c */
[----:B------:R-:W-:Y:S02]  /*1930*/  IMAD.MOV.U32 R32, RZ, RZ, R29 ;  /* 0x000000ffff207224 */ /* 0x000fe400078e001d */
[----:B------:R-:W-:Y:S02]  /*1940*/  IMAD.MOV.U32 R13, RZ, RZ, R10 ;  /* 0x000000ffff0d7224 */ /* 0x000fe400078e000a */
        /* <DEDUP_REMOVED lines=17> */
.L_x_3075:
[----:B------:R-:W-:Y:S01]  /*1a60*/  IMAD.WIDE.U32 R4, R11, 0x10, R18 ;  /* 0x000000100b047825 */ /* 0x000fe200078e0012 */
[----:B------:R-:W0:Y:S05]  /*1a70*/  LDCU UR4, c[0x0][0x3a4] ;  /* 0x00007480ff0477ac */ /* 0x000e2a0008000800 */
[----:B------:R-:W2:Y:S01]  /*1a80*/  LDG.E.128 R4, desc[UR36][R4.64] ;  /* 0x0000002404047981 */ /* 0x000ea2000c1e1d00 */
        /* <DEDUP_REMOVED lines=53> */
.L_x_3074:
[----:B------:R-:W-:Y:S05]  /*1de0*/  BSYNC.RECONVERGENT B0 ;  /* 0x0000000000007941 */ /* 0x000fea0003800200 */
.L_x_3073:
        /* <DEDUP_REMOVED lines=21> */
.L_x_3077:
[----:B------:R-:W-:Y:S05]  /*1f40*/  BSYNC.RECONVERGENT B0 ;  /* 0x0000000000007941 */ /* 0x000fea0003800200 */
.L_x_3076:
[----:B------:R-:W-:Y:S02]  /*1f50*/  ISETP.NE.AND P1, PT, R9, R10, PT ;  /* 0x0000000a0900720c */ /* 0x000fe40003f25270 */
[----:B------:R-:W-:Y:S02]  /*1f60*/  CS2R R20, SRZ ;  /* 0x0000000000147805 */ /* 0x000fe4000001ff00 */
[----:B------:R-:W-:Y:S01]  /*1f70*/  ISETP.GE.U32.AND P0, PT, R31, R28, PT ;  /* 0x0000001c1f00720c */ /* 0x000fe20003f06070 */
[----:B------:R-:W-:Y:S01]  /*1f80*/  IMAD.MOV.U32 R59, RZ, RZ, RZ ;  /* 0x000000ffff3b7224 */ /* 0x000fe200078e00ff */
[----:B------:R-:W-:Y:S01]  /*1f90*/  ISETP.GT.AND P2, PT, R9, R10, PT ;  /* 0x0000000a0900720c */ /* 0x000fe20003f44270 */
[----:B------:R-:W-:Y:S01]  /*1fa0*/  IMAD.MOV.U32 R6, RZ, RZ, RZ ;  /* 0x000000ffff067224 */ /* 0x000fe200078e00ff */
[----:B------:R-:W-:Y:S01]  /*1fb0*/  ISETP.GE.AND.EX P0, PT, R34, R29, PT, P0 ;  /* 0x0000001d2200720c */ /* 0x000fe20003f06300 */
[----:B------:R-:W-:Y:S01]  /*1fc0*/  IMAD.MOV.U32 R11, RZ, RZ, RZ ;  /* 0x000000ffff0b7224 */ /* 0x000fe200078e00ff */
[----:B------:R-:W-:-:S03]  /*1fd0*/  SEL R3, RZ, 0xffffffff, P2 ;  /* 0xffffffffff037807 */ /* 0x000fc60001000000 */
[----:B------:R-:W-:-:S04]  /*1fe0*/  @!P1 SEL R3, RZ, 0xffffffff, !P0 ;  /* 0xffffffffff039807 */ /* 0x000fc80004000000 */
[----:B------:R-:W-:-:S04]  /*1ff0*/  LOP3.LUT R3, R3, 0x1, RZ, 0xc0, !PT ;  /* 0x0000000103037812 */ /* 0x000fc800078ec0ff */
[----:B------:R-:W-:-:S04]  /*2000*/  ISETP.NE.U32.AND P0, PT, R3, 0x1, PT ;  /* 0x000000010300780c */ /* 0x000fc80003f05070 */
[----:B------:R-:W-:Y:S01]  /*2010*/  SEL R10, R10, R9, !P0 ;  /* 0x000000090a0a7207 */ /* 0x000fe20004000000 */
[----:B------:R-:W-:Y:S01]  /*2020*/  IMAD.MOV.U32 R9, RZ, RZ, RZ ;  /* 0x000000ffff097224 */ /* 0x000fe200078e00ff */
[----:B------:R-:W-:Y:S02]  /*2030*/  SEL R18, R28, R31, !P0 ;  /* 0x0000001f1c127207 */ /* 0x000fe40004000000 */
[-C--:B------:R-:W-:Y:S02]  /*2040*/  ISETP.NE.AND P1, PT, R10, R13.reuse, PT ;  /* 0x0000000d0a00720c */ /* 0x080fe40003f25270 */
        /* <DEDUP_REMOVED lines=24> */
.L_x_3067:
        /* <DEDUP_REMOVED lines=101> */
[----:B------:R-:W-:-:S07]  /*2820*/  IMAD.MOV.U32 R33, RZ, RZ, R28 ;  /* 0x000000ffff217224 */ /* 0x000fce00078e001c */
.L_x_3081:
[----:B------:R-:W-:-:S05]  /*2830*/  SHF.R.U32.HI R5, RZ, 0x2, R75 ;  /* 0x00000002ff057819 */ /* 0x000fca000001164b */
[----:B------:R-:W-:-:S06]  /*2840*/  IMAD.WIDE.U32 R4, R5, 0x10, R18 ;  /* 0x0000001005047825 */ /* 0x000fcc00078e0012 */
[----:B------:R-:W2:Y:S01]  /*2850*/  LDG.E.128 R4, desc[UR36][R4.64] ;  /* 0x0000002404047981 */ /* 0x000ea2000c1e1d00 */
[----:B------:R-:W-:-:S05]  /*2860*/  IMAD.IADD R74, R75, 0x1, R30 ;  /* 0x000000014b4a7824 */ /* 0x000fca00078e021e */
[----:B------:R-:W-:-:S05]  /*2870*/  SHF.R.U32.HI R9, RZ, 0x2, R74 ;  /* 0x00000002ff097819 */ /* 0x000fca000001164a */
[----:B------:R-:W-:-:S06]  /*2880*/  IMAD.WIDE.U32 R8, R9, 0x10, R18 ;  /* 0x0000001009087825 */ /* 0x000fcc00078e0012 */
[----:B------:R-:W3:Y:S01]  /*2890*/  LDG.E.128 R8, desc[UR36][R8.64] ;  /* 0x0000002408087981 */ /* 0x000ee2000c1e1d00 */
[----:B------:R-:W-:-:S05]  /*28a0*/  IMAD.IADD R71, R74, 0x1, R30 ;  /* 0x000000014a477824 */ /* 0x000fca00078e021e */
[----:B------:R-:W-:-:S05]  /*28b0*/  SHF.R.U32.HI R13, RZ, 0x2, R71 ;  /* 0x00000002ff0d7819 */ /* 0x000fca0000011647 */
[----:B------:R-:W-:-:S06]  /*28c0*/  IMAD.WIDE.U32 R12, R13, 0x10, R18 ;  /* 0x000000100d0c7825 */ /* 0x000fcc00078e0012 */
[----:B------:R-:W4:Y:S01]  /*28d0*/  LDG.E.128 R12, desc[UR36][R12.64] ;  /* 0x000000240c0c7981 */ /* 0x000f22000c1e1d00 */
[----:B------:R-:W-:-:S05]  /*28e0*/  IMAD.IADD R76, R71, 0x1, R30 ;  /* 0x00000001474c7824 */ /* 0x000fca00078e021e */
[----:B------:R-:W-:-:S05]  /*28f0*/  SHF.R.U32.HI R21, RZ, 0x2, R76 ;  /* 0x00000002ff157819 */ /* 0x000fca000001164c */
[----:B------:R-:W-:-:S06]  /*2900*/  IMAD.WIDE.U32 R20, R21, 0x10, R18 ;  /* 0x0000001015147825 */ /* 0x000fcc00078e0012 */
[----:B------:R-:W5:Y:S01]  /*2910*/  LDG.E.128 R20, desc[UR36][R20.64] ;  /* 0x0000002414147981 */ /* 0x000f62000c1e1d00 */
        /* <DEDUP_REMOVED lines=12> */
[CC--:B--2---:R-:W-:Y:S02]  /*29e0*/  ISETP.NE.AND P1, PT, R33.reuse, R4.reuse, PT ;  /* 0x000000042100720c */ /* 0x0c4fe40003f25270 */
[----:B------:R-:W-:Y:S02]  /*29f0*/  ISETP.GT.AND P0, PT, R33, R4, PT ;  /* 0x000000042100720c */ /* 0x000fe40003f04270 */
[CC--:B------:R-:W-:Y:S02]  /*2a00*/  ISETP.NE.AND P3, PT, R72.reuse, R5.reuse, PT ;  /* 0x000000054800720c */ /* 0x0c0fe40003f65270 */
[----:B------:R-:W-:Y:S02]  /*2a10*/  ISETP.GT.AND P6, PT, R72, R5, PT ;  /* 0x000000054800720c */ /* 0x000fe40003fc4270 */
[----:B------:R-:W-:-:S05]  /*2a20*/  ISETP.GT.AND P2, PT, R70, R7, PT ;  /* 0x000000074600720c */ /* 0x000fca0003f44270 */
[----:B------:R-:W-:Y:S02]  /*2a30*/  @P1 SEL R73, RZ, 0xffffffff, P0 ;  /* 0xffffffffff491807 */ /* 0x000fe40000000000 */
[----:B------:R-:W-:Y:S02]  /*2a40*/  ISETP.GE.U32.AND P0, PT, R58, R75, PT ;  /* 0x0000004b3a00720c */ /* 0x000fe40003f06070 */
[----:B------:R-:W-:Y:S02]  /*2a50*/  LOP3.LUT R73, R73, 0x1, RZ, 0xc0, !PT ;  /* 0x0000000149497812 */ /* 0x000fe400078ec0ff */
[----:B------:R-:W-:Y:S02]  /*2a60*/  ISETP.GE.AND.EX P0, PT, R45, RZ, PT, P0 ;  /* 0x000000ff2d00720c */ /* 0x000fe40003f06300 */
[----:B------:R-:W-:Y:S02]  /*2a70*/  ISETP.NE.U32.AND P5, PT, R73, 0x1, PT ;  /* 0x000000014900780c */ /* 0x000fe40003fa5070 */
[----:B------:R-:W-:-:S02]  /*2a80*/  SEL R73, RZ, 0xffffffff, !P0 ;  /* 0xffffffffff497807 */ /* 0x000fc40004000000 */
[CC--:B------:R-:W-:Y:S02]  /*2a90*/  ISETP.NE.AND P1, PT, R63.reuse, R6.reuse, PT ;  /* 0x000000063f00720c */ /* 0x0c0fe40003f25270 */
[----:B------:R-:W-:Y:S02]  /*2aa0*/  ISETP.NE.AND P0, PT, R70, R7, PT ;  /* 0x000000074600720c */ /* 0x000fe40003f05270 */
[----:B------:R-:W-:Y:S02]  /*2ab0*/  @P3 SEL R73, RZ, 0xffffffff, P6 ;  /* 0xffffffffff493807 */ /* 0x000fe40003000000 */
[----:B------:R-:W-:Y:S02]  /*2ac0*/  ISETP.GT.AND P3, PT, R63, R6, PT ;  /* 0x000000063f00720c */ /* 0x000fe40003f64270 */
[----:B------:R-:W-:Y:S02]  /*2ad0*/  ISETP.GE.U32.AND P6, PT, R53, R74, PT ;  /* 0x0000004a3500720c */ /* 0x000fe40003fc6070 */
[----:B---3--:R-:W-:-:S02]  /*2ae0*/  ISETP.GT.AND P4, PT, R61, R8, PT ;  /* 0x000000083d00720c */ /* 0x008fc40003f84270 */
[----:B------:R-:W-:Y:S02]  /*2af0*/  ISETP.GE.AND.EX P6, PT, R40, RZ, PT, P6 ;  /* 0x000000ff2800720c */ /* 0x000fe40003fc6360 */
[----:B------:R-:W-:Y:S02]  /*2b00*/  @P1 SEL R78, RZ, 0xffffffff, P3 ;  /* 0xffffffffff4e1807 */ /* 0x000fe40001800000 */
[----:B------:R-:W-:Y:S02]  /*2b10*/  @P0 SEL R79, RZ, 0xffffffff, P2 ;  /* 0xffffffffff4f0807 */ /* 0x000fe40001000000 */
[----:B------:R-:W-:Y:S02]  /*2b20*/  ISETP.NE.AND P1, PT, R61, R8, PT ;  /* 0x000000083d00720c */ /* 0x000fe40003f25270 */
[----:B------:R-:W-:Y:S02]  /*2b30*/  ISETP.NE.AND P2, PT, R68, R9, PT ;  /* 0x000000094400720c */ /* 0x000fe40003f45270 */
[----:B------:R-:W-:-:S02]  /*2b40*/  SEL R81, RZ, 0xffffffff, !P6 ;  /* 0xffffffffff517807 */ /* 0x000fc40007000000 */
[----:B------:R-:W-:Y:S02]  /*2b50*/  ISETP.GT.AND P6, PT, R68, R9, PT ;  /* 0x000000094400720c */ /* 0x000fe40003fc4270 */
[-C--:B------:R-:W-:Y:S02]  /*2b60*/  ISETP.GE.U32.AND P0, PT, R51, R74.reuse, PT ;  /* 0x0000004a3300720c */ /* 0x080fe40003f06070 */
[----:B------:R-:W-:Y:S02]  /*2b70*/  ISETP.GE.U32.AND P3, PT, R52, R74, PT ;  /* 0x0000004a3400720c */ /* 0x000fe40003f66070 */
[----:B------:R-:W-:Y:S02]  /*2b80*/  ISETP.GE.AND.EX P0, PT, R38, RZ, PT, P0 ;  /* 0x000000ff2600720c */ /* 0x000fe40003f06300 */
[----:B------:R-:W-:Y:S02]  /*2b90*/  @P1 SEL R80, RZ, 0xffffffff, P4 ;  /* 0xffffffffff501807 */ /* 0x000fe40002000000 */
[----:B------:R-:W-:-:S02]  /*2ba0*/  @P2 SEL R81, RZ, 0xffffffff, P6 ;  /* 0xffffffffff512807 */ /* 0x000fc40003000000 */
[-C--:B------:R-:W-:Y:S02]  /*2bb0*/  ISETP.GE.U32.AND P4, PT, R67, R71.reuse, PT ;  /* 0x000000474300720c */ /* 0x080fe40003f86070 */
[----:B------:R-:W-:Y:S02]  /*2bc0*/  ISETP.NE.AND P6, PT, R57, R10, PT ;  /* 0x0000000a3900720c */ /* 0x000fe40003fc5270 */
[----:B------:R-:W-:Y:S02]  /*2bd0*/  ISETP.GE.U32.AND P1, PT, R50, R71, PT ;  /* 0x000000473200720c */ /* 0x000fe40003f26070 */
[----:B------:R-:W-:Y:S02]  /*2be0*/  ISETP.GE.AND.EX P4, PT, R37, RZ, PT, P4 ;  /* 0x000000ff2500720c */ /* 0x000fe40003f86340 */
[----:B------:R-:W-:Y:S02]  /*2bf0*/  SEL R83, RZ, 0xffffffff, !P0 ;  /* 0xffffffffff537807 */ /* 0x000fe40004000000 */
[----:B------:R-:W-:-:S02]  /*2c00*/  ISETP.NE.AND P0, PT, R66, R11, PT ;  /* 0x0000000b4200720c */ /* 0x000fc40003f05270 */
[----:B------:R-:W-:Y:S02]  /*2c10*/  ISETP.GE.AND.EX P1, PT, R36, RZ, PT, P1 ;  /* 0x000000ff2400720c */ /* 0x000fe40003f26310 */
[----:B------:R-:W-:Y:S02]  /*2c20*/  ISETP.GE.AND.EX P3, PT, R39, RZ, PT, P3 ;  /* 0x000000ff2700720c */ /* 0x000fe40003f66330 */
[----:B------:R-:W-:Y:S02]  /*2c30*/  SEL R84, RZ, 0xffffffff, !P4 ;  /* 0xffffffffff547807 */ /* 0x000fe40006000000 */
[----:B------:R-:W-:Y:S02]  /*2c40*/  ISETP.GT.AND P4, PT, R57, R10, PT ;  /* 0x0000000a3900720c */ /* 0x000fe40003f84270 */
[----:B------:R-:W-:Y:S02]  /*2c50*/  SEL R85, RZ, 0xffffffff, !P1 ;  /* 0xffffffffff557807 */ /* 0x000fe40004800000 */
[----:B----4-:R-:W-:-:S02]  /*2c60*/  ISETP.NE.AND P1, PT, R55, R12, PT ;  /* 0x0000000c3700720c */ /* 0x010fc40003f25270 */
[----:B------:R-:W-:Y:S02]  /*2c70*/  SEL R82, RZ, 0xffffffff, !P3 ;  /* 0xffffffffff527807 */ /* 0x000fe40005800000 */
[----:B------:R-:W-:Y:S02]  /*2c80*/  @P6 SEL R82, RZ, 0xffffffff, P4 ;  /* 0xffffffffff526807 */ /* 0x000fe40002000000 */
[----:B------:R-:W-:Y:S02]  /*2c90*/  ISETP.GE.U32.AND P3, PT, R44, R71, PT ;  /* 0x000000472c00720c */ /* 0x000fe40003f66070 */
[----:B------:R-:W-:Y:S02]  /*2ca0*/  ISETP.GT.AND P6, PT, R66, R11, PT ;  /* 0x0000000b4200720c */ /* 0x000fe40003fc4270 */
[----:B------:R-:W-:Y:S02]  /*2cb0*/  ISETP.NE.AND P4, PT, R64, R13, PT ;  /* 0x0000000d4000720c */ /* 0x000fe40003f85270 */
[----:B------:R-:W-:-:S02]  /*2cc0*/  ISETP.GE.U32.AND P2, PT, R46, R71, PT ;  /* 0x000000472e00720c */ /* 0x000fc40003f46070 */
[----:B------:R-:W-:Y:S02]  /*2cd0*/  ISETP.GE.AND.EX P3, PT, R34, RZ, PT, P3 ;  /* 0x000000ff2200720c */ /* 0x000fe40003f66330 */
[----:B------:R-:W-:Y:S02]  /*2ce0*/  @P0 SEL R83, RZ, 0xffffffff, P6 ;  /* 0xffffffffff530807 */ /* 0x000fe40003000000 */
[----:B------:R-:W-:Y:S02]  /*2cf0*/  ISETP.GT.AND P6, PT, R55, R12, PT ;  /* 0x0000000c3700720c */ /* 0x000fe40003fc4270 */
[----:B------:R-:W-:Y:S02]  /*2d00*/  ISETP.NE.AND P0, PT, R47, R14, PT ;  /* 0x0000000e2f00720c */ /* 0x000fe40003f05270 */
[----:B------:R-:W-:Y:S02]  /*2d10*/  ISETP.GE.AND.EX P2, PT, R35, RZ, PT, P2 ;  /* 0x000000ff2300720c */ /* 0x000fe40003f46320 */
[----:B------:R-:W-:-:S02]  /*2d20*/  SEL R87, RZ, 0xffffffff, !P3 ;  /* 0xffffffffff577807 */ /* 0x000fc40005800000 */
[----:B------:R-:W-:Y:S02]  /*2d30*/  ISETP.GT.AND P3, PT, R64, R13, PT ;  /* 0x0000000d4000720c */ /* 0x000fe40003f64270 */
[----:B------:R-:W-:Y:S02]  /*2d40*/  @P1 SEL R84, RZ, 0xffffffff, P6 ;  /* 0xffffffffff541807 */ /* 0x000fe40003000000 */
[----:B------:R-:W-:Y:S02]  /*2d50*/  ISETP.NE.AND P6, PT, R62, R15, PT ;  /* 0x0000000f3e00720c */ /* 0x000fe40003fc5270 */
[----:B------:R-:W-:Y:S02]  /*2d60*/  SEL R86, RZ, 0xffffffff, !P2 ;  /* 0xffffffffff567807 */ /* 0x000fe40005000000 */
[----:B------:R-:W-:Y:S02]  /*2d70*/  ISETP.GE.U32.AND P2, PT, R31, R76, PT ;  /* 0x0000004c1f00720c */ /* 0x000fe40003f46070 */
[----:B------:R-:W-:-:S02]  /*2d80*/  @P4 SEL R85, RZ, 0xffffffff, P3 ;  /* 0xffffffffff554807 */ /* 0x000fc40001800000 */
[----:B------:R-:W-:Y:S02]  /*2d90*/  ISETP.GT.AND P4, PT, R47, R14, PT ;  /* 0x0000000e2f00720c */ /* 0x000fe40003f84270 */
[----:B------:R-:W-:Y:S02]  /*2da0*/  LOP3.LUT R73, R73, 0x1, RZ, 0xc0, !PT ;  /* 0x0000000149497812 */ /* 0x000fe400078ec0ff */
[----:B-----5:R-:W-:Y:S02]  /*2db0*/  ISETP.NE.AND P3, PT, R65, R20, PT ;  /* 0x000000144100720c */ /* 0x020fe40003f65270 */
[----:B------:R-:W-:Y:S02]  /*2dc0*/  ISETP.GE.AND.EX P2, PT, R29, RZ, PT, P2 ;  /* 0x000000ff1d00720c */ /* 0x000fe40003f46320 */
[----:B------:R-:W-:Y:S02]  /*2dd0*/  @P0 SEL R86, RZ, 0xffffffff, P4 ;  /* 0xffffffffff560807 */ /* 0x000fe40002000000 */
[----:B------:R-:W-:-:S02]  /*2de0*/  ISETP.NE.U32.AND P1, PT, R73, 0x1, PT ;  /* 0x000000014900780c */ /* 0x000fc40003f25070 */
[----:B------:R-:W-:Y:S02]  /*2df0*/  ISETP.GT.AND P4, PT, R62, R15, PT ;  /* 0x0000000f3e00720c */ /* 0x000fe40003f84270 */
[----:B------:R-:W-:Y:S02]  /*2e00*/  SEL R73, RZ, 0xffffffff, !P2 ;  /* 0xffffffffff497807 */ /* 0x000fe40005000000 */
[----:B------:R-:W-:Y:S02]  /*2e10*/  ISETP.NE.AND P0, PT, R28, R21, PT ;  /* 0x000000151c00720c */ /* 0x000fe40003f05270 */
[----:B------:R-:W-:Y:S02]  /*2e20*/  ISETP.GE.U32.AND P2, PT, R27, R76, PT ;  /* 0x0000004c1b00720c */ /* 0x000fe40003f46070 */
[----:B------:R-:W-:Y:S02]  /*2e30*/  @P6 SEL R87, RZ, 0xffffffff, P4 ;  /* 0xffffffffff576807 */ /* 0x000fe40002000000 */
[----:B------:R-:W-:-:S02]  /*2e40*/  LOP3.LUT R78, R78, 0x1, RZ, 0xc0, !PT ;  /* 0x000000014e4e7812 */ /* 0x000fc400078ec0ff */
[----:B------:R-:W-:Y:S02]  /*2e50*/  ISETP.GT.AND P6, PT, R65, R20, PT ;  /* 0x000000144100720c */ /* 0x000fe40003fc4270 */
[----:B------:R-:W-:Y:S02]  /*2e60*/  ISETP.GE.AND.EX P2, PT, R26, RZ, PT, P2 ;  /* 0x000000ff1a00720c */ /* 0x000fe40003f46320 */
[----:B------:R-:W-:Y:S02]  /*2e70*/  ISETP.NE.U32.AND P4, PT, R78, 0x1, PT ;  /* 0x000000014e00780c */ /* 0x000fe40003f85070 */
[----:B------:R-:W-:Y:S02]  /*2e80*/  @P3 SEL R73, RZ, 0xffffffff, P6 ;  /* 0xffffffffff493807 */ /* 0x000fe40003000000 */
[----:B------:R-:W-:Y:S02]  /*2e90*/  SEL R78, RZ, 0xffffffff, !P2 ;  /* 0xffffffffff4e7807 */ /* 0x000fe40005000000 */
[----:B------:R-:W-:-:S02]  /*2ea0*/  ISETP.GT.AND P6, PT, R28, R21, PT ;  /* 0x000000151c00720c */ /* 0x000fc40003fc4270 */
[-C--:B------:R-:W-:Y:S02]  /*2eb0*/  ISETP.GE.U32.AND P2, PT, R25, R76.reuse, PT ;  /* 0x0000004c1900720c */ /* 0x080fe40003f46070 */
[----:B------:R-:W-:Y:S02]  /*2ec0*/  LOP3.LUT R79, R79, 0x1, RZ, 0xc0, !PT ;  /* 0x000000014f4f7812 */ /* 0x000fe400078ec0ff */
[----:B------:R-:W-:Y:S02]  /*2ed0*/  @P0 SEL R78, RZ, 0xffffffff, P6 ;  /* 0xffffffffff4e0807 */ /* 0x000fe40003000000 */
[----:B------:R-:W-:Y:S02]  /*2ee0*/  ISETP.GE.U32.AND P3, PT, R16, R76, PT ;  /* 0x0000004c1000720c */ /* 0x000fe40003f66070 */
[----:B------:R-:W-:Y:S02]  /*2ef0*/  ISETP.GE.AND.EX P2, PT, R3, RZ, PT, P2 ;  /* 0x000000ff0300720c */ /* 0x000fe40003f46320 */
[----:B------:R-:W-:-:S02]  /*2f00*/  ISETP.NE.AND P6, PT, R59, R22, PT ;  /* 0x000000163b00720c */ /* 0x000fc40003fc5270 */
[----:B------:R-:W-:Y:S02]  /*2f10*/  ISETP.NE.U32.AND P0, PT, R79, 0x1, PT ;  /* 0x000000014f00780c */ /* 0x000fe40003f05070 */
[----:B------:R-:W-:Y:S02]  /*2f20*/  ISETP.GE.AND.EX P3, PT, R0, RZ, PT, P3 ;  /* 0x000000ff0000720c */ /* 0x000fe40003f66330 */
[----:B------:R-:W-:Y:S02]  /*2f30*/  SEL R79, RZ, 0xffffffff, !P2 ;  /* 0xffffffffff4f7807 */ /* 0x000fe40005000000 */
[----:B------:R-:W-:Y:S02]  /*2f40*/  ISETP.NE.AND P2, PT, R24, R23, PT ;  /* 0x000000171800720c */ /* 0x000fe40003f45270 */
[C---:B------:R-:W-:Y:S02]  /*2f50*/  SEL R60, R75.reuse, R60, !P5 ;  /* 0x0000003c4b3c7207 */ /* 0x040fe40006800000 */
[----:B------:R-:W-:-:S02]  /*2f60*/  SEL R58, R75, R58, !P1 ;  /* 0x0000003a4b3a7207 */ /* 0x000fc40004800000 */
[C---:B------:R-:W-:Y:S02]  /*2f70*/  SEL R56, R75.reuse, R56, !P4 ;  /* 0x000000384b387207 */ /* 0x040fe40006000000 */
[----:B------:R-:W-:Y:S01]  /*2f80*/  SEL R54, R75, R54, !P0 ;  /* 0x000000364b367207 */ /* 0x000fe20004000000 */
[----:B------:R-:W-:Y:S01]  /*2f90*/  IMAD.IADD R75, R76, 0x1, R30 ;  /* 0x000000014c4b7824 */ /* 0x000fe200078e021e */
[----:B------:R-:W-:Y:S02]  /*2fa0*/  SEL R88, RZ, 0xffffffff, !P3 ;  /* 0xffffffffff587807 */ /* 0x000fe40005800000 */
[----:B------:R-:W-:Y:S01]  /*2fb0*/  ISETP.GT.AND P3, PT, R59, R22, PT ;  /* 0x000000163b00720c */ /* 0x000fe20003f64270 */
[----:B------:R-:W-:Y:S01]  /*2fc0*/  IMAD R90, R30, 0x3, R75 ;  /* 0x000000031e5a7824 */ /* 0x000fe200078e024b */
[----:B------:R-:W-:Y:S02]  /*2fd0*/  LOP3.LUT R80, R80, 0x1, RZ, 0xc0, !PT ;  /* 0x0000000150507812 */ /* 0x000fe400078ec0ff */
[----:B------:R-:W-:-:S02]  /*2fe0*/  @P6 SEL R79, RZ, 0xffffffff, P3 ;  /* 0xffffffffff4f6807 */ /* 0x000fc40001800000 */
[----:B------:R-:W-:Y:S02]  /*2ff0*/  ISETP.GT.AND P6, PT, R24, R23, PT ;  /* 0x000000171800720c */ /* 0x000fe40003fc4270 */
[----:B------:R-:W-:Y:S02]  /*3000*/  ISETP.GE.U32.AND P3, PT, R90, R77, PT ;  /* 0x0000004d5a00720c */ /* 0x000fe40003f66070 */
[----:B------:R-:W-:Y:S02]  /*3010*/  LOP3.LUT R81, R81, 0x1, RZ, 0xc0, !PT ;  /* 0x0000000151517812 */ /* 0x000fe400078ec0ff */
[----:B------:R-:W-:Y:S02]  /*3020*/  LOP3.LUT R82, R82, 0x1, RZ, 0xc0, !PT ;  /* 0x0000000152527812 */ /* 0x000fe400078ec0ff */
[----:B------:R-:W-:Y:S02]  /*3030*/  LOP3.LUT R83, R83, 0x1, RZ, 0xc0, !PT ;  /* 0x0000000153537812 */ /* 0x000fe400078ec0ff */
[----:B------:R-:W-:-:S02]  /*3040*/  LOP3.LUT R84, R84, 0x1, RZ, 0xc0, !PT ;  /* 0x0000000154547812 */ /* 0x000fc400078ec0ff */
[----:B------:R-:W-:Y:S02]  /*3050*/  LOP3.LUT R85, R85, 0x1, RZ, 0xc0, !PT ;  /* 0x0000000155557812 */ /* 0x000fe400078ec0ff */
[----:B------:R-:W-:Y:S02]  /*3060*/  @P2 SEL R88, RZ, 0xffffffff, P6 ;  /* 0xffffffffff582807 */ /* 0x000fe40003000000 */
        /* <DEDUP_REMOVED lines=64> */
.L_x_3080:
[----:B------:R-:W-:Y:S05]  /*3470*/  BSYNC.RECONVERGENT B0 ;  /* 0x0000000000007941 */ /* 0x000fea0003800200 */
.L_x_3079:
        /* <DEDUP_REMOVED lines=21> */
[----:B------:R-:W5:Y:S04]  /*35d0*/  LDG.E.128 R12, desc[UR36][R12.64] ;  /* 0x000000240c0c7981 */ /* 0x000f68000c1e1d00 */
[----:B------:R0:W5:Y:S02]  /*35e0*/  @!P1 LDG.E.128 R20, desc[UR36][R18.64] ;  /* 0x0000002412149981 */ /* 0x000164000c1e1d00 */
.L_x_3083:
[----:B------:R-:W-:Y:S05]  /*35f0*/  BSYNC.RECONVERGENT B0 ;  /* 0x0000000000007941 */ /* 0x000fea0003800200 */
.L_x_3082:
[----:B------:R-:W-:Y:S04]  /*3600*/  BSSY.RECONVERGENT B0, `(.L_x_3084) ;  /* 0x00000bb000007945 */ /* 0x000fe80003800200 */
[----:B------:R-:W-:Y:S05]  /*3610*/  @P0 BRA `(.L_x_3085) ;  /* 0x0000000800e40947 */ /* 0x000fea0003800000 */
[CC--:B-----5:R-:W-:Y:S02]  /*3620*/  ISETP.NE.AND P5, PT, R33.reuse, R4.reuse, PT ;  /* 0x000000042100720c */ /* 0x0e0fe40003fa5270 */
[----:B------:R-:W-:Y:S02]  /*3630*/  ISETP.GE.U32.AND P0, PT, R60, R75, PT ;  /* 0x0000004b3c00720c */ /* 0x000fe40003f06070 */
[----:B------:R-:W-:Y:S02]  /*3640*/  ISETP.GT.AND P3, PT, R33, R4, PT ;  /* 0x000000042100720c */ /* 0x000fe40003f64270 */
[----:B------:R-:W-:Y:S02]  /*3650*/  ISETP.GE.AND.EX P0, PT, R32, RZ, PT, P0 ;  /* 0x000000ff2000720c */ /* 0x000fe40003f06300 */
[----:B------:R-:W-:Y:S02]  /*3660*/  ISETP.NE.AND P4, PT, R63, R6, PT ;  /* 0x000000063f00720c */ /* 0x000fe40003f85270 */
[----:B0-----:R-:W-:-:S02]  /*3670*/  SEL R18, RZ, 0xffffffff, P3 ;  /* 0xffffffffff127807 */ /* 0x001fc40001800000 */
[----:B------:R-:W-:Y:S02]  /*3680*/  ISETP.GT.AND P6, PT, R63, R6, PT ;  /* 0x000000063f00720c */ /* 0x000fe40003fc4270 */
[----:B------:R-:W-:Y:S02]  /*3690*/  @!P5 SEL R18, RZ, 0xffffffff, !P0 ;  /* 0xffffffffff12d807 */ /* 0x000fe40004000000 */
[----:B------:R-:W-:Y:S02]  /*36a0*/  ISETP.GE.U32.AND P0, PT, R56, R75, PT ;  /* 0x0000004b3800720c */ /* 0x000fe40003f06070 */
[-C--:B------:R-:W-:Y:S02]  /*36b0*/  ISETP.GT.AND P1, PT, R72, R5.reuse, PT ;  /* 0x000000054800720c */ /* 0x080fe40003f24270 */
[----:B------:R-:W-:Y:S02]  /*36c0*/  ISETP.GE.AND.EX P0, PT, R42, RZ, PT, P0 ;  /* 0x000000ff2a00720c */ /* 0x000fe40003f06300 */
[----:B------:R-:W-:-:S02]  /*36d0*/  ISETP.NE.AND P3, PT, R72, R5, PT ;  /* 0x000000054800720c */ /* 0x000fc40003f65270 */
[----:B------:R-:W-:Y:S02]  /*36e0*/  ISETP.NE.AND P5, PT, R70, R7, PT ;  /* 0x000000074600720c */ /* 0x000fe40003fa5270 */
[----:B------:R-:W-:Y:S02]  /*36f0*/  LOP3.LUT R18, R18, 0x1, RZ, 0xc0, !PT ;  /* 0x0000000112127812 */ /* 0x000fe400078ec0ff */
[----:B------:R-:W-:Y:S02]  /*3700*/  SEL R71, RZ, 0xffffffff, P6 ;  /* 0xffffffffff477807 */ /* 0x000fe40003000000 */
[----:B------:R-:W-:Y:S02]  /*3710*/  @!P4 SEL R71, RZ, 0xffffffff, !P0 ;  /* 0xffffffffff47c807 */ /* 0x000fe40004000000 */
[----:B------:R-:W-:Y:S02]  /*3720*/  SEL R19, RZ, 0xffffffff, P1 ;  /* 0xffffffffff137807 */ /* 0x000fe40000800000 */
[----:B------:R-:W-:Y:S01]  /*3730*/  ISETP.NE.U32.AND P0, PT, R18, 0x1, PT ;  /* 0x000000011200780c */ /* 0x000fe20003f05070 */
[----:B------:R-:W-:Y:S01]  /*3740*/  IMAD.IADD R18, R75, 0x1, R30 ;  /* 0x000000014b127824 */ /* 0x000fe200078e021e */
[----:B------:R-:W-:-:S02]  /*3750*/  ISETP.GE.U32.AND P2, PT, R58, R75, PT ;  /* 0x0000004b3a00720c */ /* 0x000fc40003f46070 */
[----:B------:R-:W-:Y:S02]  /*3760*/  ISETP.GE.U32.AND P1, PT, R54, R75, PT ;  /* 0x0000004b3600720c */ /* 0x000fe40003f26070 */
[----:B------:R-:W-:Y:S02]  /*3770*/  ISETP.GT.AND P6, PT, R70, R7, PT ;  /* 0x000000074600720c */ /* 0x000fe40003fc4270 */
[----:B------:R-:W-:Y:S02]  /*3780*/  ISETP.GE.AND.EX P2, PT, R45, RZ, PT, P2 ;  /* 0x000000ff2d00720c */ /* 0x000fe40003f46320 */
[----:B------:R-:W-:Y:S02]  /*3790*/  ISETP.GE.AND.EX P1, PT, R43, RZ, PT, P1 ;  /* 0x000000ff2b00720c */ /* 0x000fe40003f26310 */
[----:B------:R-:W-:Y:S02]  /*37a0*/  ISETP.GE.U32.AND P4, PT, R18, R77, PT ;  /* 0x0000004d1200720c */ /* 0x000fe40003f86070 */
[----:B------:R-:W-:-:S02]  /*37b0*/  SEL R73, RZ, 0xffffffff, P6 ;  /* 0xffffffffff497807 */ /* 0x000fc40003000000 */
[----:B------:R-:W-:Y:S02]  /*37c0*/  @!P3 SEL R19, RZ, 0xffffffff, !P2 ;  /* 0xffffffffff13b807 */ /* 0x000fe40005000000 */
        /* <DEDUP_REMOVED lines=20> */
[----:B------:R-:W-:Y:S01]  /*3910*/  ISETP.NE.AND P5, PT, R61, R8, PT ;  /* 0x000000083d00720c */ /* 0x000fe20003fa5270 */
[----:B------:R-:W-:Y:S01]  /*3920*/  IMAD.IADD R19, R18, 0x1, R30 ;  /* 0x0000000112137824 */ /* 0x000fe200078e021e */
[----:B------:R-:W-:Y:S02]  /*3930*/  ISETP.GE.U32.AND P0, PT, R69, R18, PT ;  /* 0x000000124500720c */ /* 0x000fe40003f06070 */
[----:B------:R-:W-:Y:S02]  /*3940*/  ISETP.GT.AND P3, PT, R61, R8, PT ;  /* 0x000000083d00720c */ /* 0x000fe40003f64270 */
[----:B------:R-:W-:Y:S02]  /*3950*/  ISETP.GE.AND.EX P0, PT, R41, RZ, PT, P0 ;  /* 0x000000ff2900720c */ /* 0x000fe40003f06300 */
[----:B------:R-:W-:Y:S02]  /*3960*/  ISETP.NE.AND P4, PT, R57, R10, PT ;  /* 0x0000000a3900720c */ /* 0x000fe40003f85270 */
[----:B------:R-:W-:-:S02]  /*3970*/  SEL R4, RZ, 0xffffffff, P3 ;  /* 0xffffffffff047807 */ /* 0x000fc40001800000 */
[CC--:B------:R-:W-:Y:S02]  /*3980*/  ISETP.GT.AND P1, PT, R68.reuse, R9.reuse, PT ;  /* 0x000000094400720c */ /* 0x0c0fe40003f24270 */
[----:B------:R-:W-:Y:S02]  /*3990*/  @!P5 SEL R4, RZ, 0xffffffff, !P0 ;  /* 0xffffffffff04d807 */ /* 0x000fe40004000000 */
[----:B------:R-:W-:Y:S02]  /*39a0*/  ISETP.NE.AND P3, PT, R68, R9, PT ;  /* 0x000000094400720c */ /* 0x000fe40003f65270 */
[----:B------:R-:W-:Y:S02]  /*39b0*/  ISETP.NE.AND P5, PT, R66, R11, PT ;  /* 0x0000000b4200720c */ /* 0x000fe40003fa5270 */
[----:B------:R-:W-:Y:S02]  /*39c0*/  ISETP.GE.U32.AND P0, PT, R52, R18, PT ;  /* 0x000000123400720c */ /* 0x000fe40003f06070 */
[----:B------:R-:W-:-:S02]  /*39d0*/  ISETP.GT.AND P6, PT, R57, R10, PT ;  /* 0x0000000a3900720c */ /* 0x000fc40003fc4270 */
[----:B------:R-:W-:Y:S02]  /*39e0*/  SEL R5, RZ, 0xffffffff, P1 ;  /* 0xffffffffff057807 */ /* 0x000fe40000800000 */
[-C--:B------:R-:W-:Y:S02]  /*39f0*/  ISETP.GE.U32.AND P2, PT, R53, R18.reuse, PT ;  /* 0x000000123500720c */ /* 0x080fe40003f46070 */
[----:B------:R-:W-:Y:S02]  /*3a00*/  ISETP.GE.U32.AND P1, PT, R51, R18, PT ;  /* 0x000000123300720c */ /* 0x000fe40003f26070 */
[----:B------:R-:W-:Y:S02]  /*3a10*/  ISETP.GE.AND.EX P0, PT, R39, RZ, PT, P0 ;  /* 0x000000ff2700720c */ /* 0x000fe40003f06300 */
[----:B------:R-:W-:Y:S02]  /*3a20*/  SEL R6, RZ, 0xffffffff, P6 ;  /* 0xffffffffff067807 */ /* 0x000fe40003000000 */
[----:B------:R-:W-:-:S02]  /*3a30*/  ISETP.GT.AND P6, PT, R66, R11, PT ;  /* 0x0000000b4200720c */ /* 0x000fc40003fc4270 */
[----:B------:R-:W-:Y:S02]  /*3a40*/  ISETP.GE.AND.EX P2, PT, R40, RZ, PT, P2 ;  /* 0x000000ff2800720c */ /* 0x000fe40003f46320 */
[----:B------:R-:W-:Y:S02]  /*3a50*/  ISETP.GE.AND.EX P1, PT, R38, RZ, PT, P1 ;  /* 0x000000ff2600720c */ /* 0x000fe40003f26310 */
[----:B------:R-:W-:Y:S02]  /*3a60*/  @!P4 SEL R6, RZ, 0xffffffff, !P0 ;  /* 0xffffffffff06c807 */ /* 0x000fe40004000000 */
[----:B------:R-:W-:Y:S02]  /*3a70*/  ISETP.GE.U32.AND P4, PT, R19, R77, PT ;  /* 0x0000004d1300720c */ /* 0x000fe40003f86070 */
[----:B------:R-:W-:Y:S02]  /*3a80*/  SEL R7, RZ, 0xffffffff, P6 ;  /* 0xffffffffff077807 */ /* 0x000fe40003000000 */
[----:B------:R-:W-:-:S02]  /*3a90*/  @!P3 SEL R5, RZ, 0xffffffff, !P2 ;  /* 0xffffffffff05b807 */ /* 0x000fc40005000000 */
[----:B------:R-:W-:Y:S02]  /*3aa0*/  @!P5 SEL R7, RZ, 0xffffffff, !P1 ;  /* 0xffffffffff07d807 */ /* 0x000fe40004800000 */
[----:B------:R-:W-:Y:S02]  /*3ab0*/  LOP3.LUT R4, R4, 0x1, RZ, 0xc0, !PT ;  /* 0x0000000104047812 */ /* 0x000fe400078ec0ff */
[----:B------:R-:W-:Y:S02]  /*3ac0*/  LOP3.LUT R5, R5, 0x1, RZ, 0xc0, !PT ;  /* 0x0000000105057812 */ /* 0x000fe400078ec0ff */
[----:B------:R-:W-:Y:S02]  /*3ad0*/  LOP3.LUT R6, R6, 0x1, RZ, 0xc0, !PT ;  /* 0x0000000106067812 */ /* 0x000fe400078ec0ff */
[----:B------:R-:W-:Y:S02]  /*3ae0*/  LOP3.LUT R7, R7, 0x1, RZ, 0xc0, !PT ;  /* 0x0000000107077812 */ /* 0x000fe400078ec0ff */
[----:B------:R-:W-:-:S02]  /*3af0*/  ISETP.NE.U32.AND P0, PT, R4, 0x1, PT ;  /* 0x000000010400780c */ /* 0x000fc40003f05070 */
[----:B------:R-:W-:Y:S02]  /*3b00*/  ISETP.NE.U32.AND P1, PT, R5, 0x1, PT ;  /* 0x000000010500780c */ /* 0x000fe40003f25070 */
[----:B------:R-:W-:Y:S02]  /*3b10*/  ISETP.NE.U32.AND P2, PT, R6, 0x1, PT ;  /* 0x000000010600780c */ /* 0x000fe40003f45070 */
[----:B------:R-:W-:Y:S02]  /*3b20*/  ISETP.NE.U32.AND P3, PT, R7, 0x1, PT ;  /* 0x000000010700780c */ /* 0x000fe40003f65070 */
        /* <DEDUP_REMOVED lines=13> */
[-C--:B------:R-:W-:Y:S01]  /*3c00*/  ISETP.NE.AND P6, PT, R55, R12.reuse, PT ;  /* 0x0000000c3700720c */ /* 0x080fe20003fc5270 */
[----:B------:R-:W-:Y:S01]  /*3c10*/  IMAD.IADD R30, R19, 0x1, R30 ;  /* 0x00000001131e7824 */ /* 0x000fe200078e021e */
[----:B------:R-:W-:Y:S02]  /*3c20*/  ISETP.GE.U32.AND P5, PT, R67, R19, PT ;  /* 0x000000134300720c */ /* 0x000fe40003fa6070 */
[----:B------:R-:W-:Y:S02]  /*3c30*/  ISETP.GT.AND P2, PT, R55, R12, PT ;  /* 0x0000000c3700720c */ /* 0x000fe40003f44270 */
[----:B------:R-:W-:Y:S02]  /*3c40*/  ISETP.GE.AND.EX P5, PT, R37, RZ, PT, P5 ;  /* 0x000000ff2500720c */ /* 0x000fe40003fa6350 */
[----:B------:R-:W-:Y:S02]  /*3c50*/  SEL R4, RZ, 0xffffffff, P2 ;  /* 0xffffffffff047807 */ /* 0x000fe40001000000 */
[----:B------:R-:W-:-:S02]  /*3c60*/  ISETP.GT.AND P1, PT, R64, R13, PT ;  /* 0x0000000d4000720c */ /* 0x000fc40003f24270 */
[----:B------:R-:W-:Y:S02]  /*3c70*/  ISETP.NE.AND P3, PT, R64, R13, PT ;  /* 0x0000000d4000720c */ /* 0x000fe40003f65270 */
[----:B------:R-:W-:Y:S02]  /*3c80*/  @!P6 SEL R4, RZ, 0xffffffff, !P5 ;  /* 0xffffffffff04e807 */ /* 0x000fe40006800000 */
[CC--:B------:R-:W-:Y:S02]  /*3c90*/  ISETP.GT.AND P4, PT, R47.reuse, R14.reuse, PT ;  /* 0x0000000e2f00720c */ /* 0x0c0fe40003f84270 */
[----:B------:R-:W-:Y:S02]  /*3ca0*/  ISETP.NE.AND P6, PT, R47, R14, PT ;  /* 0x0000000e2f00720c */ /* 0x000fe40003fc5270 */
[----:B------:R-:W-:Y:S02]  /*3cb0*/  ISETP.NE.AND P5, PT, R62, R15, PT ;  /* 0x0000000f3e00720c */ /* 0x000fe40003fa5270 */
[----:B------:R-:W-:-:S02]  /*3cc0*/  SEL R5, RZ, 0xffffffff, P1 ;  /* 0xffffffffff057807 */ /* 0x000fc40000800000 */
[----:B------:R-:W-:Y:S02]  /*3cd0*/  SEL R6, RZ, 0xffffffff, P4 ;  /* 0xffffffffff067807 */ /* 0x000fe40002000000 */
[-C--:B------:R-:W-:Y:S02]  /*3ce0*/  ISETP.GE.U32.AND P0, PT, R50, R19.reuse, PT ;  /* 0x000000133200720c */ /* 0x080fe40003f06070 */
[-C--:B------:R-:W-:Y:S02]  /*3cf0*/  ISETP.GE.U32.AND P2, PT, R46, R19.reuse, PT ;  /* 0x000000132e00720c */ /* 0x080fe40003f46070 */
[----:B------:R-:W-:Y:S02]  /*3d00*/  ISETP.GE.U32.AND P1, PT, R44, R19, PT ;  /* 0x000000132c00720c */ /* 0x000fe40003f26070 */
[----:B------:R-:W-:Y:S02]  /*3d10*/  ISETP.GT.AND P4, PT, R62, R15, PT ;  /* 0x0000000f3e00720c */ /* 0x000fe40003f84270 */
[----:B------:R-:W-:-:S02]  /*3d20*/  ISETP.GE.AND.EX P0, PT, R36, RZ, PT, P0 ;  /* 0x000000ff2400720c */ /* 0x000fc40003f06300 */
[----:B------:R-:W-:Y:S02]  /*3d30*/  ISETP.GE.AND.EX P2, PT, R35, RZ, PT, P2 ;  /* 0x000000ff2300720c */ /* 0x000fe40003f46320 */
[----:B------:R-:W-:Y:S02]  /*3d40*/  ISETP.GE.AND.EX P1, PT, R34, RZ, PT, P1 ;  /* 0x000000ff2200720c */ /* 0x000fe40003f26310 */
[----:B------:R-:W-:Y:S02]  /*3d50*/  SEL R7, RZ, 0xffffffff, P4 ;  /* 0xffffffffff077807 */ /* 0x000fe40002000000 */
[----:B------:R-:W-:Y:S02]  /*3d60*/  ISETP.GE.U32.AND P4, PT, R30, R77, PT ;  /* 0x0000004d1e00720c */ /* 0x000fe40003f86070 */
[----:B------:R-:W-:Y:S02]  /*3d70*/  @!P3 SEL R5, RZ, 0xffffffff, !P0 ;  /* 0xffffffffff05b807 */ /* 0x000fe40004000000 */
        /* <DEDUP_REMOVED lines=23> */
[----:B------:R-:W-:Y:S02]  /*3ef0*/  ISETP.NE.AND P5, PT, R65, R20, PT ;  /* 0x000000144100720c */ /* 0x000fe40003fa5270 */
[----:B------:R-:W-:Y:S02]  /*3f00*/  ISETP.GE.U32.AND P0, PT, R31, R30, PT ;  /* 0x0000001e1f00720c */ /* 0x000fe40003f06070 */
[----:B------:R-:W-:Y:S02]  /*3f10*/  ISETP.GT.AND P3, PT, R65, R20, PT ;  /* 0x000000144100720c */ /* 0x000fe40003f64270 */
[----:B------:R-:W-:Y:S02]  /*3f20*/  ISETP.GE.AND.EX P0, PT, R29, RZ, PT, P0 ;  /* 0x000000ff1d00720c */ /* 0x000fe40003f06300 */
[----:B------:R-:W-:Y:S02]  /*3f30*/  SEL R4, RZ, 0xffffffff, P3 ;  /* 0xffffffffff047807 */ /* 0x000fe40001800000 */
[----:B------:R-:W-:-:S02]  /*3f40*/  ISETP.GT.AND P1, PT, R28, R21, PT ;  /* 0x000000151c00720c */ /* 0x000fc40003f24270 */
[----:B------:R-:W-:Y:S02]  /*3f50*/  ISETP.NE.AND P3, PT, R28, R21, PT ;  /* 0x000000151c00720c */ /* 0x000fe40003f65270 */
[----:B------:R-:W-:Y:S02]  /*3f60*/  @!P5 SEL R4, RZ, 0xffffffff, !P0 ;  /* 0xffffffffff04d807 */ /* 0x000fe40004000000 */
[CC--:B------:R-:W-:Y:S02]  /*3f70*/  ISETP.NE.AND P4, PT, R59.reuse, R22.reuse, PT ;  /* 0x000000163b00720c */ /* 0x0c0fe40003f85270 */
[----:B------:R-:W-:Y:S02]  /*3f80*/  ISETP.NE.AND P5, PT, R24, R23, PT ;  /* 0x000000171800720c */ /* 0x000fe40003fa5270 */
[----:B------:R-:W-:Y:S02]  /*3f90*/  ISETP.GT.AND P6, PT, R59, R22, PT ;  /* 0x000000163b00720c */ /* 0x000fe40003fc4270 */
[----:B------:R-:W-:-:S02]  /*3fa0*/  SEL R5, RZ, 0xffffffff, P1 ;  /* 0xffffffffff057807 */ /* 0x000fc40000800000 */
[-C--:B------:R-:W-:Y:S02]  /*3fb0*/  ISETP.GE.U32.AND P2, PT, R27, R30.reuse, PT ;  /* 0x0000001e1b00720c */ /* 0x080fe40003f46070 */
[-C--:B------:R-:W-:Y:S02]  /*3fc0*/  ISETP.GE.U32.AND P0, PT, R25, R30.reuse, PT ;  /* 0x0000001e1900720c */ /* 0x080fe40003f06070 */
[----:B------:R-:W-:Y:S02]  /*3fd0*/  ISETP.GE.U32.AND P1, PT, R16, R30, PT ;  /* 0x0000001e1000720c */ /* 0x000fe40003f26070 */
[----:B------:R-:W-:Y:S02]  /*3fe0*/  SEL R6, RZ, 0xffffffff, P6 ;  /* 0xffffffffff067807 */ /* 0x000fe40003000000 */
[----:B------:R-:W-:Y:S02]  /*3ff0*/  ISETP.GT.AND P6, PT, R24, R23, PT ;  /* 0x000000171800720c */ /* 0x000fe40003fc4270 */
[----:B------:R-:W-:-:S02]  /*4000*/  ISETP.GE.AND.EX P2, PT, R26, RZ, PT, P2 ;  /* 0x000000ff1a00720c */ /* 0x000fc40003f46320 */
[----:B------:R-:W-:Y:S02]  /*4010*/  ISETP.GE.AND.EX P0, PT, R3, RZ, PT, P0 ;  /* 0x000000ff0300720c */ /* 0x000fe40003f06300 */
[----:B------:R-:W-:Y:S02]  /*4020*/  ISETP.GE.AND.EX P1, PT, R0, RZ, PT, P1 ;  /* 0x000000ff0000720c */ /* 0x000fe40003f26310 */
        /* <DEDUP_REMOVED lines=24> */
.L_x_3085:
[----:B------:R-:W-:Y:S05]  /*41b0*/  BSYNC.RECONVERGENT B0 ;  /* 0x0000000000007941 */ /* 0x000fea0003800200 */
.L_x_3084:
[C---:B------:R-:W-:Y:S02]  /*41c0*/  ISETP.NE.AND P5, PT, R33.reuse, R61, PT ;  /* 0x0000003d2100720c */ /* 0x040fe40003fa5270 */
[----:B------:R-:W-:Y:S02]  /*41d0*/  ISETP.GE.U32.AND P0, PT, R60, R69, PT ;  /* 0x000000453c00720c */ /* 0x000fe40003f06070 */
[----:B------:R-:W-:Y:S02]  /*41e0*/  ISETP.GT.AND P3, PT, R33, R61, PT ;  /* 0x0000003d2100720c */ /* 0x000fe40003f64270 */
[----:B------:R-:W-:Y:S02]  /*41f0*/  ISETP.GE.AND.EX P0, PT, R32, R41, PT, P0 ;  /* 0x000000292000720c */ /* 0x000fe40003f06300 */
[----:B------:R-:W-:Y:S02]  /*4200*/  ISETP.NE.AND P4, PT, R63, R57, PT ;  /* 0x000000393f00720c */ /* 0x000fe40003f85270 */
[----:B-----5:R-:W-:-:S02]  /*4210*/  SEL R4, RZ, 0xffffffff, P3 ;  /* 0xffffffffff047807 */ /* 0x020fc40001800000 */
[----:B------:R-:W-:Y:S02]  /*4220*/  ISETP.GT.AND P1, PT, R72, R68, PT ;  /* 0x000000444800720c */ /* 0x000fe40003f24270 */
[----:B------:R-:W-:Y:S02]  /*4230*/  @!P5 SEL R4, RZ, 0xffffffff, !P0 ;  /* 0xffffffffff04d807 */ /* 0x000fe40004000000 */
[----:B------:R-:W-:Y:S02]  /*4240*/  ISETP.NE.AND P5, PT, R70, R66, PT ;  /* 0x000000424600720c */ /* 0x000fe40003fa5270 */
[----:B------:R-:W-:Y:S02]  /*4250*/  ISETP.GE.U32.AND P0, PT, R56, R52, PT ;  /* 0x000000343800720c */ /* 0x000fe40003f06070 */
[----:B------:R-:W-:Y:S02]  /*4260*/  ISETP.NE.AND P3, PT, R72, R68, PT ;  /* 0x000000444800720c */ /* 0x000fe40003f65270 */
[----:B------:R-:W-:-:S02]  /*4270*/  ISETP.GT.AND P6, PT, R63, R57, PT ;  /* 0x000000393f00720c */ /* 0x000fc40003fc4270 */
[----:B------:R-:W-:Y:S02]  /*4280*/  SEL R5, RZ, 0xffffffff, P1 ;  /* 0xffffffffff057807 */ /* 0x000fe40000800000 */
[----:B------:R-:W-:Y:S02]  /*4290*/  ISETP.GE.U32.AND P1, PT, R54, R51, PT ;  /* 0x000000333600720c */ /* 0x000fe40003f26070 */
[----:B------:R-:W-:Y:S02]  /*42a0*/  ISETP.GE.AND.EX P0, PT, R42, R39, PT, P0 ;  /* 0x000000272a00720c */ /* 0x000fe40003f06300 */
[----:B------:R-:W-:Y:S02]  /*42b0*/  LOP3.LUT R4, R4, 0x1, RZ, 0xc0, !PT ;  /* 0x0000000104047812 */ /* 0x000fe400078ec0ff */
[----:B------:R-:W-:Y:S02]  /*42c0*/  SEL R6, RZ, 0xffffffff, P6 ;  /* 0xffffffffff067807 */ /* 0x000fe40003000000 */
[----:B------:R-:W-:-:S02]  /*42d0*/  ISETP.GE.U32.AND P2, PT, R58, R53, PT ;  /* 0x000000353a00720c */ /* 0x000fc40003f46070 */
[----:B------:R-:W-:Y:S02]  /*42e0*/  ISETP.GT.AND P6, PT, R70, R66, PT ;  /* 0x000000424600720c */ /* 0x000fe40003fc4270 */
[----:B------:R-:W-:Y:S02]  /*42f0*/  ISETP.GE.AND.EX P1, PT, R43, R38, PT, P1 ;  /* 0x000000262b00720c */ /* 0x000fe40003f26310 */
[----:B------:R-:W-:Y:S02]  /*4300*/  @!P4 SEL R6, RZ, 0xffffffff, !P0 ;  /* 0xffffffffff06c807 */ /* 0x000fe40004000000 */
[----:B------:R-:W-:Y:S02]  /*4310*/  ISETP.NE.U32.AND P0, PT, R4, 0x1, PT ;  /* 0x000000010400780c */ /* 0x000fe40003f05070 */
[----:B------:R-:W-:Y:S02]  /*4320*/  ISETP.GE.AND.EX P2, PT, R45, R40, PT, P2 ;  /* 0x000000282d00720c */ /* 0x000fe40003f46320 */
[----:B------:R-:W-:-:S02]  /*4330*/  SEL R7, RZ, 0xffffffff, P6 ;  /* 0xffffffffff077807 */ /* 0x000fc40003000000 */
[----:B------:R-:W-:Y:S02]  /*4340*/  @!P5 SEL R7, RZ, 0xffffffff, !P1 ;  /* 0xffffffffff07d807 */ /* 0x000fe40004800000 */
[----:B------:R-:W-:Y:S02]  /*4350*/  SEL R4, R61, R33, !P0 ;  /* 0x000000213d047207 */ /* 0x000fe40004000000 */
[----:B------:R-:W-:Y:S02]  /*4360*/  @!P3 SEL R5, RZ, 0xffffffff, !P2 ;  /* 0xffffffffff05b807 */ /* 0x000fe40005000000 */
[----:B------:R-:W-:Y:S02]  /*4370*/  LOP3.LUT R6, R6, 0x1, RZ, 0xc0, !PT ;  /* 0x0000000106067812 */ /* 0x000fe400078ec0ff */
[----:B------:R-:W-:Y:S02]  /*4380*/  LOP3.LUT R7, R7, 0x1, RZ, 0xc0, !PT ;  /* 0x0000000107077812 */ /* 0x000fe400078ec0ff */
[----:B------:R-:W-:-:S02]  /*4390*/  ISETP.NE.AND P5, PT, R4, R55, PT ;  /* 0x000000370400720c */ /* 0x000fc40003fa5270 */
[----:B0-----:R-:W-:Y:S02]  /*43a0*/  SEL R18, R69, R60, !P0 ;  /* 0x0000003c45127207 */ /* 0x001fe40004000000 */
[----:B------:R-:W-:Y:S02]  /*43b0*/  LOP3.LUT R5, R5, 0x1, RZ, 0xc0, !PT ;  /* 0x0000000105057812 */ /* 0x000fe400078ec0ff */
[----:B------:R-:W-:Y:S02]  /*43c0*/  ISETP.NE.U32.AND P2, PT, R6, 0x1, PT ;  /* 0x000000010600780c */ /* 0x000fe40003f45070 */
[----:B------:R-:W-:Y:S02]  /*43d0*/  ISETP.NE.U32.AND P3, PT, R7, 0x1, PT ;  /* 0x000000010700780c */ /* 0x000fe40003f65070 */
[----:B------:R-:W-:Y:S02]  /*43e0*/  SEL R14, R41, R32, !P0 ;  /* 0x00000020290e7207 */ /* 0x000fe40004000000 */
[----:B------:R-:W-:-:S02]  /*43f0*/  ISETP.GE.U32.AND P0, PT, R18, R67, PT ;  /* 0x000000431200720c */ /* 0x000fc40003f06070 */
[----:B------:R-:W-:Y:S02]  /*4400*/  ISETP.NE.U32.AND P1, PT, R5, 0x1, PT ;  /* 0x000000010500780c */ /* 0x000fe40003f25070 */
[----:B------:R-:W-:Y:S02]  /*4410*/  SEL R6, R57, R63, !P2 ;  /* 0x0000003f39067207 */ /* 0x000fe40005000000 */
[----:B------:R-:W-:Y:S02]  /*4420*/  SEL R7, R66, R70, !P3 ;  /* 0x0000004642077207 */ /* 0x000fe40005800000 */
[----:B------:R-:W-:Y:S02]  /*4430*/  SEL R15, R51, R54, !P3 ;  /* 0x00000036330f7207 */ /* 0x000fe40005800000 */
[----:B------:R-:W-:Y:S02]  /*4440*/  SEL R23, R38, R43, !P3 ;  /* 0x0000002b26177207 */ /* 0x000fe40005800000 */
[----:B------:R-:W-:-:S02]  /*4450*/  ISETP.GT.AND P3, PT, R4, R55, PT ;  /* 0x000000370400720c */ /* 0x000fc40003f64270 */
[----:B------:R-:W-:Y:S02]  /*4460*/  ISETP.GE.AND.EX P0, PT, R14, R37, PT, P0 ;  /* 0x000000250e00720c */ /* 0x000fe40003f06300 */
[----:B------:R-:W-:Y:S02]  /*4470*/  SEL R5, R68, R72, !P1 ;  /* 0x0000004844057207 */ /* 0x000fe40004800000 */
[----:B------:R-:W-:Y:S02]  /*4480*/  ISETP.NE.AND P4, PT, R6, R47, PT ;  /* 0x0000002f0600720c */ /* 0x000fe40003f85270 */
[----:B------:R-:W-:Y:S02]  /*4490*/  SEL R13, R52, R56, !P2 ;  /* 0x00000038340d7207 */ /* 0x000fe40005000000 */
[----:B------:R-:W-:Y:S02]  /*44a0*/  SEL R8, RZ, 0xffffffff, P3 ;  /* 0xffffffffff087807 */ /* 0x000fe40001800000 */
[----:B------:R-:W-:-:S02]  /*44b0*/  SEL R53, R53, R58, !P1 ;  /* 0x0000003a35357207 */ /* 0x000fc40004800000 */
[----:B------:R-:W-:Y:S02]  /*44c0*/  SEL R45, R40, R45, !P1 ;  /* 0x0000002d282d7207 */ /* 0x000fe40004800000 */
[----:B------:R-:W-:Y:S02]  /*44d0*/  @!P5 SEL R8, RZ, 0xffffffff, !P0 ;  /* 0xffffffffff08d807 */ /* 0x000fe40004000000 */
[----:B------:R-:W-:Y:S02]  /*44e0*/  ISETP.GT.AND P1, PT, R5, R64, PT ;  /* 0x000000400500720c */ /* 0x000fe40003f24270 */
[----:B------:R-:W-:Y:S02]  /*44f0*/  ISETP.NE.AND P5, PT, R7, R62, PT ;  /* 0x0000003e0700720c */ /* 0x000fe40003fa5270 */
[----:B------:R-:W-:Y:S02]  /*4500*/  SEL R12, R39, R42, !P2 ;  /* 0x0000002a270c7207 */ /* 0x000fe40005000000 */
[----:B------:R-:W-:-:S02]  /*4510*/  ISETP.GE.U32.AND P0, PT, R13, R46, PT ;  /* 0x0000002e0d00720c */ /* 0x000fc40003f06070 */
[----:B------:R-:W-:Y:S02]  /*4520*/  ISETP.NE.AND P3, PT, R5, R64, PT ;  /* 0x000000400500720c */ /* 0x000fe40003f65270 */
[----:B------:R-:W-:Y:S02]  /*4530*/  ISETP.GT.AND P6, PT, R6, R47, PT ;  /* 0x0000002f0600720c */ /* 0x000fe40003fc4270 */
[----:B------:R-:W-:Y:S02]  /*4540*/  SEL R9, RZ, 0xffffffff, P1 ;  /* 0xffffffffff097807 */ /* 0x000fe40000800000 */
[----:B------:R-:W-:Y:S02]  /*4550*/  ISETP.GE.U32.AND P1, PT, R15, R44, PT ;  /* 0x0000002c0f00720c */ /* 0x000fe40003f26070 */
[----:B------:R-:W-:Y:S02]  /*4560*/  ISETP.GE.AND.EX P0, PT, R12, R35, PT, P0 ;  /* 0x000000230c00720c */ /* 0x000fe40003f06300 */
[----:B------:R-:W-:-:S02]  /*4570*/  LOP3.LUT R8, R8, 0x1, RZ, 0xc0, !PT ;  /* 0x0000000108087812 */ /* 0x000fc400078ec0ff */
[----:B------:R-:W-:Y:S02]  /*4580*/  SEL R10, RZ, 0xffffffff, P6 ;  /* 0xffffffffff0a7807 */ /* 0x000fe40003000000 */
[----:B------:R-:W-:Y:S02]  /*4590*/  ISETP.GE.U32.AND P2, PT, R53, R50, PT ;  /* 0x000000323500720c */ /* 0x000fe40003f46070 */
[----:B------:R-:W-:Y:S02]  /*45a0*/  ISETP.GT.AND P6, PT, R7, R62, PT ;  /* 0x0000003e0700720c */ /* 0x000fe40003fc4270 */
[----:B------:R-:W-:Y:S02]  /*45b0*/  ISETP.GE.AND.EX P1, PT, R23, R34, PT, P1 ;  /* 0x000000221700720c */ /* 0x000fe40003f26310 */
[----:B------:R-:W-:Y:S02]  /*45c0*/  @!P4 SEL R10, RZ, 0xffffffff, !P0 ;  /* 0xffffffffff0ac807 */ /* 0x000fe40004000000 */
[----:B------:R-:W-:-:S02]  /*45d0*/  ISETP.NE.U32.AND P0, PT, R8, 0x1, PT ;  /* 0x000000010800780c */ /* 0x000fc40003f05070 */
[----:B------:R-:W-:Y:S02]  /*45e0*/  ISETP.GE.AND.EX P2, PT, R45, R36, PT, P2 ;  /* 0x000000242d00720c */ /* 0x000fe40003f46320 */
[----:B------:R-:W-:Y:S02]  /*45f0*/  SEL R11, RZ, 0xffffffff, P6 ;  /* 0xffffffffff0b7807 */ /* 0x000fe40003000000 */
[----:B------:R-:W-:Y:S02]  /*4600*/  @!P5 SEL R11, RZ, 0xffffffff, !P1 ;  /* 0xffffffffff0bd807 */ /* 0x000fe40004800000 */
[----:B------:R-:W-:Y:S02]  /*4610*/  SEL R4, R55, R4, !P0 ;  /* 0x0000000437047207 */ /* 0x000fe40004000000 */
[----:B------:R-:W-:Y:S02]  /*4620*/  @!P3 SEL R9, RZ, 0xffffffff, !P2 ;  /* 0xffffffffff09b807 */ /* 0x000fe40005000000 */
[----:B------:R-:W-:-:S02]  /*4630*/  LOP3.LUT R10, R10, 0x1, RZ, 0xc0, !PT ;  /* 0x000000010a0a7812 */ /* 0x000fc400078ec0ff */
[----:B------:R-:W-:Y:S02]  /*4640*/  LOP3.LUT R11, R11, 0x1, RZ, 0xc0, !PT ;  /* 0x000000010b0b7812 */ /* 0x000fe400078ec0ff */
[----:B------:R-:W-:Y:S02]  /*4650*/  ISETP.NE.AND P5, PT, R4, R65, PT ;  /* 0x000000410400720c */ /* 0x000fe40003fa5270 */
[----:B------:R-:W-:Y:S02]  /*4660*/  SEL R18, R67, R18, !P0 ;  /* 0x0000001243127207 */ /* 0x000fe40004000000 */
[----:B------:R-:W-:Y:S02]  /*4670*/  LOP3.LUT R9, R9, 0x1, RZ, 0xc0, !PT ;  /* 0x0000000109097812 */ /* 0x000fe400078ec0ff */
[----:B------:R-:W-:Y:S02]  /*4680*/  ISETP.NE.U32.AND P2, PT, R10, 0x1, PT ;  /* 0x000000010a00780c */ /* 0x000fe40003f45070 */
[----:B------:R-:W-:-:S02]  /*4690*/  ISETP.NE.U32.AND P3, PT, R11, 0x1, PT ;  /* 0x000000010b00780c */ /* 0x000fc40003f65070 */
[----:B------:R-:W-:Y:S02]  /*46a0*/  SEL R14, R37, R14, !P0 ;  /* 0x0000000e250e7207 */ /* 0x000fe40004000000 */
[----:B------:R-:W-:Y:S02]  /*46b0*/  ISETP.GE.U32.AND P0, PT, R18, R31, PT ;  /* 0x0000001f1200720c */ /* 0x000fe40003f06070 */
[----:B------:R-:W-:Y:S02]  /*46c0*/  ISETP.NE.U32.AND P1, PT, R9, 0x1, PT ;  /* 0x000000010900780c */ /* 0x000fe40003f25070 */
[----:B------:R-:W-:Y:S02]  /*46d0*/  SEL R20, R46, R13, !P2 ;  /* 0x0000000d2e147207 */ /* 0x000fe40005000000 */
[----:B------:R-:W-:Y:S02]  /*46e0*/  SEL R13, R62, R7, !P3 ;  /* 0x000000073e0d7207 */ /* 0x000fe40005800000 */
[----:B------:R-:W-:-:S02]  /*46f0*/  SEL R15, R44, R15, !P3 ;  /* 0x0000000f2c0f7207 */ /* 0x000fc40005800000 */
[----:B------:R-:W-:Y:S02]  /*4700*/  SEL R23, R34, R23, !P3 ;  /* 0x0000001722177207 */ /* 0x000fe40005800000 */
[----:B------:R-:W-:Y:S02]  /*4710*/  ISETP.GT.AND P3, PT, R4, R65, PT ;  /* 0x000000410400720c */ /* 0x000fe40003f64270 */
[----:B------:R-:W-:Y:S02]  /*4720*/  SEL R8, R47, R6, !P2 ;  /* 0x000000062f087207 */ /* 0x000fe40005000000 */
[----:B------:R-:W-:Y:S02]  /*4730*/  ISETP.GE.AND.EX P0, PT, R14, R29, PT, P0 ;  /* 0x0000001d0e00720c */ /* 0x000fe40003f06300 */
[----:B------:R-:W-:Y:S02]  /*4740*/  SEL R5, R64, R5, !P1 ;  /* 0x0000000540057207 */ /* 0x000fe40004800000 */
[----:B------:R-:W-:-:S02]  /*4750*/  SEL R6, RZ, 0xffffffff, P3 ;  /* 0xffffffffff067807 */ /* 0x000fc40001800000 */
[----:B------:R-:W-:Y:S02]  /*4760*/  SEL R50, R50, R53, !P1 ;  /* 0x0000003532327207 */ /* 0x000fe40004800000 */
[----:B------:R-:W-:Y:S02]  /*4770*/  SEL R11, R36, R45, !P1 ;  /* 0x0000002d240b7207 */ /* 0x000fe40004800000 */
[----:B------:R-:W-:Y:S02]  /*4780*/  ISETP.NE.AND P4, PT, R8, R59, PT ;  /* 0x0000003b0800720c */ /* 0x000fe40003f85270 */
[----:B------:R-:W-:Y:S02]  /*4790*/  @!P5 SEL R6, RZ, 0xffffffff, !P0 ;  /* 0xffffffffff06d807 */ /* 0x000fe40004000000 */
[CC--:B------:R-:W-:Y:S02]  /*47a0*/  ISETP.GT.AND P1, PT, R5.reuse, R28.reuse, PT ;  /* 0x0000001c0500720c */ /* 0x0c0fe40003f24270 */
[----:B------:R-:W-:-:S02]  /*47b0*/  ISETP.NE.AND P3, PT, R5, R28, PT ;  /* 0x0000001c0500720c */ /* 0x000fc40003f65270 */
[----:B------:R-:W-:Y:S02]  /*47c0*/  ISETP.NE.AND P5, PT, R13, R24, PT ;  /* 0x000000180d00720c */ /* 0x000fe40003fa5270 */
[----:B------:R-:W-:Y:S02]  /*47d0*/  ISETP.GT.AND P6, PT, R8, R59, PT ;  /* 0x0000003b0800720c */ /* 0x000fe40003fc4270 */
[----:B------:R-:W-:Y:S02]  /*47e0*/  SEL R12, R35, R12, !P2 ;  /* 0x0000000c230c7207 */ /* 0x000fe40005000000 */
[----:B------:R-:W-:Y:S02]  /*47f0*/  ISETP.GE.U32.AND P0, PT, R20, R25, PT ;  /* 0x000000191400720c */ /* 0x000fe40003f06070 */
[----:B------:R-:W-:Y:S02]  /*4800*/  SEL R7, RZ, 0xffffffff, P1 ;  /* 0xffffffffff077807 */ /* 0x000fe40000800000 */
        /* <DEDUP_REMOVED lines=32> */
.L_x_3078:
        /* <DEDUP_REMOVED lines=13> */
[--C-:B------:R-:W-:Y:S01]  /*4ae0*/  IMAD.MOV.U32 R51, RZ, RZ, R28.reuse ;  /* 0x000000ffff337224 */ /* 0x100fe200078e001c */
[----:B--2---:R-:W-:Y:S01]  /*4af0*/  MOV R54, R25 ;  /* 0x0000001900367202 */ /* 0x004fe20000000f00 */
        /* <DEDUP_REMOVED lines=83> */
.L_x_3089:
[----:B------:R-:W-:-:S05]  /*5030*/  IMAD R4, R40, R75, RZ ;  /* 0x0000004b28047224 */ /* 0x000fca00078e02ff */
[----:B------:R-:W-:-:S05]  /*5040*/  SHF.R.U32.HI R5, RZ, 0x2, R4 ;  /* 0x00000002ff057819 */ /* 0x000fca0000011604 */
[----:B------:R-:W-:-:S06]  /*5050*/  IMAD.WIDE.U32 R4, R5, 0x10, R18 ;  /* 0x0000001005047825 */ /* 0x000fcc00078e0012 */
[----:B------:R-:W2:Y:S01]  /*5060*/  LDG.E.128 R4, desc[UR36][R4.64] ;  /* 0x0000002404047981 */ /* 0x000ea2000c1e1d00 */
[----:B------:R-:W-:-:S04]  /*5070*/  IMAD.IADD R70, R75, 0x1, R30 ;  /* 0x000000014b467824 */ /* 0x000fc800078e021e */
[----:B------:R-:W-:-:S05]  /*5080*/  IMAD R8, R40, R70, RZ ;  /* 0x0000004628087224 */ /* 0x000fca00078e02ff */
[----:B------:R-:W-:-:S05]  /*5090*/  SHF.R.U32.HI R9, RZ, 0x2, R8 ;  /* 0x00000002ff097819 */ /* 0x000fca0000011608 */
[----:B------:R-:W-:-:S06]  /*50a0*/  IMAD.WIDE.U32 R8, R9, 0x10, R18 ;  /* 0x0000001009087825 */ /* 0x000fcc00078e0012 */
[----:B------:R-:W3:Y:S01]  /*50b0*/  LDG.E.128 R8, desc[UR36][R8.64] ;  /* 0x0000002408087981 */ /* 0x000ee2000c1e1d00 */
[----:B------:R-:W-:-:S04]  /*50c0*/  IMAD.IADD R81, R70, 0x1, R30 ;  /* 0x0000000146517824 */ /* 0x000fc800078e021e */
[----:B------:R-:W-:Y:S02]  /*50d0*/  IMAD R12, R40, R81, RZ ;  /* 0x00000051280c7224 */ /* 0x000fe400078e02ff */
[----:B------:R-:W-:-:S03]  /*50e0*/  IMAD.IADD R72, R81, 0x1, R30 ;  /* 0x0000000151487824 */ /* 0x000fc600078e021e */
[----:B------:R-:W-:-:S05]  /*50f0*/  SHF.R.U32.HI R13, RZ, 0x2, R12 ;  /* 0x00000002ff0d7819 */ /* 0x000fca000001160c */
[----:B------:R-:W-:-:S06]  /*5100*/  IMAD.WIDE.U32 R12, R13, 0x10, R18 ;  /* 0x000000100d0c7825 */ /* 0x000fcc00078e0012 */
[----:B------:R-:W4:Y:S01]  /*5110*/  LDG.E.128 R12, desc[UR36][R12.64] ;  /* 0x000000240c0c7981 */ /* 0x000f22000c1e1d00 */
[----:B------:R-:W-:-:S05]  /*5120*/  IMAD R20, R40, R72, RZ ;  /* 0x0000004828147224 */ /* 0x000fca00078e02ff */
        /* <DEDUP_REMOVED lines=184> */
.L_x_3088:
[----:B------:R-:W-:Y:S05]  /*5cb0*/  BSYNC.RECONVERGENT B0 ;  /* 0x0000000000007941 */ /* 0x000fea0003800200 */
.L_x_3087:
        /* <DEDUP_REMOVED lines=27> */
.L_x_3091:
[----:B------:R-:W-:Y:S05]  /*5e70*/  BSYNC.RECONVERGENT B0 ;  /* 0x0000000000007941 */ /* 0x000fea0003800200 */
.L_x_3090:
        /* <DEDUP_REMOVED lines=11> */
[CC--:B------:R-:W-:Y:S02]  /*5f30*/  ISETP.GT.AND P1, PT, R60.reuse, R5.reuse, PT ;  /* 0x000000053c00720c */ /* 0x0c0fe40003f24270 */
        /* <DEDUP_REMOVED lines=175> */
.L_x_3093:
[----:B------:R-:W-:Y:S05]  /*6a30*/  BSYNC.RECONVERGENT B0 ;  /* 0x0000000000007941 */ /* 0x000fea0003800200 */
.L_x_3092:
        /* <DEDUP_REMOVED lines=30> */
[----:B------:R-:W-:Y:S02]  /*6c20*/  SEL R55, R55, R38, !P0 ;  /* 0x0000002637377207 */ /* 0x000fe40004000000 */
        /* <DEDUP_REMOVED lines=41> */
[----:B------:R-:W-:Y:S02]  /*6ec0*/  ISETP.NE.AND P5, PT, R4, R65, PT ;  /* 0x000000410400720c */ /* 0x000fe40003fa5270 */
[----:B------:R-:W-:Y:S02]  /*6ed0*/  LOP3.LUT R10, R10, 0x1, RZ, 0xc0, !PT ;  /* 0x000000010a0a7812 */ /* 0x000fe400078ec0ff */
[----:B0-----:R-:W-:Y:S02]  /*6ee0*/  SEL R18, R66, R55, !P0 ;  /* 0x0000003742127207 */ /* 0x001fe40004000000 */
[----:B------:R-:W-:Y:S02]  /*6ef0*/  LOP3.LUT R9, R9, 0x1, RZ, 0xc0, !PT ;  /* 0x0000000109097812 */ /* 0x000fe400078ec0ff */
[----:B------:R-:W-:Y:S02]  /*6f00*/  ISETP.NE.U32.AND P3, PT, R11, 0x1, PT ;  /* 0x000000010b00780c */ /* 0x000fe40003f65070 */
[----:B------:R-:W-:-:S02]  /*6f10*/  SEL R14, R39, R14, !P0 ;  /* 0x0000000e270e7207 */ /* 0x000fc40004000000 */
[----:B------:R-:W-:Y:S02]  /*6f20*/  ISETP.NE.U32.AND P2, PT, R10, 0x1, PT ;  /* 0x000000010a00780c */ /* 0x000fe40003f45070 */
[----:B------:R-:W-:Y:S02]  /*6f30*/  ISETP.GE.U32.AND P0, PT, R18, R31, PT ;  /* 0x0000001f1200720c */ /* 0x000fe40003f06070 */
[----:B------:R-:W-:Y:S02]  /*6f40*/  ISETP.NE.U32.AND P1, PT, R9, 0x1, PT ;  /* 0x000000010900780c */ /* 0x000fe40003f25070 */
[----:B------:R-:W-:Y:S02]  /*6f50*/  SEL R13, R58, R7, !P3 ;  /* 0x000000073a0d7207 */ /* 0x000fe40005800000 */
[----:B------:R-:W-:Y:S02]  /*6f60*/  SEL R15, R52, R15, !P3 ;  /* 0x0000000f340f7207 */ /* 0x000fe40005800000 */
[----:B------:R-:W-:-:S02]  /*6f70*/  SEL R23, R33, R46, !P3 ;  /* 0x0000002e21177207 */ /* 0x000fc40005800000 */
[----:B------:R-:W-:Y:S02]  /*6f80*/  ISETP.GT.AND P3, PT, R4, R65, PT ;  /* 0x000000410400720c */ /* 0x000fe40003f64270 */
[----:B------:R-:W-:Y:S02]  /*6f90*/  SEL R8, R51, R6, !P2 ;  /* 0x0000000633087207 */ /* 0x000fe40005000000 */
[----:B------:R-:W-:Y:S02]  /*6fa0*/  ISETP.GE.AND.EX P0, PT, R14, R29, PT, P0 ;  /* 0x0000001d0e00720c */ /* 0x000fe40003f06300 */
[----:B------:R-:W-:Y:S02]  /*6fb0*/  SEL R5, R62, R5, !P1 ;  /* 0x000000053e057207 */ /* 0x000fe40004800000 */
[----:B------:R-:W-:Y:S02]  /*6fc0*/  SEL R6, RZ, 0xffffffff, P3 ;  /* 0xffffffffff067807 */ /* 0x000fe40001800000 */
[----:B------:R-:W-:-:S02]  /*6fd0*/  SEL R54, R54, R63, !P1 ;  /* 0x0000003f36367207 */ /* 0x000fc40004800000 */
[----:B------:R-:W-:Y:S02]  /*6fe0*/  SEL R11, R37, R50, !P1 ;  /* 0x00000032250b7207 */ /* 0x000fe40004800000 */
[----:B------:R-:W-:Y:S02]  /*6ff0*/  ISETP.NE.AND P4, PT, R8, R59, PT ;  /* 0x0000003b0800720c */ /* 0x000fe40003f85270 */
[----:B------:R-:W-:Y:S02]  /*7000*/  @!P5 SEL R6, RZ, 0xffffffff, !P0 ;  /* 0xffffffffff06d807 */ /* 0x000fe40004000000 */
[----:B------:R-:W-:Y:S02]  /*7010*/  SEL R20, R53, R20, !P2 ;  /* 0x0000001435147207 */ /* 0x000fe40005000000 */
        /* <DEDUP_REMOVED lines=39> */
.L_x_3086:
[----:B------:R-:W0:Y:S01]  /*7290*/  LDCU UR4, c[0x0][0x3a4] ;  /* 0x00007480ff0477ac */ /* 0x000e220008000800 */
[----:B------:R-:W1:Y:S01]  /*72a0*/  LDC R59, c[0x0][0x388] ;  /* 0x0000e200ff3b7b82 */ /* 0x000e620000000800 */
[----:B------:R-:W-:Y:S07]  /*72b0*/  BSSY.RECONVERGENT B0, `(.L_x_3094) ;  /* 0x0000526000007945 */ /* 0x000fee0003800200 */
        /* <DEDUP_REMOVED lines=12> */
[--C-:B------:R-:W-:Y:S01]  /*7380*/  IMAD.MOV.U32 R67, RZ, RZ, R59.reuse ;  /* 0x000000ffff437224 */ /* 0x100fe200078e003b */
[----:B---3--:R-:W-:Y:S01]  /*7390*/  MOV R10, R3 ;  /* 0x00000003000a7202 */ /* 0x008fe20000000f00 */
        /* <DEDUP_REMOVED lines=37> */
[----:B------:R-:W-:-:S13]  /*75f0*/  ISETP.NE.AND P2, PT, R32, RZ, PT ;  /* 0x000000ff2000720c */ /* 0x000fda0003f45270 */
[----:B------:R0:W5:Y:S01]  /*7600*/  @!P2 LDG.E.128 R28, desc[UR36][R56.64] ;  /* 0x00000024381ca981 */ /* 0x000162000c1e1d00 */
        /* <DEDUP_REMOVED lines=48> */
.L_x_3101:
[----:B0-----:R-:W0:Y:S01]  /*7910*/  LDCU UR4, c[0x0][0x3a4] ;  /* 0x00007480ff0477ac */ /* 0x001e220008000800 */
        /* <DEDUP_REMOVED lines=302> */
.L_x_3097:
        /* <DEDUP_REMOVED lines=241> */
.L_x_3098:
        /* <DEDUP_REMOVED lines=241> */
.L_x_3099:
[----:B------:R-:W-:-:S04]  /*aa20*/  LOP3.LUT R37, R38, 0xfffffff0, RZ, 0xc0, !PT ;  /* 0xfffffff026257812 */ /* 0x000fc800078ec0ff */
[----:B------:R-:W-:-:S05]  /*aa30*/  IADD3 R36, P0, PT, R37, R56, RZ ;  /* 0x0000003825247210 */ /* 0x000fca0007f1e0ff */
[----:B------:R-:W-:-:S06]  /*aa40*/  IMAD.X R37, RZ, RZ, R57, P0 ;  /* 0x000000ffff257224 */ /* 0x000fcc00000e0639 */
[----:B------:R-:W5:Y:S01]  /*aa50*/  LDG.E.128 R36, desc[UR36][R36.64] ;  /* 0x0000002424247981 */ /* 0x000f62000c1e1d00 */
[----:B------:R-:W-:Y:S01]  /*aa60*/  IADD3 R33, PT, PT, R33, UR4, RZ ;  /* 0x0000000421217c10 */ /* 0x000fe2000fffe0ff */
        /* <DEDUP_REMOVED lines=236> */
.L_x_3100:
[----:B------:R-:W-:-:S04]  /*b930*/  LOP3.LUT R33, R76, 0xfffffff0, RZ, 0xc0, !PT ;  /* 0xfffffff04c217812 */ /* 0x000fc800078ec0ff */
[----:B------:R-:W-:-:S05]  /*b940*/  IADD3 R32, P0, PT, R33, R56, RZ ;  /* 0x0000003821207210 */ /* 0x000fca0007f1e0ff */
[----:B------:R-:W-:-:S06]  /*b950*/  IMAD.X R33, RZ, RZ, R57, P0 ;  /* 0x000000ffff217224 */ /* 0x000fcc00000e0639 */
[----:B------:R-:W5:Y:S02]  /*b960*/  LDG.E.128 R32, desc[UR36][R32.64] ;  /* 0x0000002420207981 */ /* 0x000f64000c1e1d00 */
.L_x_3096:
[CC--:B-----5:R-:W-:Y:S01]  /*b970*/  ISETP.NE.AND P6, PT, R61.reuse, R44.reuse, PT ;  /* 0x0000002c3d00720c */ /* 0x0e0fe20003fc5270 */
[----:B------:R-:W-:Y:S01]  /*b980*/  IMAD.U32 R76, RZ, RZ, UR4 ;  /* 0x00000004ff4c7e24 */ /* 0x000fe2000f8e00ff */
[----:B------:R-:W-:Y:S01]  /*b990*/  ISETP.GE.U32.AND P5, PT, R22, R75, PT ;  /* 0x0000004b1600720c */ /* 0x000fe20003fa6070 */
[----:B------:R-:W1:Y:S01]  /*b9a0*/  LDCU UR4, c[0x0][0x39c] ;  /* 0x00007380ff0477ac */ /* 0x000e620008000800 */
[----:B------:R-:W-:Y:S01]  /*b9b0*/  ISETP.GT.AND P0, PT, R61, R44, PT ;  /* 0x0000002c3d00720c */ /* 0x000fe20003f04270 */
[----:B------:R-:W-:Y:S01]  /*b9c0*/  IMAD.IADD R95, R75, 0x1, R76 ;  /* 0x000000014b5f7824 */ /* 0x000fe200078e024c */
[----:B------:R-:W-:Y:S02]  /*b9d0*/  ISETP.GE.AND.EX P5, PT, R5, RZ, PT, P5 ;  /* 0x000000ff0500720c */ /* 0x000fe40003fa6350 */
[----:B------:R-:W-:Y:S01]  /*b9e0*/  ISETP.NE.AND P4, PT, R62, R45, PT ;  /* 0x0000002d3e00720c */ /* 0x000fe20003f85270 */
[----:B------:R-:W-:Y:S01]  /*b9f0*/  IMAD.IADD R87, R76, 0x1, R95 ;  /* 0x000000014c577824 */ /* 0x000fe200078e025f */
[----:B------:R-:W-:-:S02]  /*ba00*/  SEL R77, RZ, 0xffffffff, P0 ;  /* 0xffffffffff4d7807 */ /* 0x000fc40000000000 */
[----:B------:R-:W-:Y:S01]  /*ba10*/  ISETP.GE.U32.AND P1, PT, R23, R75, PT ;  /* 0x0000004b1700720c */ /* 0x000fe20003f26070 */
[----:B------:R-:W-:Y:S01]  /*ba20*/  IMAD.IADD R93, R87, 0x1, R76 ;  /* 0x00000001575d7824 */ /* 0x000fe200078e024c */
[----:B------:R-:W-:Y:S02]  /*ba30*/  @!P6 SEL R77, RZ, 0xffffffff, !P5 ;  /* 0xffffffffff4de807 */ /* 0x000fe40006800000 */
[CC--:B------:R-:W-:Y:S02]  /*ba40*/  ISETP.NE.AND P5, PT, R63.reuse, R46.reuse, PT ;  /* 0x0000002e3f00720c */ /* 0x0c0fe40003fa5270 */
[----:B------:R-:W-:Y:S02]  /*ba50*/  ISETP.GT.AND P6, PT, R63, R46, PT ;  /* 0x0000002e3f00720c */ /* 0x000fe40003fc4270 */
[----:B------:R-:W-:Y:S02]  /*ba60*/  ISETP.GT.AND P3, PT, R62, R45, PT ;  /* 0x0000002d3e00720c */ /* 0x000fe40003f64270 */
[----:B------:R-:W-:-:S02]  /*ba70*/  SEL R81, RZ, 0xffffffff, P6 ;  /* 0xffffffffff517807 */ /* 0x000fc40003000000 */
[----:B------:R-:W-:Y:S02]  /*ba80*/  ISETP.GE.U32.AND P0, PT, R25, R75, PT ;  /* 0x0000004b1900720c */ /* 0x000fe40003f06070 */
[----:B------:R-:W-:Y:S02]  /*ba90*/  ISETP.GE.AND.EX P1, PT, R6, RZ, PT, P1 ;  /* 0x000000ff0600720c */ /* 0x000fe40003f26310 */
[----:B------:R-:W-:Y:S02]  /*baa0*/  ISETP.NE.AND P6, PT, R66, R47, PT ;  /* 0x0000002f4200720c */ /* 0x000fe40003fc5270 */
[----:B------:R-:W-:Y:S02]  /*bab0*/  SEL R79, RZ, 0xffffffff, P3 ;  /* 0xffffffffff4f7807 */ /* 0x000fe40001800000 */
[----:B------:R-:W-:Y:S02]  /*bac0*/  ISETP.GE.AND.EX P0, PT, R8, RZ, PT, P0 ;  /* 0x000000ff0800720c */ /* 0x000fe40003f06300 */
[----:B------:R-:W-:-:S02]  /*bad0*/  @!P4 SEL R79, RZ, 0xffffffff, !P1 ;  /* 0xffffffffff4fc807 */ /* 0x000fc40004800000 */
[----:B------:R-:W-:Y:S02]  /*bae0*/  ISETP.GE.U32.AND P3, PT, R26, R75, PT ;  /* 0x0000004b1a00720c */ /* 0x000fe40003f66070 */
[----:B------:R-:W-:Y:S02]  /*baf0*/  ISETP.GT.AND P1, PT, R66, R47, PT ;  /* 0x0000002f4200720c */ /* 0x000fe40003f24270 */
[CC--:B------:R-:W-:Y:S02]  /*bb00*/  ISETP.NE.AND P4, PT, R67.reuse, R40.reuse, PT ;  /* 0x000000284300720c */ /* 0x0c0fe40003f85270 */
[----:B------:R-:W-:Y:S02]  /*bb10*/  @!P5 SEL R81, RZ, 0xffffffff, !P0 ;  /* 0xffffffffff51d807 */ /* 0x000fe40004000000 */
[----:B------:R-:W-:Y:S02]  /*bb20*/  ISETP.GT.AND P5, PT, R67, R40, PT ;  /* 0x000000284300720c */ /* 0x000fe40003fa4270 */
[----:B------:R-:W-:-:S02]  /*bb30*/  SEL R82, RZ, 0xffffffff, P1 ;  /* 0xffffffffff527807 */ /* 0x000fc40000800000 */
[----:B------:R-:W-:Y:S02]  /*bb40*/  ISETP.GE.AND.EX P3, PT, R9, RZ, PT, P3 ;  /* 0x000000ff0900720c */ /* 0x000fe40003f66330 */
[----:B------:R-:W-:Y:S02]  /*bb50*/  ISETP.GE.U32.AND P1, PT, R51, R95, PT ;  /* 0x0000005f3300720c */ /* 0x000fe40003f26070 */
[----:B------:R-:W-:Y:S02]  /*bb60*/  SEL R83, RZ, 0xffffffff, P5 ;  /* 0xffffffffff537807 */ /* 0x000fe40002800000 */
[----:B------:R-:W-:Y:S02]  /*bb70*/  @!P6 SEL R82, RZ, 0xffffffff, !P3 ;  /* 0xffffffffff52e807 */ /* 0x000fe40005800000 */
[CC--:B------:R-:W-:Y:S02]  /*bb80*/  ISETP.GT.AND P0, PT, R68.reuse, R41.reuse, PT ;  /* 0x000000294400720c */ /* 0x0c0fe40003f04270 */
[----:B------:R-:W-:-:S02]  /*bb90*/  ISETP.NE.AND P5, PT, R68, R41, PT ;  /* 0x000000294400720c */ /* 0x000fc40003fa5270 */
[----:B------:R-:W-:Y:S02]  /*bba0*/  ISETP.GE.AND.EX P1, PT, R12, RZ, PT, P1 ;  /* 0x000000ff0c00720c */ /* 0x000fe40003f26310 */
[CC--:B------:R-:W-:Y:S02]  /*bbb0*/  ISETP.NE.AND P6, PT, R69.reuse, R42.reuse, PT ;  /* 0x0000002a4500720c */ /* 0x0c0fe40003fc5270 */
[----:B------:R-:W-:Y:S02]  /*bbc0*/  ISETP.GT.AND P3, PT, R69, R42, PT ;  /* 0x0000002a4500720c */ /* 0x000fe40003f64270 */
[----:B------:R-:W-:Y:S02]  /*bbd0*/  @!P4 SEL R83, RZ, 0xffffffff, !P1 ;  /* 0xffffffffff53c807 */ /* 0x000fe40004800000 */
[----:B------:R-:W-:Y:S02]  /*bbe0*/  SEL R84, RZ, 0xffffffff, P0 ;  /* 0xffffffffff547807 */ /* 0x000fe40000000000 */
[----:B------:R-:W-:-:S02]  /*bbf0*/  ISETP.GE.U32.AND P4, PT, R50, R95, PT ;  /* 0x0000005f3200720c */ /* 0x000fc40003f86070 */
[----:B------:R-:W-:Y:S02]  /*bc00*/  ISETP.GE.U32.AND P0, PT, R54, R95, PT ;  /* 0x0000005f3600720c */ /* 0x000fe40003f06070 */
[----:B------:R-:W-:Y:S02]  /*bc10*/  SEL R85, RZ, 0xffffffff, P3 ;  /* 0xffffffffff557807 */ /* 0x000fe40001800000 */
[----:B------:R-:W-:Y:S02]  /*bc20*/  ISETP.GE.AND.EX P4, PT, R11, RZ, PT, P4 ;  /* 0x000000ff0b00720c */ /* 0x000fe40003f86340 */
[----:B------:R-:W-:Y:S02]  /*bc30*/  ISETP.NE.AND P3, PT, R72, R43, PT ;  /* 0x0000002b4800720c */ /* 0x000fe40003f65270 */
[----:B------:R-:W-:Y:S02]  /*bc40*/  ISETP.GE.AND.EX P0, PT, R15, RZ, PT, P0 ;  /* 0x000000ff0f00720c */ /* 0x000fe40003f06300 */
[----:B------:R-:W-:-:S02]  /*bc50*/  @!P5 SEL R84, RZ, 0xffffffff, !P4 ;  /* 0xffffffffff54d807 */ /* 0x000fc40006000000 */
[----:B------:R-:W-:Y:S02]  /*bc60*/  @!P6 SEL R85, RZ, 0xffffffff, !P0 ;  /* 0xffffffffff55e807 */ /* 0x000fe40004000000 */
[-C--:B------:R-:W-:Y:S02]  /*bc70*/  ISETP.GT.AND P4, PT, R73, R36.reuse, PT ;  /* 0x000000244900720c */ /* 0x080fe40003f84270 */
[----:B------:R-:W-:Y:S02]  /*bc80*/  ISETP.GE.U32.AND P0, PT, R53, R95, PT ;  /* 0x0000005f3500720c */ /* 0x000fe40003f06070 */
[----:B------:R-:W-:Y:S02]  /*bc90*/  ISETP.GT.AND P1, PT, R72, R43, PT ;  /* 0x0000002b4800720c */ /* 0x000fe40003f24270 */
[----:B------:R-:W-:Y:S02]  /*bca0*/  ISETP.NE.AND P5, PT, R73, R36, PT ;  /* 0x000000244900720c */ /* 0x000fe40003fa5270 */
[----:B------:R-:W-:-:S02]  /*bcb0*/  ISETP.GE.AND.EX P0, PT, R14, RZ, PT, P0 ;  /* 0x000000ff0e00720c */ /* 0x000fc40003f06300 */
[----:B------:R-:W-:Y:S02]  /*bcc0*/  SEL R88, RZ, 0xffffffff, P4 ;  /* 0xffffffffff587807 */ /* 0x000fe40002000000 */
[CC--:B------:R-:W-:Y:S02]  /*bcd0*/  ISETP.GT.AND P6, PT, R74.reuse, R37.reuse, PT ;  /* 0x000000254a00720c */ /* 0x0c0fe40003fc4270 */
[----:B------:R-:W-:Y:S02]  /*bce0*/  ISETP.NE.AND P4, PT, R74, R37, PT ;  /* 0x000000254a00720c */ /* 0x000fe40003f85270 */
[----:B------:R-:W-:Y:S02]  /*bcf0*/  SEL R86, RZ, 0xffffffff, P1 ;  /* 0xffffffffff567807 */ /* 0x000fe40000800000 */
[----:B------:R-:W-:Y:S02]  /*bd00*/  @!P3 SEL R86, RZ, 0xffffffff, !P0 ;  /* 0xffffffffff56b807 */ /* 0x000fe40004000000 */
[----:B------:R-:W-:-:S02]  /*bd10*/  ISETP.GE.U32.AND P1, PT, R58, R87, PT ;  /* 0x000000573a00720c */ /* 0x000fc40003f26070 */
[-C--:B------:R-:W-:Y:S02]  /*bd20*/  ISETP.GT.AND P3, PT, R71, R38.reuse, PT ;  /* 0x000000264700720c */ /* 0x080fe40003f64270 */
[----:B------:R-:W-:Y:S02]  /*bd30*/  SEL R89, RZ, 0xffffffff, P6 ;  /* 0xffffffffff597807 */ /* 0x000fe40003000000 */
[----:B------:R-:W-:Y:S02]  /*bd40*/  ISETP.GE.U32.AND P6, PT, R55, R87, PT ;  /* 0x000000573700720c */ /* 0x000fe40003fc6070 */
[----:B------:R-:W-:Y:S02]  /*bd50*/  ISETP.GE.AND.EX P1, PT, R18, RZ, PT, P1 ;  /* 0x000000ff1200720c */ /* 0x000fe40003f26310 */
[----:B------:R-:W-:Y:S02]  /*bd60*/  SEL R90, RZ, 0xffffffff, P3 ;  /* 0xffffffffff5a7807 */ /* 0x000fe40001800000 */
[----:B------:R-:W-:-:S02]  /*bd70*/  ISETP.NE.AND P0, PT, R71, R38, PT ;  /* 0x000000264700720c */ /* 0x000fc40003f05270 */
[----:B------:R-:W-:Y:S02]  /*bd80*/  ISETP.GT.AND P3, PT, R65, R32, PT ;  /* 0x000000204100720c */ /* 0x000fe40003f64270 */
[----:B------:R-:W-:Y:S02]  /*bd90*/  ISETP.GE.AND.EX P6, PT, R16, RZ, PT, P6 ;  /* 0x000000ff1000720c */ /* 0x000fe40003fc6360 */
[----:B------:R-:W-:Y:S02]  /*bda0*/  @!P5 SEL R88, RZ, 0xffffffff, !P1 ;  /* 0xffffffffff58d807 */ /* 0x000fe40004800000 */
[----:B------:R-:W-:Y:S02]  /*bdb0*/  ISETP.GT.AND P5, PT, R70, R39, PT ;  /* 0x000000274600720c */ /* 0x000fe40003fa4270 */
[----:B------:R-:W-:Y:S02]  /*bdc0*/  SEL R92, RZ, 0xffffffff, P3 ;  /* 0xffffffffff5c7807 */ /* 0x000fe40001800000 */
[----:B------:R-:W-:-:S02]  /*bdd0*/  @!P4 SEL R89, RZ, 0xffffffff, !P6 ;  /* 0xffffffffff59c807 */ /* 0x000fc40007000000 */
[----:B------:R-:W-:Y:S02]  /*bde0*/  ISETP.NE.AND P1, PT, R70, R39, PT ;  /* 0x000000274600720c */ /* 0x000fe40003f25270 */
[----:B------:R-:W-:Y:S02]  /*bdf0*/  ISETP.GT.AND P3, PT, R64, R33, PT ;  /* 0x000000214000720c */ /* 0x000fe40003f64270 */
[----:B------:R-:W-:Y:S02]  /*be00*/  ISETP.GE.U32.AND P4, PT, R52, R87, PT ;  /* 0x000000573400720c */ /* 0x000fe40003f86070 */
[----:B------:R-:W-:Y:S02]  /*be10*/  SEL R91, RZ, 0xffffffff, P5 ;  /* 0xffffffffff5b7807 */ /* 0x000fe40002800000 */
[----:B------:R-:W-:Y:S02]  /*be20*/  ISETP.NE.AND P5, PT, R65, R32, PT ;  /* 0x000000204100720c */ /* 0x000fe40003fa5270 */
[----:B------:R-:W-:-:S02]  /*be30*/  SEL R94, RZ, 0xffffffff, P3 ;  /* 0xffffffffff5e7807 */ /* 0x000fc40001800000 */
[----:B------:R-:W-:Y:S02]  /*be40*/  ISETP.GE.AND.EX P4, PT, R13, RZ, PT, P4 ;  /* 0x000000ff0d00720c */ /* 0x000fe40003f86340 */
[----:B------:R-:W-:Y:S02]  /*be50*/  ISETP.GE.U32.AND P3, PT, R27, R87, PT ;  /* 0x000000571b00720c */ /* 0x000fe40003f66070 */
[----:B------:R-:W-:Y:S02]  /*be60*/  @!P0 SEL R90, RZ, 0xffffffff, !P4 ;  /* 0xffffffffff5a8807 */ /* 0x000fe40006000000 */
[----:B------:R-:W-:Y:S02]  /*be70*/  ISETP.NE.AND P6, PT, R64, R33, PT ;  /* 0x000000214000720c */ /* 0x000fe40003fc5270 */
[----:B------:R-:W-:Y:S02]  /*be80*/  ISETP.GE.AND.EX P3, PT, R10, RZ, PT, P3 ;  /* 0x000000ff0a00720c */ /* 0x000fe40003f66330 */
[----:B------:R-:W-:-:S02]  /*be90*/  ISETP.GE.U32.AND P0, PT, R24, R93, PT ;  /* 0x0000005d1800720c */ /* 0x000fc40003f06070 */
[----:B------:R-:W-:Y:S02]  /*bea0*/  @!P1 SEL R91, RZ, 0xffffffff, !P3 ;  /* 0xffffffffff5b9807 */ /* 0x000fe40005800000 */
[----:B------:R-:W-:Y:S02]  /*beb0*/  ISETP.GE.AND.EX P0, PT, R7, RZ, PT, P0 ;  /* 0x000000ff0700720c */ /* 0x000fe40003f06300 */
[----:B------:R-:W-:Y:S02]  /*bec0*/  ISETP.GE.U32.AND P1, PT, R21, R93, PT ;  /* 0x0000005d1500720c */ /* 0x000fe40003f26070 */
[----:B------:R-:W-:Y:S02]  /*bed0*/  LOP3.LUT R77, R77, 0x1, RZ, 0xc0, !PT ;  /* 0x000000014d4d7812 */ /* 0x000fe400078ec0ff */
[----:B------:R-:W-:Y:S02]  /*bee0*/  ISETP.NE.AND P3, PT, R59, R34, PT ;  /* 0x000000223b00720c */ /* 0x000fe40003f65270 */
[----:B------:R-:W-:-:S02]  /*bef0*/  @!P5 SEL R92, RZ, 0xffffffff, !P0 ;  /* 0xffffffffff5cd807 */ /* 0x000fc40004000000 */
[----:B------:R-:W-:Y:S02]  /*bf00*/  ISETP.GE.AND.EX P1, PT, R4, RZ, PT, P1 ;  /* 0x000000ff0400720c */ /* 0x000fe40003f26310 */
[----:B------:R-:W-:Y:S02]  /*bf10*/  ISETP.GT.AND P5, PT, R59, R34, PT ;  /* 0x000000223b00720c */ /* 0x000fe40003fa4270 */
[----:B------:R-:W-:Y:S02]  /*bf20*/  ISETP.NE.U32.AND P4, PT, R77, 0x1, PT ;  /* 0x000000014d00780c */ /* 0x000fe40003f85070 */
[----:B------:R-:W-:Y:S02]  /*bf30*/  LOP3.LUT R79, R79, 0x1, RZ, 0xc0, !PT ;  /* 0x000000014f4f7812 */ /* 0x000fe400078ec0ff */
[----:B------:R-:W-:Y:S02]  /*bf40*/  ISETP.GE.U32.AND P0, PT, R20, R93, PT ;  /* 0x0000005d1400720c */ /* 0x000fe40003f06070 */
[----:B------:R-:W-:-:S02]  /*bf50*/  @!P6 SEL R94, RZ, 0xffffffff, !P1 ;  /* 0xffffffffff5ee807 */ /* 0x000fc40004800000 */
[----:B------:R-:W-:Y:S02]  /*bf60*/  SEL R77, RZ, 0xffffffff, P5 ;  /* 0xffffffffff4d7807 */ /* 0x000fe40002800000 */
[CC--:B------:R-:W-:Y:S02]  /*bf70*/  ISETP.GT.AND P6, PT, R60.reuse, R35.reuse, PT ;  /* 0x000000233c00720c */ /* 0x0c0fe40003fc4270 */
[----:B------:R-:W-:Y:S02]  /*bf80*/  ISETP.NE.AND P5, PT, R60, R35, PT ;  /* 0x000000233c00720c */ /* 0x000fe40003fa5270 */
[----:B------:R-:W-:Y:S02]  /*bf90*/  ISETP.NE.U32.AND P1, PT, R79, 0x1, PT ;  /* 0x000000014f00780c */ /* 0x000fe40003f25070 */
[----:B------:R-:W-:Y:S02]  /*bfa0*/  ISETP.GE.AND.EX P0, PT, R3, RZ, PT, P0 ;  /* 0x000000ff0300720c */ /* 0x000fe40003f06300 */
[----:B------:R-:W-:-:S02]  /*bfb0*/  LOP3.LUT R81, R81, 0x1, RZ, 0xc0, !PT ;  /* 0x0000000151517812 */ /* 0x000fc400078ec0ff */
[----:B------:R-:W-:Y:S02]  /*bfc0*/  SEL R79, RZ, 0xffffffff, P6 ;  /* 0xffffffffff4f7807 */ /* 0x000fe40003000000 */
[----:B------:R-:W-:Y:S02]  /*bfd0*/  ISETP.GE.U32.AND P6, PT, R19, R93, PT ;  /* 0x0000005d1300720c */ /* 0x000fe40003fc6070 */
[----:B------:R-:W-:Y:S02]  /*bfe0*/  LOP3.LUT R82, R82, 0x1, RZ, 0xc0, !PT ;  /* 0x0000000152527812 */ /* 0x000fe400078ec0ff */
[----:B------:R-:W-:Y:S02]  /*bff0*/  @!P3 SEL R77, RZ, 0xffffffff, !P0 ;  /* 0xffffffffff4db807 */ /* 0x000fe40004000000 */
[----:B------:R-:W-:Y:S02]  /*c000*/  ISETP.NE.U32.AND P0, PT, R81, 0x1, PT ;  /* 0x000000015100780c */ /* 0x000fe40003f05070 */
[----:B------:R-:W-:-:S02]  /*c010*/  ISETP.GE.AND.EX P6, PT, R0, RZ, PT, P6 ;  /* 0x000000ff0000720c */ /* 0x000fc40003fc6360 */
[----:B------:R-:W-:Y:S02]  /*c020*/  LOP3.LUT R88, R88, 0x1, RZ, 0xc0, !PT ;  /* 0x0000000158587812 */ /* 0x000fe400078ec0ff */
[----:B------:R-:W-:Y:S02]  /*c030*/  ISETP.NE.U32.AND P3, PT, R82, 0x1, PT ;  /* 0x000000015200780c */ /* 0x000fe40003f65070 */
[----:B------:R-:W-:Y:S02]  /*c040*/  LOP3.LUT R83, R83, 0x1, RZ, 0xc0, !PT ;  /* 0x0000000153537812 */ /* 0x000fe400078ec0ff */
[----:B------:R-:W-:Y:S02]  /*c050*/  SEL R25, R75, R25, !P0 ;  /* 0x000000194b197207 */ /* 0x000fe40004000000 */
[----:B------:R-:W-:Y:S02]  /*c060*/  SEL R63, R46, R63, !P0 ;  /* 0x0000003f2e3f7207 */ /* 0x000fe40004000000 */
[----:B------:R-:W-:-:S02]  /*c070*/  SEL R8, R8, RZ, P0 ;  /* 0x000000ff08087207 */ /* 0x000fc40000000000 */
[----:B------:R-:W-:Y:S02]  /*c080*/  @!P5 SEL R79, RZ, 0xffffffff, !P6 ;  /* 0xffffffffff4fd807 */ /* 0x000fe40007000000 */
[----:B------:R-:W-:Y:S02]  /*c090*/  ISETP.NE.U32.AND P0, PT, R88, 0x1, PT ;  /* 0x000000015800780c */ /* 0x000fe40003f05070 */
[C---:B------:R-:W-:Y:S02]  /*c0a0*/  SEL R22, R75.reuse, R22, !P4 ;  /* 0x000000164b167207 */ /* 0x040fe40006000000 */
[C---:B------:R-:W-:Y:S02]  /*c0b0*/  SEL R23, R75.reuse, R23, !P1 ;  /* 0x000000174b177207 */ /* 0x040fe40004800000 */
[----:B------:R-:W-:Y:S01]  /*c0c0*/  SEL R26, R75, R26, !P3 ;  /* 0x0000001a4b1a7207 */ /* 0x000fe20005800000 */
[----:B------:R-:W-:Y:S01]  /*c0d0*/  IMAD.IADD R75, R93, 0x1, R76 ;  /* 0x000000015d4b7824 */ /* 0x000fe200078e024c */
[----:B------:R-:W-:-:S02]  /*c0e0*/  ISETP.NE.U32.AND P6, PT, R83, 0x1, PT ;  /* 0x000000015300780c */ /* 0x000fc40003fc5070 */
[----:B------:R-:W-:Y:S01]  /*c0f0*/  LOP3.LUT R77, R77, 0x1, RZ, 0xc0, !PT ;  /* 0x000000014d4d7812 */ /* 0x000fe200078ec0ff */
[----:B------:R-:W-:Y:S01]  /*c100*/  IMAD R82, R76, 0x3, R75 ;  /* 0x000000034c527824 */ /* 0x000fe200078e024b */
[----:B------:R-:W-:Y:S02]  /*c110*/  LOP3.LUT R90, R90, 0x1, RZ, 0xc0, !PT ;  /* 0x000000015a5a7812 */ /* 0x000fe400078ec0ff */
[----:B------:R-:W-:Y:S02]  /*c120*/  SEL R58, R87, R58, !P0 ;  /* 0x0000003a573a7207 */ /* 0x000fe40004000000 */
[----:B------:R-:W-:Y:S02]  /*c130*/  SEL R73, R36, R73, !P0 ;  /* 0x0000004924497207 */ /* 0x000fe40004000000 */
[----:B------:R-:W-:Y:S02]  /*c140*/  SEL R18, R18, RZ, P0 ;  /* 0x000000ff12127207 */ /* 0x000fe40000000000 */
[----:B------:R-:W-:-:S02]  /*c150*/  SEL R51, R95, R51, !P6 ;  /* 0x000000335f337207 */ /* 0x000fc40007000000 */
[----:B------:R-:W-:Y:S02]  /*c160*/  SEL R67, R40, R67, !P6 ;  /* 0x0000004328437207 */ /* 0x000fe40007000000 */
[----:B------:R-:W-:Y:S02]  /*c170*/  SEL R12, R12, RZ, P6 ;  /* 0x000000ff0c0c7207 */ /* 0x000fe40003000000 */
[----:B------:R-:W-:Y:S01]  /*c180*/  ISETP.NE.U32.AND P0, PT, R77, 0x1, PT ;  /* 0x000000014d00780c */ /* 0x000fe20003f05070 */
[----:B-1----:R-:W-:Y:S01]  /*c190*/  IMAD.U32 R77, RZ, RZ, UR4 ;  /* 0x00000004ff4d7e24 */ /* 0x002fe2000f8e00ff */
[----:B------:R-:W-:Y:S02]  /*c1a0*/  ISETP.NE.U32.AND P6, PT, R90, 0x1, PT ;  /* 0x000000015a00780c */ /* 0x000fe40003fc5070 */
[----:B------:R-:W-:Y:S02]  /*c1b0*/  LOP3.LUT R84, R84, 0x1, RZ, 0xc0, !PT ;  /* 0x0000000154547812 */ /* 0x000fe400078ec0ff */
[----:B------:R-:W-:-:S02]  /*c1c0*/  SEL R52, R87, R52, !P6 ;  /* 0x0000003457347207 */ /* 0x000fc40007000000 */
[----:B------:R-:W-:Y:S02]  /*c1d0*/  SEL R71, R38, R71, !P6 ;  /* 0x0000004726477207 */ /* 0x000fe40007000000 */
[----:B------:R-:W-:Y:S02]  /*c1e0*/  SEL R13, R13, RZ, P6 ;  /* 0x000000ff0d0d7207 */ /* 0x000fe40003000000 */
[----:B------:R-:W-:Y:S02]  /*c1f0*/  ISETP.GE.U32.AND P6, PT, R82, R77, PT ;  /* 0x0000004d5200720c */ /* 0x000fe40003fc6070 */
[----:B------:R-:W-:Y:S02]  /*c200*/  LOP3.LUT R85, R85, 0x1, RZ, 0xc0, !PT ;  /* 0x0000000155557812 */ /* 0x000fe400078ec0ff */
[----:B------:R-:W-:Y:S02]  /*c210*/  LOP3.LUT R86, R86, 0x1, RZ, 0xc0, !PT ;  /* 0x0000000156567812 */ /* 0x000fe400078ec0ff */
[----:B------:R-:W-:-:S02]  /*c220*/  LOP3.LUT R89, R89, 0x1, RZ, 0xc0, !PT ;  /* 0x0000000159597812 */ /* 0x000fc400078ec0ff */
[----:B------:R-:W-:Y:S02]  /*c230*/  SEL R61, R44, R61, !P4 ;  /* 0x0000003d2c3d7207 */ /* 0x000fe40006000000 */
[----:B------:R-:W-:Y:S02]  /*c240*/  SEL R5, R5, RZ, P4 ;  /* 0x000000ff05057207 */ /* 0x000fe40002000000 */
        /* <DEDUP_REMOVED lines=12> */
[C---:B------:R-:W-:Y:S02]  /*c310*/  SEL R50, R95.reuse, R50, !P5 ;  /* 0x000000325f327207 */ /* 0x040fe40006800000 */
[C---:B------:R-:W-:Y:S02]  /*c320*/  SEL R54, R95.reuse, R54, !P4 ;  /* 0x000000365f367207 */ /* 0x040fe40006000000 */
[----:B------:R-:W-:Y:S02]  /*c330*/  SEL R53, R95, R53, !P1 ;  /* 0x000000355f357207 */ /* 0x000fe40004800000 */
[----:B------:R-:W-:-:S02]  /*c340*/  SEL R68, R41, R68, !P5 ;  /* 0x0000004429447207 */ /* 0x000fc40006800000 */
[----:B------:R-:W-:Y:S02]  /*c350*/  SEL R11, R11, RZ, P5 ;  /* 0x000000ff0b0b7207 */ /* 0x000fe40002800000 */
[----:B------:R-:W-:Y:S02]  /*c360*/  SEL R55, R87, R55, !P3 ;  /* 0x0000003757377207 */ /* 0x000fe40005800000 */
[----:B------:R-:W-:Y:S02]  /*c370*/  SEL R69, R42, R69, !P4 ;  /* 0x000000452a457207 */ /* 0x000fe40006000000 */
[----:B------:R-:W-:Y:S02]  /*c380*/  SEL R15, R15, RZ, P4 ;  /* 0x000000ff0f0f7207 */ /* 0x000fe40002000000 */
[----:B------:R-:W-:Y:S02]  /*c390*/  SEL R72, R43, R72, !P1 ;  /* 0x000000482b487207 */ /* 0x000fe40004800000 */
[----:B------:R-:W-:-:S02]  /*c3a0*/  SEL R14, R14, RZ, P1 ;  /* 0x000000ff0e0e7207 */ /* 0x000fc40000800000 */
[----:B------:R-:W-:Y:S02]  /*c3b0*/  SEL R74, R37, R74, !P3 ;  /* 0x0000004a254a7207 */ /* 0x000fe40005800000 */
[----:B------:R-:W-:Y:S02]  /*c3c0*/  SEL R16, R16, RZ, P3 ;  /* 0x000000ff10107207 */ /* 0x000fe40001800000 */
[----:B------:R-:W-:Y:S02]  /*c3d0*/  ISETP.NE.U32.AND P5, PT, R91, 0x1, PT ;  /* 0x000000015b00780c */ /* 0x000fe40003fa5070 */
[----:B------:R-:W-:Y:S02]  /*c3e0*/  ISETP.NE.U32.AND P4, PT, R92, 0x1, PT ;  /* 0x000000015c00780c */ /* 0x000fe40003f85070 */
[----:B------:R-:W-:Y:S02]  /*c3f0*/  ISETP.NE.U32.AND P1, PT, R94, 0x1, PT ;  /* 0x000000015e00780c */ /* 0x000fe40003f25070 */
[----:B------:R-:W-:-:S02]  /*c400*/  ISETP.NE.U32.AND P3, PT, R79, 0x1, PT ;  /* 0x000000014f00780c */ /* 0x000fc40003f65070 */
[----:B------:R-:W-:Y:S02]  /*c410*/  SEL R27, R87, R27, !P5 ;  /* 0x0000001b571b7207 */ /* 0x000fe40006800000 */
[C---:B------:R-:W-:Y:S02]  /*c420*/  SEL R24, R93.reuse, R24, !P4 ;  /* 0x000000185d187207 */ /* 0x040fe40006000000 */
[C---:B------:R-:W-:Y:S02]  /*c430*/  SEL R21, R93.reuse, R21, !P1 ;  /* 0x000000155d157207 */ /* 0x040fe40004800000 */
[C---:B------:R-:W-:Y:S02]  /*c440*/  SEL R20, R93.reuse, R20, !P0 ;  /* 0x000000145d147207 */ /* 0x040fe40004000000 */
[----:B------:R-:W-:Y:S02]  /*c450*/  SEL R19, R93, R19, !P3 ;  /* 0x000000135d137207 */ /* 0x000fe40005800000 */
[----:B------:R-:W-:-:S02]  /*c460*/  SEL R70, R39, R70, !P5 ;  /* 0x0000004627467207 */ /* 0x000fc40006800000 */
[----:B------:R-:W-:Y:S02]  /*c470*/  SEL R10, R10, RZ, P5 ;  /* 0x000000ff0a0a7207 */ /* 0x000fe40002800000 */
[----:B------:R-:W-:Y:S02]  /*c480*/  SEL R65, R32, R65, !P4 ;  /* 0x0000004120417207 */ /* 0x000fe40006000000 */
[----:B------:R-:W-:Y:S02]  /*c490*/  SEL R7, R7, RZ, P4 ;  /* 0x000000ff07077207 */ /* 0x000fe40002000000 */
[----:B------:R-:W-:Y:S02]  /*c4a0*/  SEL R64, R33, R64, !P1 ;  /* 0x0000004021407207 */ /* 0x000fe40004800000 */
[----:B------:R-:W-:Y:S02]  /*c4b0*/  SEL R4, R4, RZ, P1 ;  /* 0x000000ff04047207 */ /* 0x000fe40000800000 */
[----:B------:R-:W-:-:S02]  /*c4c0*/  SEL R59, R34, R59, !P0 ;  /* 0x0000003b223b7207 */ /* 0x000fc40004000000 */
[----:B------:R-:W-:Y:S02]  /*c4d0*/  SEL R3, R3, RZ, P0 ;  /* 0x000000ff03037207 */ /* 0x000fe40000000000 */
[----:B------:R-:W-:Y:S02]  /*c4e0*/  SEL R60, R35, R60, !P3 ;  /* 0x0000003c233c7207 */ /* 0x000fe40005800000 */
[----:B------:R-:W-:Y:S01]  /*c4f0*/  SEL R0, R0, RZ, P3 ;  /* 0x000000ff00007207 */ /* 0x000fe20001800000 */
[----:B------:R-:W-:Y:S06]  /*c500*/  @!P6 BRA `(.L_x_3101) ;  /* 0xffffffb40000e947 */ /* 0x000fec000383ffff */
.L_x_3095:
[----:B0-----:R-:W-:Y:S05]  /*c510*/  BSYNC.RECONVERGENT B0 ;  /* 0x0000000000007941 */ /* 0x001fea0003800200 */
.L_x_3094:
[----:B------:R-:W-:Y:S01]  /*c520*/  ISETP.GE.U32.AND P0, PT, R75, R77, PT ;  /* 0x0000004d4b00720c */ /* 0x000fe20003f06070 */
[----:B------:R-:W-:-:S12]  /*c530*/  BSSY.RECONVERGENT B0, `(.L_x_3102) ;  /* 0x0000474000007945 */ /* 0x000fd80003800200 */
[----:B------:R-:W-:Y:S05]  /*c540*/  @P0 BRA `(.L_x_3103) ;  /* 0x0000004400c80947 */ /* 0x000fea0003800000 */
[----:B------:R-:W0:Y:S02]  /*c550*/  LDC R28, c[0x0][0x3d8] ;  /* 0x0000f600ff1c7b82 */ /* 0x000e240000000800 */
[C---:B0-----:R-:W-:Y:S01]  /*c560*/  ISETP.NE.AND P0, PT, R28.reuse, RZ, PT ;  /* 0x000000ff1c00720c */ /* 0x041fe20003f05270 */
[----:B------:R-:W-:Y:S01]  /*c570*/  VIADD R79, R28, 0xffffffff ;  /* 0xffffffff1c4f7836 */ /* 0x000fe20000000000 */
[----:B------:R-:W-:-:S04]  /*c580*/  CS2R R28, SRZ ;  /* 0x00000000001c7805 */ /* 0x000fc8000001ff00 */
        /* <DEDUP_REMOVED lines=277> */
.L_x_3105:
[----:B------:R-:W-:Y:S01]  /*d6e0*/  SHF.R.U32.HI R28, RZ, 0x4, R44 ;  /* 0x00000004ff1c7819 */ /* 0x000fe2000001162c */
[----:B------:R-:W-:-:S07]  /*d6f0*/  IMAD.MOV.U32 R29, RZ, RZ, RZ ;  /* 0x000000ffff1d7224 */ /* 0x000fce00078e00ff */
.L_x_3104:
        /* <DEDUP_REMOVED lines=284> */
.L_x_3107:
[----:B------:R-:W-:Y:S01]  /*e8c0*/  SHF.R.U32.HI R30, RZ, 0x4, R42 ;  /* 0x00000004ff1e7819 */ /* 0x000fe2000001162a */
[----:B------:R-:W-:-:S07]  /*e8d0*/  IMAD.MOV.U32 R31, RZ, RZ, RZ ;  /* 0x000000ffff1f7224 */ /* 0x000fce00078e00ff */
.L_x_3106:
        /* <DEDUP_REMOVED lines=281> */
.L_x_3109:
[----:B------:R-:W-:Y:S01]  /*fa70*/  SHF.R.U32.HI R30, RZ, 0x4, R38 ;  /* 0x00000004ff1e7819 */ /* 0x000fe20000011626 */
[----:B------:R-:W-:-:S07]  /*fa80*/  IMAD.MOV.U32 R31, RZ, RZ, RZ ;  /* 0x000000ffff1f7224 */ /* 0x000fce00078e00ff */
.L_x_3108:
        /* <DEDUP_REMOVED lines=281> */
.L_x_3111:
[----:B------:R-:W-:Y:S01]  /*10c20*/  SHF.R.U32.HI R30, RZ, 0x4, R32 ;  /* 0x00000004ff1e7819 */ /* 0x000fe20000011620 */
[----:B------:R-:W-:-:S07]  /*10c30*/  IMAD.MOV.U32 R31, RZ, RZ, RZ ;  /* 0x000000ffff1f7224 */ /* 0x000fce00078e00ff */
.L_x_3110:
[----:B------:R-:W-:-:S04]  /*10c40*/  LEA R32, P0, R30, R57, 0x4 ;  /* 0x000000391e207211 */ /* 0x000fc800078020ff */
[----:B------:R-:W-:-:S06]  /*10c50*/  LEA.HI.X R33, R30, R56, R31, 0x4, P0 ;  /* 0x000000381e217211 */ /* 0x000fcc00000f241f */
[----:B------:R-:W5:Y:S03]  /*10c60*/  LDG.E.128 R32, desc[UR36][R32.64] ;  /* 0x0000002420207981 */ /* 0x000f66000c1e1d00 */
.L_x_3103:
[----:B------:R-:W-:Y:S05]  /*10c70*/  BSYNC.RECONVERGENT B0 ;  /* 0x0000000000007941 */ /* 0x000fea0003800200 */
.L_x_3102:
[----:B------:R-:W-:Y:S01]  /*10c80*/  ISETP.GE.U32.AND P0, PT, R75, R77, PT ;  /* 0x0000004d4b00720c */ /* 0x000fe20003f06070 */
[----:B------:R-:W-:-:S12]  /*10c90*/  BSSY.RECONVERGENT B0, `(.L_x_3112) ;  /* 0x00000bb000007945 */ /* 0x000fd80003800200 */
[----:B------:R-:W-:Y:S05]  /*10ca0*/  @P0 BRA `(.L_x_3113) ;  /* 0x0000000800e40947 */ /* 0x000fea0003800000 */
[CC--:B-----5:R-:W-:Y:S02]  /*10cb0*/  ISETP.NE.AND P5, PT, R61.reuse, R44.reuse, PT ;  /* 0x0000002c3d00720c */ /* 0x0e0fe40003fa5270 */
[----:B------:R-:W-:Y:S02]  /*10cc0*/  ISETP.GE.U32.AND P0, PT, R22, R75, PT ;  /* 0x0000004b1600720c */ /* 0x000fe40003f06070 */
[----:B------:R-:W-:Y:S02]  /*10cd0*/  ISETP.GT.AND P3, PT, R61, R44, PT ;  /* 0x0000002c3d00720c */ /* 0x000fe40003f64270 */
[----:B------:R-:W-:Y:S02]  /*10ce0*/  ISETP.GE.AND.EX P0, PT, R5, RZ, PT, P0 ;  /* 0x000000ff0500720c */ /* 0x000fe40003f06300 */
[----:B------:R-:W-:Y:S02]  /*10cf0*/  ISETP.NE.AND P4, PT, R63, R46, PT ;  /* 0x0000002e3f00720c */ /* 0x000fe40003f85270 */
[----:B------:R-:W-:-:S02]  /*10d00*/  SEL R28, RZ, 0xffffffff, P3 ;  /* 0xffffffffff1c7807 */ /* 0x000fc40001800000 */
[----:B------:R-:W-:Y:S02]  /*10d10*/  ISETP.GT.AND P6, PT, R63, R46, PT ;  /* 0x0000002e3f00720c */ /* 0x000fe40003fc4270 */
[----:B------:R-:W-:Y:S02]  /*10d20*/  @!P5 SEL R28, RZ, 0xffffffff, !P0 ;  /* 0xffffffffff1cd807 */ /* 0x000fe40004000000 */
[----:B------:R-:W-:Y:S02]  /*10d30*/  ISETP.GE.U32.AND P0, PT, R25, R75, PT ;  /* 0x0000004b1900720c */ /* 0x000fe40003f06070 */
[----:B------:R-:W-:Y:S02]  /*10d40*/  LOP3.LUT R28, R28, 0x1, RZ, 0xc0, !PT ;  /* 0x000000011c1c7812 */ /* 0x000fe400078ec0ff */
[----:B------:R-:W-:Y:S02]  /*10d50*/  ISETP.GE.AND.EX P0, PT, R8, RZ, PT, P0 ;  /* 0x000000ff0800720c */ /* 0x000fe40003f06300 */
[----:B------:R-:W-:-:S02]  /*10d60*/  SEL R30, RZ, 0xffffffff, P6 ;  /* 0xffffffffff1e7807 */ /* 0x000fc40003000000 */
[----:B------:R-:W-:Y:S02]  /*10d70*/  @!P4 SEL R30, RZ, 0xffffffff, !P0 ;  /* 0xffffffffff1ec807 */ /* 0x000fe40004000000 */
[CC--:B------:R-:W-:Y:S02]  /*10d80*/  ISETP.GT.AND P1, PT, R62.reuse, R45.reuse, PT ;  /* 0x0000002d3e00720c */ /* 0x0c0fe40003f24270 */
[----:B------:R-:W-:Y:S02]  /*10d90*/  ISETP.NE.AND P3, PT, R62, R45, PT ;  /* 0x0000002d3e00720c */ /* 0x000fe40003f65270 */
[----:B------:R-:W-:Y:S02]  /*10da0*/  ISETP.NE.AND P5, PT, R66, R47, PT ;  /* 0x0000002f4200720c */ /* 0x000fe40003fa5270 */
[----:B------:R-:W-:Y:S02]  /*10db0*/  ISETP.NE.U32.AND P0, PT, R28, 0x1, PT ;  /* 0x000000011c00780c */ /* 0x000fe40003f05070 */
[----:B------:R-:W-:-:S02]  /*10dc0*/  SEL R29, RZ, 0xffffffff, P1 ;  /* 0xffffffffff1d7807 */ /* 0x000fc40000800000 */
[----:B------:R-:W-:Y:S01]  /*10dd0*/  SEL R61, R44, R61, !P0 ;  /* 0x0000003d2c3d7207 */ /* 0x000fe20004000000 */
[----:B------:R-:W-:Y:S01]  /*10de0*/  IMAD.IADD R44, R75, 0x1, R76 ;  /* 0x000000014b2c7824 */ /* 0x000fe200078e024c */
[-C--:B------:R-:W-:Y:S02]  /*10df0*/  ISETP.GE.U32.AND P2, PT, R23, R75.reuse, PT ;  /* 0x0000004b1700720c */ /* 0x080fe40003f46070 */
[----:B------:R-:W-:Y:S02]  /*10e00*/  ISETP.GE.U32.AND P1, PT, R26, R75, PT ;  /* 0x0000004b1a00720c */ /* 0x000fe40003f26070 */
[----:B------:R-:W-:Y:S02]  /*10e10*/  ISETP.GT.AND P6, PT, R66, R47, PT ;  /* 0x0000002f4200720c */ /* 0x000fe40003fc4270 */
[----:B------:R-:W-:Y:S02]  /*10e20*/  ISETP.GE.AND.EX P2, PT, R6, RZ, PT, P2 ;  /* 0x000000ff0600720c */ /* 0x000fe40003f46320 */
[----:B------:R-:W-:-:S02]  /*10e30*/  ISETP.GE.AND.EX P1, PT, R9, RZ, PT, P1 ;  /* 0x000000ff0900720c */ /* 0x000fc40003f26310 */
[----:B------:R-:W-:Y:S02]  /*10e40*/  ISETP.GE.U32.AND P4, PT, R44, R77, PT ;  /* 0x0000004d2c00720c */ /* 0x000fe40003f86070 */
        /* <DEDUP_REMOVED lines=68> */
[C---:B------:R-:W-:Y:S01]  /*11290*/  ISETP.NE.AND P6, PT, R73.reuse, R36, PT ;  /* 0x000000244900720c */ /* 0x040fe20003fc5270 */
        /* <DEDUP_REMOVED lines=46> */
[C---:B------:R-:W-:Y:S02]  /*11580*/  ISETP.NE.AND P5, PT, R65.reuse, R32, PT ;  /* 0x000000204100720c */ /* 0x040fe40003fa5270 */
        /* <DEDUP_REMOVED lines=43> */
.L_x_3113:
[----:B------:R-:W-:Y:S05]  /*11840*/  BSYNC.RECONVERGENT B0 ;  /* 0x0000000000007941 */ /* 0x000fea0003800200 */
.L_x_3112:
[C---:B------:R-:W-:Y:S02]  /*11850*/  ISETP.NE.AND P5, PT, R61.reuse, R67, PT ;  /* 0x000000433d00720c */ /* 0x040fe40003fa5270 */
[----:B------:R-:W-:Y:S02]  /*11860*/  ISETP.GE.U32.AND P0, PT, R22, R51, PT ;  /* 0x000000331600720c */ /* 0x000fe40003f06070 */
[----:B------:R-:W-:Y:S02]  /*11870*/  ISETP.GT.AND P3, PT, R61, R67, PT ;  /* 0x000000433d00720c */ /* 0x000fe40003f64270 */
[----:B------:R-:W-:Y:S02]  /*11880*/  ISETP.GE.AND.EX P0, PT, R5, R12, PT, P0 ;  /* 0x0000000c0500720c */ /* 0x000fe40003f06300 */
[----:B------:R-:W-:Y:S02]  /*11890*/  SEL R28, RZ, 0xffffffff, P3 ;  /* 0xffffffffff1c7807 */ /* 0x000fe40001800000 */
[----:B------:R-:W-:-:S02]  /*118a0*/  ISETP.NE.AND P4, PT, R63, R69, PT ;  /* 0x000000453f00720c */ /* 0x000fc40003f85270 */
[CC--:B------:R-:W-:Y:S02]  /*118b0*/  ISETP.NE.AND P3, PT, R62.reuse, R68.reuse, PT ;  /* 0x000000443e00720c */ /* 0x0c0fe40003f65270 */
[----:B------:R-:W-:Y:S02]  /*118c0*/  @!P5 SEL R28, RZ, 0xffffffff, !P0 ;  /* 0xffffffffff1cd807 */ /* 0x000fe40004000000 */
[----:B------:R-:W-:Y:S02]  /*118d0*/  ISETP.GT.AND P1, PT, R62, R68, PT ;  /* 0x000000443e00720c */ /* 0x000fe40003f24270 */
[----:B------:R-:W-:Y:S02]  /*118e0*/  ISETP.NE.AND P5, PT, R66, R72, PT ;  /* 0x000000484200720c */ /* 0x000fe40003fa5270 */
[----:B------:R-:W-:Y:S02]  /*118f0*/  ISETP.GE.U32.AND P0, PT, R25, R54, PT ;  /* 0x000000361900720c */ /* 0x000fe40003f06070 */
[----:B------:R-:W-:-:S02]  /*11900*/  ISETP.GE.U32.AND P2, PT, R23, R50, PT ;  /* 0x000000321700720c */ /* 0x000fc40003f46070 */
[----:B------:R-:W-:Y:S02]  /*11910*/  ISETP.GT.AND P6, PT, R63, R69, PT ;  /* 0x000000453f00720c */ /* 0x000fe40003fc4270 */
[----:B------:R-:W-:Y:S02]  /*11920*/  SEL R29, RZ, 0xffffffff, P1 ;  /* 0xffffffffff1d7807 */ /* 0x000fe40000800000 */
[----:B------:R-:W-:Y:S02]  /*11930*/  ISETP.GE.U32.AND P1, PT, R26, R53, PT ;  /* 0x000000351a00720c */ /* 0x000fe40003f26070 */
[----:B------:R-:W-:Y:S02]  /*11940*/  ISETP.GE.AND.EX P0, PT, R8, R15, PT, P0 ;  /* 0x0000000f0800720c */ /* 0x000fe40003f06300 */
[----:B------:R-:W-:Y:S02]  /*11950*/  ISETP.GE.AND.EX P2, PT, R6, R11, PT, P2 ;  /* 0x0000000b0600720c */ /* 0x000fe40003f46320 */
[----:B------:R-:W-:-:S02]  /*11960*/  LOP3.LUT R28, R28, 0x1, RZ, 0xc0, !PT ;  /* 0x000000011c1c7812 */ /* 0x000fc400078ec0ff */
[----:B------:R-:W-:Y:S02]  /*11970*/  SEL R30, RZ, 0xffffffff, P6 ;  /* 0xffffffffff1e7807 */ /* 0x000fe40003000000 */
[----:B------:R-:W-:Y:S02]  /*11980*/  ISETP.GT.AND P6, PT, R66, R72, PT ;  /* 0x000000484200720c */ /* 0x000fe40003fc4270 */
[----:B------:R-:W-:Y:S02]  /*11990*/  ISETP.GE.AND.EX P1, PT, R9, R14, PT, P1 ;  /* 0x0000000e0900720c */ /* 0x000fe40003f26310 */
[----:B------:R-:W-:Y:S02]  /*119a0*/  @!P4 SEL R30, RZ, 0xffffffff, !P0 ;  /* 0xffffffffff1ec807 */ /* 0x000fe40004000000 */
[----:B------:R-:W-:Y:S02]  /*119b0*/  @!P3 SEL R29, RZ, 0xffffffff, !P2 ;  /* 0xffffffffff1db807 */ /* 0x000fe40005000000 */
[----:B------:R-:W-:-:S02]  /*119c0*/  ISETP.NE.U32.AND P0, PT, R28, 0x1, PT ;  /* 0x000000011c00780c */ /* 0x000fc40003f05070 */
[----:B------:R-:W-:Y:S02]  /*119d0*/  SEL R31, RZ, 0xffffffff, P6 ;  /* 0xffffffffff1f7807 */ /* 0x000fe40003000000 */
[----:B------:R-:W-:Y:S02]  /*119e0*/  @!P5 SEL R31, RZ, 0xffffffff, !P1 ;  /* 0xffffffffff1fd807 */ /* 0x000fe40004800000 */
[----:B------:R-:W-:Y:S02]  /*119f0*/  LOP3.LUT R29, R29, 0x1, RZ, 0xc0, !PT ;  /* 0x000000011d1d7812 */ /* 0x000fe400078ec0ff */
[----:B------:R-:W-:Y:S02]  /*11a00*/  SEL R28, R67, R61, !P0 ;  /* 0x0000003d431c7207 */ /* 0x000fe40004000000 */
[----:B------:R-:W-:Y:S02]  /*11a10*/  LOP3.LUT R30, R30, 0x1, RZ, 0xc0, !PT ;  /* 0x000000011e1e7812 */ /* 0x000fe400078ec0ff */
[----:B------:R-:W-:-:S02]  /*11a20*/  LOP3.LUT R31, R31, 0x1, RZ, 0xc0, !PT ;  /* 0x000000011f1f7812 */ /* 0x000fc400078ec0ff */
[----:B------:R-:W-:Y:S02]  /*11a30*/  ISETP.NE.U32.AND P1, PT, R29, 0x1, PT ;  /* 0x000000011d00780c */ /* 0x000fe40003f25070 */
[----:B------:R-:W-:Y:S02]  /*11a40*/  ISETP.NE.AND P5, PT, R28, R73, PT ;  /* 0x000000491c00720c */ /* 0x000fe40003fa5270 */
[----:B------:R-:W-:Y:S02]  /*11a50*/  SEL R29, R51, R22, !P0 ;  /* 0x00000016331d7207 */ /* 0x000fe40004000000 */
[----:B------:R-:W-:Y:S02]  /*11a60*/  ISETP.NE.U32.AND P2, PT, R30, 0x1, PT ;  /* 0x000000011e00780c */ /* 0x000fe40003f45070 */
[----:B------:R-:W-:Y:S02]  /*11a70*/  ISETP.NE.U32.AND P3, PT, R31, 0x1, PT ;  /* 0x000000011f00780c */ /* 0x000fe40003f65070 */
[----:B-----5:R-:W-:-:S02]  /*11a80*/  SEL R35, R12, R5, !P0 ;  /* 0x000000050c237207 */ /* 0x020fc40004000000 */
[----:B------:R-:W-:Y:S02]  /*11a90*/  ISETP.GE.U32.AND P0, PT, R29, R58, PT ;  /* 0x0000003a1d00720c */ /* 0x000fe40003f06070 */
[----:B------:R-:W-:Y:S02]  /*11aa0*/  SEL R50, R50, R23, !P1 ;  /* 0x0000001732327207 */ /* 0x000fe40004800000 */
[----:B------:R-:W-:Y:S02]  /*11ab0*/  SEL R33, R11, R6, !P1 ;  /* 0x000000060b217207 */ /* 0x000fe40004800000 */
        /* <DEDUP_REMOVED lines=8> */
[----:B------:R-:W-:-:S02]  /*11b40*/  ISETP.NE.AND P4, PT, R6, R71, PT ;  /* 0x000000470600720c */ /* 0x000fc40003f85270 */
[----:B------:R-:W-:Y:S02]  /*11b50*/  SEL R31, R54, R25, !P2 ;  /* 0x00000019361f7207 */ /* 0x000fe40005000000 */
[----:B------:R-:W-:Y:S02]  /*11b60*/  SEL R8, RZ, 0xffffffff, P3 ;  /* 0xffffffffff087807 */ /* 0x000fe40001800000 */
[CC--:B------:R-:W-:Y:S02]  /*11b70*/  ISETP.NE.AND P3, PT, R5.reuse, R74.reuse, PT ;  /* 0x0000004a0500720c */ /* 0x0c0fe40003f65270 */
[----:B------:R-:W-:Y:S02]  /*11b80*/  @!P5 SEL R8, RZ, 0xffffffff, !P0 ;  /* 0xffffffffff08d807 */ /* 0x000fe40004000000 */
[----:B------:R-:W-:Y:S02]  /*11b90*/  ISETP.GT.AND P1, PT, R5, R74, PT ;  /* 0x0000004a0500720c */ /* 0x000fe40003f24270 */
[----:B------:R-:W-:-:S02]  /*11ba0*/  ISETP.NE.AND P5, PT, R11, R70, PT ;  /* 0x000000460b00720c */ /* 0x000fc40003fa5270 */
[----:B------:R-:W-:Y:S02]  /*11bb0*/  ISETP.GE.U32.AND P0, PT, R31, R52, PT ;  /* 0x000000341f00720c */ /* 0x000fe40003f06070 */
[----:B------:R-:W-:Y:S02]  /*11bc0*/  ISETP.GT.AND P6, PT, R6, R71, PT ;  /* 0x000000470600720c */ /* 0x000fe40003fc4270 */
[----:B------:R-:W-:Y:S02]  /*11bd0*/  ISETP.GE.U32.AND P2, PT, R50, R55, PT ;  /* 0x000000373200720c */ /* 0x000fe40003f46070 */
[----:B------:R-:W-:Y:S02]  /*11be0*/  SEL R9, RZ, 0xffffffff, P1 ;  /* 0xffffffffff097807 */ /* 0x000fe40000800000 */
[----:B------:R-:W-:Y:S02]  /*11bf0*/  ISETP.GE.U32.AND P1, PT, R26, R27, PT ;  /* 0x0000001b1a00720c */ /* 0x000fe40003f26070 */
[----:B------:R-:W-:-:S02]  /*11c00*/  ISETP.GE.AND.EX P0, PT, R30, R13, PT, P0 ;  /* 0x0000000d1e00720c */ /* 0x000fc40003f06300 */
[----:B------:R-:W-:Y:S02]  /*11c10*/  SEL R12, RZ, 0xffffffff, P6 ;  /* 0xffffffffff0c7807 */ /* 0x000fe40003000000 */
[----:B------:R-:W-:Y:S02]  /*11c20*/  LOP3.LUT R8, R8, 0x1, RZ, 0xc0, !PT ;  /* 0x0000000108087812 */ /* 0x000fe400078ec0ff */
[----:B------:R-:W-:Y:S02]  /*11c30*/  ISETP.GT.AND P6, PT, R11, R70, PT ;  /* 0x000000460b00720c */ /* 0x000fe40003fc4270 */
[----:B------:R-:W-:Y:S02]  /*11c40*/  ISETP.GE.AND.EX P2, PT, R33, R16, PT, P2 ;  /* 0x000000102100720c */ /* 0x000fe40003f46320 */
[----:B------:R-:W-:Y:S02]  /*11c50*/  ISETP.GE.AND.EX P1, PT, R23, R10, PT, P1 ;  /* 0x0000000a1700720c */ /* 0x000fe40003f26310 */
[----:B------:R-:W-:-:S02]  /*11c60*/  @!P4 SEL R12, RZ, 0xffffffff, !P0 ;  /* 0xffffffffff0cc807 */ /* 0x000fc40004000000 */
[----:B------:R-:W-:Y:S02]  /*11c70*/  ISETP.NE.U32.AND P0, PT, R8, 0x1, PT ;  /* 0x000000010800780c */ /* 0x000fe40003f05070 */
[----:B------:R-:W-:Y:S02]  /*11c80*/  SEL R14, RZ, 0xffffffff, P6 ;  /* 0xffffffffff0e7807 */ /* 0x000fe40003000000 */
[----:B------:R-:W-:Y:S02]  /*11c90*/  @!P3 SEL R9, RZ, 0xffffffff, !P2 ;  /* 0xffffffffff09b807 */ /* 0x000fe40005000000 */
[----:B------:R-:W-:Y:S02]  /*11ca0*/  @!P5 SEL R14, RZ, 0xffffffff, !P1 ;  /* 0xffffffffff0ed807 */ /* 0x000fe40004800000 */
[----:B------:R-:W-:Y:S02]  /*11cb0*/  SEL R28, R73, R28, !P0 ;  /* 0x0000001c491c7207 */ /* 0x000fe40004000000 */
[----:B------:R-:W-:-:S02]  /*11cc0*/  LOP3.LUT R9, R9, 0x1, RZ, 0xc0, !PT ;  /* 0x0000000109097812 */ /* 0x000fc400078ec0ff */
[----:B------:R-:W-:Y:S02]  /*11cd0*/  LOP3.LUT R12, R12, 0x1, RZ, 0xc0, !PT ;  /* 0x000000010c0c7812 */ /* 0x000fe400078ec0ff */
[----:B------:R-:W-:Y:S02]  /*11ce0*/  LOP3.LUT R14, R14, 0x1, RZ, 0xc0, !PT ;  /* 0x000000010e0e7812 */ /* 0x000fe400078ec0ff */
[----:B------:R-:W-:Y:S02]  /*11cf0*/  ISETP.NE.AND P5, PT, R28, R65, PT ;  /* 0x000000411c00720c */ /* 0x000fe40003fa5270 */
[----:B------:R-:W-:Y:S02]  /*11d00*/  ISETP.NE.U32.AND P1, PT, R9, 0x1, PT ;  /* 0x000000010900780c */ /* 0x000fe40003f25070 */
[----:B------:R-:W-:Y:S02]  /*11d10*/  ISETP.NE.U32.AND P2, PT, R12, 0x1, PT ;  /* 0x000000010c00780c */ /* 0x000fe40003f45070 */
[----:B------:R-:W-:-:S02]  /*11d20*/  SEL R29, R58, R29, !P0 ;  /* 0x0000001d3a1d7207 */ /* 0x000fc40004000000 */
[----:B------:R-:W-:Y:S02]  /*11d30*/  ISETP.NE.U32.AND P3, PT, R14, 0x1, PT ;  /* 0x000000010e00780c */ /* 0x000fe40003f65070 */
[----:B------:R-:W-:Y:S02]  /*11d40*/  SEL R22, R18, R35, !P0 ;  /* 0x0000002312167207 */ /* 0x000fe40004000000 */
[----:B------:R-:W-:Y:S02]  /*11d50*/  SEL R25, R16, R33, !P1 ;  /* 0x0000002110197207 */ /* 0x000fe40004800000 */
[----:B------:R-:W-:Y:S02]  /*11d60*/  SEL R12, R13, R30, !P2 ;  /* 0x0000001e0d0c7207 */ /* 0x000fe40005000000 */
[----:B------:R-:W-:Y:S02]  /*11d70*/  ISETP.GE.U32.AND P0, PT, R29, R24, PT ;  /* 0x000000181d00720c */ /* 0x000fe40003f06070 */
[----:B------:R-:W-:-:S02]  /*11d80*/  SEL R13, R70, R11, !P3 ;  /* 0x0000000b460d7207 */ /* 0x000fc40005800000 */
[----:B------:R-:W-:Y:S02]  /*11d90*/  SEL R16, R27, R26, !P3 ;  /* 0x0000001a1b107207 */ /* 0x000fe40005800000 */
[----:B------:R-:W-:Y:S02]  /*11da0*/  SEL R23, R10, R23, !P3 ;  /* 0x000000170a177207 */ /* 0x000fe40005800000 */
[----:B------:R-:W-:Y:S02]  /*11db0*/  ISETP.GT.AND P3, PT, R28, R65, PT ;  /* 0x000000411c00720c */ /* 0x000fe40003f64270 */
[----:B------:R-:W-:Y:S02]  /*11dc0*/  SEL R5, R74, R5, !P1 ;  /* 0x000000054a057207 */ /* 0x000fe40004800000 */
[----:B------:R-:W-:Y:S02]  /*11dd0*/  SEL R8, R71, R6, !P2 ;  /* 0x0000000647087207 */ /* 0x000fe40005000000 */
[----:B------:R-:W-:-:S02]  /*11de0*/  ISETP.GE.AND.EX P0, PT, R22, R7, PT, P0 ;  /* 0x000000071600720c */ /* 0x000fc40003f06300 */
[----:B------:R-:W-:Y:S02]  /*11df0*/  SEL R6, RZ, 0xffffffff, P3 ;  /* 0xffffffffff067807 */ /* 0x000fe40001800000 */
[----:B------:R-:W-:Y:S02]  /*11e00*/  ISETP.NE.AND P3, PT, R5, R64, PT ;  /* 0x000000400500720c */ /* 0x000fe40003f65270 */
[----:B------:R-:W-:Y:S02]  /*11e10*/  SEL R14, R55, R50, !P1 ;  /* 0x00000032370e7207 */ /* 0x000fe40004800000 */
[----:B------:R-:W-:Y:S02]  /*11e20*/  ISETP.NE.AND P4, PT, R8, R59, PT ;  /* 0x0000003b0800720c */ /* 0x000fe40003f85270 */
[----:B------:R-:W-:Y:S02]  /*11e30*/  @!P5 SEL R6, RZ, 0xffffffff, !P0 ;  /* 0xffffffffff06d807 */ /* 0x000fe40004000000 */
[----:B------:R-:W-:-:S02]  /*11e40*/  SEL R15, R52, R31, !P2 ;  /* 0x0000001f340f7207 */ /* 0x000fc40005000000 */
[----:B------:R-:W-:Y:S02]  /*11e50*/  ISETP.GT.AND P1, PT, R5, R64, PT ;  /* 0x000000400500720c */ /* 0x000fe40003f24270 */
[----:B------:R-:W-:Y:S02]  /*11e60*/  ISETP.NE.AND P5, PT, R13, R60, PT ;  /* 0x0000003c0d00720c */ /* 0x000fe40003fa5270 */
[----:B------:R-:W-:Y:S02]  /*11e70*/  ISETP.GE.U32.AND P2, PT, R14, R21, PT ;  /* 0x000000150e00720c */ /* 0x000fe40003f46070 */
[----:B------:R-:W-:Y:S02]  /*11e80*/  ISETP.GT.AND P6, PT, R8, R59, PT ;  /* 0x0000003b0800720c */ /* 0x000fe40003fc4270 */
[----:B------:R-:W-:Y:S02]  /*11e90*/  ISETP.GE.U32.AND P0, PT, R15, R20, PT ;  /* 0x000000140f00720c */ /* 0x000fe40003f06070 */
[----:B------:R-:W-:-:S02]  /*11ea0*/  SEL R9, RZ, 0xffffffff, P1 ;  /* 0xffffffffff097807 */ /* 0x000fc40000800000 */
[----:B------:R-:W-:Y:S02]  /*11eb0*/  ISETP.GE.U32.AND P1, PT, R16, R19, PT ;  /* 0x000000131000720c */ /* 0x000fe40003f26070 */
[----:B------:R-:W-:Y:S02]  /*11ec0*/  SEL R10, RZ, 0xffffffff, P6 ;  /* 0xffffffffff0a7807 */ /* 0x000fe40003000000 */
[----:B------:R-:W-:Y:S02]  /*11ed0*/  ISETP.GE.AND.EX P2, PT, R25, R4, PT, P2 ;  /* 0x000000041900720c */ /* 0x000fe40003f46320 */
[----:B------:R-:W-:Y:S02]  /*11ee0*/  ISETP.GT.AND P6, PT, R13, R60, PT ;  /* 0x0000003c0d00720c */ /* 0x000fe40003fc4270 */
[----:B------:R-:W-:Y:S02]  /*11ef0*/  ISETP.GE.AND.EX P0, PT, R12, R3, PT, P0 ;  /* 0x000000030c00720c */ /* 0x000fe40003f06300 */
[----:B------:R-:W-:-:S02]  /*11f00*/  ISETP.GE.AND.EX P1, PT, R23, R0, PT, P1 ;  /* 0x000000001700720c */ /* 0x000fc40003f26310 */
[----:B------:R-:W-:Y:S02]  /*11f10*/  @!P3 SEL R9, RZ, 0xffffffff, !P2 ;  /* 0xffffffffff09b807 */ /* 0x000fe40005000000 */
[----:B------:R-:W-:Y:S02]  /*11f20*/  SEL R11, RZ, 0xffffffff, P6 ;  /* 0xffffffffff0b7807 */ /* 0x000fe40003000000 */
        /* <DEDUP_REMOVED lines=22> */
.L_x_3066:
[----:B------:R-:W-:Y:S05]  /*12090*/  BSYNC.RECONVERGENT B6 ;  /* 0x0000000000067941 */ /* 0x000fea0003800200 */
.L_x_3065:
[----:B------:R-:W0:Y:S02]  /*120a0*/  LDCU UR4, c[0x0][0x3b4] ;  /* 0x00007680ff0477ac */ /* 0x000e240008000800 */
[----:B0-----:R-:W-:-:S09]  /*120b0*/  UISETP.NE.AND UP0, UPT, UR4, URZ, UPT ;  /* 0x000000ff0400728c */ /* 0x001fd2000bf05270 */
[----:B------:R-:W-:Y:S05]  /*120c0*/  BRA.U !UP0, `(.L_x_3114) ;  /* 0x00000005088c7547 */ /* 0x000fea000b800000 */
[----:B------:R-:W0:Y:S01]  /*120d0*/  S2R R27, SR_CgaCtaId ;  /* 0x00000000001b7919 */ /* 0x000e220000008800 */
[----:B------:R-:W1:Y:S01]  /*120e0*/  LDC R30, c[0x0][0x360] ;  /* 0x0000d800ff1e7b82 */ /* 0x000e620000000800 */
[----:B------:R-:W-:Y:S01]  /*120f0*/  MOV R0, 0x400 ;  /* 0x0000040000007802 */ /* 0x000fe20000000f00 */
[----:B------:R-:W-:Y:S02]  /*12100*/  IMAD.MOV.U32 R19, RZ, RZ, R7 ;  /* 0x000000ffff137224 */ /* 0x000fe400078e0007 */
[----:B------:R-:W-:Y:S02]  /*12110*/  IMAD.MOV.U32 R10, RZ, RZ, R6 ;  /* 0x000000ffff0a7224 */ /* 0x000fe400078e0006 */
[----:B------:R-:W-:Y:S02]  /*12120*/  VIADD R4, R0, 0x10 ;  /* 0x0000001000047836 */ /* 0x000fe40000000000 */
[----:B------:R-:W2:Y:S01]  /*12130*/  LDC R31, c[0x0][0x364] ;  /* 0x0000d900ff1f7b82 */ /* 0x000ea20000000800 */
[----:B------:R-:W-:-:S02]  /*12140*/  IMAD.MOV.U32 R22, RZ, RZ, R16 ;  /* 0x000000ffff167224 */ /* 0x000fc400078e0010 */
[----:B-1----:R-:W-:Y:S01]  /*12150*/  IMAD R0, R2, R30, R17 ;  /* 0x0000001e02007224 */ /* 0x002fe200078e0211 */
[----:B0-----:R-:W-:Y:S02]  /*12160*/  LEA R27, R27, R4, 0x18 ;  /* 0x000000041b1b7211 */ /* 0x001fe400078ec0ff */
[----:B--2---:R-:W-:-:S03]  /*12170*/  ISETP.GE.U32.AND P0, PT, R31, 0x2, PT ;  /* 0x000000021f00780c */ /* 0x004fc60003f06070 */
        /* <DEDUP_REMOVED lines=11> */
.L_x_3117:
        /* <DEDUP_REMOVED lines=9> */
[----:B------:R-:W-:-:S04]  /*122c0*/  IMAD R4, R8, R30, R17 ;  /* 0x0000001e08047224 */ /* 0x000fc800078e0211 */
[----:B------:R-:W-:-:S05]  /*122d0*/  IMAD R8, R4, 0x40, R27 ;  /* 0x0000004004087824 */ /* 0x000fca00078e021b */
[----:B0-----:R-:W0:Y:S04]  /*122e0*/  LDS R22, [R8+0x10] ;  /* 0x0000100008167984 */ /* 0x001e280000000800 */
[----:B------:R-:W1:Y:S04]  /*122f0*/  LDS R10, [R8] ;  /* 0x00000000080a7984 */ /* 0x000e680000000800 */
[----:B------:R-:W2:Y:S04]  /*12300*/  LDS.64 R12, [R8+0x18] ;  /* 0x00001800080c7984 */ /* 0x000ea80000000a00 */
[----:B------:R-:W3:Y:S04]  /*12310*/  LDS.64 R4, [R8+0x8] ;  /* 0x0000080008047984 */ /* 0x000ee80000000a00 */
[----:B------:R-:W4:Y:S04]  /*12320*/  LDS R28, [R8+0x30] ;  /* 0x00003000081c7984 */ /* 0x000f280000000800 */
[----:B------:R-:W5:Y:S04]  /*12330*/  LDS R26, [R8+0x20] ;  /* 0x00002000081a7984 */ /* 0x000f680000000800 */
[----:B------:R-:W5:Y:S04]  /*12340*/  LDS.64 R24, [R8+0x38] ;  /* 0x0000380008187984 */ /* 0x000f680000000a00 */
[----:B------:R-:W5:Y:S01]  /*12350*/  LDS.64 R14, [R8+0x28] ;  /* 0x00002800080e7984 */ /* 0x000f620000000a00 */
[----:B0-----:R-:W-:-:S02]  /*12360*/  ISETP.NE.AND P4, PT, R9, R22, PT ;  /* 0x000000160900720c */ /* 0x001fc40003f85270 */
[----:B------:R-:W-:Y:S02]  /*12370*/  ISETP.GT.AND P5, PT, R9, R22, PT ;  /* 0x000000160900720c */ /* 0x000fe40003fa4270 */
[CC--:B-1----:R-:W-:Y:S02]  /*12380*/  ISETP.NE.AND P6, PT, R65.reuse, R10.reuse, PT ;  /* 0x0000000a4100720c */ /* 0x0c2fe40003fc5270 */
[----:B------:R-:W-:Y:S02]  /*12390*/  ISETP.GT.AND P0, PT, R65, R10, PT ;  /* 0x0000000a4100720c */ /* 0x000fe40003f04270 */
[----:B--2---:R-:W-:Y:S02]  /*123a0*/  ISETP.GE.U32.AND P1, PT, R6, R12, PT ;  /* 0x0000000c0600720c */ /* 0x004fe40003f26070 */
[----:B------:R-:W-:Y:S02]  /*123b0*/  SEL R29, RZ, 0xffffffff, P5 ;  /* 0xffffffffff1d7807 */ /* 0x000fe40002800000 */
[----:B---3--:R-:W-:-:S02]  /*123c0*/  ISETP.GE.U32.AND P2, PT, R18, R4, PT ;  /* 0x000000041200720c */ /* 0x008fc40003f46070 */
[----:B------:R-:W-:Y:S02]  /*123d0*/  ISETP.GE.AND.EX P1, PT, R11, R13, PT, P1 ;  /* 0x0000000d0b00720c */ /* 0x000fe40003f26310 */
[----:B------:R-:W-:Y:S02]  /*123e0*/  ISETP.GE.AND.EX P2, PT, R7, R5, PT, P2 ;  /* 0x000000050700720c */ /* 0x000fe40003f46320 */
[----:B------:R-:W-:Y:S02]  /*123f0*/  @!P4 SEL R29, RZ, 0xffffffff, !P1 ;  /* 0xffffffffff1dc807 */ /* 0x000fe40004800000 */
[----:B----4-:R-:W-:Y:S02]  /*12400*/  ISETP.NE.AND P4, PT, R3, R28, PT ;  /* 0x0000001c0300720c */ /* 0x010fe40003f85270 */
[----:B------:R-:W-:Y:S02]  /*12410*/  SEL R19, RZ, 0xffffffff, P0 ;  /* 0xffffffffff137807 */ /* 0x000fe40000000000 */
[----:B-----5:R-:W-:-:S02]  /*12420*/  ISETP.NE.AND P5, PT, R59, R26, PT ;  /* 0x0000001a3b00720c */ /* 0x020fc40003fa5270 */
[----:B------:R-:W-:Y:S02]  /*12430*/  @!P6 SEL R19, RZ, 0xffffffff, !P2 ;  /* 0xffffffffff13e807 */ /* 0x000fe40005000000 */
[----:B------:R-:W-:Y:S02]  /*12440*/  ISETP.GE.U32.AND P1, PT, R16, R24, PT ;  /* 0x000000181000720c */ /* 0x000fe40003f26070 */
[----:B------:R-:W-:Y:S02]  /*12450*/  ISETP.GT.AND P6, PT, R59, R26, PT ;  /* 0x0000001a3b00720c */ /* 0x000fe40003fc4270 */
[----:B------:R-:W-:Y:S02]  /*12460*/  ISETP.GE.U32.AND P0, PT, R20, R14, PT ;  /* 0x0000000e1400720c */ /* 0x000fe40003f06070 */
[----:B------:R-:W-:Y:S02]  /*12470*/  LOP3.LUT R19, R19, 0x1, RZ, 0xc0, !PT ;  /* 0x0000000113137812 */ /* 0x000fe400078ec0ff */
[----:B------:R-:W-:-:S02]  /*12480*/  ISETP.GT.AND P2, PT, R3, R28, PT ;  /* 0x0000001c0300720c */ /* 0x000fc40003f44270 */
[----:B------:R-:W-:Y:S02]  /*12490*/  ISETP.GE.AND.EX P1, PT, R23, R25, PT, P1 ;  /* 0x000000191700720c */ /* 0x000fe40003f26310 */
[----:B------:R-:W-:Y:S02]  /*124a0*/  SEL R8, RZ, 0xffffffff, P6 ;  /* 0xffffffffff087807 */ /* 0x000fe40003000000 */
        /* <DEDUP_REMOVED lines=8> */
[----:B------:R-:W-:Y:S02]  /*12530*/  SEL R6, R12, R6, !P0 ;  /* 0x000000060c067207 */ /* 0x000fe40004000000 */
[----:B------:R-:W-:-:S02]  /*12540*/  SEL R11, R13, R11, !P0 ;  /* 0x0000000b0d0b7207 */ /* 0x000fc40004000000 */
[----:B------:R-:W-:Y:S02]  /*12550*/  SEL R9, R22, R9, !P0 ;  /* 0x0000000916097207 */ /* 0x000fe40004000000 */
[----:B------:R-:W-:Y:S02]  /*12560*/  ISETP.NE.U32.AND P0, PT, R19, 0x1, PT ;  /* 0x000000011300780c */ /* 0x000fe40003f05070 */
[----:B------:R-:W-:Y:S01]  /*12570*/  LOP3.LUT R8, R8, 0x1, RZ, 0xc0, !PT ;  /* 0x0000000108087812 */ /* 0x000fe200078ec0ff */
[----:B------:R1:W-:Y:S01]  /*12580*/  STS [R0+0x10], R9 ;  /* 0x0000100900007388 */ /* 0x0003e20000000800 */
[----:B------:R-:W-:Y:S02]  /*12590*/  SEL R7, R5, R7, !P6 ;  /* 0x0000000705077207 */ /* 0x000fe40007000000 */
[----:B------:R-:W-:Y:S02]  /*125a0*/  SEL R16, R24, R16, !P0 ;  /* 0x0000001018107207 */ /* 0x000fe40004000000 */
[----:B------:R-:W-:Y:S01]  /*125b0*/  ISETP.NE.U32.AND P1, PT, R8, 0x1, PT ;  /* 0x000000010800780c */ /* 0x000fe20003f25070 */
[----:B------:R-:W-:Y:S01]  /*125c0*/  IMAD.MOV.U32 R19, RZ, RZ, R7 ;  /* 0x000000ffff137224 */ /* 0x000fe200078e0007 */
[----:B------:R-:W-:Y:S01]  /*125d0*/  SEL R65, R10, R65, !P6 ;  /* 0x000000410a417207 */ /* 0x000fe20007000000 */
[----:B------:R-:W-:Y:S01]  /*125e0*/  IMAD.MOV.U32 R10, RZ, RZ, R6 ;  /* 0x000000ffff0a7224 */ /* 0x000fe200078e0006 */
[----:B------:R-:W-:Y:S01]  /*125f0*/  SEL R18, R4, R18, !P6 ;  /* 0x0000001204127207 */ /* 0x000fe20007000000 */
[----:B------:R-:W-:Y:S01]  /*12600*/  IMAD.MOV.U32 R22, RZ, RZ, R16 ;  /* 0x000000ffff167224 */ /* 0x000fe200078e0010 */
[----:B------:R-:W-:Y:S01]  /*12610*/  SEL R20, R14, R20, !P1 ;  /* 0x000000140e147207 */ /* 0x000fe20004800000 */
[----:B------:R1:W-:Y:S01]  /*12620*/  STS [R0], R65 ;  /* 0x0000004100007388 */ /* 0x0003e20000000800 */
[----:B------:R-:W-:-:S02]  /*12630*/  SEL R21, R15, R21, !P1 ;  /* 0x000000150f157207 */ /* 0x000fc40004800000 */
[----:B------:R-:W-:Y:S01]  /*12640*/  SEL R59, R26, R59, !P1 ;  /* 0x0000003b1a3b7207 */ /* 0x000fe20004800000 */
[----:B------:R1:W-:Y:S01]  /*12650*/  STS.64 [R0+0x8], R18 ;  /* 0x0000081200007388 */ /* 0x0003e20000000a00 */
[----:B------:R-:W-:Y:S02]  /*12660*/  SEL R23, R25, R23, !P0 ;  /* 0x0000001719177207 */ /* 0x000fe40004000000 */
[----:B------:R-:W-:Y:S01]  /*12670*/  SEL R3, R28, R3, !P0 ;  /* 0x000000031c037207 */ /* 0x000fe20004000000 */
[----:B------:R1:W-:Y:S04]  /*12680*/  STS.64 [R0+0x18], R10 ;  /* 0x0000180a00007388 */ /* 0x0003e80000000a00 */
[----:B------:R1:W-:Y:S04]  /*12690*/  STS.64 [R0+0x28], R20 ;  /* 0x0000281400007388 */ /* 0x0003e80000000a00 */
[----:B------:R1:W-:Y:S04]  /*126a0*/  STS.64 [R0+0x38], R22 ;  /* 0x0000381600007388 */ /* 0x0003e80000000a00 */
[----:B------:R1:W-:Y:S04]  /*126b0*/  STS [R0+0x20], R59 ;  /* 0x0000203b00007388 */ /* 0x0003e80000000800 */
[----:B------:R1:W-:Y:S02]  /*126c0*/  STS [R0+0x30], R3 ;  /* 0x0000300300007388 */ /* 0x0003e40000000800 */
.L_x_3116:
[----:B------:R-:W-:Y:S05]  /*126d0*/  BSYNC.RECONVERGENT B0 ;  /* 0x0000000000007941 */ /* 0x000fea0003800200 */
.L_x_3115:
[----:B------:R-:W-:Y:S01]  /*126e0*/  IMAD.MOV.U32 R4, RZ, RZ, R33 ;  /* 0x000000ffff047224 */ /* 0x000fe200078e0021 */
[----:B------:R-:W-:Y:S06]  /*126f0*/  @P3 BRA `(.L_x_3117) ;  /* 0xfffffff800cc3947 */ /* 0x000fec000383ffff */
.L_x_3114:
[----:B------:R-:W2:Y:S02]  /*12700*/  LDCU UR4, c[0x0][0x3b0] ;  /* 0x00007600ff0477ac */ /* 0x000ea40008000800 */
[----:B--2---:R-:W-:-:S09]  /*12710*/  UISETP.NE.AND UP0, UPT, UR4, URZ, UPT ;  /* 0x000000ff0400728c */ /* 0x004fd2000bf05270 */
[----:B------:R-:W-:Y:S05]  /*12720*/  BRA.U !UP0, `(.L_x_3118) ;  /* 0x0000000908947547 */ /* 0x000fea000b800000 */
[----:B------:R-:W2:Y:S02]  /*12730*/  LDC R32, c[0x0][0x360] ;  /* 0x0000d800ff207b82 */ /* 0x000ea40000000800 */
[----:B--2---:R-:W-:Y:S01]  /*12740*/  ISETP.GE.U32.AND P0, PT, R32, 0x21, PT ;  /* 0x000000212000780c */ /* 0x004fe20003f06070 */
[----:B01----:R-:W-:-:S12]  /*12750*/  IMAD.MOV.U32 R0, RZ, RZ, R32 ;  /* 0x000000ffff007224 */ /* 0x003fd800078e0020 */
[----:B------:R-:W-:Y:S05]  /*12760*/  @!P0 BRA `(.L_x_3119) ;  /* 0x0000000400848947 */ /* 0x000fea0003800000 */
[----:B------:R-:W0:Y:S01]  /*12770*/  S2UR UR5, SR_CgaCtaId ;  /* 0x00000000000579c3 */ /* 0x000e220000008800 */
[----:B------:R-:W-:Y:S01]  /*12780*/  UMOV UR4, 0x400 ;  /* 0x0000040000047882 */ /* 0x000fe20000000000 */
[----:B------:R-:W-:Y:S01]  /*12790*/  IMAD R0, R2, R32, R17 ;  /* 0x0000002002007224 */ /* 0x000fe200078e0211 */
[----:B------:R-:W-:Y:S01]  /*127a0*/  UIADD3 UR4, UPT, UPT, UR4, 0x10, URZ ;  /* 0x0000001004047890 */ /* 0x000fe2000fffe0ff */
[----:B------:R-:W-:Y:S01]  /*127b0*/  IMAD.MOV.U32 R19, RZ, RZ, R7 ;  /* 0x000000ffff137224 */ /* 0x000fe200078e0007 */
[----:B------:R-:W-:Y:S01]  /*127c0*/  ISETP.GE.U32.AND P0, PT, R32, 0x40, PT ;  /* 0x000000402000780c */ /* 0x000fe20003f06070 */
[----:B------:R-:W-:Y:S02]  /*127d0*/  IMAD.MOV.U32 R10, RZ, RZ, R6 ;  /* 0x000000ffff0a7224 */ /* 0x000fe400078e0006 */
[----:B------:R-:W-:Y:S01]  /*127e0*/  IMAD.MOV.U32 R22, RZ, RZ, R16 ;  /* 0x000000ffff167224 */ /* 0x000fe200078e0010 */
[----:B0-----:R-:W-:-:S06]  /*127f0*/  ULEA UR4, UR5, UR4, 0x18 ;  /* 0x0000000405047291 */ /* 0x001fcc000f8ec0ff */
        /* <DEDUP_REMOVED lines=12> */
.L_x_3122:
        /* <DEDUP_REMOVED lines=9> */
[----:B0-----:R-:W-:-:S05]  /*12950*/  IMAD R10, R34, 0x40, R8 ;  /* 0x00000040220a7824 */ /* 0x001fca00078e0208 */
[----:B------:R-:W0:Y:S04]  /*12960*/  LDS R26, [R10+0x10] ;  /* 0x000010000a1a7984 */ /* 0x000e280000000800 */
        /* <DEDUP_REMOVED lines=62> */
.L_x_3121:
[----:B------:R-:W-:Y:S05]  /*12d50*/  BSYNC.RECONVERGENT B0 ;  /* 0x0000000000007941 */ /* 0x000fea0003800200 */
.L_x_3120:
[----:B------:R-:W-:Y:S01]  /*12d60*/  IMAD.MOV.U32 R4, RZ, RZ, R34 ;  /* 0x000000ffff047224 */ /* 0x000fe200078e0022 */
[----:B------:R-:W-:Y:S06]  /*12d70*/  @P3 BRA `(.L_x_3122) ;  /* 0xfffffff800d03947 */ /* 0x000fec000383ffff */
.L_x_3119:
[----:B------:R-:W-:Y:S01]  /*12d80*/  ISETP.GE.U32.AND P0, PT, R0, 0x2, PT ;  /* 0x000000020000780c */ /* 0x000fe20003f06070 */
[----:B------:R-:W-:Y:S05]  /*12d90*/  WARPSYNC.ALL ;  /* 0x0000000000007948 */ /* 0x000fea0003800000 */
[----:B------:R-:W-:Y:S07]  /*12da0*/  BAR.SYNC.DEFER_BLOCKING 0x0 ;  /* 0x0000000000007b1d */ /* 0x000fee0000010000 */
[----:B------:R-:W-:Y:S05]  /*12db0*/  @!P0 BRA `(.L_x_3118) ;  /* 0x0000000000f08947 */ /* 0x000fea0003800000 */
[----:B------:R-:W-:-:S07]  /*12dc0*/  IMAD.MOV.U32 R4, RZ, RZ, 0x1 ;  /* 0x00000001ff047424 */ /* 0x000fce00078e00ff */
.L_x_3123:
[----:B01----:R-:W0:Y:S04]  /*12dd0*/  SHFL.DOWN PT, R8, R65, R4, 0x1f ;  /* 0x08001f0441087589 */ /* 0x003e2800000e0000 */
[----:B------:R-:W1:Y:S04]  /*12de0*/  SHFL.DOWN PT, R5, R18, R4, 0x1f ;  /* 0x08001f0412057589 */ /* 0x000e6800000e0000 */
[----:B------:R-:W2:Y:S04]  /*12df0*/  SHFL.DOWN PT, R13, R6, R4, 0x1f ;  /* 0x08001f04060d7589 */ /* 0x000ea800000e0000 */
[----:B------:R-:W3:Y:S04]  /*12e00*/  SHFL.DOWN PT, R24, R59, R4, 0x1f ;  /* 0x08001f043b187589 */ /* 0x000ee800000e0000 */
[----:B------:R-:W4:Y:S04]  /*12e10*/  SHFL.DOWN PT, R10, R7, R4, 0x1f ;  /* 0x08001f04070a7589 */ /* 0x000f2800000e0000 */
[----:B------:R-:W5:Y:S04]  /*12e20*/  SHFL.DOWN PT, R19, R20, R4, 0x1f ;  /* 0x08001f0414137589 */ /* 0x000f6800000e0000 */
[----:B------:R-:W5:Y:S01]  /*12e30*/  SHFL.DOWN PT, R22, R11, R4, 0x1f ;  /* 0x08001f040b167589 */ /* 0x000f6200000e0000 */
[----:B0-----:R-:W-:-:S02]  /*12e40*/  ISETP.NE.AND P3, PT, R65, R8, PT ;  /* 0x000000084100720c */ /* 0x001fc40003f65270 */
[----:B------:R-:W-:Y:S01]  /*12e50*/  ISETP.GT.AND P5, PT, R65, R8, PT ;  /* 0x000000084100720c */ /* 0x000fe20003fa4270 */
[----:B------:R-:W0:Y:S01]  /*12e60*/  SHFL.DOWN PT, R26, R21, R4, 0x1f ;  /* 0x08001f04151a7589 */ /* 0x000e2200000e0000 */
[----:B-1----:R-:W-:-:S03]  /*12e70*/  ISETP.GE.U32.AND P1, PT, R18, R5, PT ;  /* 0x000000051200720c */ /* 0x002fc60003f26070 */
[----:B------:R-:W1:Y:S01]  /*12e80*/  SHFL.DOWN PT, R14, R9, R4, 0x1f ;  /* 0x08001f04090e7589 */ /* 0x000e6200000e0000 */
[----:B--2---:R-:W-:-:S03]  /*12e90*/  ISETP.GE.U32.AND P0, PT, R6, R13, PT ;  /* 0x0000000d0600720c */ /* 0x004fc60003f06070 */
[----:B------:R-:W2:Y:S01]  /*12ea0*/  SHFL.DOWN PT, R28, R3, R4, 0x1f ;  /* 0x08001f04031c7589 */ /* 0x000ea200000e0000 */
[----:B---3--:R-:W-:-:S03]  /*12eb0*/  ISETP.NE.AND P4, PT, R59, R24, PT ;  /* 0x000000183b00720c */ /* 0x008fc60003f85270 */
[----:B------:R-:W3:Y:S01]  /*12ec0*/  SHFL.DOWN PT, R27, R16, R4, 0x1f ;  /* 0x08001f04101b7589 */ /* 0x000ee200000e0000 */
[----:B----4-:R-:W-:-:S03]  /*12ed0*/  ISETP.GE.AND.EX P1, PT, R7, R10, PT, P1 ;  /* 0x0000000a0700720c */ /* 0x010fc60003f26310 */
[----:B------:R4:W3:Y:S01]  /*12ee0*/  SHFL.DOWN PT, R30, R23, R4, 0x1f ;  /* 0x08001f04171e7589 */ /* 0x0008e200000e0000 */
[----:B-----5:R-:W-:Y:S02]  /*12ef0*/  ISETP.GE.U32.AND P2, PT, R20, R19, PT ;  /* 0x000000131400720c */ /* 0x020fe40003f46070 */
[----:B------:R-:W-:Y:S02]  /*12f00*/  SEL R12, RZ, 0xffffffff, !P1 ;  /* 0xffffffffff0c7807 */ /* 0x000fe40004800000 */
[----:B------:R-:W-:Y:S02]  /*12f10*/  ISETP.GE.AND.EX P0, PT, R11, R22, PT, P0 ;  /* 0x000000160b00720c */ /* 0x000fe40003f06300 */
[----:B------:R-:W-:Y:S02]  /*12f20*/  @P3 SEL R12, RZ, 0xffffffff, P5 ;  /* 0xffffffffff0c3807 */ /* 0x000fe40002800000 */
[----:B0-----:R-:W-:Y:S01]  /*12f30*/  ISETP.GE.AND.EX P2, PT, R21, R26, PT, P2 ;  /* 0x0000001a1500720c */ /* 0x001fe20003f46320 */
[----:B----4-:R-:W-:Y:S01]  /*12f40*/  IMAD.SHL.U32 R4, R4, 0x2, RZ ;  /* 0x0000000204047824 */ /* 0x010fe200078e00ff */
[----:B------:R-:W-:-:S02]  /*12f50*/  SEL R15, RZ, 0xffffffff, !P0 ;  /* 0xffffffffff0f7807 */ /* 0x000fc40004000000 */
[----:B-1----:R-:W-:Y:S02]  /*12f60*/  ISETP.NE.AND P6, PT, R9, R14, PT ;  /* 0x0000000e0900720c */ /* 0x002fe40003fc5270 */
[----:B------:R-:W-:Y:S02]  /*12f70*/  ISETP.GT.AND P0, PT, R59, R24, PT ;  /* 0x000000183b00720c */ /* 0x000fe40003f04270 */
[----:B--2---:R-:W-:Y:S02]  /*12f80*/  ISETP.NE.AND P3, PT, R3, R28, PT ;  /* 0x0000001c0300720c */ /* 0x004fe40003f65270 */
[----:B------:R-:W-:Y:S02]  /*12f90*/  LOP3.LUT R12, R12, 0x1, RZ, 0xc0, !PT ;  /* 0x000000010c0c7812 */ /* 0x000fe400078ec0ff */
[----:B------:R-:W-:Y:S02]  /*12fa0*/  SEL R25, RZ, 0xffffffff, !P2 ;  /* 0xffffffffff197807 */ /* 0x000fe40005000000 */
[----:B---3--:R-:W-:-:S02]  /*12fb0*/  ISETP.GE.U32.AND P1, PT, R16, R27, PT ;  /* 0x0000001b1000720c */ /* 0x008fc40003f26070 */
[----:B------:R-:W-:Y:S02]  /*12fc0*/  @P4 SEL R25, RZ, 0xffffffff, P0 ;  /* 0xffffffffff194807 */ /* 0x000fe40000000000 */
[----:B------:R-:W-:Y:S02]  /*12fd0*/  ISETP.NE.U32.AND P0, PT, R12, 0x1, PT ;  /* 0x000000010c00780c */ /* 0x000fe40003f05070 */
[----:B------:R-:W-:Y:S02]  /*12fe0*/  ISETP.GE.AND.EX P1, PT, R23, R30, PT, P1 ;  /* 0x0000001e1700720c */ /* 0x000fe40003f26310 */
[----:B------:R-:W-:Y:S02]  /*12ff0*/  ISETP.GT.AND P5, PT, R9, R14, PT ;  /* 0x0000000e0900720c */ /* 0x000fe40003fa4270 */
[----:B------:R-:W-:Y:S02]  /*13000*/  ISETP.GT.AND P2, PT, R3, R28, PT ;  /* 0x0000001c0300720c */ /* 0x000fe40003f44270 */
[----:B------:R-:W-:-:S02]  /*13010*/  SEL R65, R8, R65, !P0 ;  /* 0x0000004108417207 */ /* 0x000fc40004000000 */
[----:B------:R-:W-:Y:S02]  /*13020*/  SEL R18, R5, R18, !P0 ;  /* 0x0000001205127207 */ /* 0x000fe40004000000 */
[----:B------:R-:W-:Y:S02]  /*13030*/  SEL R7, R10, R7, !P0 ;  /* 0x000000070a077207 */ /* 0x000fe40004000000 */
[----:B------:R-:W-:Y:S02]  /*13040*/  ISETP.GE.AND P0, PT, R4, R0, PT ;  /* 0x000000000400720c */ /* 0x000fe40003f06270 */
[----:B------:R-:W-:Y:S02]  /*13050*/  SEL R29, RZ, 0xffffffff, !P1 ;  /* 0xffffffffff1d7807 */ /* 0x000fe40004800000 */
[----:B------:R-:W-:Y:S02]  /*13060*/  @P6 SEL R15, RZ, 0xffffffff, P5 ;  /* 0xffffffffff0f6807 */ /* 0x000fe40002800000 */
[----:B------:R-:W-:-:S02]  /*13070*/  @P3 SEL R29, RZ, 0xffffffff, P2 ;  /* 0xffffffffff1d3807 */ /* 0x000fc40001000000 */
        /* <DEDUP_REMOVED lines=16> */
.L_x_3118:
        /* <DEDUP_REMOVED lines=281> */
.L_x_3124:
        /* <DEDUP_REMOVED lines=276> */
.L_x_3125:
        /* <DEDUP_REMOVED lines=276> */
.L_x_3126:
        /* <DEDUP_REMOVED lines=276> */
.L_x_3127:
        /* <DEDUP_REMOVED lines=9> */
.L_x_3130:
        /* <DEDUP_REMOVED lines=22> */
.L_x_3129:
        /* <DEDUP_REMOVED lines=43> */
.L_x_3132:
[----:B------:R-:W-:-:S07]  /*17b70*/  MOV R22, 0x17b90 ;  /* 0x00017b9000167802 */ /* 0x000fce0000000f00 */
[----:B------:R-:W-:Y:S05]  /*17b80*/  CALL.REL.NOINC `($__internal_14_$__cuda_sm20_div_u64) ;  /* 0x0000009400647944 */ /* 0x000fea0003c00000 */
[----:B------:R-:W-:Y:S02]  /*17b90*/  IMAD.MOV.U32 R4, RZ, RZ, R8 ;  /* 0x000000ffff047224 */ /* 0x000fe400078e0008 */
[----:B------:R-:W-:-:S07]  /*17ba0*/  IMAD.MOV.U32 R5, RZ, RZ, R13 ;  /* 0x000000ffff057224 */ /* 0x000fce00078e000d */
.L_x_3133:
[----:B------:R-:W-:Y:S05]  /*17bb0*/  BSYNC.RECONVERGENT B0 ;  /* 0x0000000000007941 */ /* 0x000fea0003800200 */
.L_x_3131:
[----:B------:R-:W0:Y:S02]  /*17bc0*/  LDCU.64 UR4, c[0x0][0x780] ;  /* 0x0000f000ff0477ac */ /* 0x000e240008000a00 */
[----:B0-----:R-:W-:Y:S02]  /*17bd0*/  UISETP.NE.U32.AND UP0, UPT, UR4, URZ, UPT ;  /* 0x000000ff0400728c */ /* 0x001fe4000bf05070 */
[----:B------:R-:W-:Y:S02]  /*17be0*/  IADD3 R4, P1, PT, R4, UR4, RZ ;  /* 0x0000000404047c10 */ /* 0x000fe4000ff3e0ff */
[----:B------:R-:W-:Y:S02]  /*17bf0*/  UISETP.NE.AND.EX UP0, UPT, UR5, URZ, UPT, UP0 ;  /* 0x000000ff0500728c */ /* 0x000fe4000bf05300 */
[----:B------:R-:W-:-:S04]  /*17c00*/  IADD3.X R5, PT, PT, R5, UR5, RZ, P1, !PT ;  /* 0x0000000505057c10 */ /* 0x000fc80008ffe4ff */
[----:B------:R-:W-:-:S04]  /*17c10*/  PLOP3.LUT P0, PT, PT, PT, UP0, 0x80, 0x8 ;  /* 0x000000000008781c */ /* 0x000fc80003f0f008 */
[----:B------:R-:W-:-:S13]  /*17c20*/  PLOP3.LUT P0, PT, P0, PT, PT, 0x8, 0x80 ;  /* 0x000000000080781c */ /* 0x000fda000070e170 */
.L_x_3128:
        /* <DEDUP_REMOVED lines=288> */
.L_x_3135:
        /* <DEDUP_REMOVED lines=276> */
.L_x_3136:
        /* <DEDUP_REMOVED lines=276> */
.L_x_3137:
        /* <DEDUP_REMOVED lines=276> */
.L_x_3138:
        /* <DEDUP_REMOVED lines=20> */
[----:B------:R-:W-:Y:S02]  /*1c330*/  IMAD.MOV.U32 R22, RZ, RZ, R16 ;  /* 0x000000ffff167224 */ /* 0x000fe400078e0010 */
[----:B0-----:R-:W-:-:S06]  /*1c340*/  IMAD R0, R8, UR4, R15 ;  /* 0x0000000408007c24 */ /* 0x001fcc000f8e020f */
[----:B--2---:R-:W-:Y:S01]  /*1c350*/  @!P1 IMAD R0, R0, UR5, R17 ;  /* 0x0000000500009c24 */ /* 0x004fe2000f8e0211 */
[----:B------:R-:W-:-:S03]  /*1c360*/  PLOP3.LUT P1, PT, PT, PT, PT, 0x80, 0x8 ;  /* 0x000000000008781c */ /* 0x000fc60003f2f070 */
[----:B-1----:R-:W-:-:S05]  /*1c370*/  IMAD.WIDE.U32 R12, R0, 0x40, R12 ;  /* 0x00000040000c7825 */ /* 0x002fca00078e000c */
        /* <DEDUP_REMOVED lines=8> */
.L_x_3140:
[----:B------:R-:W-:Y:S05]  /*1c400*/  BSYNC.RECONVERGENT B0 ;  /* 0x0000000000007941 */ /* 0x000fea0003800200 */
.L_x_3139:
        /* <DEDUP_REMOVED lines=35> */
.L_x_3142:
[----:B------:R-:W-:Y:S05]  /*1c640*/  BSYNC.RECONVERGENT B0 ;  /* 0x0000000000007941 */ /* 0x000fea0003800200 */
.L_x_3141:
        /* <DEDUP_REMOVED lines=54> */
.L_x_3147:
[----:B------:R-:W-:-:S04]  /*1c9b0*/  IMAD.IADD R23, R39, 0x1, R10 ;  /* 0x0000000127177824 */ /* 0x000fc800078e020a */
[----:B--2---:R-:W-:-:S05]  /*1c9c0*/  IMAD.WIDE.U32 R22, R23, 0x40, R36 ;  /* 0x0000004017167825 */ /* 0x004fca00078e0024 */
[----:B------:R-:W2:Y:S04]  /*1c9d0*/  LDG.E R8, desc[UR36][R22.64] ;  /* 0x0000002416087981 */ /* 0x000ea8000c1e1900 */
[----:B------:R-:W3:Y:S04]  /*1c9e0*/  LDG.E R12, desc[UR36][R22.64+0x10] ;  /* 0x00001024160c7981 */ /* 0x000ee8000c1e1900 */
[----:B------:R-:W4:Y:S04]  /*1c9f0*/  LDG.E.64 R28, desc[UR36][R22.64+0x8] ;  /* 0x00000824161c7981 */ /* 0x000f28000c1e1b00 */
[----:B------:R-:W5:Y:S04]  /*1ca00*/  LDG.E.64 R30, desc[UR36][R22.64+0x18] ;  /* 0x00001824161e7981 */ /* 0x000f68000c1e1b00 */
[----:B------:R-:W5:Y:S04]  /*1ca10*/  LDG.E R14, desc[UR36][R22.64+0x20] ;  /* 0x00002024160e7981 */ /* 0x000f68000c1e1900 */
[----:B------:R-:W5:Y:S04]  /*1ca20*/  LDG.E R16, desc[UR36][R22.64+0x30] ;  /* 0x0000302416107981 */ /* 0x000f68000c1e1900 */
[----:B------:R-:W5:Y:S04]  /*1ca30*/  LDG.E.64 R32, desc[UR36][R22.64+0x28] ;  /* 0x0000282416207981 */ /* 0x000f68000c1e1b00 */
[----:B------:R0:W5:Y:S01]  /*1ca40*/  LDG.E.64 R34, desc[UR36][R22.64+0x38] ;  /* 0x0000382416227981 */ /* 0x000162000c1e1b00 */
[----:B------:R-:W-:Y:S01]  /*1ca50*/  IMAD.IADD R10, R41, 0x1, R10 ;  /* 0x00000001290a7824 */ /* 0x000fe200078e020a */
[----:B--2---:R-:W-:-:S02]  /*1ca60*/  ISETP.NE.AND P6, PT, R9, R8, PT ;  /* 0x000000080900720c */ /* 0x004fc40003fc5270 */
[----:B------:R-:W-:Y:S02]  /*1ca70*/  ISETP.GT.AND P3, PT, R9, R8, PT ;  /* 0x000000080900720c */ /* 0x000fe40003f64270 */
[----:B---3--:R-:W-:Y:S02]  /*1ca80*/  ISETP.NE.AND P5, PT, R7, R12, PT ;  /* 0x0000000c0700720c */ /* 0x008fe40003fa5270 */
[----:B----4-:R-:W-:Y:S02]  /*1ca90*/  ISETP.GE.U32.AND P4, PT, R20, R28, PT ;  /* 0x0000001c1400720c */ /* 0x010fe40003f86070 */
[----:B------:R-:W-:Y:S02]  /*1caa0*/  SEL R38, RZ, 0xffffffff, P3 ;  /* 0xffffffffff267807 */ /* 0x000fe40001800000 */
[----:B-----5:R-:W-:Y:S02]  /*1cab0*/  ISETP.GE.U32.AND P3, PT, R6, R30, PT ;  /* 0x0000001e0600720c */ /* 0x020fe40003f66070 */
[----:B------:R-:W-:-:S02]  /*1cac0*/  ISETP.GE.AND.EX P4, PT, R21, R29, PT, P4 ;  /* 0x0000001d1500720c */ /* 0x000fc40003f86340 */
[----:B------:R-:W-:Y:S02]  /*1cad0*/  ISETP.GT.AND P2, PT, R7, R12, PT ;  /* 0x0000000c0700720c */ /* 0x000fe40003f44270 */
[----:B------:R-:W-:Y:S02]  /*1cae0*/  ISETP.GE.AND.EX P3, PT, R15, R31, PT, P3 ;  /* 0x0000001f0f00720c */ /* 0x000fe40003f66330 */
[----:B------:R-:W-:Y:S02]  /*1caf0*/  @!P6 SEL R38, RZ, 0xffffffff, !P4 ;  /* 0xffffffffff26e807 */ /* 0x000fe40006000000 */
[----:B------:R-:W-:Y:S02]  /*1cb00*/  ISETP.NE.AND P4, PT, R11, R14, PT ;  /* 0x0000000e0b00720c */ /* 0x000fe40003f85270 */
[----:B------:R-:W-:Y:S02]  /*1cb10*/  SEL R40, RZ, 0xffffffff, P2 ;  /* 0xffffffffff287807 */ /* 0x000fe40001000000 */
[----:B------:R-:W-:-:S02]  /*1cb20*/  @!P5 SEL R40, RZ, 0xffffffff, !P3 ;  /* 0xffffffffff28d807 */ /* 0x000fc40005800000 */
[CC--:B------:R-:W-:Y:S02]  /*1cb30*/  ISETP.GT.AND P5, PT, R13.reuse, R16.reuse, PT ;  /* 0x000000100d00720c */ /* 0x0c0fe40003fa4270 */
[----:B------:R-:W-:Y:S02]  /*1cb40*/  ISETP.NE.AND P3, PT, R13, R16, PT ;  /* 0x000000100d00720c */ /* 0x000fe40003f65270 */
[----:B------:R-:W-:Y:S02]  /*1cb50*/  ISETP.GE.U32.AND P2, PT, R18, R32, PT ;  /* 0x000000201200720c */ /* 0x000fe40003f46070 */
[----:B------:R-:W-:Y:S02]  /*1cb60*/  ISETP.GT.AND P6, PT, R11, R14, PT ;  /* 0x0000000e0b00720c */ /* 0x000fe40003fc4270 */
[----:B0-----:R-:W-:Y:S02]  /*1cb70*/  SEL R23, RZ, 0xffffffff, P5 ;  /* 0xffffffffff177807 */ /* 0x001fe40002800000 */
[----:B------:R-:W-:-:S02]  /*1cb80*/  ISETP.GE.U32.AND P5, PT, R0, R34, PT ;  /* 0x000000220000720c */ /* 0x000fc40003fa6070 */
[----:B------:R-:W-:Y:S02]  /*1cb90*/  ISETP.GE.AND.EX P2, PT, R19, R33, PT, P2 ;  /* 0x000000211300720c */ /* 0x000fe40003f46320 */
[----:B------:R-:W-:Y:S02]  /*1cba0*/  SEL R22, RZ, 0xffffffff, P6 ;  /* 0xffffffffff167807 */ /* 0x000fe40003000000 */
[----:B------:R-:W-:Y:S02]  /*1cbb0*/  ISETP.GE.AND.EX P5, PT, R3, R35, PT, P5 ;  /* 0x000000230300720c */ /* 0x000fe40003fa6350 */
[----:B------:R-:W-:Y:S02]  /*1cbc0*/  @!P4 SEL R22, RZ, 0xffffffff, !P2 ;  /* 0xffffffffff16c807 */ /* 0x000fe40005000000 */
[----:B------:R-:W-:Y:S02]  /*1cbd0*/  ISETP.GE.U32.AND P4, PT, R10, UR8, PT ;  /* 0x000000080a007c0c */ /* 0x000fe4000bf86070 */
[----:B------:R-:W-:-:S02]  /*1cbe0*/  LOP3.LUT R40, R40, 0x1, RZ, 0xc0, !PT ;  /* 0x0000000128287812 */ /* 0x000fc400078ec0ff */
[----:B------:R-:W-:Y:S02]  /*1cbf0*/  @!P3 SEL R23, RZ, 0xffffffff, !P5 ;  /* 0xffffffffff17b807 */ /* 0x000fe40006800000 */
[----:B------:R-:W-:Y:S02]  /*1cc00*/  ISETP.NE.U32.AND P2, PT, R40, 0x1, PT ;  /* 0x000000012800780c */ /* 0x000fe40003f45070 */
[----:B------:R-:W-:Y:S02]  /*1cc10*/  LOP3.LUT R38, R38, 0x1, RZ, 0xc0, !PT ;  /* 0x0000000126267812 */ /* 0x000fe400078ec0ff */
[----:B------:R-:W-:Y:S02]  /*1cc20*/  LOP3.LUT R22, R22, 0x1, RZ, 0xc0, !PT ;  /* 0x0000000116167812 */ /* 0x000fe400078ec0ff */
[----:B------:R-:W-:Y:S02]  /*1cc30*/  LOP3.LUT R23, R23, 0x1, RZ, 0xc0, !PT ;  /* 0x0000000117177812 */ /* 0x000fe400078ec0ff */
[----:B------:R-:W-:-:S02]  /*1cc40*/  SEL R6, R30, R6, !P2 ;  /* 0x000000061e067207 */ /* 0x000fc40005000000 */
[----:B------:R-:W-:Y:S02]  /*1cc50*/  SEL R15, R31, R15, !P2 ;  /* 0x0000000f1f0f7207 */ /* 0x000fe40005000000 */
[----:B------:R-:W-:Y:S02]  /*1cc60*/  SEL R7, R12, R7, !P2 ;  /* 0x000000070c077207 */ /* 0x000fe40005000000 */
        /* <DEDUP_REMOVED lines=14> */
.L_x_3146:
[----:B------:R-:W-:Y:S05]  /*1cd50*/  BRA `(.L_x_3145) ;  /* 0x0000000400547947 */ /* 0x000fea0003800000 */
.L_x_3144:
[----:B------:R-:W0:Y:S01]  /*1cd60*/  LDCU UR7, c[0x0][0x3ac] ;  /* 0x00007580ff0777ac */ /* 0x000e220008000800 */
[----:B------:R-:W-:Y:S01]  /*1cd70*/  IMAD.U32 R7, RZ, RZ, UR9 ;  /* 0x00000009ff077e24 */ /* 0x000fe2000f8e00ff */
[----:B------:R-:W-:Y:S01]  /*1cd80*/  MOV R18, UR10 ;  /* 0x0000000a00127c02 */ /* 0x000fe20008000f00 */
[----:B------:R-:W-:Y:S02]  /*1cd90*/  IMAD.U32 R6, RZ, RZ, UR10 ;  /* 0x0000000aff067e24 */ /* 0x000fe4000f8e00ff */
[----:B------:R-:W-:Y:S02]  /*1cda0*/  IMAD.U32 R15, RZ, RZ, UR11 ;  /* 0x0000000bff0f7e24 */ /* 0x000fe4000f8e00ff */
[----:B------:R-:W-:Y:S02]  /*1cdb0*/  IMAD.U32 R11, RZ, RZ, UR9 ;  /* 0x00000009ff0b7e24 */ /* 0x000fe4000f8e00ff */
[----:B------:R-:W-:Y:S02]  /*1cdc0*/  IMAD.U32 R19, RZ, RZ, UR11 ;  /* 0x0000000bff137e24 */ /* 0x000fe4000f8e00ff */
[----:B------:R-:W-:-:S02]  /*1cdd0*/  IMAD.U32 R13, RZ, RZ, UR9 ;  /* 0x00000009ff0d7e24 */ /* 0x000fc4000f8e00ff */
        /* <DEDUP_REMOVED lines=19> */
.L_x_3148:
[----:B------:R-:W-:-:S04]  /*1cf10*/  IMAD.IADD R10, R8, 0x1, R39 ;  /* 0x00000001080a7824 */ /* 0x000fc800078e0227 */
[----:B-1----:R-:W-:-:S04]  /*1cf20*/  IMAD R23, R10, R41, R17 ;  /* 0x000000290a177224 */ /* 0x002fc800078e0211 */
[----:B--2---:R-:W-:-:S05]  /*1cf30*/  IMAD.WIDE.U32 R22, R23, 0x40, R36 ;  /* 0x0000004017167825 */ /* 0x004fca00078e0024 */
[----:B------:R-:W2:Y:S04]  /*1cf40*/  LDG.E R10, desc[UR36][R22.64] ;  /* 0x00000024160a7981 */ /* 0x000ea8000c1e1900 */
[----:B------:R-:W4:Y:S04]  /*1cf50*/  LDG.E.64 R28, desc[UR36][R22.64+0x8] ;  /* 0x00000824161c7981 */ /* 0x000f28000c1e1b00 */
[----:B------:R-:W5:Y:S04]  /*1cf60*/  LDG.E R12, desc[UR36][R22.64+0x10] ;  /* 0x00001024160c7981 */ /* 0x000f68000c1e1900 */
[----:B------:R-:W5:Y:S04]  /*1cf70*/  LDG.E.64 R30, desc[UR36][R22.64+0x18] ;  /* 0x00001824161e7981 */ /* 0x000f68000c1e1b00 */
[----:B------:R-:W5:Y:S04]  /*1cf80*/  LDG.E R14, desc[UR36][R22.64+0x20] ;  /* 0x00002024160e7981 */ /* 0x000f68000c1e1900 */
[----:B------:R-:W5:Y:S04]  /*1cf90*/  LDG.E.64 R32, desc[UR36][R22.64+0x28] ;  /* 0x0000282416207981 */ /* 0x000f68000c1e1b00 */
[----:B------:R-:W5:Y:S04]  /*1cfa0*/  LDG.E R16, desc[UR36][R22.64+0x30] ;  /* 0x0000302416107981 */ /* 0x000f68000c1e1900 */
[----:B------:R0:W5:Y:S01]  /*1cfb0*/  LDG.E.64 R34, desc[UR36][R22.64+0x38] ;  /* 0x0000382416227981 */ /* 0x000162000c1e1b00 */
        /* <DEDUP_REMOVED lines=10> */
[----:B------:R-:W-:Y:S02]  /*1d060*/  ISETP.NE.AND P4, PT, R11, R14, PT ;  /* 0x0000000e0b00720c */ /* 0x000fe40003f85270 */
[----:B------:R-:W-:Y:S02]  /*1d070*/  ISETP.GE.AND.EX P3, PT, R15, R31, PT, P3 ;  /* 0x0000001f0f00720c */ /* 0x000fe40003f66330 */
[----:B------:R-:W-:Y:S02]  /*1d080*/  SEL R40, RZ, 0xffffffff, P2 ;  /* 0xffffffffff287807 */ /* 0x000fe40001000000 */
[----:B------:R-:W-:-:S02]  /*1d090*/  ISETP.GE.U32.AND P2, PT, R18, R32, PT ;  /* 0x000000201200720c */ /* 0x000fc40003f46070 */
[----:B------:R-:W-:Y:S02]  /*1d0a0*/  @!P5 SEL R40, RZ, 0xffffffff, !P3 ;  /* 0xffffffffff28d807 */ /* 0x000fe40005800000 */
[----:B------:R-:W-:Y:S02]  /*1d0b0*/  ISETP.GT.AND P6, PT, R11, R14, PT ;  /* 0x0000000e0b00720c */ /* 0x000fe40003fc4270 */
[----:B------:R-:W-:Y:S02]  /*1d0c0*/  ISETP.NE.AND P3, PT, R13, R16, PT ;  /* 0x000000100d00720c */ /* 0x000fe40003f65270 */
[----:B------:R-:W-:Y:S02]  /*1d0d0*/  ISETP.GE.AND.EX P2, PT, R19, R33, PT, P2 ;  /* 0x000000211300720c */ /* 0x000fe40003f46320 */
[----:B0-----:R-:W-:Y:S02]  /*1d0e0*/  SEL R22, RZ, 0xffffffff, P6 ;  /* 0xffffffffff167807 */ /* 0x001fe40003000000 */
        /* <DEDUP_REMOVED lines=15> */
[----:B------:R-:W-:Y:S02]  /*1d1e0*/  LOP3.LUT R23, R23, 0x1, RZ, 0xc0, !PT ;  /* 0x0000000117177812 */ /* 0x000fe400078ec0ff */
        /* <DEDUP_REMOVED lines=10> */
[----:B------:R-:W-:Y:S01]  /*1d290*/  SEL R13, R16, R13, !P2 ;  /* 0x0000000d100d7207 */ /* 0x000fe20005000000 */
[----:B------:R-:W-:Y:S06]  /*1d2a0*/  @!P3 BRA `(.L_x_3148) ;  /* 0xfffffffc0018b947 */ /* 0x000fec000383ffff */
.L_x_3145:
[----:B------:R-:W-:Y:S05]  /*1d2b0*/  BSYNC.RECONVERGENT B0 ;  /* 0x0000000000007941 */ /* 0x000fea0003800200 */
.L_x_3143:
[----:B------:R-:W0:Y:S01]  /*1d2c0*/  LDCU UR5, c[0x0][0x360] ;  /* 0x00006c00ff0577ac */ /* 0x000e220008000800 */
[----:B------:R-:W-:Y:S02]  /*1d2d0*/  IMAD.MOV.U32 R14, RZ, RZ, R6 ;  /* 0x000000ffff0e7224 */ /* 0x000fe400078e0006 */
[----:B------:R-:W-:Y:S01]  /*1d2e0*/  IMAD.MOV.U32 R22, RZ, RZ, R0 ;  /* 0x000000ffff167224 */ /* 0x000fe200078e0000 */
[----:B------:R-:W-:Y:S01]  /*1d2f0*/  UIADD3 UR4, UPT, UPT, UR4, 0x10, URZ ;  /* 0x0000001004047890 */ /* 0x000fe2000fffe0ff */
[----:B------:R-:W-:-:S03]  /*1d300*/  IMAD.MOV.U32 R23, RZ, RZ, R3 ;  /* 0x000000ffff177224 */ /* 0x000fc600078e0003 */
        /* <DEDUP_REMOVED lines=9> */
[----:B------:R0:W-:Y:S04]  /*1d3a0*/  STS [R8], R9 ;  /* 0x0000000908007388 */ /* 0x0001e80000000800 */
[----:B------:R0:W-:Y:S04]  /*1d3b0*/  STS [R8+0x10], R7 ;  /* 0x0000100708007388 */ /* 0x0001e80000000800 */
[----:B------:R0:W-:Y:S04]  /*1d3c0*/  STS [R8+0x20], R11 ;  /* 0x0000200b08007388 */ /* 0x0001e80000000800 */
[----:B------:R0:W-:Y:S01]  /*1d3d0*/  STS [R8+0x30], R13 ;  /* 0x0000300d08007388 */ /* 0x0001e20000000800 */
[----:B------:R-:W-:Y:S05]  /*1d3e0*/  BRA.U !UP0, `(.L_x_3149) ;  /* 0x0000000508347547 */ /* 0x000fea000b800000 */
[----:B------:R-:W-:-:S05]  /*1d3f0*/  UMOV UR4, UR6 ;  /* 0x0000000600047c82 */ /* 0x000fca0008000000 */
.L_x_3152:
        /* <DEDUP_REMOVED lines=9> */
[----:B------:R-:W1:Y:S04]  /*1d490*/  LDS R12, [R10] ;  /* 0x000000000a0c7984 */ /* 0x000e680000000800 */
[----:B0-----:R-:W0:Y:S04]  /*1d4a0*/  LDS R14, [R10+0x10] ;  /* 0x000010000a0e7984 */ /* 0x001e280000000800 */
[----:B------:R-:W2:Y:S04]  /*1d4b0*/  LDS.64 R22, [R10+0x8] ;  /* 0x000008000a167984 */ /* 0x000ea80000000a00 */
[----:B------:R-:W3:Y:S04]  /*1d4c0*/  LDS.64 R28, [R10+0x18] ;  /* 0x000018000a1c7984 */ /* 0x000ee80000000a00 */
[----:B------:R-:W4:Y:S04]  /*1d4d0*/  LDS R16, [R10+0x20] ;  /* 0x000020000a107984 */ /* 0x000f280000000800 */
[----:B------:R-:W5:Y:S04]  /*1d4e0*/  LDS R34, [R10+0x30] ;  /* 0x000030000a227984 */ /* 0x000f680000000800 */
[----:B------:R-:W5:Y:S04]  /*1d4f0*/  LDS.64 R32, [R10+0x38] ;  /* 0x000038000a207984 */ /* 0x000f680000000a00 */
[----:B------:R5:W5:Y:S01]  /*1d500*/  LDS.64 R30, [R10+0x28] ;  /* 0x000028000a1e7984 */ /* 0x000b620000000a00 */
[----:B-1----:R-:W-:-:S02]  /*1d510*/  ISETP.NE.AND P6, PT, R9, R12, PT ;  /* 0x0000000c0900720c */ /* 0x002fc40003fc5270 */
[----:B------:R-:W-:Y:S02]  /*1d520*/  ISETP.GT.AND P2, PT, R9, R12, PT ;  /* 0x0000000c0900720c */ /* 0x000fe40003f44270 */
[C---:B0-----:R-:W-:Y:S02]  /*1d530*/  ISETP.NE.AND P5, PT, R7.reuse, R14, PT ;  /* 0x0000000e0700720c */ /* 0x041fe40003fa5270 */
[----:B------:R-:W-:Y:S02]  /*1d540*/  SEL R35, RZ, 0xffffffff, P2 ;  /* 0xffffffffff237807 */ /* 0x000fe40001000000 */
[----:B--2---:R-:W-:Y:S02]  /*1d550*/  ISETP.GE.U32.AND P3, PT, R20, R22, PT ;  /* 0x000000161400720c */ /* 0x004fe40003f66070 */
[----:B------:R-:W-:Y:S02]  /*1d560*/  ISETP.GT.AND P4, PT, R7, R14, PT ;  /* 0x0000000e0700720c */ /* 0x000fe40003f84270 */
[----:B---3--:R-:W-:-:S02]  /*1d570*/  ISETP.GE.U32.AND P2, PT, R6, R28, PT ;  /* 0x0000001c0600720c */ /* 0x008fc40003f46070 */
[----:B------:R-:W-:Y:S02]  /*1d580*/  ISETP.GE.AND.EX P3, PT, R21, R23, PT, P3 ;  /* 0x000000171500720c */ /* 0x000fe40003f66330 */
[----:B------:R-:W-:Y:S02]  /*1d590*/  ISETP.GE.AND.EX P2, PT, R15, R29, PT, P2 ;  /* 0x0000001d0f00720c */ /* 0x000fe40003f46320 */
[----:B------:R-:W-:Y:S02]  /*1d5a0*/  SEL R36, RZ, 0xffffffff, P4 ;  /* 0xffffffffff247807 */ /* 0x000fe40002000000 */
[----:B------:R-:W-:Y:S02]  /*1d5b0*/  @!P6 SEL R35, RZ, 0xffffffff, !P3 ;  /* 0xffffffffff23e807 */ /* 0x000fe40005800000 */
[----:B------:R-:W-:Y:S02]  /*1d5c0*/  @!P5 SEL R36, RZ, 0xffffffff, !P2 ;  /* 0xffffffffff24d807 */ /* 0x000fe40005000000 */
[----:B----4-:R-:W-:-:S02]  /*1d5d0*/  ISETP.GT.AND P6, PT, R11, R16, PT ;  /* 0x000000100b00720c */ /* 0x010fc40003fc4270 */
[----:B-----5:R-:W-:Y:S02]  /*1d5e0*/  ISETP.NE.AND P2, PT, R13, R34, PT ;  /* 0x000000220d00720c */ /* 0x020fe40003f45270 */
[----:B------:R-:W-:Y:S02]  /*1d5f0*/  SEL R10, RZ, 0xffffffff, P6 ;  /* 0xffffffffff0a7807 */ /* 0x000fe40003000000 */
[----:B------:R-:W-:Y:S02]  /*1d600*/  ISETP.NE.AND P4, PT, R11, R16, PT ;  /* 0x000000100b00720c */ /* 0x000fe40003f85270 */
[----:B------:R-:W-:Y:S02]  /*1d610*/  ISETP.GE.U32.AND P6, PT, R0, R32, PT ;  /* 0x000000200000720c */ /* 0x000fe40003fc6070 */
[----:B------:R-:W-:Y:S02]  /*1d620*/  ISETP.GT.AND P5, PT, R13, R34, PT ;  /* 0x000000220d00720c */ /* 0x000fe40003fa4270 */
[----:B------:R-:W-:-:S02]  /*1d630*/  ISETP.GE.AND.EX P6, PT, R3, R33, PT, P6 ;  /* 0x000000210300720c */ /* 0x000fc40003fc6360 */
[----:B------:R-:W-:Y:S02]  /*1d640*/  ISETP.GE.U32.AND P3, PT, R18, R30, PT ;  /* 0x0000001e1200720c */ /* 0x000fe40003f66070 */
        /* <DEDUP_REMOVED lines=9> */
[----:B------:R-:W-:Y:S01]  /*1d6e0*/  SEL R7, R14, R7, !P2 ;  /* 0x000000070e077207 */ /* 0x000fe20005000000 */
[----:B------:R-:W-:Y:S01]  /*1d6f0*/  IMAD.MOV.U32 R14, RZ, RZ, R6 ;  /* 0x000000ffff0e7224 */ /* 0x000fe200078e0006 */
[----:B------:R-:W-:-:S02]  /*1d700*/  LOP3.LUT R35, R35, 0x1, RZ, 0xc0, !PT ;  /* 0x0000000123237812 */ /* 0x000fc400078ec0ff */
[----:B------:R-:W-:Y:S01]  /*1d710*/  ISETP.NE.U32.AND P2, PT, R37, 0x1, PT ;  /* 0x000000012500780c */ /* 0x000fe20003f45070 */
[----:B------:R1:W-:Y:S01]  /*1d720*/  STS [R8+0x10], R7 ;  /* 0x0000100708007388 */ /* 0x0003e20000000800 */
[----:B------:R-:W-:Y:S02]  /*1d730*/  LOP3.LUT R10, R10, 0x1, RZ, 0xc0, !PT ;  /* 0x000000010a0a7812 */ /* 0x000fe400078ec0ff */
[----:B------:R-:W-:Y:S01]  /*1d740*/  ISETP.NE.U32.AND P5, PT, R35, 0x1, PT ;  /* 0x000000012300780c */ /* 0x000fe20003fa5070 */
[----:B------:R1:W-:Y:S01]  /*1d750*/  STS.64 [R8+0x18], R14 ;  /* 0x0000180e08007388 */ /* 0x0003e20000000a00 */
[----:B------:R-:W-:Y:S02]  /*1d760*/  SEL R0, R32, R0, !P2 ;  /* 0x0000000020007207 */ /* 0x000fe40005000000 */
[----:B------:R-:W-:Y:S02]  /*1d770*/  SEL R3, R33, R3, !P2 ;  /* 0x0000000321037207 */ /* 0x000fe40005000000 */
[----:B------:R-:W-:-:S02]  /*1d780*/  ISETP.NE.U32.AND P3, PT, R10, 0x1, PT ;  /* 0x000000010a00780c */ /* 0x000fc40003f65070 */
[----:B------:R-:W-:Y:S01]  /*1d790*/  SEL R20, R22, R20, !P5 ;  /* 0x0000001416147207 */ /* 0x000fe20006800000 */
[----:B------:R-:W-:Y:S01]  /*1d7a0*/  IMAD.MOV.U32 R22, RZ, RZ, R0 ;  /* 0x000000ffff167224 */ /* 0x000fe200078e0000 */
[----:B------:R-:W-:Y:S01]  /*1d7b0*/  SEL R21, R23, R21, !P5 ;  /* 0x0000001517157207 */ /* 0x000fe20006800000 */
[----:B------:R-:W-:Y:S01]  /*1d7c0*/  IMAD.MOV.U32 R23, RZ, RZ, R3 ;  /* 0x000000ffff177224 */ /* 0x000fe200078e0003 */
[----:B------:R-:W-:Y:S02]  /*1d7d0*/  SEL R9, R12, R9, !P5 ;  /* 0x000000090c097207 */ /* 0x000fe40006800000 */
[----:B------:R-:W-:Y:S01]  /*1d7e0*/  SEL R18, R30, R18, !P3 ;  /* 0x000000121e127207 */ /* 0x000fe20005800000 */
[----:B------:R1:W-:Y:S01]  /*1d7f0*/  STS.64 [R8+0x8], R20 ;  /* 0x0000081408007388 */ /* 0x0003e20000000a00 */
[----:B------:R-:W-:Y:S02]  /*1d800*/  SEL R19, R31, R19, !P3 ;  /* 0x000000131f137207 */ /* 0x000fe40005800000 */
[----:B------:R-:W-:Y:S01]  /*1d810*/  SEL R11, R16, R11, !P3 ;  /* 0x0000000b100b7207 */ /* 0x000fe20005800000 */
[----:B------:R1:W-:Y:S01]  /*1d820*/  STS.64 [R8+0x38], R22 ;  /* 0x0000381608007388 */ /* 0x0003e20000000a00 */
[----:B------:R-:W-:-:S03]  /*1d830*/  SEL R13, R34, R13, !P2 ;  /* 0x0000000d220d7207 */ /* 0x000fc60005000000 */
[----:B------:R1:W-:Y:S04]  /*1d840*/  STS.64 [R8+0x28], R18 ;  /* 0x0000281208007388 */ /* 0x0003e80000000a00 */
[----:B------:R1:W-:Y:S04]  /*1d850*/  STS [R8], R9 ;  /* 0x0000000908007388 */ /* 0x0003e80000000800 */
[----:B------:R1:W-:Y:S04]  /*1d860*/  STS [R8+0x20], R11 ;  /* 0x0000200b08007388 */ /* 0x0003e80000000800 */
[----:B------:R1:W-:Y:S02]  /*1d870*/  STS [R8+0x30], R13 ;  /* 0x0000300d08007388 */ /* 0x0003e40000000800 */
.L_x_3151:
[----:B------:R-:W-:Y:S05]  /*1d880*/  BSYNC.RECONVERGENT B0 ;  /* 0x0000000000007941 */ /* 0x000fea0003800200 */
.L_x_3150:
[----:B------:R-:W-:-:S03]  /*1d890*/  UISETP.GT.U32.AND UP0, UPT, UR4, 0x3, UPT ;  /* 0x000000030400788c */ /* 0x000fc6000bf04070 */
[----:B------:R-:W-:-:S06]  /*1d8a0*/  UMOV UR4, UR7 ;  /* 0x0000000700047c82 */ /* 0x000fcc0008000000 */
[----:B------:R-:W-:Y:S05]  /*1d8b0*/  BRA.U UP0, `(.L_x_3152) ;  /* 0xfffffff900d07547 */ /* 0x000fea000b83ffff */
.L_x_3149:
[----:B------:R-:W2:Y:S02]  /*1d8c0*/  LDCU UR4, c[0x0][0x3b0] ;  /* 0x00007600ff0477ac */ /* 0x000ea40008000800 */
[----:B--2---:R-:W-:-:S09]  /*1d8d0*/  UISETP.NE.AND UP0, UPT, UR4, URZ, UPT ;  /* 0x000000ff0400728c */ /* 0x004fd2000bf05270 */
[----:B------:R-:W-:Y:S05]  /*1d8e0*/  BRA.U !UP0, `(.L_x_3153) ;  /* 0x0000000908687547 */ /* 0x000fea000b800000 */
[----:B------:R-:W-:Y:S02]  /*1d8f0*/  UISETP.GE.U32.AND UP0, UPT, UR5, 0x21, UPT ;  /* 0x000000210500788c */ /* 0x000fe4000bf06070 */
[----:B------:R-:W-:-:S07]  /*1d900*/  UMOV UR4, UR5 ;  /* 0x0000000500047c82 */ /* 0x000fce0008000000 */
[----:B------:R-:W-:Y:S05]  /*1d910*/  BRA.U !UP0, `(.L_x_3154) ;  /* 0x0000000508607547 */ /* 0x000fea000b800000 */
[----:B01----:R-:W-:Y:S01]  /*1d920*/  IMAD.MOV.U32 R14, RZ, RZ, R6 ;  /* 0x000000ffff0e7224 */ /* 0x003fe200078e0006 */
[----:B------:R2:W-:Y:S01]  /*1d930*/  STS.64 [R8+0x8], R20 ;  /* 0x0000081408007388 */ /* 0x0005e20000000a00 */
[----:B------:R-:W-:Y:S01]  /*1d940*/  IMAD.MOV.U32 R2, RZ, RZ, R0 ;  /* 0x000000ffff027224 */ /* 0x000fe200078e0000 */
[----:B------:R-:W-:Y:S02]  /*1d950*/  UISETP.GE.U32.AND UP0, UPT, UR5, 0x40, UPT ;  /* 0x000000400500788c */ /* 0x000fe4000bf06070 */
[----:B------:R2:W-:Y:S01]  /*1d960*/  STS.64 [R8+0x18], R14 ;  /* 0x0000180e08007388 */ /* 0x0005e20000000a00 */
[----:B------:R-:W-:-:S03]  /*1d970*/  UMOV UR4, 0x20 ;  /* 0x0000002000047882 */ /* 0x000fc60000000000 */
[----:B------:R2:W-:Y:S04]  /*1d980*/  STS.64 [R8+0x28], R18 ;  /* 0x0000281208007388 */ /* 0x0005e80000000a00 */
[----:B------:R2:W-:Y:S04]  /*1d990*/  STS.64 [R8+0x38], R2 ;  /* 0x0000380208007388 */ /* 0x0005e80000000a00 */
[----:B------:R2:W-:Y:S04]  /*1d9a0*/  STS [R8], R9 ;  /* 0x0000000908007388 */ /* 0x0005e80000000800 */
[----:B------:R2:W-:Y:S04]  /*1d9b0*/  STS [R8+0x10], R7 ;  /* 0x0000100708007388 */ /* 0x0005e80000000800 */
[----:B------:R2:W-:Y:S04]  /*1d9c0*/  STS [R8+0x20], R11 ;  /* 0x0000200b08007388 */ /* 0x0005e80000000800 */
[----:B------:R2:W-:Y:S01]  /*1d9d0*/  STS [R8+0x30], R13 ;  /* 0x0000300d08007388 */ /* 0x0005e20000000800 */
[----:B------:R-:W-:Y:S05]  /*1d9e0*/  BRA.U !UP0, `(.L_x_3154) ;  /* 0x00000005082c7547 */ /* 0x000fea000b800000 */
[----:B--2---:R-:W-:-:S07]  /*1d9f0*/  IMAD.U32 R2, RZ, RZ, UR5 ;  /* 0x00000005ff027e24 */ /* 0x004fce000f8e00ff */
.L_x_3157:
        /* <DEDUP_REMOVED lines=8> */
[----:B------:R-:W-:-:S05]  /*1da80*/  IMAD R2, R36, 0x40, R8 ;  /* 0x0000004024027824 */ /* 0x000fca00078e0208 */
[----:B------:R-:W0:Y:S04]  /*1da90*/  LDS R10, [R2] ;  /* 0x00000000020a7984 */ /* 0x000e280000000800 */
[----:B------:R-:W1:Y:S04]  /*1daa0*/  LDS.64 R22, [R2+0x8] ;  /* 0x0000080002167984 */ /* 0x000e680000000a00 */
[----:B------:R-:W2:Y:S04]  /*1dab0*/  LDS R12, [R2+0x10] ;  /* 0x00001000020c7984 */ /* 0x000ea80000000800 */
[----:B------:R-:W3:Y:S04]  /*1dac0*/  LDS R14, [R2+0x20] ;  /* 0x00002000020e7984 */ /* 0x000ee80000000800 */
[----:B------:R-:W4:Y:S04]  /*1dad0*/  LDS.64 R28, [R2+0x18] ;  /* 0x00001800021c7984 */ /* 0x000f280000000a00 */
[----:B------:R-:W5:Y:S04]  /*1dae0*/  LDS.64 R30, [R2+0x28] ;  /* 0x00002800021e7984 */ /* 0x000f680000000a00 */
[----:B------:R-:W5:Y:S04]  /*1daf0*/  LDS R16, [R2+0x30] ;  /* 0x0000300002107984 */ /* 0x000f680000000800 */
[----:B------:R2:W5:Y:S01]  /*1db00*/  LDS.64 R32, [R2+0x38] ;  /* 0x0000380002207984 */ /* 0x0005620000000a00 */
[----:B0-----:R-:W-:-:S02]  /*1db10*/  ISETP.NE.AND P5, PT, R9, R10, PT ;  /* 0x0000000a0900720c */ /* 0x001fc40003fa5270 */
[----:B------:R-:W-:Y:S02]  /*1db20*/  ISETP.GT.AND P3, PT, R9, R10, PT ;  /* 0x0000000a0900720c */ /* 0x000fe40003f64270 */
[----:B-1----:R-:W-:Y:S02]  /*1db30*/  ISETP.GE.U32.AND P2, PT, R20, R22, PT ;  /* 0x000000161400720c */ /* 0x002fe40003f46070 */
[----:B------:R-:W-:Y:S02]  /*1db40*/  SEL R34, RZ, 0xffffffff, P3 ;  /* 0xffffffffff227807 */ /* 0x000fe40001800000 */
[----:B------:R-:W-:Y:S02]  /*1db50*/  ISETP.GE.AND.EX P2, PT, R21, R23, PT, P2 ;  /* 0x000000171500720c */ /* 0x000fe40003f46320 */
[CC--:B--2---:R-:W-:Y:S02]  /*1db60*/  ISETP.GT.AND P3, PT, R7.reuse, R12.reuse, PT ;  /* 0x0000000c0700720c */ /* 0x0c4fe40003f64270 */
[----:B------:R-:W-:-:S02]  /*1db70*/  ISETP.NE.AND P6, PT, R7, R12, PT ;  /* 0x0000000c0700720c */ /* 0x000fc40003fc5270 */
[----:B------:R-:W-:Y:S02]  /*1db80*/  @!P5 SEL R34, RZ, 0xffffffff, !P2 ;  /* 0xffffffffff22d807 */ /* 0x000fe40005000000 */
[----:B------:R-:W-:Y:S02]  /*1db90*/  SEL R2, RZ, 0xffffffff, P3 ;  /* 0xffffffffff027807 */ /* 0x000fe40001800000 */
[CC--:B---3--:R-:W-:Y:S02]  /*1dba0*/  ISETP.GT.AND P2, PT, R11.reuse, R14.reuse, PT ;  /* 0x0000000e0b00720c */ /* 0x0c8fe40003f44270 */
[----:B------:R-:W-:Y:S02]  /*1dbb0*/  ISETP.NE.AND P5, PT, R11, R14, PT ;  /* 0x0000000e0b00720c */ /* 0x000fe40003fa5270 */
[----:B----4-:R-:W-:Y:S02]  /*1dbc0*/  ISETP.GE.U32.AND P3, PT, R6, R28, PT ;  /* 0x0000001c0600720c */ /* 0x010fe40003f66070 */
[----:B------:R-:W-:-:S02]  /*1dbd0*/  SEL R35, RZ, 0xffffffff, P2 ;  /* 0xffffffffff237807 */ /* 0x000fc40001000000 */
[----:B------:R-:W-:Y:S02]  /*1dbe0*/  ISETP.GE.AND.EX P3, PT, R15, R29, PT, P3 ;  /* 0x0000001d0f00720c */ /* 0x000fe40003f66330 */
        /* <DEDUP_REMOVED lines=9> */
[----:B------:R-:W-:Y:S02]  /*1dc80*/  ISETP.NE.U32.AND P5, PT, R34, 0x1, PT ;  /* 0x000000012200780c */ /* 0x000fe40003fa5070 */
[----:B------:R-:W-:-:S02]  /*1dc90*/  SEL R34, RZ, 0xffffffff, P6 ;  /* 0xffffffffff227807 */ /* 0x000fc40003000000 */
[----:B------:R-:W-:Y:S02]  /*1dca0*/  LOP3.LUT R2, R2, 0x1, RZ, 0xc0, !PT ;  /* 0x0000000102027812 */ /* 0x000fe400078ec0ff */
[----:B------:R-:W-:Y:S02]  /*1dcb0*/  @!P3 SEL R34, RZ, 0xffffffff, !P2 ;  /* 0xffffffffff22b807 */ /* 0x000fe40005000000 */
[----:B------:R-:W-:Y:S02]  /*1dcc0*/  ISETP.NE.U32.AND P2, PT, R2, 0x1, PT ;  /* 0x000000010200780c */ /* 0x000fe40003f45070 */
[----:B------:R-:W-:Y:S02]  /*1dcd0*/  LOP3.LUT R34, R34, 0x1, RZ, 0xc0, !PT ;  /* 0x0000000122227812 */ /* 0x000fe400078ec0ff */
[----:B------:R-:W-:Y:S02]  /*1dce0*/  SEL R6, R28, R6, !P2 ;  /* 0x000000061c067207 */ /* 0x000fe40005000000 */
[----:B------:R-:W-:-:S02]  /*1dcf0*/  SEL R15, R29, R15, !P2 ;  /* 0x0000000f1d0f7207 */ /* 0x000fc40005000000 */
[----:B------:R-:W-:Y:S02]  /*1dd00*/  SEL R7, R12, R7, !P2 ;  /* 0x000000070c077207 */ /* 0x000fe40005000000 */
[----:B------:R-:W-:Y:S02]  /*1dd10*/  LOP3.LUT R35, R35, 0x1, RZ, 0xc0, !PT ;  /* 0x0000000123237812 */ /* 0x000fe400078ec0ff */
[----:B------:R-:W-:Y:S01]  /*1dd20*/  ISETP.NE.U32.AND P2, PT, R34, 0x1, PT ;  /* 0x000000012200780c */ /* 0x000fe20003f45070 */
[----:B------:R0:W-:Y:S01]  /*1dd30*/  STS [R8+0x10], R7 ;  /* 0x0000100708007388 */ /* 0x0001e20000000800 */
[----:B------:R-:W-:Y:S02]  /*1dd40*/  ISETP.NE.U32.AND P3, PT, R35, 0x1, PT ;  /* 0x000000012300780c */ /* 0x000fe40003f65070 */
[----:B------:R-:W-:Y:S02]  /*1dd50*/  SEL R0, R32, R0, !P2 ;  /* 0x0000000020007207 */ /* 0x000fe40005000000 */
[----:B------:R-:W-:Y:S01]  /*1dd60*/  SEL R11, R14, R11, !P3 ;  /* 0x0000000b0e0b7207 */ /* 0x000fe20005800000 */
[----:B------:R-:W-:Y:S01]  /*1dd70*/  IMAD.MOV.U32 R14, RZ, RZ, R6 ;  /* 0x000000ffff0e7224 */ /* 0x000fe200078e0006 */
[----:B------:R-:W-:Y:S01]  /*1dd80*/  SEL R20, R22, R20, !P5 ;  /* 0x0000001416147207 */ /* 0x000fe20006800000 */
[----:B------:R-:W-:Y:S01]  /*1dd90*/  IMAD.MOV.U32 R2, RZ, RZ, R0 ;  /* 0x000000ffff027224 */ /* 0x000fe200078e0000 */
[----:B------:R-:W-:Y:S01]  /*1dda0*/  SEL R21, R23, R21, !P5 ;  /* 0x0000001517157207 */ /* 0x000fe20006800000 */
[----:B------:R0:W-:Y:S01]  /*1ddb0*/  STS [R8+0x20], R11 ;  /* 0x0000200b08007388 */ /* 0x0001e20000000800 */
[----:B------:R-:W-:-:S02]  /*1ddc0*/  SEL R9, R10, R9, !P5 ;  /* 0x000000090a097207 */ /* 0x000fc40006800000 */
[----:B------:R-:W-:Y:S01]  /*1ddd0*/  SEL R18, R30, R18, !P3 ;  /* 0x000000121e127207 */ /* 0x000fe20005800000 */
[----:B------:R0:W-:Y:S01]  /*1dde0*/  STS.64 [R8+0x8], R20 ;  /* 0x0000081408007388 */ /* 0x0001e20000000a00 */
[----:B------:R-:W-:Y:S02]  /*1ddf0*/  SEL R19, R31, R19, !P3 ;  /* 0x000000131f137207 */ /* 0x000fe40005800000 */
[----:B------:R-:W-:Y:S01]  /*1de00*/  SEL R3, R33, R3, !P2 ;  /* 0x0000000321037207 */ /* 0x000fe20005000000 */
[----:B------:R0:W-:Y:S01]  /*1de10*/  STS.64 [R8+0x18], R14 ;  /* 0x0000180e08007388 */ /* 0x0001e20000000a00 */
[----:B------:R-:W-:-:S03]  /*1de20*/  SEL R13, R16, R13, !P2 ;  /* 0x0000000d100d7207 */ /* 0x000fc60005000000 */
[----:B------:R0:W-:Y:S04]  /*1de30*/  STS.64 [R8+0x28], R18 ;  /* 0x0000281208007388 */ /* 0x0001e80000000a00 */
[----:B------:R0:W-:Y:S04]  /*1de40*/  STS.64 [R8+0x38], R2 ;  /* 0x0000380208007388 */ /* 0x0001e80000000a00 */
[----:B------:R0:W-:Y:S04]  /*1de50*/  STS [R8], R9 ;  /* 0x0000000908007388 */ /* 0x0001e80000000800 */
[----:B------:R0:W-:Y:S02]  /*1de60*/  STS [R8+0x30], R13 ;  /* 0x0000300d08007388 */ /* 0x0001e40000000800 */
.L_x_3156:
[----:B------:R-:W-:Y:S05]  /*1de70*/  BSYNC.RECONVERGENT B0 ;  /* 0x0000000000007941 */ /* 0x000fea0003800200 */
.L_x_3155:
[----:B0-----:R-:W-:Y:S01]  /*1de80*/  IMAD.MOV.U32 R2, RZ, RZ, R36 ;  /* 0x000000ffff027224 */ /* 0x001fe200078e0024 */
[----:B------:R-:W-:Y:S06]  /*1de90*/  @P4 BRA `(.L_x_3157) ;  /* 0xfffffff800d84947 */ /* 0x000fec000383ffff */
.L_x_3154:
[----:B------:R-:W-:Y:S01]  /*1dea0*/  BAR.SYNC.DEFER_BLOCKING 0x0 ;  /* 0x0000000000007b1d */ /* 0x000fe20000010000 */
[----:B------:R-:W-:-:S09]  /*1deb0*/  UISETP.GE.U32.AND UP0, UPT, UR4, 0x2, UPT ;  /* 0x000000020400788c */ /* 0x000fd2000bf06070 */
[----:B------:R-:W-:Y:S05]  /*1dec0*/  BRA.U !UP0, `(.L_x_3153) ;  /* 0x0000000108f07547 */ /* 0x000fea000b800000 */
[----:B--2---:R-:W-:-:S07]  /*1ded0*/  IMAD.MOV.U32 R2, RZ, RZ, 0x1 ;  /* 0x00000001ff027424 */ /* 0x004fce00078e00ff */
.L_x_3158:
        /* <DEDUP_REMOVED lines=12> */
[----:B--2---:R-:W-:-:S03]  /*1dfa0*/  ISETP.NE.AND P4, PT, R7, R14, PT ;  /* 0x0000000e0700720c */ /* 0x004fc60003f85270 */
[----:B------:R-:W2:Y:S01]  /*1dfb0*/  SHFL.DOWN PT, R30, R19, R2, 0x1f ;  /* 0x08001f02131e7589 */ /* 0x000ea200000e0000 */
[----:B---3--:R-:W-:-:S03]  /*1dfc0*/  ISETP.GE.U32.AND P2, PT, R6, R23, PT ;  /* 0x000000170600720c */ /* 0x008fc60003f46070 */
[----:B------:R-:W3:Y:S01]  /*1dfd0*/  SHFL.DOWN PT, R34, R3, R2, 0x1f ;  /* 0x08001f0203227589 */ /* 0x000ee200000e0000 */
[----:B----4-:R-:W-:-:S03]  /*1dfe0*/  ISETP.GE.AND.EX P3, PT, R21, R10, PT, P3 ;  /* 0x0000000a1500720c */ /* 0x010fc60003f66330 */
[----:B------:R4:W3:Y:S01]  /*1dff0*/  SHFL.DOWN PT, R28, R11, R2, 0x1f ;  /* 0x08001f020b1c7589 */ /* 0x0008e200000e0000 */
[----:B-----5:R-:W-:Y:S02]  /*1e000*/  ISETP.GE.AND.EX P2, PT, R15, R16, PT, P2 ;  /* 0x000000100f00720c */ /* 0x020fe40003f46320 */
[----:B------:R-:W-:Y:S02]  /*1e010*/  SEL R12, RZ, 0xffffffff, !P3 ;  /* 0xffffffffff0c7807 */ /* 0x000fe40005800000 */
[----:B------:R-:W-:Y:S02]  /*1e020*/  ISETP.GT.AND P3, PT, R7, R14, PT ;  /* 0x0000000e0700720c */ /* 0x000fe40003f64270 */
[----:B------:R-:W-:Y:S02]  /*1e030*/  SEL R22, RZ, 0xffffffff, !P2 ;  /* 0xffffffffff167807 */ /* 0x000fe40005000000 */
[----:B------:R-:W-:Y:S01]  /*1e040*/  @P6 SEL R12, RZ, 0xffffffff, P5 ;  /* 0xffffffffff0c6807 */ /* 0x000fe20002800000 */
[----:B----4-:R-:W-:Y:S01]  /*1e050*/  IMAD.SHL.U32 R2, R2, 0x2, RZ ;  /* 0x0000000202027824 */ /* 0x010fe200078e00ff */
[----:B------:R-:W-:-:S02]  /*1e060*/  ISETP.GE.U32.AND P2, PT, R18, R29, PT ;  /* 0x0000001d1200720c */ /* 0x000fc40003f46070 */
[----:B0-----:R-:W-:Y:S02]  /*1e070*/  ISETP.NE.AND P6, PT, R13, R32, PT ;  /* 0x000000200d00720c */ /* 0x001fe40003fc5270 */
[----:B------:R-:W-:Y:S02]  /*1e080*/  @P4 SEL R22, RZ, 0xffffffff, P3 ;  /* 0xffffffffff164807 */ /* 0x000fe40001800000 */
[----:B-1----:R-:W-:Y:S02]  /*1e090*/  ISETP.GE.U32.AND P3, PT, R0, R33, PT ;  /* 0x000000210000720c */ /* 0x002fe40003f66070 */
[----:B--2---:R-:W-:Y:S02]  /*1e0a0*/  ISETP.GE.AND.EX P2, PT, R19, R30, PT, P2 ;  /* 0x0000001e1300720c */ /* 0x004fe40003f46320 */
[----:B---3--:R-:W-:Y:S02]  /*1e0b0*/  ISETP.GE.AND.EX P3, PT, R3, R34, PT, P3 ;  /* 0x000000220300720c */ /* 0x008fe40003f66330 */
[----:B------:R-:W-:-:S02]  /*1e0c0*/  SEL R31, RZ, 0xffffffff, !P2 ;  /* 0xffffffffff1f7807 */ /* 0x000fc40005000000 */
[----:B------:R-:W-:Y:S02]  /*1e0d0*/  ISETP.NE.AND P5, PT, R11, R28, PT ;  /* 0x0000001c0b00720c */ /* 0x000fe40003fa5270 */
[----:B------:R-:W-:Y:S02]  /*1e0e0*/  ISETP.GT.AND P2, PT, R13, R32, PT ;  /* 0x000000200d00720c */ /* 0x000fe40003f44270 */
[----:B------:R-:W-:Y:S02]  /*1e0f0*/  LOP3.LUT R12, R12, 0x1, RZ, 0xc0, !PT ;  /* 0x000000010c0c7812 */ /* 0x000fe400078ec0ff */
[----:B------:R-:W-:Y:S02]  /*1e100*/  SEL R35, RZ, 0xffffffff, !P3 ;  /* 0xffffffffff237807 */ /* 0x000fe40005800000 */
[----:B------:R-:W-:Y:S02]  /*1e110*/  @P6 SEL R35, RZ, 0xffffffff, P2 ;  /* 0xffffffffff236807 */ /* 0x000fe40001000000 */
[----:B------:R-:W-:-:S02]  /*1e120*/  ISETP.NE.U32.AND P2, PT, R12, 0x1, PT ;  /* 0x000000010c00780c */ /* 0x000fc40003f45070 */
[----:B------:R-:W-:Y:S02]  /*1e130*/  ISETP.GT.AND P4, PT, R11, R28, PT ;  /* 0x0000001c0b00720c */ /* 0x000fe40003f84270 */
[----:B------:R-:W-:Y:S02]  /*1e140*/  SEL R9, R8, R9, !P2 ;  /* 0x0000000908097207 */ /* 0x000fe40005000000 */
[----:B------:R-:W-:Y:S02]  /*1e150*/  SEL R20, R17, R20, !P2 ;  /* 0x0000001411147207 */ /* 0x000fe40005000000 */
[----:B------:R-:W-:Y:S02]  /*1e160*/  SEL R21, R10, R21, !P2 ;  /* 0x000000150a157207 */ /* 0x000fe40005000000 */
[----:B------:R-:W-:Y:S02]  /*1e170*/  ISETP.GE.AND P2, PT, R2, UR4, PT ;  /* 0x0000000402007c0c */ /* 0x000fe4000bf46270 */
        /* <DEDUP_REMOVED lines=17> */
.L_x_3153:
        /* <DEDUP_REMOVED lines=13> */
.L_x_3159:
        /* <DEDUP_REMOVED lines=18> */
.L_x_3162:
[----:B------:R-:W-:Y:S01]  /*1e480*/  CS2R R20, SRZ ;  /* 0x0000000000147805 */ /* 0x000fe2000001ff00 */
[----:B------:R-:W-:Y:S01]  /*1e490*/  IMAD.MOV.U32 R6, RZ, RZ, RZ ;  /* 0x000000ffff067224 */ /* 0x000fe200078e00ff */
[----:B------:R-:W-:Y:S01]  /*1e4a0*/  CS2R R18, SRZ ;  /* 0x0000000000127805 */ /* 0x000fe2000001ff00 */
[----:B------:R-:W-:Y:S02]  /*1e4b0*/  IMAD.MOV.U32 R15, RZ, RZ, RZ ;  /* 0x000000ffff0f7224 */ /* 0x000fe400078e00ff */
[----:B------:R-:W-:Y:S02]  /*1e4c0*/  IMAD.MOV.U32 R0, RZ, RZ, RZ ;  /* 0x000000ffff007224 */ /* 0x000fe400078e00ff */
[----:B------:R-:W-:-:S07]  /*1e4d0*/  IMAD.MOV.U32 R3, RZ, RZ, RZ ;  /* 0x000000ffff037224 */ /* 0x000fce00078e00ff */
.L_x_3161:
[----:B------:R-:W3:Y:S01]  /*1e4e0*/  LDCU.U8 UR4, c[0x0][0x7a1] ;  /* 0x0000f420ff0477ac */ /* 0x000ee20008000000 */
[----:B------:R-:W-:Y:S02]  /*1e4f0*/  IMAD.MOV.U32 R16, RZ, RZ, R20 ;  /* 0x000000ffff107224 */ /* 0x000fe400078e0014 */
[----:B------:R-:W-:Y:S02]  /*1e500*/  IMAD.MOV.U32 R17, RZ, RZ, R21 ;  /* 0x000000ffff117224 */ /* 0x000fe400078e0015 */
[----:B------:R-:W-:Y:S02]  /*1e510*/  IMAD.MOV.U32 R28, RZ, RZ, R6 ;  /* 0x000000ffff1c7224 */ /* 0x000fe400078e0006 */
[----:B------:R-:W-:Y:S02]  /*1e520*/  IMAD.MOV.U32 R29, RZ, RZ, R15 ;  /* 0x000000ffff1d7224 */ /* 0x000fe400078e000f */
[----:B------:R-:W-:Y:S02]  /*1e530*/  IMAD.MOV.U32 R30, RZ, RZ, R0 ;  /* 0x000000ffff1e7224 */ /* 0x000fe400078e0000 */
[----:B------:R-:W-:Y:S01]  /*1e540*/  IMAD.MOV.U32 R31, RZ, RZ, R3 ;  /* 0x000000ffff1f7224 */ /* 0x000fe200078e0003 */
[----:B---3--:R-:W-:-:S09]  /*1e550*/  UISETP.NE.AND UP0, UPT, UR4, URZ, UPT ;  /* 0x000000ff0400728c */ /* 0x008fd2000bf05270 */
[----:B------:R-:W-:Y:S05]  /*1e560*/  BRA.U !UP0, `(.L_x_3163) ;  /* 0x0000000508787547 */ /* 0x000fea000b800000 */
[----:B------:R-:W3:Y:S02]  /*1e570*/  LDCU UR4, c[0x0][0x7a4] ;  /* 0x0000f480ff0477ac */ /* 0x000ee40008000800 */
[----:B---3--:R-:W-:-:S09]  /*1e580*/  UISETP.NE.AND UP0, UPT, UR4, 0x1, UPT ;  /* 0x000000010400788c */ /* 0x008fd2000bf05270 */
[----:B------:R-:W-:Y:S05]  /*1e590*/  BRA.U !UP0, `(.L_x_3164) ;  /* 0x0000000108907547 */ /* 0x000fea000b800000 */
[----:B01----:R-:W-:Y:S01]  /*1e5a0*/  MOV R22, 0x0 ;  /* 0x0000000000167802 */ /* 0x003fe20000000f00 */
        /* <DEDUP_REMOVED lines=15> */
.L_x_3165:
        /* <DEDUP_REMOVED lines=19> */
.L_x_3166:
[----:B------:R-:W-:Y:S05]  /*1e7d0*/  BRA `(.L_x_3167) ;  /* 0x0000000000107947 */ /* 0x000fea0003800000 */
.L_x_3164:
[----:B------:R-:W2:Y:S02]  /*1e7e0*/  LDCU.64 UR4, c[0x0][0x770] ;  /* 0x0000ee00ff0477ac */ /* 0x000ea40008000a00 */
[----:B--2---:R-:W-:-:S05]  /*1e7f0*/  IADD3 R2, P0, PT, R27, UR4, RZ ;  /* 0x000000041b027c10 */ /* 0x004fca000ff1e0ff */
[----:B------:R-:W-:-:S05]  /*1e800*/  IMAD.X R3, RZ, RZ, UR5, P0 ;  /* 0x00000005ff037e24 */ /* 0x000fca00080e06ff */
[----:B------:R2:W-:Y:S03]  /*1e810*/  STG.E.64 desc[UR36][R2.64], R16 ;  /* 0x0000001002007986 */ /* 0x0005e6000c101b24 */
.L_x_3167:
[----:B------:R-:W3:Y:S01]  /*1e820*/  LDCU.64 UR6, c[0x0][0x770] ;  /* 0x0000ee00ff0677ac */ /* 0x000ee20008000a00 */
[----:B------:R-:W4:Y:S01]  /*1e830*/  LDCU UR4, c[0x0][0x7a4] ;  /* 0x0000f480ff0477ac */ /* 0x000f220008000800 */
[----:B---3--:R-:W-:Y:S01]  /*1e840*/  IADD3 R26, P0, PT, R26, UR6, RZ ;  /* 0x000000061a1a7c10 */ /* 0x008fe2000ff1e0ff */
[----:B----4-:R-:W-:-:S04]  /*1e850*/  UISETP.NE.AND UP0, UPT, UR4, 0x1, UPT ;  /* 0x000000010400788c */ /* 0x010fc8000bf05270 */
[----:B------:R-:W-:-:S05]  /*1e860*/  IMAD.X R27, RZ, RZ, UR7, P0 ;  /* 0x00000007ff1b7e24 */ /* 0x000fca00080e06ff */
[----:B------:R3:W-:Y:S01]  /*1e870*/  STG.E.64 desc[UR36][R26.64], R28 ;  /* 0x0000001c1a007986 */ /* 0x0007e2000c101b24 */
[----:B------:R-:W-:Y:S05]  /*1e880*/  BRA.U !UP0, `(.L_x_3168) ;  /* 0x0000000108907547 */ /* 0x000fea000b800000 */
[----:B--2---:R-:W-:Y:S01]  /*1e890*/  MOV R16, 0x0 ;  /* 0x0000000000107802 */ /* 0x004fe20000000f00 */
[----:B------:R-:W2:Y:S01]  /*1e8a0*/  LDCU.64 UR4, c[0x4][0x3d8] ;  /* 0x01007b00ff0477ac */ /* 0x000ea20008000a00 */
[----:B01----:R-:W-:Y:S02]  /*1e8b0*/  IMAD.MOV.U32 R8, RZ, RZ, 0x2ef ;  /* 0x000002efff087424 */ /* 0x003fe400078e00ff */
[----:B------:R0:W1:Y:S01]  /*1e8c0*/  LDC.64 R2, c[0x4][R16] ;  /* 0x0100000010027b82 */ /* 0x0000620000000a00 */
[----:B------:R-:W4:Y:S01]  /*1e8d0*/  LDCU.64 UR6, c[0x4][0x3c0] ;  /* 0x01007800ff0677ac */ /* 0x000f220008000a00 */
[----:B------:R-:W-:Y:S02]  /*1e8e0*/  IMAD.MOV.U32 R12, RZ, RZ, 0x1 ;  /* 0x00000001ff0c7424 */ /* 0x000fe400078e00ff */
[----:B------:R-:W-:Y:S01]  /*1e8f0*/  IMAD.MOV.U32 R13, RZ, RZ, RZ ;  /* 0x000000ffff0d7224 */ /* 0x000fe200078e00ff */
[----:B------:R-:W5:Y:S01]  /*1e900*/  LDCU.64 UR8, c[0x4][0x160] ;  /* 0x01002c00ff0877ac */ /* 0x000f620008000a00 */
[----:B--2---:R-:W-:-:S02]  /*1e910*/  IMAD.U32 R4, RZ, RZ, UR4 ;  /* 0x00000004ff047e24 */ /* 0x004fc4000f8e00ff */
[----:B------:R-:W-:Y:S02]  /*1e920*/  IMAD.U32 R5, RZ, RZ, UR5 ;  /* 0x00000005ff057e24 */ /* 0x000fe4000f8e00ff */
[----:B----4-:R-:W-:Y:S02]  /*1e930*/  IMAD.U32 R6, RZ, RZ, UR6 ;  /* 0x00000006ff067e24 */ /* 0x010fe4000f8e00ff */
[----:B------:R-:W-:Y:S02]  /*1e940*/  IMAD.U32 R7, RZ, RZ, UR7 ;  /* 0x00000007ff077e24 */ /* 0x000fe4000f8e00ff */
[----:B-----5:R-:W-:Y:S02]  /*1e950*/  IMAD.U32 R10, RZ, RZ, UR8 ;  /* 0x00000008ff0a7e24 */ /* 0x020fe4000f8e00ff */
[----:B0-----:R-:W-:-:S07]  /*1e960*/  IMAD.U32 R11, RZ, RZ, UR9 ;  /* 0x00000009ff0b7e24 */ /* 0x001fce000f8e00ff */
[----:B------:R-:W-:-:S07]  /*1e970*/  LEPC R20, `(.L_x_3169) ;  /* 0x000000001014794e */ /* 0x000fce0000000000 */
[----:B-1-3--:R-:W-:Y:S05]  /*1e980*/  CALL.ABS.NOINC R2 ;  /* 0x0000000002007343 */ /* 0x00afea0003c00000 */
.L_x_3169:
        /* <DEDUP_REMOVED lines=19> */
.L_x_3170:
[----:B------:R-:W-:Y:S05]  /*1eac0*/  BRA `(.L_x_3171) ;  /* 0x00000000000c7947 */ /* 0x000fea0003800000 */
.L_x_3168:
[----:B--2---:R-:W-:-:S05]  /*1ead0*/  IADD3 R2, P0, PT, R25, UR6, RZ ;  /* 0x0000000619027c10 */ /* 0x004fca000ff1e0ff */
[----:B------:R-:W-:-:S05]  /*1eae0*/  IMAD.X R3, RZ, RZ, UR7, P0 ;  /* 0x00000007ff037e24 */ /* 0x000fca00080e06ff */
[----:B------:R2:W-:Y:S03]  /*1eaf0*/  STG.E.64 desc[UR36][R2.64], R18 ;  /* 0x0000001202007986 */ /* 0x0005e6000c101b24 */
.L_x_3171:
[----:B------:R-:W4:Y:S02]  /*1eb00*/  LDCU.64 UR4, c[0x0][0x770] ;  /* 0x0000ee00ff0477ac */ /* 0x000f240008000a00 */
[----:B----4-:R-:W-:-:S05]  /*1eb10*/  IADD3 R24, P0, PT, R24, UR4, RZ ;  /* 0x0000000418187c10 */ /* 0x010fca000ff1e0ff */
[----:B------:R-:W-:-:S05]  /*1eb20*/  IMAD.X R25, RZ, RZ, UR5, P0 ;  /* 0x00000005ff197e24 */ /* 0x000fca00080e06ff */
[----:B------:R-:W-:Y:S01]  /*1eb30*/  STG.E.64 desc[UR36][R24.64], R30 ;  /* 0x0000001e18007986 */ /* 0x000fe2000c101b24 */
[----:B------:R-:W-:Y:S05]  /*1eb40*/  EXIT ;  /* 0x000000000000794d */ /* 0x000fea0003800000 */
.L_x_3163:
[----:B--2---:R-:W-:Y:S01]  /*1eb50*/  MOV R2, 0x0 ;  /* 0x0000000000027802 */ /* 0x004fe20000000f00 */
[----:B------:R-:W2:Y:S01]  /*1eb60*/  LDCU.64 UR6, c[0x4][0x3c8] ;  /* 0x01007900ff0677ac */ /* 0x000ea20008000a00 */
[----:B01----:R-:W-:Y:S02]  /*1eb70*/  IMAD.MOV.U32 R8, RZ, RZ, 0x2e9 ;  /* 0x000002e9ff087424 */ /* 0x003fe400078e00ff */
[----:B------:R0:W1:Y:S01]  /*1eb80*/  LDC.64 R14, c[0x4][R2] ;  /* 0x01000000020e7b82 */ /* 0x0000620000000a00 */
[----:B------:R-:W3:Y:S01]  /*1eb90*/  LDCU.64 UR8, c[0x4][0x3c0] ;  /* 0x01007800ff0877ac */ /* 0x000ee20008000a00 */
[----:B------:R-:W-:Y:S02]  /*1eba0*/  IMAD.MOV.U32 R12, RZ, RZ, 0x1 ;  /* 0x00000001ff0c7424 */ /* 0x000fe400078e00ff */
[----:B------:R-:W-:Y:S01]  /*1ebb0*/  IMAD.MOV.U32 R13, RZ, RZ, RZ ;  /* 0x000000ffff0d7224 */ /* 0x000fe200078e00ff */
[----:B------:R-:W4:Y:S01]  /*1ebc0*/  LDCU.64 UR4, c[0x4][0x168] ;  /* 0x01002d00ff0477ac */ /* 0x000f220008000a00 */
[----:B--2---:R-:W-:-:S02]  /*1ebd0*/  IMAD.U32 R4, RZ, RZ, UR6 ;  /* 0x00000006ff047e24 */ /* 0x004fc4000f8e00ff */
[----:B------:R-:W-:Y:S02]  /*1ebe0*/  IMAD.U32 R5, RZ, RZ, UR7 ;  /* 0x00000007ff057e24 */ /* 0x000fe4000f8e00ff */
[----:B---3--:R-:W-:Y:S02]  /*1ebf0*/  IMAD.U32 R6, RZ, RZ, UR8 ;  /* 0x00000008ff067e24 */ /* 0x008fe4000f8e00ff */
[----:B------:R-:W-:Y:S02]  /*1ec00*/  IMAD.U32 R7, RZ, RZ, UR9 ;  /* 0x00000009ff077e24 */ /* 0x000fe4000f8e00ff */
[----:B----4-:R-:W-:Y:S02]  /*1ec10*/  IMAD.U32 R10, RZ, RZ, UR4 ;  /* 0x00000004ff0a7e24 */ /* 0x010fe4000f8e00ff */
[----:B0-----:R-:W-:-:S07]  /*1ec20*/  IMAD.U32 R11, RZ, RZ, UR5 ;  /* 0x00000005ff0b7e24 */ /* 0x001fce000f8e00ff */
[----:B------:R-:W-:-:S07]  /*1ec30*/  LEPC R20, `(.L_x_3172) ;  /* 0x000000001014794e */ /* 0x000fce0000000000 */
[----:B-1----:R-:W-:Y:S05]  /*1ec40*/  CALL.ABS.NOINC R14 ;  /* 0x000000000e007343 */ /* 0x002fea0003c00000 */
.L_x_3172:
        /* <DEDUP_REMOVED lines=15> */
.L_x_3173:
[----:B------:R0:W1:Y:S01]  /*1ed40*/  LDC.64 R14, c[0x4][R2] ;  /* 0x01000000020e7b82 */ /* 0x0000620000000a00 */
[----:B------:R-:W2:Y:S01]  /*1ed50*/  LDCU.64 UR4, c[0x4][0x3c8] ;  /* 0x01007900ff0477ac */ /* 0x000ea20008000a00 */
[----:B------:R-:W-:Y:S02]  /*1ed60*/  IMAD.MOV.U32 R8, RZ, RZ, 0x2e9 ;  /* 0x000002e9ff087424 */ /* 0x000fe400078e00ff */
[----:B------:R-:W-:Y:S01]  /*1ed70*/  IMAD.MOV.U32 R12, RZ, RZ, 0x1 ;  /* 0x00000001ff0c7424 */ /* 0x000fe200078e00ff */
[----:B------:R-:W3:Y:S01]  /*1ed80*/  LDCU.64 UR6, c[0x4][0x3c0] ;  /* 0x01007800ff0677ac */ /* 0x000ee20008000a00 */
[----:B------:R-:W-:Y:S01]  /*1ed90*/  IMAD.MOV.U32 R13, RZ, RZ, RZ ;  /* 0x000000ffff0d7224 */ /* 0x000fe200078e00ff */
[----:B------:R-:W4:Y:S01]  /*1eda0*/  LDCU.64 UR8, c[0x4][0x168] ;  /* 0x01002d00ff0877ac */ /* 0x000f220008000a00 */
[----:B--2---:R-:W-:Y:S01]  /*1edb0*/  IMAD.U32 R4, RZ, RZ, UR4 ;  /* 0x00000004ff047e24 */ /* 0x004fe2000f8e00ff */
[----:B------:R-:W-:Y:S01]  /*1edc0*/  MOV R5, UR5 ;  /* 0x0000000500057c02 */ /* 0x000fe20008000f00 */
[----:B---3--:R-:W-:-:S02]  /*1edd0*/  IMAD.U32 R6, RZ, RZ, UR6 ;  /* 0x00000006ff067e24 */ /* 0x008fc4000f8e00ff */
[----:B------:R-:W-:Y:S02]  /*1ede0*/  IMAD.U32 R7, RZ, RZ, UR7 ;  /* 0x00000007ff077e24 */ /* 0x000fe4000f8e00ff */
[----:B----4-:R-:W-:Y:S02]  /*1edf0*/  IMAD.U32 R10, RZ, RZ, UR8 ;  /* 0x00000008ff0a7e24 */ /* 0x010fe4000f8e00ff */
[----:B0-----:R-:W-:-:S07]  /*1ee00*/  IMAD.U32 R11, RZ, RZ, UR9 ;  /* 0x00000009ff0b7e24 */ /* 0x001fce000f8e00ff */
[----:B------:R-:W-:-:S07]  /*1ee10*/  LEPC R20, `(.L_x_3174) ;  /* 0x000000001014794e */ /* 0x000fce0000000000 */
[----:B-1----:R-:W-:Y:S05]  /*1ee20*/  CALL.ABS.NOINC R14 ;  /* 0x000000000e007343 */ /* 0x002fea0003c00000 */
.L_x_3174:
        /* <DEDUP_REMOVED lines=15> */
.L_x_3175:
[----:B------:R-:W-:Y:S05]  /*1ef20*/  EXIT ;  /* 0x000000000000794d */ /* 0x000fea0003800000 */
.L_x_3160:
[----:B------:R-:W3:Y:S02]  /*1ef30*/  LDCU.U8 UR4, c[0x0][0x7a1] ;  /* 0x0000f420ff0477ac */ /* 0x000ee40008000000 */
[----:B---3--:R-:W-:Y:S01]  /*1ef40*/  UISETP.NE.AND UP1, UPT, UR4, URZ, UPT ;  /* 0x000000ff0400728c */ /* 0x008fe2000bf25270 */
[----:B------:R-:W-:Y:S10]  /*1ef50*/  BRA.U !UP0, `(.L_x_3176) ;  /* 0x0000000108d07547 */ /* 0x000ff4000b800000 */
[----:B--2---:R-:W2:Y:S04]  /*1ef60*/  LDG.E R2, desc[UR36][R4.64] ;  /* 0x0000002404027981 */ /* 0x004ea8000c1e1900 */
[----:B------:R-:W3:Y:S04]  /*1ef70*/  LDG.E.64 R16, desc[UR36][R4.64+0x8] ;  /* 0x0000082404107981 */ /* 0x000ee8000c1e1b00 */
[----:B------:R-:W4:Y:S04]  /*1ef80*/  LDG.E R10, desc[UR36][R4.64+0x10] ;  /* 0x00001024040a7981 */ /* 0x000f28000c1e1900 */
[----:B01----:R-:W5:Y:S04]  /*1ef90*/  LDG.E.64 R22, desc[UR36][R4.64+0x18] ;  /* 0x0000182404167981 */ /* 0x003f68000c1e1b00 */
[----:B------:R-:W5:Y:S04]  /*1efa0*/  LDG.E R14, desc[UR36][R4.64+0x20] ;  /* 0x00002024040e7981 */ /* 0x000f68000c1e1900 */
[----:B------:R-:W5:Y:S04]  /*1efb0*/  LDG.E R34, desc[UR36][R4.64+0x30] ;  /* 0x0000302404227981 */ /* 0x000f68000c1e1900 */
[----:B------:R-:W5:Y:S04]  /*1efc0*/  LDG.E.64 R28, desc[UR36][R4.64+0x28] ;  /* 0x00002824041c7981 */ /* 0x000f68000c1e1b00 */
[----:B------:R-:W5:Y:S01]  /*1efd0*/  LDG.E.64 R30, desc[UR36][R4.64+0x38] ;  /* 0x00003824041e7981 */ /* 0x000f62000c1e1b00 */
[----:B--2---:R-:W-:-:S02]  /*1efe0*/  ISETP.NE.AND P5, PT, R2, R9, PT ;  /* 0x000000090200720c */ /* 0x004fc40003fa5270 */
[----:B---3--:R-:W-:Y:S02]  /*1eff0*/  ISETP.GE.U32.AND P1, PT, R16, R20, PT ;  /* 0x000000141000720c */ /* 0x008fe40003f26070 */
[----:B------:R-:W-:Y:S02]  /*1f000*/  ISETP.GT.AND P0, PT, R2, R9, PT ;  /* 0x000000090200720c */ /* 0x000fe40003f04270 */
[C---:B----4-:R-:W-:Y:S02]  /*1f010*/  ISETP.GT.AND P6, PT, R10.reuse, R7, PT ;  /* 0x000000070a00720c */ /* 0x050fe40003fc4270 */
[----:B------:R-:W-:Y:S02]  /*1f020*/  ISETP.GE.AND.EX P1, PT, R17, R21, PT, P1 ;  /* 0x000000151100720c */ /* 0x000fe40003f26310 */
[----:B------:R-:W-:Y:S02]  /*1f030*/  ISETP.NE.AND P3, PT, R10, R7, PT ;  /* 0x000000070a00720c */ /* 0x000fe40003f65270 */
[----:B------:R-:W-:-:S02]  /*1f040*/  SEL R8, RZ, 0xffffffff, P0 ;  /* 0xffffffffff087807 */ /* 0x000fc40000000000 */
[----:B------:R-:W-:Y:S02]  /*1f050*/  @!P5 SEL R8, RZ, 0xffffffff, !P1 ;  /* 0xffffffffff08d807 */ /* 0x000fe40004800000 */
[----:B------:R-:W-:Y:S02]  /*1f060*/  SEL R12, RZ, 0xffffffff, P6 ;  /* 0xffffffffff0c7807 */ /* 0x000fe40003000000 */
[----:B-----5:R-:W-:Y:S02]  /*1f070*/  ISETP.GE.U32.AND P2, PT, R22, R6, PT ;  /* 0x000000061600720c */ /* 0x020fe40003f46070 */
[----:B------:R-:W-:Y:S02]  /*1f080*/  ISETP.NE.AND P5, PT, R14, R11, PT ;  /* 0x0000000b0e00720c */ /* 0x000fe40003fa5270 */
[----:B------:R-:W-:Y:S02]  /*1f090*/  ISETP.NE.AND P6, PT, R34, R13, PT ;  /* 0x0000000d2200720c */ /* 0x000fe40003fc5270 */
[----:B------:R-:W-:-:S02]  /*1f0a0*/  ISETP.GT.AND P4, PT, R14, R11, PT ;  /* 0x0000000b0e00720c */ /* 0x000fc40003f84270 */
[----:B------:R-:W-:Y:S02]  /*1f0b0*/  ISETP.GE.AND.EX P2, PT, R23, R15, PT, P2 ;  /* 0x0000000f1700720c */ /* 0x000fe40003f46320 */
[----:B------:R-:W-:Y:S02]  /*1f0c0*/  ISETP.GE.U32.AND P0, PT, R28, R18, PT ;  /* 0x000000121c00720c */ /* 0x000fe40003f06070 */
[----:B------:R-:W-:Y:S02]  /*1f0d0*/  ISETP.GE.U32.AND P1, PT, R30, R0, PT ;  /* 0x000000001e00720c */ /* 0x000fe40003f26070 */
[----:B------:R-:W-:Y:S02]  /*1f0e0*/  SEL R32, RZ, 0xffffffff, P4 ;  /* 0xffffffffff207807 */ /* 0x000fe40002000000 */
[----:B------:R-:W-:Y:S02]  /*1f0f0*/  LOP3.LUT R8, R8, 0x1, RZ, 0xc0, !PT ;  /* 0x0000000108087812 */ /* 0x000fe400078ec0ff */
[----:B------:R-:W-:-:S02]  /*1f100*/  ISETP.GT.AND P4, PT, R34, R13, PT ;  /* 0x0000000d2200720c */ /* 0x000fc40003f84270 */
        /* <DEDUP_REMOVED lines=25> */
.L_x_3176:
        /* <DEDUP_REMOVED lines=26> */
.L_x_3179:
        /* <DEDUP_REMOVED lines=19> */
.L_x_3180:
[----:B------:R-:W-:Y:S05]  /*1f570*/  BRA `(.L_x_3181) ;  /* 0x0000000000107947 */ /* 0x000fea0003800000 */
.L_x_3178:
[----:B------:R-:W2:Y:S02]  /*1f580*/  LDCU.64 UR4, c[0x0][0x770] ;  /* 0x0000ee00ff0477ac */ /* 0x000ea40008000a00 */
[----:B--2---:R-:W-:-:S05]  /*1f590*/  IADD3 R2, P0, PT, R27, UR4, RZ ;  /* 0x000000041b027c10 */ /* 0x004fca000ff1e0ff */
[----:B------:R-:W-:-:S05]  /*1f5a0*/  IMAD.X R3, RZ, RZ, UR5, P0 ;  /* 0x00000005ff037e24 */ /* 0x000fca00080e06ff */
[----:B------:R0:W-:Y:S03]  /*1f5b0*/  STG.E.64 desc[UR36][R2.64], R16 ;  /* 0x0000001002007986 */ /* 0x0001e6000c101b24 */
.L_x_3181:
        /* <DEDUP_REMOVED lines=23> */
.L_x_3183:
        /* <DEDUP_REMOVED lines=19> */
.L_x_3184:
[----:B------:R-:W-:Y:S05]  /*1f860*/  BRA `(.L_x_3185) ;  /* 0x00000000000c7947 */ /* 0x000fea0003800000 */
.L_x_3182:
[----:B0-----:R-:W-:-:S05]  /*1f870*/  IADD3 R2, P0, PT, R25, UR6, RZ ;  /* 0x0000000619027c10 */ /* 0x001fca000ff1e0ff */
[----:B------:R-:W-:-:S05]  /*1f880*/  IMAD.X R3, RZ, RZ, UR7, P0 ;  /* 0x00000007ff037e24 */ /* 0x000fca00080e06ff */
[----:B------:R0:W-:Y:S03]  /*1f890*/  STG.E.64 desc[UR36][R2.64], R18 ;  /* 0x0000001202007986 */ /* 0x0001e6000c101b24 */
.L_x_3185:
[----:B------:R-:W2:Y:S02]  /*1f8a0*/  LDCU.64 UR4, c[0x0][0x770] ;  /* 0x0000ee00ff0477ac */ /* 0x000ea40008000a00 */
[----:B--2---:R-:W-:-:S05]  /*1f8b0*/  IADD3 R24, P0, PT, R24, UR4, RZ ;  /* 0x0000000418187c10 */ /* 0x004fca000ff1e0ff */
[----:B------:R-:W-:-:S05]  /*1f8c0*/  IMAD.X R25, RZ, RZ, UR5, P0 ;  /* 0x00000005ff197e24 */ /* 0x000fca00080e06ff */
[----:B------:R-:W-:Y:S01]  /*1f8d0*/  STG.E.64 desc[UR36][R24.64], R28 ;  /* 0x0000001c18007986 */ /* 0x000fe2000c101b24 */
[----:B------:R-:W-:Y:S05]  /*1f8e0*/  EXIT ;  /* 0x000000000000794d */ /* 0x000fea0003800000 */
.L_x_3177:
        /* <DEDUP_REMOVED lines=9> */
.L_x_3134:
        /* <DEDUP_REMOVED lines=23> */
.L_x_3186:
        /* <DEDUP_REMOVED lines=18> */
.L_x_3189:
[----:B------:R-:W-:Y:S01]  /*1fc10*/  IMAD.MOV.U32 R16, RZ, RZ, RZ ;  /* 0x000000ffff107224 */ /* 0x000fe200078e00ff */
[----:B------:R-:W-:Y:S01]  /*1fc20*/  CS2R R20, SRZ ;  /* 0x0000000000147805 */ /* 0x000fe2000001ff00 */
[----:B------:R-:W-:Y:S01]  /*1fc30*/  IMAD.MOV.U32 R23, RZ, RZ, RZ ;  /* 0x000000ffff177224 */ /* 0x000fe200078e00ff */
[----:B------:R-:W-:Y:S01]  /*1fc40*/  CS2R R6, SRZ ;  /* 0x0000000000067805 */ /* 0x000fe2000001ff00 */
[----:B------:R-:W-:Y:S02]  /*1fc50*/  IMAD.MOV.U32 R11, RZ, RZ, RZ ;  /* 0x000000ffff0b7224 */ /* 0x000fe400078e00ff */
[----:B------:R-:W-:-:S07]  /*1fc60*/  IMAD.MOV.U32 R18, RZ, RZ, RZ ;  /* 0x000000ffff127224 */ /* 0x000fce00078e00ff */
.L_x_3188:
        /* <DEDUP_REMOVED lines=29> */
.L_x_3192:
        /* <DEDUP_REMOVED lines=19> */
.L_x_3193:
[----:B------:R-:W-:Y:S05]  /*1ff70*/  BRA `(.L_x_3194) ;  /* 0x0000000000107947 */ /* 0x000fea0003800000 */
.L_x_3191:
[----:B------:R-:W0:Y:S02]  /*1ff80*/  LDCU.64 UR4, c[0x0][0x770] ;  /* 0x0000ee00ff0477ac */ /* 0x000e240008000a00 */
[----:B0-----:R-:W-:-:S05]  /*1ff90*/  IADD3 R2, P0, PT, R25, UR4, RZ ;  /* 0x0000000419027c10 */ /* 0x001fca000ff1e0ff */
[----:B------:R-:W-:-:S05]  /*1ffa0*/  IMAD.X R3, RZ, RZ, UR5, P0 ;  /* 0x00000005ff037e24 */ /* 0x000fca00080e06ff */
[----:B------:R0:W-:Y:S03]  /*1ffb0*/  STG.E.64 desc[UR36][R2.64], R18 ;  /* 0x0000001202007986 */ /* 0x0001e6000c101b24 */
.L_x_3194:
        /* <DEDUP_REMOVED lines=9> */
[----:B------:R-:W-:Y:S02]  /*20050*/  HFMA2 R13, -RZ, RZ, 0, 0 ;  /* 0x00000000ff0d7431 */ /* 0x000fe400000001ff */
[----:B------:R-:W-:Y:S01]  /*20060*/  IMAD.MOV.U32 R8, RZ, RZ, 0x2ef ;  /* 0x000002efff087424 */ /* 0x000fe200078e00ff */
[----:B0-----:R0:W2:Y:S01]  /*20070*/  LDC.64 R2, c[0x4][R18] ;  /* 0x0100000012027b82 */ /* 0x0010a20000000a00 */
[----:B------:R-:W3:Y:S01]  /*20080*/  LDCU.64 UR6, c[0x4][0x3c0] ;  /* 0x01007800ff0677ac */ /* 0x000ee20008000a00 */
[----:B------:R-:W-:Y:S01]  /*20090*/  IMAD.MOV.U32 R12, RZ, RZ, 0x1 ;  /* 0x00000001ff0c7424 */ /* 0x000fe200078e00ff */
[----:B------:R-:W4:Y:S01]  /*200a0*/  LDCU.64 UR8, c[0x4][0x160] ;  /* 0x01002c00ff0877ac */ /* 0x000f220008000a00 */
[----:B-1----:R-:W-:Y:S02]  /*200b0*/  IMAD.U32 R4, RZ, RZ, UR4 ;  /* 0x00000004ff047e24 */ /* 0x002fe4000f8e00ff */
[----:B------:R-:W-:-:S02]  /*200c0*/  IMAD.U32 R5, RZ, RZ, UR5 ;  /* 0x00000005ff057e24 */ /* 0x000fc4000f8e00ff */
[----:B---3--:R-:W-:Y:S02]  /*200d0*/  IMAD.U32 R6, RZ, RZ, UR6 ;  /* 0x00000006ff067e24 */ /* 0x008fe4000f8e00ff */
[----:B------:R-:W-:Y:S02]  /*200e0*/  IMAD.U32 R7, RZ, RZ, UR7 ;  /* 0x00000007ff077e24 */ /* 0x000fe4000f8e00ff */
[----:B----4-:R-:W-:Y:S02]  /*200f0*/  IMAD.U32 R10, RZ, RZ, UR8 ;  /* 0x00000008ff0a7e24 */ /* 0x010fe4000f8e00ff */
[----:B0-----:R-:W-:-:S07]  /*20100*/  IMAD.U32 R11, RZ, RZ, UR9 ;  /* 0x00000009ff0b7e24 */ /* 0x001fce000f8e00ff */
[----:B------:R-:W-:-:S07]  /*20110*/  LEPC R20, `(.L_x_3196) ;  /* 0x000000001014794e */ /* 0x000fce0000000000 */
[----:B--2---:R-:W-:Y:S05]  /*20120*/  CALL.ABS.NOINC R2 ;  /* 0x0000000002007343 */ /* 0x004fea0003c00000 */
.L_x_3196:
        /* <DEDUP_REMOVED lines=19> */
.L_x_3197:
[----:B------:R-:W-:Y:S05]  /*20260*/  BRA `(.L_x_3198) ;  /* 0x00000000000c7947 */ /* 0x000fea0003800000 */
.L_x_3195:
[----:B0-----:R-:W-:-:S05]  /*20270*/  IADD3 R2, P0, PT, R27, UR6, RZ ;  /* 0x000000061b027c10 */ /* 0x001fca000ff1e0ff */
[----:B------:R-:W-:-:S05]  /*20280*/  IMAD.X R3, RZ, RZ, UR7, P0 ;  /* 0x00000007ff037e24 */ /* 0x000fca00080e06ff */
[----:B------:R0:W-:Y:S03]  /*20290*/  STG.E.64 desc[UR36][R2.64], R16 ;  /* 0x0000001002007986 */ /* 0x0001e6000c101b24 */
.L_x_3198:
[----:B------:R-:W1:Y:S02]  /*202a0*/  LDCU.64 UR4, c[0x0][0x770] ;  /* 0x0000ee00ff0477ac */ /* 0x000e640008000a00 */
[----:B-1----:R-:W-:-:S05]  /*202b0*/  IADD3 R24, P0, PT, R24, UR4, RZ ;  /* 0x0000000418187c10 */ /* 0x002fca000ff1e0ff */
[----:B------:R-:W-:-:S05]  /*202c0*/  IMAD.X R25, RZ, RZ, UR5, P0 ;  /* 0x00000005ff197e24 */ /* 0x000fca00080e06ff */
[----:B------:R-:W-:Y:S01]  /*202d0*/  STG.E.64 desc[UR36][R24.64], R28 ;  /* 0x0000001c18007986 */ /* 0x000fe2000c101b24 */
[----:B------:R-:W-:Y:S05]  /*202e0*/  EXIT ;  /* 0x000000000000794d */ /* 0x000fea0003800000 */
.L_x_3190:
        /* <DEDUP_REMOVED lines=16> */
.L_x_3199:
        /* <DEDUP_REMOVED lines=15> */
.L_x_3200:
        /* <DEDUP_REMOVED lines=15> */
.L_x_3201:
        /* <DEDUP_REMOVED lines=15> */
.L_x_3202:
[----:B------:R-:W-:Y:S05]  /*206c0*/  EXIT ;  /* 0x000000000000794d */ /* 0x000fea0003800000 */
.L_x_3187:
[----:B------:R-:W0:Y:S02]  /*206d0*/  LDCU.U8 UR4, c[0x0][0x7a1] ;  /* 0x0000f420ff0477ac */ /* 0x000e240008000000 */
[----:B0-----:R-:W-:Y:S01]  /*206e0*/  UISETP.NE.AND UP1, UPT, UR4, URZ, UPT ;  /* 0x000000ff0400728c */ /* 0x001fe2000bf25270 */
[----:B------:R-:W-:Y:S10]  /*206f0*/  BRA.U !UP0, `(.L_x_3203) ;  /* 0x0000000108d07547 */ /* 0x000ff4000b800000 */
[----:B------:R-:W2:Y:S04]  /*20700*/  LDG.E R0, desc[UR36][R4.64] ;  /* 0x0000002404007981 */ /* 0x000ea8000c1e1900 */
[----:B------:R-:W3:Y:S04]  /*20710*/  LDG.E.64 R12, desc[UR36][R4.64+0x8] ;  /* 0x00000824040c7981 */ /* 0x000ee8000c1e1b00 */
[----:B------:R-:W4:Y:S04]  /*20720*/  LDG.E R8, desc[UR36][R4.64+0x10] ;  /* 0x0000102404087981 */ /* 0x000f28000c1e1900 */
[----:B------:R-:W5:Y:S04]  /*20730*/  LDG.E.64 R14, desc[UR36][R4.64+0x18] ;  /* 0x00001824040e7981 */ /* 0x000f68000c1e1b00 */
        /* <DEDUP_REMOVED lines=48> */
.L_x_3203:
[----:B------:R-:W-:Y:S02]  /*20a40*/  IMAD.MOV.U32 R22, RZ, RZ, R16 ;  /* 0x000000ffff167224 */ /* 0x000fe400078e0010 */
[----:B------:R-:W-:Y:S02]  /*20a50*/  IMAD.MOV.U32 R16, RZ, RZ, R20 ;  /* 0x000000ffff107224 */ /* 0x000fe400078e0014 */
        /* <DEDUP_REMOVED lines=24> */
.L_x_3206:
        /* <DEDUP_REMOVED lines=19> */
.L_x_3207:
[----:B------:R-:W-:Y:S05]  /*20d10*/  BRA `(.L_x_3208) ;  /* 0x0000000000107947 */ /* 0x000fea0003800000 */
.L_x_3205:
[----:B------:R-:W0:Y:S02]  /*20d20*/  LDCU.64 UR4, c[0x0][0x770] ;  /* 0x0000ee00ff0477ac */ /* 0x000e240008000a00 */
[----:B0-----:R-:W-:-:S05]  /*20d30*/  IADD3 R2, P0, PT, R25, UR4, RZ ;  /* 0x0000000419027c10 */ /* 0x001fca000ff1e0ff */
[----:B------:R-:W-:-:S05]  /*20d40*/  IMAD.X R3, RZ, RZ, UR5, P0 ;  /* 0x00000005ff037e24 */ /* 0x000fca00080e06ff */
[----:B------:R0:W-:Y:S03]  /*20d50*/  STG.E.64 desc[UR36][R2.64], R18 ;  /* 0x0000001202007986 */ /* 0x0001e6000c101b24 */
.L_x_3208:
        /* <DEDUP_REMOVED lines=23> */
.L_x_3210:
        /* <DEDUP_REMOVED lines=19> */
.L_x_3211:
[----:B------:R-:W-:Y:S05]  /*21000*/  BRA `(.L_x_3212) ;  /* 0x00000000000c7947 */ /* 0x000fea0003800000 */
.L_x_3209:
[----:B0-----:R-:W-:-:S05]  /*21010*/  IADD3 R2, P0, PT, R27, UR6, RZ ;  /* 0x000000061b027c10 */ /* 0x001fca000ff1e0ff */
[----:B------:R-:W-:-:S05]  /*21020*/  IMAD.X R3, RZ, RZ, UR7, P0 ;  /* 0x00000007ff037e24 */ /* 0x000fca00080e06ff */
[----:B------:R0:W-:Y:S03]  /*21030*/  STG.E.64 desc[UR36][R2.64], R16 ;  /* 0x0000001002007986 */ /* 0x0001e6000c101b24 */
.L_x_3212:
[----:B------:R-:W1:Y:S02]  /*21040*/  LDCU.64 UR4, c[0x0][0x770] ;  /* 0x0000ee00ff0477ac */ /* 0x000e640008000a00 */
[----:B-1----:R-:W-:-:S05]  /*21050*/  IADD3 R24, P0, PT, R24, UR4, RZ ;  /* 0x0000000418187c10 */ /* 0x002fca000ff1e0ff */
[----:B------:R-:W-:-:S05]  /*21060*/  IMAD.X R25, RZ, RZ, UR5, P0 ;  /* 0x00000005ff197e24 */ /* 0x000fca00080e06ff */
[----:B------:R-:W-:Y:S01]  /*21070*/  STG.E.64 desc[UR36][R24.64], R22 ;  /* 0x0000001618007986 */ /* 0x000fe2000c101b24 */
[----:B------:R-:W-:Y:S05]  /*21080*/  EXIT ;  /* 0x000000000000794d */ /* 0x000fea0003800000 */
.L_x_3204:
        /* <DEDUP_REMOVED lines=9> */
        .weak           $__internal_14_$__cuda_sm20_div_u64
        .type           $__internal_14_$__cuda_sm20_div_u64,@function
        .size           $__internal_14_$__cuda_sm20_div_u64,(.L_x_6066 - $__internal_14_$__cuda_sm20_div_u64)
$__internal_14_$__cuda_sm20_div_u64:
        /* <DEDUP_REMOVED lines=66> */
[----:B------:R-:W-:Y:S06]  /*21540*/  RET.REL.NODEC R4 `(_ZN2at6native13reduce_kernelILi128ELi4ENS0_8ReduceOpIiNS0_9ArgMaxOpsIiEEjlLi4ELi4EEEEEvT1_) ;  /* 0xfffffde804ac7950 */ /* 0x000fec0003c3ffff */
.L_x_3213:
        /* <DEDUP_REMOVED lines=11> */
.L_x_6066:


//--------------------- .text._ZN2at6native13reduce_kernelILi512ELi1ENS0_8ReduceOpIaNS0_9ArgMaxOpsIaEEjlLi4ELi4EEEEEvT1_ --------------------------
	.section	.text._ZN2at6native13reduce_kernelILi512ELi1ENS0_8ReduceOpIaNS0_9ArgMaxOpsIaEEjlLi4ELi4EEEEEvT1_,"ax",@progbits
	.align	128
        .global         _ZN2at6native13reduce_kernelILi512ELi1ENS0_8ReduceOpIaNS0_9ArgMaxOpsIaEEjlLi4ELi4EEEEEvT1_
        .type           _ZN2at6native13reduce_kernelILi512ELi1ENS0_8ReduceOpIaNS0_9ArgMaxOpsIaEEjlLi4ELi4EEEEEvT1_,@function
        .size           _ZN2at6native13reduce_kernelILi512ELi1ENS0_8ReduceOpIaNS0_9ArgMaxOpsIaEEjlLi4ELi4EEEEEvT1_,(.L_x_6067 - _ZN2at6native13reduce_kernelILi512ELi1ENS0_8ReduceOpIaNS0_9ArgMaxOpsIaEEjlLi4ELi4EEEEEvT1_)
        .other          _ZN2at6native13reduce_kernelILi512ELi1ENS0_8ReduceOpIaNS0_9ArgMaxOpsIaEEjlLi4ELi4EEEEEvT1_,@"STO_CUDA_ENTRY STV_DEFAULT"
_ZN2at6native13reduce_kernelILi512ELi1ENS0_8ReduceOpIaNS0_9ArgMaxOpsIaEEjlLi4ELi4EEEEEvT1_:
.text._ZN2at6native13reduce_kernelILi512ELi1ENS0_8ReduceOpIaNS0_9ArgMaxOpsIaEEjlLi4ELi4EEEEEvT1_:
        /* <DEDUP_REMOVED lines=300> */
.L_x_3214:
[----:B------:R-:W1:Y:S01]  /*12c0*/  LDCU UR5, c[0x0][0x39c] ;  /* 0x00007380ff0577ac */ /* 0x000e620008000800 */
[----:B------:R-:W-:Y:S01]  /*12d0*/  BSSY.RECONVERGENT B0, `(.L_x_3215) ;  /* 0x0000c6b000007945 */ /* 0x000fe20003800200 */
[----:B------:R-:W-:Y:S01]  /*12e0*/  PRMT R7, RZ, 0x7610, R7 ;  /* 0x00007610ff077816 */ /* 0x000fe20000000007 */
[----:B------:R-:W-:Y:S01]  /*12f0*/  IMAD.MOV.U32 R4, RZ, RZ, RZ ;  /* 0x000000ffff047224 */ /* 0x000fe200078e00ff */
[----:B------:R-:W2:Y:S01]  /*1300*/  LDCU UR4, c[0x0][0x3a0] ;  /* 0x00007400ff0477ac */ /* 0x000ea20008000800 */
[----:B------:R-:W-:Y:S01]  /*1310*/  IMAD.MOV.U32 R27, RZ, RZ, RZ ;  /* 0x000000ffff1b7224 */ /* 0x000fe200078e00ff */
[----:B------:R-:W3:Y:S01]  /*1320*/  LDCU.64 UR36, c[0x0][0x358] ;  /* 0x00006b00ff2477ac */ /* 0x000ee20008000a00 */
[----:B-1----:R-:W-:-:S05]  /*1330*/  IMAD.U32 R14, RZ, RZ, UR5 ;  /* 0x00000005ff0e7e24 */ /* 0x002fca000f8e00ff */
[----:B------:R-:W-:-:S04]  /*1340*/  ISETP.GE.U32.AND P0, PT, R21, R14, PT ;  /* 0x0000000e1500720c */ /* 0x000fc80003f06070 */
[----:B--2---:R-:W-:-:S13]  /*1350*/  ISETP.GE.U32.OR P0, PT, R9, UR4, P0 ;  /* 0x0000000409007c0c */ /* 0x004fda0008706470 */
[----:B---3--:R-:W-:Y:S05]  /*1360*/  @P0 BRA `(.L_x_3216) ;  /* 0x000000c400840947 */ /* 0x008fea0003800000 */
[----:B------:R-:W1:Y:S01]  /*1370*/  LDC.64 R12, c[0x0][0x768] ;  /* 0x0001da00ff0c7b82 */ /* 0x000e620000000a00 */
[----:B------:R-:W2:Y:S02]  /*1380*/  LDCU.U8 UR4, c[0x0][0x3d0] ;  /* 0x00007a00ff0477ac */ /* 0x000ea40008000000 */
[----:B--2---:R-:W-:Y:S01]  /*1390*/  UISETP.NE.AND UP0, UPT, UR4, URZ, UPT ;  /* 0x000000ff0400728c */ /* 0x004fe2000bf05270 */
[----:B-1----:R-:W-:-:S05]  /*13a0*/  IADD3 R2, P0, PT, R0, R12, RZ ;  /* 0x0000000c00027210 */ /* 0x002fca0007f1e0ff */
[----:B------:R-:W-:-:S03]  /*13b0*/  IMAD.X R3, RZ, RZ, R13, P0 ;  /* 0x000000ffff037224 */ /* 0x000fc600000e060d */
[----:B------:R-:W-:Y:S05]  /*13c0*/  BRA.U !UP0, `(.L_x_3217) ;  /* 0x0000000d08cc7547 */ /* 0x000fea000b800000 */
[----:B------:R-:W1:Y:S01]  /*13d0*/  LDC.U8 R17, c[0x0][0x388] ;  /* 0x0000e200ff117b82 */ /* 0x000e620000000000 */
[----:B------:R-:W2:Y:S01]  /*13e0*/  LDCU UR4, c[0x0][0x39c] ;  /* 0x00007380ff0477ac */ /* 0x000ea20008000800 */
[----:B------:R-:W-:Y:S01]  /*13f0*/  LOP3.LUT P0, R18, R2, 0x3, RZ, 0xc0, !PT ;  /* 0x0000000302127812 */ /* 0x000fe2000780c0ff */
[----:B------:R-:W-:Y:S01]  /*1400*/  BSSY.RECONVERGENT B1, `(.L_x_3218) ;  /* 0x0000039000017945 */ /* 0x000fe20003800200 */
[----:B0-----:R-:W-:Y:S01]  /*1410*/  IMAD.MOV.U32 R5, RZ, RZ, R3 ;  /* 0x000000ffff057224 */ /* 0x001fe200078e0003 */
[----:B------:R-:W-:Y:S01]  /*1420*/  MOV R12, R2 ;  /* 0x00000002000c7202 */ /* 0x000fe20000000f00 */
[----:B------:R-:W-:Y:S02]  /*1430*/  IMAD.MOV.U32 R9, RZ, RZ, RZ ;  /* 0x000000ffff097224 */ /* 0x000fe400078e00ff */
[----:B------:R-:W0:Y:S08]  /*1440*/  LDC R7, c[0x0][0x390] ;  /* 0x0000e400ff077b82 */ /* 0x000e300000000800 */
[----:B------:R-:W3:Y:S01]  /*1450*/  LDC R6, c[0x0][0x394] ;  /* 0x0000e500ff067b82 */ /* 0x000ee20000000800 */
[----:B--2---:R-:W-:Y:S01]  /*1460*/  IMAD.U32 R10, RZ, RZ, UR4 ;  /* 0x00000004ff0a7e24 */ /* 0x004fe2000f8e00ff */
[----:B-1----:R-:W-:-:S04]  /*1470*/  PRMT R0, R17, 0x8880, RZ ;  /* 0x0000888011007816 */ /* 0x002fc800000000ff */
[----:B------:R-:W-:Y:S01]  /*1480*/  PRMT R0, R0, 0x7710, RZ ;  /* 0x0000771000007816 */ /* 0x000fe200000000ff */
[--C-:B0-----:R-:W-:Y:S02]  /*1490*/  IMAD.MOV.U32 R3, RZ, RZ, R7.reuse ;  /* 0x000000ffff037224 */ /* 0x101fe400078e0007 */
[----:B------:R-:W-:Y:S02]  /*14a0*/  IMAD.MOV.U32 R4, RZ, RZ, R7 ;  /* 0x000000ffff047224 */ /* 0x000fe400078e0007 */
[----:B---3--:R-:W-:Y:S01]  /*14b0*/  IMAD.MOV.U32 R2, RZ, RZ, R6 ;  /* 0x000000ffff027224 */ /* 0x008fe200078e0006 */
[----:B------:R-:W-:Y:S01]  /*14c0*/  MOV R8, R6 ;  /* 0x0000000600087202 */ /* 0x000fe20000000f00 */
[----:B------:R-:W-:Y:S06]  /*14d0*/  @!P0 BRA `(.L_x_3219) ;  /* 0x0000000000ac8947 */ /* 0x000fec0003800000 */
[C---:B------:R-:W-:Y:S01]  /*14e0*/  ISETP.GT.U32.AND P0, PT, R11.reuse, 0x3, PT ;  /* 0x000000030b00780c */ /* 0x040fe20003f04070 */
[----:B------:R-:W-:Y:S01]  /*14f0*/  IMAD.MOV R13, RZ, RZ, -R18 ;  /* 0x000000ffff0d7224 */ /* 0x000fe200078e0a12 */
[----:B------:R-:W-:Y:S01]  /*1500*/  BSSY.RECONVERGENT B2, `(.L_x_3220) ;  /* 0x0000024000027945 */ /* 0x000fe20003800200 */
[----:B------:R-:W-:Y:S01]  /*1510*/  IMAD.MOV.U32 R4, RZ, RZ, R7 ;  /* 0x000000ffff047224 */ /* 0x000fe200078e0007 */
[----:B------:R-:W-:Y:S01]  /*1520*/  ISETP.LT.U32.OR P0, PT, R11, R18, P0 ;  /* 0x000000120b00720c */ /* 0x000fe20000701470 */
[----:B------:R-:W-:Y:S01]  /*1530*/  IMAD.MOV.U32 R8, RZ, RZ, R6 ;  /* 0x000000ffff087224 */ /* 0x000fe200078e0006 */
[----:B------:R-:W-:-:S04]  /*1540*/  IADD3 R12, P1, PT, R13, R12, RZ ;  /* 0x0000000c0d0c7210 */ /* 0x000fc80007f3e0ff */
[----:B------:R-:W-:-:S07]  /*1550*/  LEA.HI.X.SX32 R13, R13, R5, 0x1, P1 ;  /* 0x000000050d0d7211 */ /* 0x000fce00008f0eff */
[----:B------:R-:W-:Y:S05]  /*1560*/  @P0 BRA `(.L_x_3221) ;  /* 0x0000000000740947 */ /* 0x000fea0003800000 */
[----:B------:R-:W-:Y:S01]  /*1570*/  ISETP.NE.AND P0, PT, RZ, UR21, PT ;  /* 0x00000015ff007c0c */ /* 0x000fe2000bf05270 */
[----:B------:R-:W-:Y:S01]  /*1580*/  IMAD.MOV.U32 R4, RZ, RZ, R7 ;  /* 0x000000ffff047224 */ /* 0x000fe200078e0007 */
[----:B------:R-:W-:Y:S01]  /*1590*/  ISETP.NE.AND P1, PT, R15, RZ, PT ;  /* 0x000000ff0f00720c */ /* 0x000fe20003f25270 */
[----:B------:R-:W-:-:S12]  /*15a0*/  IMAD.MOV.U32 R8, RZ, RZ, R6 ;  /* 0x000000ffff087224 */ /* 0x000fd800078e0006 */
[----:B------:R-:W-:Y:S05]  /*15b0*/  @P0 BRA P1, `(.L_x_3221) ;  /* 0x0000000000600947 */ /* 0x000fea0000800000 */
[----:B------:R-:W-:Y:S01]  /*15c0*/  ISETP.NE.AND P0, PT, RZ, UR22, PT ;  /* 0x00000016ff007c0c */ /* 0x000fe2000bf05270 */
[----:B------:R-:W-:Y:S01]  /*15d0*/  IMAD.MOV.U32 R8, RZ, RZ, R6 ;  /* 0x000000ffff087224 */ /* 0x000fe200078e0006 */
[----:B------:R-:W-:Y:S02]  /*15e0*/  ISETP.NE.AND P1, PT, R16, RZ, PT ;  /* 0x000000ff1000720c */ /* 0x000fe40003f25270 */
[----:B------:R-:W-:-:S11]  /*15f0*/  MOV R4, R7 ;  /* 0x0000000700047202 */ /* 0x000fd60000000f00 */
[----:B------:R-:W-:Y:S05]  /*1600*/  @P0 BRA P1, `(.L_x_3221) ;  /* 0x00000000004c0947 */ /* 0x000fea0000800000 */
[----:B------:R-:W-:Y:S01]  /*1610*/  IADD3 R8, P0, PT, R11, R12, RZ ;  /* 0x0000000c0b087210 */ /* 0x000fe20007f1e0ff */
[----:B------:R-:W0:Y:S04]  /*1620*/  LDC.64 R4, c[0x0][0x390] ;  /* 0x0000e400ff047b82 */ /* 0x000e280000000a00 */
[----:B------:R-:W-:-:S06]  /*1630*/  IMAD.X R9, RZ, RZ, R13, P0 ;  /* 0x000000ffff097224 */ /* 0x000fcc00000e060d */
[----:B------:R-:W2:Y:S01]  /*1640*/  LDG.E.S8 R9, desc[UR36][R8.64] ;  /* 0x0000002408097981 */ /* 0x000ea2000c1e1300 */
[----:B------:R-:W-:Y:S01]  /*1650*/  IMAD.IADD R11, R11, 0x1, -R18 ;  /* 0x000000010b0b7824 */ /* 0x000fe200078e0a12 */
[C---:B------:R-:W-:Y:S02]  /*1660*/  LOP3.LUT R19, R0.reuse, 0xff, RZ, 0xc0, !PT ;  /* 0x000000ff00137812 */ /* 0x040fe400078ec0ff */
[----:B------:R-:W-:Y:S02]  /*1670*/  PRMT R20, R0, 0x9910, RZ ;  /* 0x0000991000147816 */ /* 0x000fe400000000ff */
[----:B0-----:R-:W-:-:S04]  /*1680*/  ISETP.GT.U32.AND P0, PT, R11, R4, PT ;  /* 0x000000040b00720c */ /* 0x001fc80003f04070 */
[----:B------:R-:W-:Y:S02]  /*1690*/  ISETP.GT.AND.EX P0, PT, RZ, R5, PT, P0 ;  /* 0x00000005ff00720c */ /* 0x000fe40003f04300 */
[----:B--2---:R-:W-:-:S04]  /*16a0*/  LOP3.LUT R10, R9, 0xff, RZ, 0xc0, !PT ;  /* 0x000000ff090a7812 */ /* 0x004fc800078ec0ff */
[----:B------:R-:W-:Y:S02]  /*16b0*/  ISETP.NE.AND P1, PT, R19, R10, PT ;  /* 0x0000000a1300720c */ /* 0x000fe40003f25270 */
[----:B------:R-:W-:Y:S02]  /*16c0*/  SEL R10, RZ, 0xffffffff, P0 ;  /* 0xffffffffff0a7807 */ /* 0x000fe40000000000 */
[----:B------:R-:W-:-:S09]  /*16d0*/  ISETP.GT.AND P0, PT, R20, R9, PT ;  /* 0x000000091400720c */ /* 0x000fd20003f04270 */
[----:B------:R-:W-:-:S04]  /*16e0*/  @P1 SEL R10, RZ, 0xffffffff, P0 ;  /* 0xffffffffff0a1807 */ /* 0x000fc80000000000 */
[----:B------:R-:W-:-:S04]  /*16f0*/  LOP3.LUT R10, R10, 0x1, RZ, 0xc0, !PT ;  /* 0x000000010a0a7812 */ /* 0x000fc800078ec0ff */
[----:B------:R-:W-:-:S04]  /*1700*/  ISETP.NE.U32.AND P0, PT, R10, 0x1, PT ;  /* 0x000000010a00780c */ /* 0x000fc80003f05070 */
[----:B------:R-:W-:Y:S02]  /*1710*/  SEL R0, R9, R0, !P0 ;  /* 0x0000000009007207 */ /* 0x000fe40004000000 */
[----:B------:R-:W-:Y:S02]  /*1720*/  SEL R4, R11, R4, !P0 ;  /* 0x000000040b047207 */ /* 0x000fe40004000000 */
[----:B------:R-:W-:-:S07]  /*1730*/  SEL R8, R5, RZ, P0 ;  /* 0x000000ff05087207 */ /* 0x000fce0000000000 */
.L_x_3221:
[----:B------:R-:W-:Y:S05]  /*1740*/  BSYNC.RECONVERGENT B2 ;  /* 0x0000000000027941 */ /* 0x000fea0003800200 */
.L_x_3220:
[----:B------:R-:W-:Y:S02]  /*1750*/  IADD3 R12, P0, PT, R12, 0x4, RZ ;  /* 0x000000040c0c7810 */ /* 0x000fe40007f1e0ff */
[C---:B------:R-:W-:Y:S02]  /*1760*/  IADD3 R10, PT, PT, R18.reuse, -0x4, R14 ;  /* 0xfffffffc120a7810 */ /* 0x040fe40007ffe00e */
[----:B------:R-:W-:Y:S01]  /*1770*/  IADD3 R9, PT, PT, -R18, 0x4, RZ ;  /* 0x0000000412097810 */ /* 0x000fe20007ffe1ff */
[----:B------:R-:W-:-:S08]  /*1780*/  IMAD.X R5, RZ, RZ, R13, P0 ;  /* 0x000000ffff057224 */ /* 0x000fd000000e060d */
.L_x_3219:
[----:B------:R-:W-:Y:S05]  /*1790*/  BSYNC.RECONVERGENT B1 ;  /* 0x0000000000017941 */ /* 0x000fea0003800200 */
.L_x_3218:
[----:B------:R-:W-:Y:S01]  /*17a0*/  IMAD.SHL.U32 R18, R21, 0x4, RZ ;  /* 0x0000000415127824 */ /* 0x000fe200078e00ff */
[----:B------:R-:W-:Y:S01]  /*17b0*/  ISETP.NE.AND P0, PT, RZ, UR21, PT ;  /* 0x00000015ff007c0c */ /* 0x000fe2000bf05270 */
[----:B------:R-:W-:Y:S01]  /*17c0*/  BSSY.RECONVERGENT B1, `(.L_x_3222) ;  /* 0x0000067000017945 */ /* 0x000fe20003800200 */
[----:B------:R-:W-:Y:S01]  /*17d0*/  ISETP.NE.AND P1, PT, RZ, UR22, PT ;  /* 0x00000016ff007c0c */ /* 0x000fe2000bf25270 */
[--C-:B------:R-:W-:Y:S01]  /*17e0*/  IMAD.MOV.U32 R14, RZ, RZ, R7.reuse ;  /* 0x000000ffff0e7224 */ /* 0x100fe200078e0007 */
[----:B------:R-:W-:Y:S01]  /*17f0*/  IADD3 R11, PT, PT, R18, 0x3, RZ ;  /* 0x00000003120b7810 */ /* 0x000fe20007ffe0ff */
[--C-:B------:R-:W-:Y:S01]  /*1800*/  IMAD.MOV.U32 R19, RZ, RZ, R6.reuse ;  /* 0x000000ffff137224 */ /* 0x100fe200078e0006 */
[----:B------:R-:W-:Y:S01]  /*1810*/  ISETP.NE.AND P0, PT, R15, RZ, P0 ;  /* 0x000000ff0f00720c */ /* 0x000fe20000705270 */
[----:B------:R-:W-:Y:S01]  /*1820*/  IMAD.MOV.U32 R15, RZ, RZ, R7 ;  /* 0x000000ffff0f7224 */ /* 0x000fe200078e0007 */
[----:B------:R-:W-:Y:S02]  /*1830*/  ISETP.GE.U32.AND P2, PT, R11, R10, PT ;  /* 0x0000000a0b00720c */ /* 0x000fe40003f46070 */
[----:B------:R-:W-:Y:S01]  /*1840*/  ISETP.NE.AND P1, PT, R16, RZ, P1 ;  /* 0x000000ff1000720c */ /* 0x000fe20000f25270 */
[----:B------:R-:W-:Y:S01]  /*1850*/  IMAD.MOV.U32 R16, RZ, RZ, R6 ;  /* 0x000000ffff107224 */ /* 0x000fe200078e0006 */
[----:B------:R-:W-:-:S02]  /*1860*/  PRMT R13, R17, 0x7610, R13 ;  /* 0x00007610110d7816 */ /* 0x000fc4000000000d */
[----:B------:R-:W-:Y:S02]  /*1870*/  PLOP3.LUT P0, PT, P0, P1, PT, 0xf8, 0x8f ;  /* 0x00000000008f781c */ /* 0x000fe40000703f70 */
[----:B------:R-:W-:-:S05]  /*1880*/  PRMT R11, R17, 0x7610, R11 ;  /* 0x00007610110b7816 */ /* 0x000fca000000000b */
[----:B------:R-:W-:Y:S06]  /*1890*/  @P2 BRA `(.L_x_3223) ;  /* 0x0000000400642947 */ /* 0x000fec0003800000 */
[----:B------:R-:W-:Y:S01]  /*18a0*/  IMAD.MOV.U32 R14, RZ, RZ, R7 ;  /* 0x000000ffff0e7224 */ /* 0x000fe200078e0007 */
[----:B------:R-:W-:Y:S01]  /*18b0*/  MOV R15, R7 ;  /* 0x00000007000f7202 */ /* 0x000fe20000000f00 */
[--C-:B------:R-:W-:Y:S01]  /*18c0*/  IMAD.MOV.U32 R16, RZ, RZ, R6.reuse ;  /* 0x000000ffff107224 */ /* 0x100fe200078e0006 */
[C---:B------:R-:W-:Y:S01]  /*18d0*/  PRMT R11, R13.reuse, 0x7610, R11 ;  /* 0x000076100d0b7816 */ /* 0x040fe2000000000b */
[----:B------:R-:W-:Y:S01]  /*18e0*/  IMAD.MOV.U32 R19, RZ, RZ, R6 ;  /* 0x000000ffff137224 */ /* 0x000fe200078e0006 */
[----:B------:R-:W-:-:S07]  /*18f0*/  PRMT R17, R13, 0x7610, R17 ;  /* 0x000076100d117816 */ /* 0x000fce0000000011 */
.L_x_3224:
[----:B------:R-:W-:Y:S02]  /*1900*/  IMAD.MOV.U32 R6, RZ, RZ, R12 ;  /* 0x000000ffff067224 */ /* 0x000fe400078e000c */
[----:B------:R-:W-:Y:S01]  /*1910*/  IMAD.MOV.U32 R7, RZ, RZ, R5 ;  /* 0x000000ffff077224 */ /* 0x000fe200078e0005 */
[----:B------:R-:W-:Y:S01]  /*1920*/  PRMT R23, R0, 0x8880, RZ ;  /* 0x0000888000177816 */ /* 0x000fe200000000ff */
[----:B------:R-:W0:Y:S01]  /*1930*/  LDCU UR4, c[0x0][0x3a4] ;  /* 0x00007480ff0477ac */ /* 0x000e220008000800 */
[----:B------:R-:W-:-:S06]  /*1940*/  IMAD.WIDE.U32 R6, R21, 0x4, R6 ;  /* 0x0000000415067825 */ /* 0x000fcc00078e0006 */
[----:B------:R-:W2:Y:S01]  /*1950*/  LDG.E R6, desc[UR36][R6.64] ;  /* 0x0000002406067981 */ /* 0x000ea2000c1e1900 */
[----:B------:R-:W-:Y:S02]  /*1960*/  LOP3.LUT R22, R0, 0xff, RZ, 0xc0, !PT ;  /* 0x000000ff00167812 */ /* 0x000fe400078ec0ff */
[----:B------:R-:W-:Y:S01]  /*1970*/  PRMT R24, R11, 0x8880, RZ ;  /* 0x000088800b187816 */ /* 0x000fe200000000ff */
[----:B0-----:R-:W-:Y:S01]  /*1980*/  VIADD R21, R21, UR4 ;  /* 0x0000000415157c36 */ /* 0x001fe20008000000 */
[C---:B--2---:R-:W-:Y:S02]  /*1990*/  SGXT R20, R6.reuse, 0x8 ;  /* 0x000000080614781a */ /* 0x044fe40000000200 */
[C---:B------:R-:W-:Y:S02]  /*19a0*/  PRMT R25, R6.reuse, 0x7771, RZ ;  /* 0x0000777106197816 */ /* 0x040fe400000000ff */
[----:B------:R-:W-:Y:S02]  /*19b0*/  ISETP.GT.AND P6, PT, R23, R20, PT ;  /* 0x000000141700720c */ /* 0x000fe40003fc4270 */
[----:B------:R-:W-:-:S02]  /*19c0*/  LOP3.LUT R23, R6, 0xff, RZ, 0xc0, !PT ;  /* 0x000000ff06177812 */ /* 0x000fc400078ec0ff */
[C---:B------:R-:W-:Y:S02]  /*19d0*/  LOP3.LUT R20, R17.reuse, 0xff, RZ, 0xc0, !PT ;  /* 0x000000ff11147812 */ /* 0x040fe400078ec0ff */
[----:B------:R-:W-:Y:S01]  /*19e0*/  ISETP.NE.AND P4, PT, R22, R23, PT ;  /* 0x000000171600720c */ /* 0x000fe20003f85270 */
[----:B------:R-:W-:Y:S01]  /*19f0*/  IMAD.IADD R23, R18, 0x1, R9 ;  /* 0x0000000112177824 */ /* 0x000fe200078e0209 */
[----:B------:R-:W-:Y:S02]  /*1a00*/  PRMT R22, R17, 0x8880, RZ ;  /* 0x0000888011167816 */ /* 0x000fe400000000ff */
[----:B------:R-:W-:Y:S02]  /*1a10*/  SHF.R.S32.HI R7, RZ, 0x8, R6 ;  /* 0x00000008ff077819 */ /* 0x000fe40000011406 */
[----:B------:R-:W-:Y:S02]  /*1a20*/  ISETP.NE.AND P1, PT, R20, R25, PT ;  /* 0x000000191400720c */ /* 0x000fe40003f25270 */
[----:B------:R-:W-:-:S02]  /*1a30*/  MOV R20, R22 ;  /* 0x0000001600147202 */ /* 0x000fc40000000f00 */
[----:B------:R-:W-:Y:S02]  /*1a40*/  SGXT R7, R7, 0x8 ;  /* 0x000000080707781a */ /* 0x000fe40000000200 */
[----:B------:R-:W-:Y:S02]  /*1a50*/  ISETP.GE.U32.AND P3, PT, R4, R23, PT ;  /* 0x000000170400720c */ /* 0x000fe40003f66070 */
[----:B------:R-:W-:Y:S01]  /*1a60*/  ISETP.GT.AND P5, PT, R20, R7, PT ;  /* 0x000000071400720c */ /* 0x000fe20003fa4270 */
[----:B------:R-:W-:Y:S01]  /*1a70*/  VIADD R20, R23, 0x1 ;  /* 0x0000000117147836 */ /* 0x000fe20000000000 */
[----:B------:R-:W-:Y:S02]  /*1a80*/  ISETP.GE.AND.EX P3, PT, R8, RZ, PT, P3 ;  /* 0x000000ff0800720c */ /* 0x000fe40003f66330 */
[----:B------:R-:W-:Y:S02]  /*1a90*/  SHF.R.S32.HI R7, RZ, 0x10, R6 ;  /* 0x00000010ff077819 */ /* 0x000fe40000011406 */
[----:B------:R-:W-:-:S02]  /*1aa0*/  SEL R22, RZ, 0xffffffff, !P3 ;  /* 0xffffffffff167807 */ /* 0x000fc40005800000 */
[----:B------:R-:W-:Y:S02]  /*1ab0*/  ISETP.GE.U32.AND P3, PT, R15, R20, PT ;  /* 0x000000140f00720c */ /* 0x000fe40003f66070 */
[----:B------:R-:W-:Y:S02]  /*1ac0*/  PRMT R25, R6, 0x7772, RZ ;  /* 0x0000777206197816 */ /* 0x000fe400000000ff */
[----:B------:R-:W-:Y:S02]  /*1ad0*/  LOP3.LUT R18, R11, 0xff, RZ, 0xc0, !PT ;  /* 0x000000ff0b127812 */ /* 0x000fe400078ec0ff */
[----:B------:R-:W-:Y:S02]  /*1ae0*/  ISETP.GE.AND.EX P3, PT, R19, RZ, PT, P3 ;  /* 0x000000ff1300720c */ /* 0x000fe40003f66330 */
[----:B------:R-:W-:Y:S02]  /*1af0*/  SGXT R7, R7, 0x8 ;  /* 0x000000080707781a */ /* 0x000fe40000000200 */
[----:B------:R-:W-:-:S02]  /*1b00*/  ISETP.NE.AND P2, PT, R18, R25, PT ;  /* 0x000000191200720c */ /* 0x000fc40003f45270 */
[----:B------:R-:W-:Y:S02]  /*1b10*/  SEL R18, RZ, 0xffffffff, !P3 ;  /* 0xffffffffff127807 */ /* 0x000fe40005800000 */
[----:B------:R-:W-:Y:S02]  /*1b20*/  ISETP.GT.AND P3, PT, R24, R7, PT ;  /* 0x000000071800720c */ /* 0x000fe40003f64270 */
[----:B------:R-:W-:Y:S02]  /*1b30*/  PRMT R24, R6, 0x7773, RZ ;  /* 0x0000777306187816 */ /* 0x000fe400000000ff */
[----:B------:R-:W-:Y:S02]  /*1b40*/  LOP3.LUT R7, R13, 0xff, RZ, 0xc0, !PT ;  /* 0x000000ff0d077812 */ /* 0x000fe400078ec0ff */
[----:B------:R-:W-:Y:S02]  /*1b50*/  @P4 SEL R22, RZ, 0xffffffff, P6 ;  /* 0xffffffffff164807 */ /* 0x000fe40003000000 */
[----:B------:R-:W-:Y:S01]  /*1b60*/  ISETP.NE.AND P4, PT, R7, R24, PT ;  /* 0x000000180700720c */ /* 0x000fe20003f85270 */
[----:B------:R-:W-:Y:S01]  /*1b70*/  VIADD R7, R23, 0x2 ;  /* 0x0000000217077836 */ /* 0x000fe20000000000 */
[----:B------:R-:W-:-:S02]  /*1b80*/  @P1 SEL R18, RZ, 0xffffffff, P5 ;  /* 0xffffffffff121807 */ /* 0x000fc40002800000 */
[----:B------:R-:W-:Y:S02]  /*1b90*/  LOP3.LUT R22, R22, 0x1, RZ, 0xc0, !PT ;  /* 0x0000000116167812 */ /* 0x000fe400078ec0ff */
[----:B------:R-:W-:Y:S02]  /*1ba0*/  LOP3.LUT R18, R18, 0x1, RZ, 0xc0, !PT ;  /* 0x0000000112127812 */ /* 0x000fe400078ec0ff */
[----:B------:R-:W-:Y:S02]  /*1bb0*/  ISETP.GE.U32.AND P1, PT, R14, R7, PT ;  /* 0x000000070e00720c */ /* 0x000fe40003f26070 */
[----:B------:R-:W-:Y:S02]  /*1bc0*/  ISETP.NE.U32.AND P5, PT, R18, 0x1, PT ;  /* 0x000000011200780c */ /* 0x000fe40003fa5070 */
[----:B------:R-:W-:Y:S01]  /*1bd0*/  ISETP.NE.U32.AND P6, PT, R22, 0x1, PT ;  /* 0x000000011600780c */ /* 0x000fe20003fc5070 */
[----:B------:R-:W-:Y:S01]  /*1be0*/  VIADD R22, R23, 0x3 ;  /* 0x0000000317167836 */ /* 0x000fe20000000000 */
[----:B------:R-:W-:-:S02]  /*1bf0*/  SHF.R.S32.HI R18, RZ, 0x18, R6 ;  /* 0x00000018ff127819 */ /* 0x000fc40000011406 */
[----:B------:R-:W-:Y:S02]  /*1c00*/  ISETP.GE.AND.EX P1, PT, R16, RZ, PT, P1 ;  /* 0x000000ff1000720c */ /* 0x000fe40003f26310 */
[----:B------:R-:W-:Y:S02]  /*1c10*/  SEL R4, R23, R4, !P6 ;  /* 0x0000000417047207 */ /* 0x000fe40007000000 */
[----:B------:R-:W-:Y:S02]  /*1c20*/  PRMT R25, R13, 0x8880, RZ ;  /* 0x000088800d197816 */ /* 0x000fe400000000ff */
[----:B------:R-:W-:Y:S02]  /*1c30*/  SGXT R18, R18, 0x8 ;  /* 0x000000081212781a */ /* 0x000fe40000000200 */
[----:B------:R-:W-:Y:S02]  /*1c40*/  SEL R23, RZ, 0xffffffff, !P1 ;  /* 0xffffffffff177807 */ /* 0x000fe40004800000 */
[----:B------:R-:W-:-:S02]  /*1c50*/  ISETP.GE.U32.AND P1, PT, R3, R22, PT ;  /* 0x000000160300720c */ /* 0x000fc40003f26070 */
[----:B------:R-:W-:Y:S02]  /*1c60*/  @P2 SEL R23, RZ, 0xffffffff, P3 ;  /* 0xffffffffff172807 */ /* 0x000fe40001800000 */
[----:B------:R-:W-:Y:S01]  /*1c70*/  ISETP.GT.AND P2, PT, R25, R18, PT ;  /* 0x000000121900720c */ /* 0x000fe20003f44270 */
[----:B------:R-:W-:Y:S01]  /*1c80*/  IMAD.SHL.U32 R18, R21, 0x4, RZ ;  /* 0x0000000415127824 */ /* 0x000fe200078e00ff */
[----:B------:R-:W-:Y:S02]  /*1c90*/  ISETP.GE.AND.EX P1, PT, R2, RZ, PT, P1 ;  /* 0x000000ff0200720c */ /* 0x000fe40003f26310 */
[----:B------:R-:W-:Y:S02]  /*1ca0*/  LOP3.LUT R23, R23, 0x1, RZ, 0xc0, !PT ;  /* 0x0000000117177812 */ /* 0x000fe400078ec0ff */
[----:B------:R-:W-:Y:S02]  /*1cb0*/  SEL R24, RZ, 0xffffffff, !P1 ;  /* 0xffffffffff187807 */ /* 0x000fe40004800000 */
[----:B------:R-:W-:-:S02]  /*1cc0*/  IADD3 R25, PT, PT, R18, 0x3, RZ ;  /* 0x0000000312197810 */ /* 0x000fc40007ffe0ff */
[----:B------:R-:W-:Y:S02]  /*1cd0*/  @P4 SEL R24, RZ, 0xffffffff, P2 ;  /* 0xffffffffff184807 */ /* 0x000fe40001000000 */
[----:B------:R-:W-:Y:S02]  /*1ce0*/  ISETP.GE.U32.AND P3, PT, R25, R10, PT ;  /* 0x0000000a1900720c */ /* 0x000fe40003f66070 */
[----:B------:R-:W-:Y:S02]  /*1cf0*/  LOP3.LUT R24, R24, 0x1, RZ, 0xc0, !PT ;  /* 0x0000000118187812 */ /* 0x000fe400078ec0ff */
[----:B------:R-:W-:Y:S02]  /*1d00*/  ISETP.NE.U32.AND P1, PT, R23, 0x1, PT ;  /* 0x000000011700780c */ /* 0x000fe40003f25070 */
[----:B------:R-:W-:Y:S02]  /*1d10*/  ISETP.NE.U32.AND P2, PT, R24, 0x1, PT ;  /* 0x000000011800780c */ /* 0x000fe40003f45070 */
[----:B------:R-:W-:-:S02]  /*1d20*/  SEL R15, R20, R15, !P5 ;  /* 0x0000000f140f7207 */ /* 0x000fc40006800000 */
[C---:B------:R-:W-:Y:S02]  /*1d30*/  PRMT R23, R6.reuse, 0x7770, RZ ;  /* 0x0000777006177816 */ /* 0x040fe400000000ff */
[C---:B------:R-:W-:Y:S02]  /*1d40*/  PRMT R24, R6.reuse, 0x7771, RZ ;  /* 0x0000777106187816 */ /* 0x040fe400000000ff */
[C---:B------:R-:W-:Y:S02]  /*1d50*/  PRMT R20, R6.reuse, 0x7772, RZ ;  /* 0x0000777206147816 */ /* 0x040fe400000000ff */
[----:B------:R-:W-:Y:S02]  /*1d60*/  PRMT R6, R6, 0x7773, RZ ;  /* 0x0000777306067816 */ /* 0x000fe400000000ff */
[----:B------:R-:W-:Y:S02]  /*1d70*/  SEL R0, R23, R0, !P6 ;  /* 0x0000000017007207 */ /* 0x000fe40007000000 */
[----:B------:R-:W-:-:S02]  /*1d80*/  SEL R6, R6, R13, !P2 ;  /* 0x0000000d06067207 */ /* 0x000fc40005000000 */
[----:B------:R-:W-:Y:S02]  /*1d90*/  SEL R17, R24, R17, !P5 ;  /* 0x0000001118117207 */ /* 0x000fe40006800000 */
[----:B------:R-:W-:Y:S02]  /*1da0*/  SEL R14, R7, R14, !P1 ;  /* 0x0000000e070e7207 */ /* 0x000fe40004800000 */
[----:B------:R-:W-:Y:S02]  /*1db0*/  SEL R11, R20, R11, !P1 ;  /* 0x0000000b140b7207 */ /* 0x000fe40004800000 */
[----:B------:R-:W-:Y:S02]  /*1dc0*/  SEL R3, R22, R3, !P2 ;  /* 0x0000000316037207 */ /* 0x000fe40005000000 */
[----:B------:R-:W-:Y:S02]  /*1dd0*/  SEL R8, R8, RZ, P6 ;  /* 0x000000ff08087207 */ /* 0x000fe40003000000 */
[----:B------:R-:W-:-:S02]  /*1de0*/  SEL R19, R19, RZ, P5 ;  /* 0x000000ff13137207 */ /* 0x000fc40002800000 */
[----:B------:R-:W-:Y:S02]  /*1df0*/  SEL R16, R16, RZ, P1 ;  /* 0x000000ff10107207 */ /* 0x000fe40000800000 */
[----:B------:R-:W-:Y:S02]  /*1e00*/  SEL R2, R2, RZ, P2 ;  /* 0x000000ff02027207 */ /* 0x000fe40001000000 */
[----:B------:R-:W-:Y:S01]  /*1e10*/  PRMT R13, R6, 0x7610, R13 ;  /* 0x00007610060d7816 */ /* 0x000fe2000000000d */
[----:B------:R-:W-:Y:S06]  /*1e20*/  @!P3 BRA `(.L_x_3224) ;  /* 0xfffffff800b4b947 */ /* 0x000fec000383ffff */
.L_x_3223:
[----:B------:R-:W-:Y:S05]  /*1e30*/  BSYNC.RECONVERGENT B1 ;  /* 0x0000000000017941 */ /* 0x000fea0003800200 */
.L_x_3222:
[----:B------:R-:W-:Y:S04]  /*1e40*/  BSSY.RECONVERGENT B1, `(.L_x_3225) ;  /* 0x000001a000017945 */ /* 0x000fe80003800200 */
[----:B------:R-:W-:Y:S05]  /*1e50*/  @P0 BRA `(.L_x_3226) ;  /* 0x0000000000600947 */ /* 0x000fea0003800000 */
[----:B------:R-:W0:Y:S01]  /*1e60*/  S2R R7, SR_TID.X ;  /* 0x0000000000077919 */ /* 0x000e220000002100 */
[----:B------:R-:W-:-:S05]  /*1e70*/  LOP3.LUT R6, R10, 0xfffffffc, RZ, 0xc0, !PT ;  /* 0xfffffffc0a067812 */ /* 0x000fca00078ec0ff */
[----:B0-----:R-:W-:-:S05]  /*1e80*/  IMAD.IADD R18, R6, 0x1, R7 ;  /* 0x0000000106127824 */ /* 0x001fca00078e0207 */
[----:B------:R-:W-:-:S13]  /*1e90*/  ISETP.GE.U32.AND P0, PT, R18, R10, PT ;  /* 0x0000000a1200720c */ /* 0x000fda0003f06070 */
[----:B------:R-:W-:Y:S05]  /*1ea0*/  @P0 BRA `(.L_x_3226) ;  /* 0x00000000004c0947 */ /* 0x000fea0003800000 */
[----:B------:R-:W-:-:S04]  /*1eb0*/  IADD3 R6, P0, PT, R18, R12, RZ ;  /* 0x0000000c12067210 */ /* 0x000fc80007f1e0ff */
[----:B------:R-:W-:-:S06]  /*1ec0*/  LEA.HI.X.SX32 R7, R18, R5, 0x1, P0 ;  /* 0x0000000512077211 */ /* 0x000fcc00000f0eff */
[----:B------:R-:W2:Y:S01]  /*1ed0*/  LDG.E.S8 R7, desc[UR36][R6.64] ;  /* 0x0000002406077981 */ /* 0x000ea2000c1e1300 */
[----:B------:R-:W-:Y:S01]  /*1ee0*/  IMAD.IADD R9, R18, 0x1, R9 ;  /* 0x0000000112097824 */ /* 0x000fe200078e0209 */
[----:B------:R-:W-:-:S04]  /*1ef0*/  LOP3.LUT R10, R0, 0xff, RZ, 0xc0, !PT ;  /* 0x000000ff000a7812 */ /* 0x000fc800078ec0ff */
[----:B------:R-:W-:Y:S02]  /*1f00*/  ISETP.GE.U32.AND P0, PT, R4, R9, PT ;  /* 0x000000090400720c */ /* 0x000fe40003f06070 */
[----:B------:R-:W-:-:S04]  /*1f10*/  SHF.R.S32.HI R21, RZ, 0x1f, R9 ;  /* 0x0000001fff157819 */ /* 0x000fc80000011409 */
[----:B------:R-:W-:Y:S02]  /*1f20*/  ISETP.GE.AND.EX P0, PT, R8, R21, PT, P0 ;  /* 0x000000150800720c */ /* 0x000fe40003f06300 */
[----:B--2---:R-:W-:-:S04]  /*1f30*/  LOP3.LUT R5, R7, 0xff, RZ, 0xc0, !PT ;  /* 0x000000ff07057812 */ /* 0x004fc800078ec0ff */
[----:B------:R-:W-:Y:S02]  /*1f40*/  ISETP.NE.AND P1, PT, R10, R5, PT ;  /* 0x000000050a00720c */ /* 0x000fe40003f25270 */
[----:B------:R-:W-:Y:S02]  /*1f50*/  PRMT R10, R0, 0x8880, RZ ;  /* 0x00008880000a7816 */ /* 0x000fe400000000ff */
[----:B------:R-:W-:Y:S02]  /*1f60*/  SEL R5, RZ, 0xffffffff, !P0 ;  /* 0xffffffffff057807 */ /* 0x000fe40004000000 */
[----:B------:R-:W-:-:S07]  /*1f70*/  ISETP.GT.AND P0, PT, R10, R7, PT ;  /* 0x000000070a00720c */ /* 0x000fce0003f04270 */
[----:B------:R-:W-:-:S04]  /*1f80*/  @P1 SEL R5, RZ, 0xffffffff, P0 ;  /* 0xffffffffff051807 */ /* 0x000fc80000000000 */
[----:B------:R-:W-:-:S04]  /*1f90*/  LOP3.LUT R5, R5, 0x1, RZ, 0xc0, !PT ;  /* 0x0000000105057812 */ /* 0x000fc800078ec0ff */
[----:B------:R-:W-:-:S04]  /*1fa0*/  ISETP.NE.U32.AND P0, PT, R5, 0x1, PT ;  /* 0x000000010500780c */ /* 0x000fc80003f05070 */
[----:B------:R-:W-:Y:S02]  /*1fb0*/  SEL R0, R7, R0, !P0 ;  /* 0x0000000007007207 */ /* 0x000fe40004000000 */
[----:B------:R-:W-:Y:S02]  /*1fc0*/  SEL R4, R9, R4, !P0 ;  /* 0x0000000409047207 */ /* 0x000fe40004000000 */
[----:B------:R-:W-:-:S07]  /*1fd0*/  SEL R8, R21, R8, !P0 ;  /* 0x0000000815087207 */ /* 0x000fce0004000000 */
.L_x_3226:
[----:B------:R-:W-:Y:S05]  /*1fe0*/  BSYNC.RECONVERGENT B1 ;  /* 0x0000000000017941 */ /* 0x000fea0003800200 */
.L_x_3225:
[C---:B------:R-:W-:Y:S02]  /*1ff0*/  LOP3.LUT R5, R17.reuse, 0xff, RZ, 0xc0, !PT ;  /* 0x000000ff11057812 */ /* 0x040fe400078ec0ff */
[C---:B------:R-:W-:Y:S02]  /*2000*/  LOP3.LUT R6, R0.reuse, 0xff, RZ, 0xc0, !PT ;  /* 0x000000ff00067812 */ /* 0x040fe400078ec0ff */
[----:B------:R-:W-:Y:S02]  /*2010*/  PRMT R7, R17, 0x8880, RZ ;  /* 0x0000888011077816 */ /* 0x000fe400000000ff */
[----:B------:R-:W-:Y:S02]  /*2020*/  PRMT R9, R0, 0x8880, RZ ;  /* 0x0000888000097816 */ /* 0x000fe400000000ff */
[----:B------:R-:W-:Y:S01]  /*2030*/  ISETP.NE.AND P1, PT, R6, R5, PT ;  /* 0x000000050600720c */ /* 0x000fe20003f25270 */
[----:B------:R-:W-:Y:S01]  /*2040*/  IMAD.MOV.U32 R5, RZ, RZ, R7 ;  /* 0x000000ffff057224 */ /* 0x000fe200078e0007 */
[----:B------:R-:W-:Y:S01]  /*2050*/  ISETP.GE.U32.AND P0, PT, R4, R15, PT ;  /* 0x0000000f0400720c */ /* 0x000fe20003f06070 */
[----:B------:R-:W-:-:S03]  /*2060*/  IMAD.MOV.U32 R6, RZ, RZ, R9 ;  /* 0x000000ffff067224 */ /* 0x000fc600078e0009 */
[----:B------:R-:W-:Y:S02]  /*2070*/  ISETP.GE.AND.EX P0, PT, R8, R19, PT, P0 ;  /* 0x000000130800720c */ /* 0x000fe40003f06300 */
[----:B------:R-:W-:Y:S02]  /*2080*/  ISETP.GT.AND P2, PT, R6, R5, PT ;  /* 0x000000050600720c */ /* 0x000fe40003f44270 */
[----:B------:R-:W-:Y:S02]  /*2090*/  SEL R5, RZ, 0xffffffff, !P0 ;  /* 0xffffffffff057807 */ /* 0x000fe40004000000 */
[----:B------:R-:W-:Y:S02]  /*20a0*/  LOP3.LUT R6, R11, 0xff, RZ, 0xc0, !PT ;  /* 0x000000ff0b067812 */ /* 0x000fe400078ec0ff */
[----:B------:R-:W-:-:S04]  /*20b0*/  @P1 SEL R5, RZ, 0xffffffff, P2 ;  /* 0xffffffffff051807 */ /* 0x000fc80001000000 */
[----:B------:R-:W-:-:S04]  /*20c0*/  LOP3.LUT R5, R5, 0x1, RZ, 0xc0, !PT ;  /* 0x0000000105057812 */ /* 0x000fc800078ec0ff */
[----:B------:R-:W-:-:S04]  /*20d0*/  ISETP.NE.U32.AND P0, PT, R5, 0x1, PT ;  /* 0x000000010500780c */ /* 0x000fc80003f05070 */
[----:B------:R-:W-:Y:S02]  /*20e0*/  SEL R0, R17, R0, !P0 ;  /* 0x0000000011007207 */ /* 0x000fe40004000000 */
[----:B------:R-:W-:Y:S02]  /*20f0*/  SEL R15, R15, R4, !P0 ;  /* 0x000000040f0f7207 */ /* 0x000fe40004000000 */
[----:B------:R-:W-:Y:S02]  /*2100*/  LOP3.LUT R5, R0, 0xff, RZ, 0xc0, !PT ;  /* 0x000000ff00057812 */ /* 0x000fe400078ec0ff */
[----:B------:R-:W-:Y:S02]  /*2110*/  SEL R19, R19, R8, !P0 ;  /* 0x0000000813137207 */ /* 0x000fe40004000000 */
[----:B------:R-:W-:Y:S02]  /*2120*/  ISETP.NE.AND P1, PT, R5, R6, PT ;  /* 0x000000060500720c */ /* 0x000fe40003f25270 */
[----:B------:R-:W-:-:S02]  /*2130*/  ISETP.GE.U32.AND P0, PT, R15, R14, PT ;  /* 0x0000000e0f00720c */ /* 0x000fc40003f06070 */
[----:B------:R-:W-:Y:S02]  /*2140*/  PRMT R4, R11, 0x8880, RZ ;  /* 0x000088800b047816 */ /* 0x000fe400000000ff */
[----:B------:R-:W-:Y:S02]  /*2150*/  PRMT R5, R0, 0x8880, RZ ;  /* 0x0000888000057816 */ /* 0x000fe400000000ff */
[----:B------:R-:W-:Y:S02]  /*2160*/  ISETP.GE.AND.EX P0, PT, R19, R16, PT, P0 ;  /* 0x000000101300720c */ /* 0x000fe40003f06300 */
[----:B------:R-:W-:Y:S02]  /*2170*/  ISETP.GT.AND P2, PT, R5, R4, PT ;  /* 0x000000040500720c */ /* 0x000fe40003f44270 */
[----:B------:R-:W-:Y:S02]  /*2180*/  SEL R4, RZ, 0xffffffff, !P0 ;  /* 0xffffffffff047807 */ /* 0x000fe40004000000 */
[----:B------:R-:W-:-:S02]  /*2190*/  @P1 SEL R4, RZ, 0xffffffff, P2 ;  /* 0xffffffffff041807 */ /* 0x000fc40001000000 */
[----:B------:R-:W-:Y:S02]  /*21a0*/  LOP3.LUT R5, R13, 0xff, RZ, 0xc0, !PT ;  /* 0x000000ff0d057812 */ /* 0x000fe400078ec0ff */
        /* <DEDUP_REMOVED lines=13> */
[----:B------:R-:W-:-:S04]  /*2280*/  @P1 SEL R4, RZ, 0xffffffff, P2 ;  /* 0xffffffffff041807 */ /* 0x000fc80001000000 */
[----:B------:R-:W-:-:S04]  /*2290*/  LOP3.LUT R4, R4, 0x1, RZ, 0xc0, !PT ;  /* 0x0000000104047812 */ /* 0x000fc800078ec0ff */
[----:B------:R-:W-:-:S04]  /*22a0*/  ISETP.NE.U32.AND P0, PT, R4, 0x1, PT ;  /* 0x000000010400780c */ /* 0x000fc80003f05070 */
[----:B------:R-:W-:Y:S02]  /*22b0*/  SEL R0, R13, R0, !P0 ;  /* 0x000000000d007207 */ /* 0x000fe40004000000 */
[----:B------:R-:W-:Y:S02]  /*22c0*/  SEL R4, R3, R14, !P0 ;  /* 0x0000000e03047207 */ /* 0x000fe40004000000 */
[----:B------:R-:W-:Y:S02]  /*22d0*/  SEL R27, R2, R27, !P0 ;  /* 0x0000001b021b7207 */ /* 0x000fe40004000000 */
[----:B------:R-:W-:Y:S01]  /*22e0*/  PRMT R7, R0, 0x7610, R7 ;  /* 0x0000761000077816 */ /* 0x000fe20000000007 */
[----:B------:R-:W-:Y:S06]  /*22f0*/  BRA `(.L_x_3216) ;  /* 0x000000b400a07947 */ /* 0x000fec0003800000 */
.L_x_3217:
[----:B------:R-:W1:Y:S08]  /*2300*/  LDC R23, c[0x0][0x508] ;  /* 0x00014200ff177b82 */ /* 0x000e700000000800 */
[----:B------:R-:W2:Y:S01]  /*2310*/  LDC R9, c[0x0][0x3d8] ;  /* 0x0000f600ff097b82 */ /* 0x000ea20000000800 */
[----:B-1----:R-:W-:-:S04]  /*2320*/  ISETP.NE.AND P0, PT, R23, 0x1, PT ;  /* 0x000000011700780c */ /* 0x002fc80003f05270 */
[----:B--2---:R-:W-:-:S13]  /*2330*/  ISETP.NE.OR P0, PT, R9, 0x1, P0 ;  /* 0x000000010900780c */ /* 0x004fda0000705670 */
[----:B------:R-:W-:Y:S05]  /*2340*/  @P0 BRA `(.L_x_3227) ;  /* 0x0000001000240947 */ /* 0x000fea0003800000 */
[----:B------:R-:W0:Y:S01]  /*2350*/  LDC R22, c[0x0][0x3a4] ;  /* 0x0000e900ff167b82 */ /* 0x000e220000000800 */
[----:B------:R-:W1:Y:S01]  /*2360*/  LDCU.U8 UR4, c[0x0][0x388] ;  /* 0x00007100ff0477ac */ /* 0x000e620008000000 */
[----:B------:R-:W-:Y:S06]  /*2370*/  BSSY.RECONVERGENT B1, `(.L_x_3228) ;  /* 0x000006c000017945 */ /* 0x000fec0003800200 */
[----:B------:R-:W2:Y:S08]  /*2380*/  LDC R6, c[0x0][0x390] ;  /* 0x0000e400ff067b82 */ /* 0x000eb00000000800 */
[----:B------:R-:W3:Y:S01]  /*2390*/  LDC R9, c[0x0][0x394] ;  /* 0x0000e500ff097b82 */ /* 0x000ee20000000800 */
[----:B-1----:R-:W-:Y:S01]  /*23a0*/  IMAD.U32 R15, RZ, RZ, UR4 ;  /* 0x00000004ff0f7e24 */ /* 0x002fe2000f8e00ff */
[----:B------:R-:W-:Y:S01]  /*23b0*/  MOV R18, UR4 ;  /* 0x0000000400127c02 */ /* 0x000fe20008000f00 */
[----:B------:R-:W-:-:S02]  /*23c0*/  IMAD.U32 R19, RZ, RZ, UR4 ;  /* 0x00000004ff137e24 */ /* 0x000fc4000f8e00ff */
[----:B------:R-:W-:Y:S02]  /*23d0*/  IMAD.U32 R20, RZ, RZ, UR4 ;  /* 0x00000004ff147e24 */ /* 0x000fe4000f8e00ff */
[----:B0-----:R-:W-:-:S05]  /*23e0*/  IMAD R5, R22, 0x3, R21 ;  /* 0x0000000316057824 */ /* 0x001fca00078e0215 */
[----:B------:R-:W-:Y:S01]  /*23f0*/  ISETP.GE.U32.AND P0, PT, R5, R14, PT ;  /* 0x0000000e0500720c */ /* 0x000fe20003f06070 */
[--C-:B--2---:R-:W-:Y:S02]  /*2400*/  IMAD.MOV.U32 R4, RZ, RZ, R6.reuse ;  /* 0x000000ffff047224 */ /* 0x104fe400078e0006 */
[--C-:B------:R-:W-:Y:S02]  /*2410*/  IMAD.MOV.U32 R5, RZ, RZ, R6.reuse ;  /* 0x000000ffff057224 */ /* 0x100fe400078e0006 */
[----:B------:R-:W-:Y:S01]  /*2420*/  IMAD.MOV.U32 R7, RZ, RZ, R6 ;  /* 0x000000ffff077224 */ /* 0x000fe200078e0006 */
[----:B---3--:R-:W-:Y:S01]  /*2430*/  MOV R8, R9 ;  /* 0x0000000900087202 */ /* 0x008fe20000000f00 */
[--C-:B------:R-:W-:Y:S02]  /*2440*/  IMAD.MOV.U32 R10, RZ, RZ, R9.reuse ;  /* 0x000000ffff0a7224 */ /* 0x100fe400078e0009 */
[----:B------:R-:W-:-:S04]  /*2450*/  IMAD.MOV.U32 R11, RZ, RZ, R9 ;  /* 0x000000ffff0b7224 */ /* 0x000fc800078e0009 */
[----:B------:R-:W-:Y:S05]  /*2460*/  @P0 BRA `(.L_x_3229) ;  /* 0x0000000400700947 */ /* 0x000fea0003800000 */
[----:B------:R-:W-:Y:S01]  /*2470*/  BSSY.RECONVERGENT B2, `(.L_x_3230) ;  /* 0x0000053000027945 */ /* 0x000fe20003800200 */
[--C-:B------:R-:W-:Y:S01]  /*2480*/  IMAD.MOV.U32 R5, RZ, RZ, R6.reuse ;  /* 0x000000ffff057224 */ /* 0x100fe200078e0006 */
[----:B------:R-:W-:Y:S01]  /*2490*/  MOV R11, R9 ;  /* 0x00000009000b7202 */ /* 0x000fe20000000f00 */
[----:B------:R-:W-:Y:S01]  /*24a0*/  IMAD.MOV.U32 R7, RZ, RZ, R6 ;  /* 0x000000ffff077224 */ /* 0x000fe200078e0006 */
[C---:B------:R-:W-:Y:S01]  /*24b0*/  PRMT R18, R15.reuse, 0x7610, R18 ;  /* 0x000076100f127816 */ /* 0x040fe20000000012 */
[----:B------:R-:W-:Y:S01]  /*24c0*/  IMAD.MOV.U32 R10, RZ, RZ, R9 ;  /* 0x000000ffff0a7224 */ /* 0x000fe200078e0009 */
[C---:B------:R-:W-:Y:S02]  /*24d0*/  PRMT R19, R15.reuse, 0x7610, R19 ;  /* 0x000076100f137816 */ /* 0x040fe40000000013 */
[----:B------:R-:W-:-:S07]  /*24e0*/  PRMT R20, R15, 0x7610, R20 ;  /* 0x000076100f147816 */ /* 0x000fce0000000014 */
.L_x_3231:
[----:B------:R-:W-:-:S05]  /*24f0*/  IADD3 R16, P0, PT, R21, R2, RZ ;  /* 0x0000000215107210 */ /* 0x000fca0007f1e0ff */
[----:B------:R-:W-:-:S05]  /*2500*/  IMAD.X R17, RZ, RZ, R3, P0 ;  /* 0x000000ffff117224 */ /* 0x000fca00000e0603 */
[----:B------:R0:W2:Y:S01]  /*2510*/  LDG.E.U8 R23, desc[UR36][R16.64] ;  /* 0x0000002410177981 */ /* 0x0000a2000c1e1100 */
[----:B------:R-:W-:Y:S01]  /*2520*/  IMAD.IADD R25, R21, 0x1, R22 ;  /* 0x0000000115197824 */ /* 0x000fe200078e0216 */
[----:B------:R-:W-:-:S04]  /*2530*/  PRMT R27, R20, 0x8880, RZ ;  /* 0x00008880141b7816 */ /* 0x000fc800000000ff */
[----:B0-----:R-:W-:-:S05]  /*2540*/  IADD3 R16, P0, PT, R25, R2, RZ ;  /* 0x0000000219107210 */ /* 0x001fca0007f1e0ff */
[----:B------:R-:W-:Y:S01]  /*2550*/  IMAD.X R17, RZ, RZ, R3, P0 ;  /* 0x000000ffff117224 */ /* 0x000fe200000e0603 */
[----:B--2---:R-:W-:-:S04]  /*2560*/  PRMT R24, R23, 0x8880, RZ ;  /* 0x0000888017187816 */ /* 0x004fc800000000ff */
[----:B------:R-:W-:Y:S02]  /*2570*/  ISETP.GT.AND P2, PT, R27, R24, PT ;  /* 0x000000181b00720c */ /* 0x000fe40003f44270 */
[----:B------:R0:W2:Y:S01]  /*2580*/  LDG.E.U8 R24, desc[UR36][R16.64] ;  /* 0x0000002410187981 */ /* 0x0000a2000c1e1100 */
[----:B------:R-:W-:Y:S02]  /*2590*/  LOP3.LUT R26, R20, 0xff, RZ, 0xc0, !PT ;  /* 0x000000ff141a7812 */ /* 0x000fe400078ec0ff */
[----:B------:R-:W-:Y:S02]  /*25a0*/  ISETP.GE.U32.AND P0, PT, R7, R21, PT ;  /* 0x000000150700720c */ /* 0x000fe40003f06070 */
[----:B------:R-:W-:Y:S02]  /*25b0*/  ISETP.NE.AND P1, PT, R26, R23, PT ;  /* 0x000000171a00720c */ /* 0x000fe40003f25270 */
[----:B------:R-:W-:Y:S02]  /*25c0*/  ISETP.GE.AND.EX P0, PT, R11, RZ, PT, P0 ;  /* 0x000000ff0b00720c */ /* 0x000fe40003f06300 */
[----:B0-----:R-:W-:-:S02]  /*25d0*/  PRMT R17, R19, 0x8880, RZ ;  /* 0x0000888013117816 */ /* 0x001fc400000000ff */
[----:B------:R-:W-:Y:S02]  /*25e0*/  SEL R26, RZ, 0xffffffff, !P0 ;  /* 0xffffffffff1a7807 */ /* 0x000fe40004000000 */
[----:B------:R-:W-:-:S05]  /*25f0*/  ISETP.GE.U32.AND P0, PT, R6, R25, PT ;  /* 0x000000190600720c */ /* 0x000fca0003f06070 */
[----:B------:R-:W-:Y:S02]  /*2600*/  @P1 SEL R26, RZ, 0xffffffff, P2 ;  /* 0xffffffffff1a1807 */ /* 0x000fe40001000000 */
[----:B------:R-:W-:Y:S02]  /*2610*/  ISETP.GE.AND.EX P0, PT, R10, RZ, PT, P0 ;  /* 0x000000ff0a00720c */ /* 0x000fe40003f06300 */
[----:B------:R-:W-:-:S04]  /*2620*/  LOP3.LUT R26, R26, 0x1, RZ, 0xc0, !PT ;  /* 0x000000011a1a7812 */ /* 0x000fc800078ec0ff */
[----:B------:R-:W-:-:S04]  /*2630*/  ISETP.NE.U32.AND P1, PT, R26, 0x1, PT ;  /* 0x000000011a00780c */ /* 0x000fc80003f25070 */
[----:B------:R-:W-:Y:S01]  /*2640*/  SEL R7, R21, R7, !P1 ;  /* 0x0000000715077207 */ /* 0x000fe20004800000 */
[----:B------:R-:W-:Y:S01]  /*2650*/  IMAD.IADD R21, R25, 0x1, R22 ;  /* 0x0000000119157824 */ /* 0x000fe200078e0216 */
[----:B--2---:R-:W-:-:S04]  /*2660*/  PRMT R16, R24, 0x8880, RZ ;  /* 0x0000888018107816 */ /* 0x004fc800000000ff */
[----:B------:R-:W-:Y:S02]  /*2670*/  ISETP.GT.AND P3, PT, R17, R16, PT ;  /* 0x000000101100720c */ /* 0x000fe40003f64270 */
[----:B------:R-:W-:Y:S02]  /*2680*/  LOP3.LUT R17, R19, 0xff, RZ, 0xc0, !PT ;  /* 0x000000ff13117812 */ /* 0x000fe400078ec0ff */
[----:B------:R-:W-:Y:S02]  /*2690*/  SEL R16, RZ, 0xffffffff, P3 ;  /* 0xffffffffff107807 */ /* 0x000fe40001800000 */
[----:B------:R-:W-:-:S13]  /*26a0*/  ISETP.NE.AND P2, PT, R17, R24, PT ;  /* 0x000000181100720c */ /* 0x000fda0003f45270 */
[----:B------:R-:W-:-:S04]  /*26b0*/  @!P2 SEL R16, RZ, 0xffffffff, !P0 ;  /* 0xffffffffff10a807 */ /* 0x000fc80004000000 */
[----:B------:R-:W-:-:S04]  /*26c0*/  LOP3.LUT R16, R16, 0x1, RZ, 0xc0, !PT ;  /* 0x0000000110107812 */ /* 0x000fc800078ec0ff */
[----:B------:R-:W-:Y:S02]  /*26d0*/  ISETP.NE.U32.AND P2, PT, R16, 0x1, PT ;  /* 0x000000011000780c */ /* 0x000fe40003f45070 */
[----:B------:R-:W-:-:S05]  /*26e0*/  IADD3 R16, P0, PT, R21, R2, RZ ;  /* 0x0000000215107210 */ /* 0x000fca0007f1e0ff */
[----:B------:R-:W-:-:S05]  /*26f0*/  IMAD.X R17, RZ, RZ, R3, P0 ;  /* 0x000000ffff117224 */ /* 0x000fca00000e0603 */
[----:B------:R-:W2:Y:S01]  /*2700*/  LDG.E.U8 R27, desc[UR36][R16.64] ;  /* 0x00000024101b7981 */ /* 0x000ea2000c1e1100 */
[----:B------:R-:W-:Y:S02]  /*2710*/  SEL R6, R25, R6, !P2 ;  /* 0x0000000619067207 */ /* 0x000fe40005000000 */
[----:B------:R-:W-:Y:S02]  /*2720*/  PRMT R26, R18, 0x8880, RZ ;  /* 0x00008880121a7816 */ /* 0x000fe400000000ff */
[----:B------:R-:W-:-:S04]  /*2730*/  ISETP.GE.U32.AND P0, PT, R5, R21, PT ;  /* 0x000000150500720c */ /* 0x000fc80003f06070 */
[----:B------:R-:W-:Y:S02]  /*2740*/  ISETP.GE.AND.EX P0, PT, R9, RZ, PT, P0 ;  /* 0x000000ff0900720c */ /* 0x000fe40003f06300 */
[----:B--2---:R-:W-:-:S04]  /*2750*/  PRMT R25, R27, 0x8880, RZ ;  /* 0x000088801b197816 */ /* 0x004fc800000000ff */
[----:B------:R-:W-:Y:S02]  /*2760*/  ISETP.GT.AND P4, PT, R26, R25, PT ;  /* 0x000000191a00720c */ /* 0x000fe40003f84270 */
[----:B------:R-:W-:Y:S02]  /*2770*/  LOP3.LUT R26, R18, 0xff, RZ, 0xc0, !PT ;  /* 0x000000ff121a7812 */ /* 0x000fe400078ec0ff */
[----:B------:R-:W-:Y:S02]  /*2780*/  SEL R16, RZ, 0xffffffff, P4 ;  /* 0xffffffffff107807 */ /* 0x000fe40002000000 */
[----:B------:R-:W-:Y:S02]  /*2790*/  ISETP.NE.AND P3, PT, R26, R27, PT ;  /* 0x0000001b1a00720c */ /* 0x000fe40003f65270 */
[----:B------:R-:W-:-:S11]  /*27a0*/  IADD3 R25, PT, PT, R21, R22, RZ ;  /* 0x0000001615197210 */ /* 0x000fd60007ffe0ff */
[----:B------:R-:W-:-:S04]  /*27b0*/  @!P3 SEL R16, RZ, 0xffffffff, !P0 ;  /* 0xffffffffff10b807 */ /* 0x000fc80004000000 */
[----:B------:R-:W-:-:S04]  /*27c0*/  LOP3.LUT R16, R16, 0x1, RZ, 0xc0, !PT ;  /* 0x0000000110107812 */ /* 0x000fc800078ec0ff */
[----:B------:R-:W-:Y:S02]  /*27d0*/  ISETP.NE.U32.AND P3, PT, R16, 0x1, PT ;  /* 0x000000011000780c */ /* 0x000fe40003f65070 */
[----:B------:R-:W-:Y:S02]  /*27e0*/  IADD3 R16, P0, PT, R25, R2, RZ ;  /* 0x0000000219107210 */ /* 0x000fe40007f1e0ff */
[----:B------:R-:W-:-:S03]  /*27f0*/  SEL R5, R21, R5, !P3 ;  /* 0x0000000515057207 */ /* 0x000fc60005800000 */
[----:B------:R-:W-:-:S05]  /*2800*/  IMAD.X R17, RZ, RZ, R3, P0 ;  /* 0x000000ffff117224 */ /* 0x000fca00000e0603 */
[----:B------:R-:W2:Y:S01]  /*2810*/  LDG.E.U8 R16, desc[UR36][R16.64] ;  /* 0x0000002410107981 */ /* 0x000ea2000c1e1100 */
[----:B------:R-:W-:Y:S02]  /*2820*/  PRMT R26, R15, 0x8880, RZ ;  /* 0x000088800f1a7816 */ /* 0x000fe400000000ff */
[----:B------:R-:W-:Y:S02]  /*2830*/  ISETP.GE.U32.AND P0, PT, R4, R25, PT ;  /* 0x000000190400720c */ /* 0x000fe40003f06070 */
[----:B------:R-:W-:Y:S02]  /*2840*/  SEL R20, R23, R20, !P1 ;  /* 0x0000001417147207 */ /* 0x000fe40004800000 */
[----:B------:R-:W-:Y:S02]  /*2850*/  ISETP.GE.AND.EX P0, PT, R8, RZ, PT, P0 ;  /* 0x000000ff0800720c */ /* 0x000fe40003f06300 */
[----:B------:R-:W-:Y:S02]  /*2860*/  SEL R11, R11, RZ, P1 ;  /* 0x000000ff0b0b7207 */ /* 0x000fe40000800000 */
[----:B------:R-:W-:-:S02]  /*2870*/  SEL R19, R24, R19, !P2 ;  /* 0x0000001318137207 */ /* 0x000fc40005000000 */
[----:B------:R-:W-:Y:S02]  /*2880*/  SEL R10, R10, RZ, P2 ;  /* 0x000000ff0a0a7207 */ /* 0x000fe40001000000 */
[----:B------:R-:W-:Y:S02]  /*2890*/  SEL R18, R27, R18, !P3 ;  /* 0x000000121b127207 */ /* 0x000fe40005800000 */
[----:B------:R-:W-:Y:S02]  /*28a0*/  SEL R9, R9, RZ, P3 ;  /* 0x000000ff09097207 */ /* 0x000fe40001800000 */
[----:B--2---:R-:W-:-:S04]  /*28b0*/  PRMT R21, R16, 0x8880, RZ ;  /* 0x0000888010157816 */ /* 0x004fc800000000ff */
[----:B------:R-:W-:Y:S02]  /*28c0*/  ISETP.GT.AND P5, PT, R26, R21, PT ;  /* 0x000000151a00720c */ /* 0x000fe40003fa4270 */
[----:B------:R-:W-:-:S04]  /*28d0*/  LOP3.LUT R21, R15, 0xff, RZ, 0xc0, !PT ;  /* 0x000000ff0f157812 */ /* 0x000fc800078ec0ff */
[----:B------:R-:W-:Y:S02]  /*28e0*/  ISETP.NE.AND P4, PT, R21, R16, PT ;  /* 0x000000101500720c */ /* 0x000fe40003f85270 */
[----:B------:R-:W-:-:S11]  /*28f0*/  SEL R21, RZ, 0xffffffff, P5 ;  /* 0xffffffffff157807 */ /* 0x000fd60002800000 */
        /* <DEDUP_REMOVED lines=11> */
.L_x_3230:
[----:B------:R-:W-:Y:S02]  /*29b0*/  PRMT R23, R23, 0x8880, RZ ;  /* 0x0000888017177816 */ /* 0x000fe400000000ff */
[----:B------:R-:W-:Y:S02]  /*29c0*/  PRMT R2, R24, 0x8880, RZ ;  /* 0x0000888018027816 */ /* 0x000fe400000000ff */
[----:B------:R-:W-:Y:S02]  /*29d0*/  PRMT R17, R27, 0x8880, RZ ;  /* 0x000088801b117816 */ /* 0x000fe400000000ff */
[----:B------:R-:W-:Y:S02]  /*29e0*/  PRMT R16, R16, 0x8880, RZ ;  /* 0x0000888010107816 */ /* 0x000fe400000000ff */
[----:B------:R-:W-:Y:S02]  /*29f0*/  PRMT R24, R23, 0x7710, RZ ;  /* 0x0000771017187816 */ /* 0x000fe400000000ff */
[----:B------:R-:W-:-:S02]  /*2a00*/  PRMT R23, R2, 0x7710, RZ ;  /* 0x0000771002177816 */ /* 0x000fc400000000ff */
[----:B------:R-:W-:Y:S02]  /*2a10*/  PRMT R17, R17, 0x7710, RZ ;  /* 0x0000771011117816 */ /* 0x000fe400000000ff */
[----:B------:R-:W-:-:S07]  /*2a20*/  PRMT R16, R16, 0x7710, RZ ;  /* 0x0000771010107816 */ /* 0x000fce00000000ff */
.L_x_3229:
[----:B------:R-:W-:Y:S05]  /*2a30*/  BSYNC.RECONVERGENT B1 ;  /* 0x0000000000017941 */ /* 0x000fea0003800200 */
.L_x_3228:
[----:B------:R-:W-:Y:S01]  /*2a40*/  ISETP.GE.U32.AND P0, PT, R21, R14, PT ;  /* 0x0000000e1500720c */ /* 0x000fe20003f06070 */
[----:B------:R-:W-:-:S12]  /*2a50*/  BSSY.RECONVERGENT B1, `(.L_x_3232) ;  /* 0x0000018000017945 */ /* 0x000fd80003800200 */
[----:B------:R-:W-:Y:S05]  /*2a60*/  @P0 BRA `(.L_x_3233) ;  /* 0x0000000000580947 */ /* 0x000fea0003800000 */
[----:B------:R-:W-:-:S05]  /*2a70*/  IADD3 R25, P1, PT, R0, R12, RZ ;  /* 0x0000000c00197210 */ /* 0x000fca0007f3e0ff */
[----:B------:R-:W-:Y:S01]  /*2a80*/  IMAD.X R0, RZ, RZ, R13, P1 ;  /* 0x000000ffff007224 */ /* 0x000fe200008e060d */
[----:B------:R-:W-:-:S05]  /*2a90*/  IADD3 R2, P1, PT, R21, R25, RZ ;  /* 0x0000001915027210 */ /* 0x000fca0007f3e0ff */
[----:B------:R-:W-:-:S05]  /*2aa0*/  IMAD.X R3, RZ, RZ, R0, P1 ;  /* 0x000000ffff037224 */ /* 0x000fca00008e0600 */
[----:B------:R0:W5:Y:S01]  /*2ab0*/  LDG.E.U8 R24, desc[UR36][R2.64] ;  /* 0x0000002402187981 */ /* 0x000162000c1e1100 */
[----:B------:R-:W-:-:S05]  /*2ac0*/  IMAD.IADD R13, R21, 0x1, R22 ;  /* 0x00000001150d7824 */ /* 0x000fca00078e0216 */
[----:B------:R-:W-:-:S13]  /*2ad0*/  ISETP.GE.U32.AND P1, PT, R13, R14, PT ;  /* 0x0000000e0d00720c */ /* 0x000fda0003f26070 */
[----:B0-----:R-:W-:Y:S05]  /*2ae0*/  @P1 BRA `(.L_x_3233) ;  /* 0x0000000000381947 */ /* 0x001fea0003800000 */
[----:B------:R-:W-:-:S04]  /*2af0*/  IADD3 R2, P1, PT, R13, R25, RZ ;  /* 0x000000190d027210 */ /* 0x000fc80007f3e0ff */
[----:B------:R-:W-:-:S05]  /*2b00*/  IADD3.X R3, PT, PT, RZ, R0, RZ, P1, !PT ;  /* 0x00000000ff037210 */ /* 0x000fca0000ffe4ff */
[----:B------:R0:W5:Y:S01]  /*2b10*/  LDG.E.U8 R23, desc[UR36][R2.64] ;  /* 0x0000002402177981 */ /* 0x000162000c1e1100 */
[----:B------:R-:W-:-:S05]  /*2b20*/  IMAD.IADD R13, R13, 0x1, R22 ;  /* 0x000000010d0d7824 */ /* 0x000fca00078e0216 */
[----:B------:R-:W-:-:S13]  /*2b30*/  ISETP.GE.U32.AND P1, PT, R13, R14, PT ;  /* 0x0000000e0d00720c */ /* 0x000fda0003f26070 */
[----:B0-----:R-:W-:Y:S05]  /*2b40*/  @P1 BRA `(.L_x_3233) ;  /* 0x0000000000201947 */ /* 0x001fea0003800000 */
[C---:B------:R-:W-:Y:S01]  /*2b50*/  IMAD.IADD R2, R13.reuse, 0x1, R22 ;  /* 0x000000010d027824 */ /* 0x040fe200078e0216 */
[----:B------:R-:W-:-:S04]  /*2b60*/  IADD3 R12, P2, PT, R13, R25, RZ ;  /* 0x000000190d0c7210 */ /* 0x000fc80007f5e0ff */
[----:B------:R-:W-:Y:S01]  /*2b70*/  ISETP.GE.U32.AND P1, PT, R2, R14, PT ;  /* 0x0000000e0200720c */ /* 0x000fe20003f26070 */
[----:B------:R-:W-:-:S05]  /*2b80*/  IMAD.X R13, RZ, RZ, R0, P2 ;  /* 0x000000ffff0d7224 */ /* 0x000fca00010e0600 */
[----:B------:R0:W5:Y:S07]  /*2b90*/  LDG.E.U8 R17, desc[UR36][R12.64] ;  /* 0x000000240c117981 */ /* 0x00016e000c1e1100 */
[----:B------:R-:W-:-:S05]  /*2ba0*/  @!P1 IADD3 R2, P3, PT, R2, R25, RZ ;  /* 0x0000001902029210 */ /* 0x000fca0007f7e0ff */
[----:B------:R-:W-:-:S05]  /*2bb0*/  @!P1 IMAD.X R3, RZ, RZ, R0, P3 ;  /* 0x000000ffff039224 */ /* 0x000fca00018e0600 */
[----:B------:R0:W5:Y:S03]  /*2bc0*/  @!P1 LDG.E.U8 R16, desc[UR36][R2.64] ;  /* 0x0000002402109981 */ /* 0x000166000c1e1100 */
.L_x_3233:
[----:B------:R-:W-:Y:S05]  /*2bd0*/  BSYNC.RECONVERGENT B1 ;  /* 0x0000000000017941 */ /* 0x000fea0003800200 */
.L_x_3232:
[----:B------:R-:W-:Y:S04]  /*2be0*/  BSSY.RECONVERGENT B1, `(.L_x_3234) ;  /* 0x000004f000017945 */ /* 0x000fe80003800200 */
[----:B------:R-:W-:Y:S05]  /*2bf0*/  @P0 BRA `(.L_x_3235) ;  /* 0x0000000400340947 */ /* 0x000fea0003800000 */
[----:B-----5:R-:W-:Y:S02]  /*2c00*/  LOP3.LUT R0, R24, 0xff, RZ, 0xc0, !PT ;  /* 0x000000ff18007812 */ /* 0x020fe400078ec0ff */
[----:B0-----:R-:W-:Y:S02]  /*2c10*/  LOP3.LUT R3, R20, 0xff, RZ, 0xc0, !PT ;  /* 0x000000ff14037812 */ /* 0x001fe400078ec0ff */
[----:B------:R-:W-:Y:S02]  /*2c20*/  PRMT R2, R24, 0x8880, RZ ;  /* 0x0000888018027816 */ /* 0x000fe400000000ff */
[----:B------:R-:W-:Y:S02]  /*2c30*/  PRMT R12, R20, 0x8880, RZ ;  /* 0x00008880140c7816 */ /* 0x000fe400000000ff */
[----:B------:R-:W-:Y:S01]  /*2c40*/  ISETP.NE.AND P1, PT, R3, R0, PT ;  /* 0x000000000300720c */ /* 0x000fe20003f25270 */
[----:B------:R-:W-:Y:S01]  /*2c50*/  IMAD.MOV.U32 R0, RZ, RZ, R2 ;  /* 0x000000ffff007224 */ /* 0x000fe200078e0002 */
[----:B------:R-:W-:-:S02]  /*2c60*/  MOV R3, R12 ;  /* 0x0000000c00037202 */ /* 0x000fc40000000f00 */
[----:B------:R-:W-:Y:S02]  /*2c70*/  ISETP.GE.U32.AND P0, PT, R7, R21, PT ;  /* 0x000000150700720c */ /* 0x000fe40003f06070 */
[----:B------:R-:W-:Y:S01]  /*2c80*/  ISETP.GT.AND P2, PT, R3, R0, PT ;  /* 0x000000000300720c */ /* 0x000fe20003f44270 */
[----:B------:R-:W-:Y:S01]  /*2c90*/  IMAD.IADD R3, R21, 0x1, R22 ;  /* 0x0000000115037824 */ /* 0x000fe200078e0216 */
[----:B------:R-:W-:Y:S02]  /*2ca0*/  ISETP.GE.AND.EX P0, PT, R11, RZ, PT, P0 ;  /* 0x000000ff0b00720c */ /* 0x000fe40003f06300 */
        /* <DEDUP_REMOVED lines=9> */
[----:B------:R-:W-:Y:S02]  /*2d40*/  LOP3.LUT R0, R23, 0xff, RZ, 0xc0, !PT ;  /* 0x000000ff17007812 */ /* 0x000fe400078ec0ff */
[----:B------:R-:W-:Y:S02]  /*2d50*/  LOP3.LUT R13, R19, 0xff, RZ, 0xc0, !PT ;  /* 0x000000ff130d7812 */ /* 0x000fe400078ec0ff */
[----:B------:R-:W-:Y:S02]  /*2d60*/  PRMT R2, R23, 0x8880, RZ ;  /* 0x0000888017027816 */ /* 0x000fe400000000ff */
[----:B------:R-:W-:Y:S02]  /*2d70*/  PRMT R12, R19, 0x8880, RZ ;  /* 0x00008880130c7816 */ /* 0x000fe400000000ff */
[----:B------:R-:W-:Y:S01]  /*2d80*/  ISETP.NE.AND P1, PT, R13, R0, PT ;  /* 0x000000000d00720c */ /* 0x000fe20003f25270 */
[----:B------:R-:W-:Y:S01]  /*2d90*/  IMAD.MOV.U32 R0, RZ, RZ, R2 ;  /* 0x000000ffff007224 */ /* 0x000fe200078e0002 */
[----:B------:R-:W-:Y:S01]  /*2da0*/  ISETP.GE.U32.AND P0, PT, R6, R3, PT ;  /* 0x000000030600720c */ /* 0x000fe20003f06070 */
[----:B------:R-:W-:-:S03]  /*2db0*/  IMAD.MOV.U32 R13, RZ, RZ, R12 ;  /* 0x000000ffff0d7224 */ /* 0x000fc600078e000c */
[----:B------:R-:W-:Y:S02]  /*2dc0*/  ISETP.GE.AND.EX P0, PT, R10, RZ, PT, P0 ;  /* 0x000000ff0a00720c */ /* 0x000fe40003f06300 */
[----:B------:R-:W-:-:S04]  /*2dd0*/  ISETP.GT.AND P2, PT, R13, R0, PT ;  /* 0x000000000d00720c */ /* 0x000fc80003f44270 */
[----:B------:R-:W-:Y:S02]  /*2de0*/  SEL R0, RZ, 0xffffffff, P2 ;  /* 0xffffffffff007807 */ /* 0x000fe40001000000 */
        /* <DEDUP_REMOVED lines=9> */
[C---:B------:R-:W-:Y:S02]  /*2e80*/  LOP3.LUT R2, R17.reuse, 0xff, RZ, 0xc0, !PT ;  /* 0x000000ff11027812 */ /* 0x040fe400078ec0ff */
[C---:B------:R-:W-:Y:S02]  /*2e90*/  LOP3.LUT R3, R18.reuse, 0xff, RZ, 0xc0, !PT ;  /* 0x000000ff12037812 */ /* 0x040fe400078ec0ff */
        /* <DEDUP_REMOVED lines=30> */
[----:B------:R-:W-:-:S04]  /*3080*/  LOP3.LUT R0, R0, 0x1, RZ, 0xc0, !PT ;  /* 0x0000000100007812 */ /* 0x000fc800078ec0ff */
[----:B------:R-:W-:-:S04]  /*3090*/  ISETP.NE.U32.AND P0, PT, R0, 0x1, PT ;  /* 0x000000010000780c */ /* 0x000fc80003f05070 */
[----:B------:R-:W-:Y:S02]  /*30a0*/  SEL R15, R16, R15, !P0 ;  /* 0x0000000f100f7207 */ /* 0x000fe40004000000 */
[----:B------:R-:W-:Y:S02]  /*30b0*/  SEL R4, R3, R4, !P0 ;  /* 0x0000000403047207 */ /* 0x000fe40004000000 */
[----:B------:R-:W-:-:S07]  /*30c0*/  SEL R8, R8, RZ, P0 ;  /* 0x000000ff08087207 */ /* 0x000fce0000000000 */
.L_x_3235:
[----:B------:R-:W-:Y:S05]  /*30d0*/  BSYNC.RECONVERGENT B1 ;  /* 0x0000000000017941 */ /* 0x000fea0003800200 */
.L_x_3234:
[C---:B------:R-:W-:Y:S02]  /*30e0*/  LOP3.LUT R0, R19.reuse, 0xff, RZ, 0xc0, !PT ;  /* 0x000000ff13007812 */ /* 0x040fe400078ec0ff */
[C---:B0-----:R-:W-:Y:S02]  /*30f0*/  LOP3.LUT R3, R20.reuse, 0xff, RZ, 0xc0, !PT ;  /* 0x000000ff14037812 */ /* 0x041fe400078ec0ff */
        /* <DEDUP_REMOVED lines=44> */
[----:B------:R-:W-:Y:S01]  /*33c0*/  SEL R27, R8, R9, !P0 ;  /* 0x00000009081b7207 */ /* 0x000fe20004000000 */
[----:B------:R-:W-:Y:S06]  /*33d0*/  BRA `(.L_x_3216) ;  /* 0x000000a400687947 */ /* 0x000fec0003800000 */
.L_x_3227:
[----:B------:R-:W-:-:S13]  /*33e0*/  ISETP.NE.AND P0, PT, R9, 0x1, PT ;  /* 0x000000010900780c */ /* 0x000fda0003f05270 */
[----:B------:R-:W-:Y:S05]  /*33f0*/  @P0 BRA `(.L_x_3236) ;  /* 0x0000001000480947 */ /* 0x000fea0003800000 */
[----:B------:R-:W0:Y:S01]  /*3400*/  LDC R22, c[0x0][0x3a4] ;  /* 0x0000e900ff167b82 */ /* 0x000e220000000800 */
[----:B------:R-:W1:Y:S01]  /*3410*/  LDCU.U8 UR4, c[0x0][0x388] ;  /* 0x00007100ff0477ac */ /* 0x000e620008000000 */
[----:B------:R-:W-:Y:S06]  /*3420*/  BSSY.RECONVERGENT B1, `(.L_x_3237) ;  /* 0x0000072000017945 */ /* 0x000fec0003800200 */
[----:B------:R-:W2:Y:S08]  /*3430*/  LDC R6, c[0x0][0x390] ;  /* 0x0000e400ff067b82 */ /* 0x000eb00000000800 */
[----:B------:R-:W3:Y:S01]  /*3440*/  LDC R9, c[0x0][0x394] ;  /* 0x0000e500ff097b82 */ /* 0x000ee20000000800 */
[----:B-1----:R-:W-:Y:S01]  /*3450*/  MOV R15, UR4 ;  /* 0x00000004000f7c02 */ /* 0x002fe20008000f00 */
[----:B------:R-:W-:-:S02]  /*3460*/  IMAD.U32 R18, RZ, RZ, UR4 ;  /* 0x00000004ff127e24 */ /* 0x000fc4000f8e00ff */
[----:B------:R-:W-:Y:S02]  /*3470*/  IMAD.U32 R19, RZ, RZ, UR4 ;  /* 0x00000004ff137e24 */ /* 0x000fe4000f8e00ff */
[----:B0-----:R-:W-:Y:S02]  /*3480*/  IMAD R5, R22, 0x3, R21 ;  /* 0x0000000316057824 */ /* 0x001fe400078e0215 */
[----:B------:R-:W-:-:S03]  /*3490*/  IMAD.U32 R20, RZ, RZ, UR4 ;  /* 0x00000004ff147e24 */ /* 0x000fc6000f8e00ff */
[----:B------:R-:W-:Y:S01]  /*34a0*/  ISETP.GE.U32.AND P0, PT, R5, R14, PT ;  /* 0x0000000e0500720c */ /* 0x000fe20003f06070 */
[--C-:B--2---:R-:W-:Y:S01]  /*34b0*/  IMAD.MOV.U32 R4, RZ, RZ, R6.reuse ;  /* 0x000000ffff047224 */ /* 0x104fe200078e0006 */
[----:B------:R-:W-:Y:S01]  /*34c0*/  MOV R7, R6 ;  /* 0x0000000600077202 */ /* 0x000fe20000000f00 */
[----:B------:R-:W-:Y:S02]  /*34d0*/  IMAD.MOV.U32 R5, RZ, RZ, R6 ;  /* 0x000000ffff057224 */ /* 0x000fe400078e0006 */
[--C-:B---3--:R-:W-:Y:S02]  /*34e0*/  IMAD.MOV.U32 R8, RZ, RZ, R9.reuse ;  /* 0x000000ffff087224 */ /* 0x108fe400078e0009 */
        /* <DEDUP_REMOVED lines=11> */
.L_x_3240:
[----:B------:R-:W-:Y:S01]  /*35a0*/  IMAD R17, R21, R23, RZ ;  /* 0x0000001715117224 */ /* 0x000fe200078e02ff */
[----:B------:R-:W-:-:S04]  /*35b0*/  IADD3 R2, P1, PT, R0, R12, RZ ;  /* 0x0000000c00027210 */ /* 0x000fc80007f3e0ff */
[----:B------:R-:W-:Y:S01]  /*35c0*/  IADD3 R16, P0, PT, R17, R2, RZ ;  /* 0x0000000211107210 */ /* 0x000fe20007f1e0ff */
[----:B------:R-:W-:-:S04]  /*35d0*/  IMAD.X R3, RZ, RZ, R13, P1 ;  /* 0x000000ffff037224 */ /* 0x000fc800008e060d */
[----:B------:R-:W-:-:S05]  /*35e0*/  IMAD.X R17, RZ, RZ, R3, P0 ;  /* 0x000000ffff117224 */ /* 0x000fca00000e0603 */
[----:B------:R-:W2:Y:S01]  /*35f0*/  LDG.E.U8 R24, desc[UR36][R16.64] ;  /* 0x0000002410187981 */ /* 0x000ea2000c1e1100 */
[C---:B------:R-:W-:Y:S02]  /*3600*/  LOP3.LUT R25, R20.reuse, 0xff, RZ, 0xc0, !PT ;  /* 0x000000ff14197812 */ /* 0x040fe400078ec0ff */
[----:B------:R-:W-:Y:S02]  /*3610*/  PRMT R26, R20, 0x8880, RZ ;  /* 0x00008880141a7816 */ /* 0x000fe400000000ff */
[----:B------:R-:W-:-:S04]  /*3620*/  ISETP.GE.U32.AND P0, PT, R7, R21, PT ;  /* 0x000000150700720c */ /* 0x000fc80003f06070 */
[----:B------:R-:W-:Y:S02]  /*3630*/  ISETP.GE.AND.EX P0, PT, R11, RZ, PT, P0 ;  /* 0x000000ff0b00720c */ /* 0x000fe40003f06300 */
[----:B--2---:R-:W-:Y:S02]  /*3640*/  ISETP.NE.AND P1, PT, R25, R24, PT ;  /* 0x000000181900720c */ /* 0x004fe40003f25270 */
[----:B------:R-:W-:-:S04]  /*3650*/  PRMT R25, R24, 0x8880, RZ ;  /* 0x0000888018197816 */ /* 0x000fc800000000ff */
[----:B------:R-:W-:Y:S01]  /*3660*/  ISETP.GT.AND P2, PT, R26, R25, PT ;  /* 0x000000191a00720c */ /* 0x000fe20003f44270 */
[----:B------:R-:W-:-:S03]  /*3670*/  IMAD.IADD R26, R21, 0x1, R22 ;  /* 0x00000001151a7824 */ /* 0x000fc600078e0216 */
[----:B------:R-:W-:Y:S01]  /*3680*/  SEL R16, RZ, 0xffffffff, P2 ;  /* 0xffffffffff107807 */ /* 0x000fe20001000000 */
[----:B------:R-:W-:Y:S02]  /*3690*/  IMAD R25, R26, R23, RZ ;  /* 0x000000171a197224 */ /* 0x000fe400078e02ff */
[----:B------:R-:W-:-:S04]  /*36a0*/  @!P1 SEL R16, RZ, 0xffffffff, !P0 ;  /* 0xffffffffff109807 */ /* 0x000fc80004000000 */
[----:B------:R-:W-:Y:S02]  /*36b0*/  LOP3.LUT R17, R16, 0x1, RZ, 0xc0, !PT ;  /* 0x0000000110117812 */ /* 0x000fe400078ec0ff */
[----:B------:R-:W-:Y:S02]  /*36c0*/  IADD3 R16, P0, PT, R25, R2, RZ ;  /* 0x0000000219107210 */ /* 0x000fe40007f1e0ff */
[----:B------:R-:W-:-:S03]  /*36d0*/  ISETP.NE.U32.AND P1, PT, R17, 0x1, PT ;  /* 0x000000011100780c */ /* 0x000fc60003f25070 */
        /* <DEDUP_REMOVED lines=11> */
[----:B------:R-:W-:-:S05]  /*3790*/  IADD3 R28, PT, PT, R26, R22, RZ ;  /* 0x000000161a1c7210 */ /* 0x000fca0007ffe0ff */
[----:B------:R-:W-:-:S06]  /*37a0*/  IMAD R17, R28, R23, RZ ;  /* 0x000000171c117224 */ /* 0x000fcc00078e02ff */
        /* <DEDUP_REMOVED lines=8> */
[----:B------:R-:W-:-:S04]  /*3830*/  ISETP.GE.U32.AND P0, PT, R5, R28, PT ;  /* 0x0000001c0500720c */ /* 0x000fc80003f06070 */
[----:B------:R-:W-:Y:S02]  /*3840*/  ISETP.GE.AND.EX P0, PT, R9, RZ, PT, P0 ;  /* 0x000000ff0900720c */ /* 0x000fe40003f06300 */
[----:B--2---:R-:W-:-:S04]  /*3850*/  PRMT R21, R27, 0x8880, RZ ;  /* 0x000088801b157816 */ /* 0x004fc800000000ff */
[----:B------:R-:W-:Y:S02]  /*3860*/  ISETP.GT.AND P4, PT, R26, R21, PT ;  /* 0x000000151a00720c */ /* 0x000fe40003f84270 */
[----:B------:R-:W-:Y:S02]  /*3870*/  LOP3.LUT R26, R18, 0xff, RZ, 0xc0, !PT ;  /* 0x000000ff121a7812 */ /* 0x000fe400078ec0ff */
[----:B------:R-:W-:Y:S02]  /*3880*/  SEL R21, RZ, 0xffffffff, P4 ;  /* 0xffffffffff157807 */ /* 0x000fe40002000000 */
[----:B------:R-:W-:-:S13]  /*3890*/  ISETP.NE.AND P3, PT, R26, R27, PT ;  /* 0x0000001b1a00720c */ /* 0x000fda0003f65270 */
[----:B------:R-:W-:-:S04]  /*38a0*/  @!P3 SEL R21, RZ, 0xffffffff, !P0 ;  /* 0xffffffffff15b807 */ /* 0x000fc80004000000 */
[----:B------:R-:W-:-:S04]  /*38b0*/  LOP3.LUT R21, R21, 0x1, RZ, 0xc0, !PT ;  /* 0x0000000115157812 */ /* 0x000fc800078ec0ff */
[----:B------:R-:W-:Y:S01]  /*38c0*/  ISETP.NE.U32.AND P3, PT, R21, 0x1, PT ;  /* 0x000000011500780c */ /* 0x000fe20003f65070 */
[C---:B------:R-:W-:Y:S01]  /*38d0*/  IMAD.IADD R21, R28.reuse, 0x1, R22 ;  /* 0x000000011c157824 */ /* 0x040fe200078e0216 */
[----:B------:R-:W-:Y:S02]  /*38e0*/  LOP3.LUT R29, R15, 0xff, RZ, 0xc0, !PT ;  /* 0x000000ff0f1d7812 */ /* 0x000fe400078ec0ff */
[----:B------:R-:W-:Y:S01]  /*38f0*/  SEL R5, R28, R5, !P3 ;  /* 0x000000051c057207 */ /* 0x000fe20005800000 */
[----:B------:R-:W-:-:S05]  /*3900*/  IMAD R17, R21, R23, RZ ;  /* 0x0000001715117224 */ /* 0x000fca00078e02ff */
[----:B------:R-:W-:-:S05]  /*3910*/  IADD3 R16, P0, PT, R17, R2, RZ ;  /* 0x0000000211107210 */ /* 0x000fca0007f1e0ff */
        /* <DEDUP_REMOVED lines=11> */
[----:B--2---:R-:W-:Y:S02]  /*39d0*/  ISETP.NE.AND P4, PT, R29, R16, PT ;  /* 0x000000101d00720c */ /* 0x004fe40003f85270 */
[----:B------:R-:W-:-:S04]  /*39e0*/  PRMT R28, R16, 0x8880, RZ ;  /* 0x00008880101c7816 */ /* 0x000fc800000000ff */
[----:B------:R-:W-:-:S04]  /*39f0*/  ISETP.GT.AND P5, PT, R26, R28, PT ;  /* 0x0000001c1a00720c */ /* 0x000fc80003fa4270 */
[----:B------:R-:W-:-:S03]  /*3a00*/  SEL R26, RZ, 0xffffffff, P5 ;  /* 0xffffffffff1a7807 */ /* 0x000fc60002800000 */
        /* <DEDUP_REMOVED lines=11> */
.L_x_3239:
        /* <DEDUP_REMOVED lines=8> */
.L_x_3238:
[----:B------:R-:W-:Y:S05]  /*3b40*/  BSYNC.RECONVERGENT B1 ;  /* 0x0000000000017941 */ /* 0x000fea0003800200 */
.L_x_3237:
[----:B------:R-:W-:Y:S01]  /*3b50*/  ISETP.GE.U32.AND P0, PT, R21, R14, PT ;  /* 0x0000000e1500720c */ /* 0x000fe20003f06070 */
[----:B------:R-:W-:-:S12]  /*3b60*/  BSSY.RECONVERGENT B1, `(.L_x_3241) ;  /* 0x000001b000017945 */ /* 0x000fd80003800200 */
[----:B------:R-:W-:Y:S05]  /*3b70*/  @P0 BRA `(.L_x_3242) ;  /* 0x0000000000640947 */ /* 0x000fea0003800000 */
[----:B------:R-:W-:-:S05]  /*3b80*/  IMAD R13, R21, R23, RZ ;  /* 0x00000017150d7224 */ /* 0x000fca00078e02ff */
[----:B------:R-:W-:-:S05]  /*3b90*/  IADD3 R12, P1, PT, R13, R2, RZ ;  /* 0x000000020d0c7210 */ /* 0x000fca0007f3e0ff */
[----:B------:R-:W-:-:S05]  /*3ba0*/  IMAD.X R13, RZ, RZ, R3, P1 ;  /* 0x000000ffff0d7224 */ /* 0x000fca00008e0603 */
[----:B------:R0:W5:Y:S01]  /*3bb0*/  LDG.E.U8 R16, desc[UR36][R12.64] ;  /* 0x000000240c107981 */ /* 0x000162000c1e1100 */
[----:B------:R-:W-:-:S04]  /*3bc0*/  IADD3 R27, PT, PT, R21, R22, RZ ;  /* 0x00000016151b7210 */ /* 0x000fc80007ffe0ff */
[----:B------:R-:W-:-:S13]  /*3bd0*/  ISETP.GE.U32.AND P1, PT, R27, R14, PT ;  /* 0x0000000e1b00720c */ /* 0x000fda0003f26070 */
[----:B0-----:R-:W-:Y:S05]  /*3be0*/  @P1 BRA `(.L_x_3242) ;  /* 0x0000000000481947 */ /* 0x001fea0003800000 */
[----:B------:R-:W-:-:S05]  /*3bf0*/  IMAD R13, R27, R23, RZ ;  /* 0x000000171b0d7224 */ /* 0x000fca00078e02ff */
[----:B------:R-:W-:-:S05]  /*3c00*/  IADD3 R12, P1, PT, R13, R2, RZ ;  /* 0x000000020d0c7210 */ /* 0x000fca0007f3e0ff */
[----:B------:R-:W-:-:S05]  /*3c10*/  IMAD.X R13, RZ, RZ, R3, P1 ;  /* 0x000000ffff0d7224 */ /* 0x000fca00008e0603 */
[----:B------:R0:W5:Y:S01]  /*3c20*/  LDG.E.U8 R17, desc[UR36][R12.64] ;  /* 0x000000240c117981 */ /* 0x000162000c1e1100 */
[----:B------:R-:W-:-:S05]  /*3c30*/  IMAD.IADD R25, R27, 0x1, R22 ;  /* 0x000000011b197824 */ /* 0x000fca00078e0216 */
[----:B------:R-:W-:-:S13]  /*3c40*/  ISETP.GE.U32.AND P1, PT, R25, R14, PT ;  /* 0x0000000e1900720c */ /* 0x000fda0003f26070 */
[----:B0-----:R-:W-:Y:S05]  /*3c50*/  @P1 BRA `(.L_x_3242) ;  /* 0x00000000002c1947 */ /* 0x001fea0003800000 */
[----:B------:R-:W-:-:S04]  /*3c60*/  IMAD.IADD R12, R22, 0x1, R27 ;  /* 0x00000001160c7824 */ /* 0x000fc800078e021b */
[C---:B------:R-:W-:Y:S02]  /*3c70*/  IMAD.IADD R13, R12.reuse, 0x1, R22 ;  /* 0x000000010c0d7824 */ /* 0x040fe400078e0216 */
[----:B------:R-:W-:-:S03]  /*3c80*/  IMAD R25, R12, R23, RZ ;  /* 0x000000170c197224 */ /* 0x000fc600078e02ff */
[----:B------:R-:W-:Y:S02]  /*3c90*/  ISETP.GE.U32.AND P1, PT, R13, R14, PT ;  /* 0x0000000e0d00720c */ /* 0x000fe40003f26070 */
[----:B------:R-:W-:-:S11]  /*3ca0*/  IADD3 R12, P2, PT, R25, R2, RZ ;  /* 0x00000002190c7210 */ /* 0x000fd60007f5e0ff */
[----:B------:R-:W-:-:S05]  /*3cb0*/  @!P1 IMAD R13, R13, R23, RZ ;  /* 0x000000170d0d9224 */ /* 0x000fca00078e02ff */
[----:B------:R-:W-:Y:S01]  /*3cc0*/  @!P1 IADD3 R2, P3, PT, R13, R2, RZ ;  /* 0x000000020d029210 */ /* 0x000fe20007f7e0ff */
[----:B------:R-:W-:-:S03]  /*3cd0*/  IMAD.X R13, RZ, RZ, R3, P2 ;  /* 0x000000ffff0d7224 */ /* 0x000fc600010e0603 */
[----:B------:R-:W-:Y:S02]  /*3ce0*/  @!P1 IADD3.X R3, PT, PT, RZ, R3, RZ, P3, !PT ;  /* 0x00000003ff039210 */ /* 0x000fe40001ffe4ff */
[----:B------:R0:W5:Y:S04]  /*3cf0*/  LDG.E.U8 R24, desc[UR36][R12.64] ;  /* 0x000000240c187981 */ /* 0x000168000c1e1100 */
[----:B------:R0:W5:Y:S03]  /*3d00*/  @!P1 LDG.E.U8 R0, desc[UR36][R2.64] ;  /* 0x0000002402009981 */ /* 0x000166000c1e1100 */
.L_x_3242:
[----:B------:R-:W-:Y:S05]  /*3d10*/  BSYNC.RECONVERGENT B1 ;  /* 0x0000000000017941 */ /* 0x000fea0003800200 */
.L_x_3241:
[----:B------:R-:W-:Y:S04]  /*3d20*/  BSSY.RECONVERGENT B1, `(.L_x_3243) ;  /* 0x000004f000017945 */ /* 0x000fe80003800200 */
[----:B------:R-:W-:Y:S05]  /*3d30*/  @P0 BRA `(.L_x_3244) ;  /* 0x0000000400340947 */ /* 0x000fea0003800000 */
[----:B0----5:R-:W-:Y:S02]  /*3d40*/  LOP3.LUT R2, R16, 0xff, RZ, 0xc0, !PT ;  /* 0x000000ff10027812 */ /* 0x021fe400078ec0ff */
        /* <DEDUP_REMOVED lines=8> */
[----:B------:R-:W-:Y:S01]  /*3dd0*/  ISETP.GT.AND P2, PT, R3, R2, PT ;  /* 0x000000020300720c */ /* 0x000fe20003f44270 */
[----:B------:R-:W-:-:S03]  /*3de0*/  IMAD.IADD R3, R21, 0x1, R22 ;  /* 0x0000000115037824 */ /* 0x000fc600078e0216 */
[----:B------:R-:W-:Y:S02]  /*3df0*/  SEL R2, RZ, 0xffffffff, P2 ;  /* 0xffffffffff027807 */ /* 0x000fe40001000000 */
        /* <DEDUP_REMOVED lines=65> */
.L_x_3244:
[----:B------:R-:W-:Y:S05]  /*4210*/  BSYNC.RECONVERGENT B1 ;  /* 0x0000000000017941 */ /* 0x000fea0003800200 */
.L_x_3243:
[----:B-----5:R-:W-:Y:S02]  /*4220*/  LOP3.LUT R0, R19, 0xff, RZ, 0xc0, !PT ;  /* 0x000000ff13007812 */ /* 0x020fe400078ec0ff */
[C---:B0-----:R-:W-:Y:S02]  /*4230*/  LOP3.LUT R3, R20.reuse, 0xff, RZ, 0xc0, !PT ;  /* 0x000000ff14037812 */ /* 0x041fe400078ec0ff */
[----:B------:R-:W-:Y:S02]  /*4240*/  PRMT R12, R20, 0x8880, RZ ;  /* 0x00008880140c7816 */ /* 0x000fe400000000ff */
[----:B------:R-:W-:Y:S02]  /*4250*/  ISETP.NE.AND P1, PT, R3, R0, PT ;  /* 0x000000000300720c */ /* 0x000fe40003f25270 */
[----:B------:R-:W-:Y:S01]  /*4260*/  PRMT R2, R19, 0x8880, RZ ;  /* 0x0000888013027816 */ /* 0x000fe200000000ff */
[----:B------:R-:W-:Y:S01]  /*4270*/  IMAD.MOV.U32 R3, RZ, RZ, R12 ;  /* 0x000000ffff037224 */ /* 0x000fe200078e000c */
[----:B------:R-:W-:-:S02]  /*4280*/  ISETP.GE.U32.AND P0, PT, R7, R6, PT ;  /* 0x000000060700720c */ /* 0x000fc40003f06070 */
[----:B------:R-:W-:Y:S02]  /*4290*/  MOV R0, R2 ;  /* 0x0000000200007202 */ /* 0x000fe40000000f00 */
[----:B------:R-:W-:Y:S02]  /*42a0*/  ISETP.GE.AND.EX P0, PT, R11, R10, PT, P0 ;  /* 0x0000000a0b00720c */ /* 0x000fe40003f06300 */
[----:B------:R-:W-:Y:S02]  /*42b0*/  ISETP.GT.AND P2, PT, R3, R0, PT ;  /* 0x000000000300720c */ /* 0x000fe40003f44270 */
[----:B------:R-:W-:Y:S02]  /*42c0*/  SEL R0, RZ, 0xffffffff, !P0 ;  /* 0xffffffffff007807 */ /* 0x000fe40004000000 */
[----:B------:R-:W-:Y:S02]  /*42d0*/  @P1 SEL R0, RZ, 0xffffffff, P2 ;  /* 0xffffffffff001807 */ /* 0x000fe40001000000 */
[----:B------:R-:W-:-:S02]  /*42e0*/  LOP3.LUT R3, R18, 0xff, RZ, 0xc0, !PT ;  /* 0x000000ff12037812 */ /* 0x000fc400078ec0ff */
        /* <DEDUP_REMOVED lines=35> */
.L_x_3236:
[----:B------:R-:W1:Y:S01]  /*4520*/  LDCU UR4, c[0x0][0x3a4] ;  /* 0x00007480ff0477ac */ /* 0x000e620008000800 */
[----:B------:R-:W2:Y:S01]  /*4530*/  LDC.U8 R10, c[0x0][0x388] ;  /* 0x0000e200ff0a7b82 */ /* 0x000ea20000000000 */
[----:B------:R-:W-:Y:S01]  /*4540*/  BSSY.RECONVERGENT B1, `(.L_x_3245) ;  /* 0x0000443000017945 */ /* 0x000fe20003800200 */
[----:B------:R-:W-:-:S06]  /*4550*/  IMAD.MOV.U32 R4, RZ, RZ, R21 ;  /* 0x000000ffff047224 */ /* 0x000fcc00078e0015 */
[----:B------:R-:W3:Y:S08]  /*4560*/  LDC R20, c[0x0][0x390] ;  /* 0x0000e400ff147b82 */ /* 0x000ef00000000800 */
[----:B------:R-:W4:Y:S01]  /*4570*/  LDC R24, c[0x0][0x394] ;  /* 0x0000e500ff187b82 */ /* 0x000f220000000800 */
[----:B-1----:R-:W-:-:S04]  /*4580*/  IMAD.U32 R13, RZ, RZ, UR4 ;  /* 0x00000004ff0d7e24 */ /* 0x002fc8000f8e00ff */
[----:B0-----:R-:W-:Y:S01]  /*4590*/  IMAD R5, R13, 0x3, R21 ;  /* 0x000000030d057824 */ /* 0x001fe200078e0215 */
[----:B--2---:R-:W-:-:S04]  /*45a0*/  PRMT R6, R10, 0x7610, R6 ;  /* 0x000076100a067816 */ /* 0x004fc80000000006 */
[----:B------:R-:W-:Y:S02]  /*45b0*/  ISETP.GE.U32.AND P0, PT, R5, R14, PT ;  /* 0x0000000e0500720c */ /* 0x000fe40003f06070 */
[C---:B------:R-:W-:Y:S02]  /*45c0*/  PRMT R5, R10.reuse, 0x7610, R5 ;  /* 0x000076100a057816 */ /* 0x040fe40000000005 */
[C---:B------:R-:W-:Y:S02]  /*45d0*/  PRMT R7, R10.reuse, 0x7610, R7 ;  /* 0x000076100a077816 */ /* 0x040fe40000000007 */
[----:B------:R-:W-:Y:S01]  /*45e0*/  PRMT R8, R10, 0x7610, R8 ;  /* 0x000076100a087816 */ /* 0x000fe20000000008 */
[--C-:B---3--:R-:W-:Y:S01]  /*45f0*/  IMAD.MOV.U32 R21, RZ, RZ, R20.reuse ;  /* 0x000000ffff157224 */ /* 0x108fe200078e0014 */
[----:B------:R-:W-:Y:S01]  /*4600*/  MOV R23, R20 ;  /* 0x0000001400177202 */ /* 0x000fe20000000f00 */
[----:B------:R-:W-:Y:S02]  /*4610*/  IMAD.MOV.U32 R22, RZ, RZ, R20 ;  /* 0x000000ffff167224 */ /* 0x000fe400078e0014 */
[----:B----4-:R-:W-:-:S02]  /*4620*/  IMAD.MOV.U32 R25, RZ, RZ, R24 ;  /* 0x000000ffff197224 */ /* 0x010fc400078e0018 */
[--C-:B------:R-:W-:Y:S02]  /*4630*/  IMAD.MOV.U32 R26, RZ, RZ, R24.reuse ;  /* 0x000000ffff1a7224 */ /* 0x100fe400078e0018 */
[----:B------:R-:W-:Y:S01]  /*4640*/  IMAD.MOV.U32 R27, RZ, RZ, R24 ;  /* 0x000000ffff1b7224 */ /* 0x000fe200078e0018 */
[----:B------:R-:W-:Y:S06]  /*4650*/  @P0 BRA `(.L_x_3246) ;  /* 0x0000004000c40947 */ /* 0x000fec0003800000 */
[----:B------:R-:W-:-:S13]  /*4660*/  ISETP.NE.AND P1, PT, R9, RZ, PT ;  /* 0x000000ff0900720c */ /* 0x000fda0003f25270 */
[----:B------:R0:W5:Y:S01]  /*4670*/  @!P1 LDG.E.U8 R19, desc[UR36][R2.64] ;  /* 0x0000002402139981 */ /* 0x000162000c1e1100 */
[----:B------:R-:W-:Y:S01]  /*4680*/  VIADD R9, R9, 0xffffffff ;  /* 0xffffffff09097836 */ /* 0x000fe20000000000 */
[C---:B------:R-:W-:Y:S01]  /*4690*/  PRMT R5, R10.reuse, 0x7610, R5 ;  /* 0x000076100a057816 */ /* 0x040fe20000000005 */
[----:B------:R-:W-:Y:S01]  /*46a0*/  IMAD.MOV.U32 R21, RZ, RZ, R20 ;  /* 0x000000ffff157224 */ /* 0x000fe200078e0014 */
[C---:B------:R-:W-:Y:S01]  /*46b0*/  PRMT R6, R10.reuse, 0x7610, R6 ;  /* 0x000076100a067816 */ /* 0x040fe20000000006 */
[----:B------:R-:W-:Y:S01]  /*46c0*/  IMAD.MOV.U32 R23, RZ, RZ, R20 ;  /* 0x000000ffff177224 */ /* 0x000fe200078e0014 */
[----:B------:R-:W-:Y:S01]  /*46d0*/  VIMNMX.U32 R9, PT, PT, R9, 0x18, PT ;  /* 0x0000001809097848 */ /* 0x000fe20003fe0000 */
[--C-:B------:R-:W-:Y:S01]  /*46e0*/  IMAD.MOV.U32 R25, RZ, RZ, R24.reuse ;  /* 0x000000ffff197224 */ /* 0x100fe200078e0018 */
[C---:B------:R-:W-:Y:S01]  /*46f0*/  PRMT R7, R10.reuse, 0x7610, R7 ;  /* 0x000076100a077816 */ /* 0x040fe20000000007 */
[----:B------:R-:W-:Y:S01]  /*4700*/  IMAD.MOV.U32 R26, RZ, RZ, R24 ;  /* 0x000000ffff1a7224 */ /* 0x000fe200078e0018 */
[----:B------:R-:W-:Y:S01]  /*4710*/  PRMT R8, R10, 0x7610, R8 ;  /* 0x000076100a087816 */ /* 0x000fe20000000008 */
[----:B------:R-:W-:Y:S01]  /*4720*/  IMAD.MOV.U32 R27, RZ, RZ, R24 ;  /* 0x000000ffff1b7224 */ /* 0x000fe200078e0018 */
[----:B------:R-:W-:Y:S01]  /*4730*/  MOV R22, R20 ;  /* 0x0000001400167202 */ /* 0x000fe20000000f00 */
[----:B0-----:R-:W-:-:S07]  /*4740*/  VIADD R9, R9, 0x1 ;  /* 0x0000000109097836 */ /* 0x001fce0000000000 */
.L_x_3252:
[----:B------:R-:W0:Y:S01]  /*4750*/  LDCU UR4, c[0x0][0x3a4] ;  /* 0x00007480ff0477ac */ /* 0x000e220008000800 */
[C---:B-----5:R-:W-:Y:S02]  /*4760*/  @!P1 PRMT R10, R19.reuse, 0x7610, R10 ;  /* 0x00007610130a9816 */ /* 0x060fe4000000000a */
[C---:B------:R-:W-:Y:S02]  /*4770*/  @!P1 PRMT R11, R19.reuse, 0x7610, R11 ;  /* 0x00007610130b9816 */ /* 0x040fe4000000000b */
[C---:B------:R-:W-:Y:S02]  /*4780*/  @!P1 PRMT R12, R19.reuse, 0x7610, R12 ;  /* 0x00007610130c9816 */ /* 0x040fe4000000000c */
[----:B------:R-:W-:Y:S01]  /*4790*/  @!P1 PRMT R17, R19, 0x7610, R17 ;  /* 0x0000761013119816 */ /* 0x000fe20000000011 */
[----:B------:R-:W-:Y:S06]  /*47a0*/  @!P1 BRA `(.L_x_3247) ;  /* 0x0000003c00589947 */ /* 0x000fec0003800000 */
[----:B------:R-:W1:Y:S01]  /*47b0*/  LDCU.64 UR30, c[0x0][0x3e0] ;  /* 0x00007c00ff1e77ac */ /* 0x000e620008000a00 */
[----:B------:R-:W-:Y:S02]  /*47c0*/  HFMA2 R10, -RZ, RZ, 0, 0 ;  /* 0x00000000ff0a7431 */ /* 0x000fe400000001ff */
        /* <DEDUP_REMOVED lines=268> */
[----:B------:R-:W-:Y:S01]  /*5890*/  IMAD.MOV.U32 R10, RZ, RZ, RZ ;  /* 0x000000ffff0a7224 */ /* 0x000fe200078e00ff */
[----:B------:R-:W-:-:S11]  /*58a0*/  MOV R11, R15 ;  /* 0x0000000f000b7202 */ /* 0x000fd60000000f00 */
        /* <DEDUP_REMOVED lines=14> */
.L_x_3248:
[----:B------:R-:W-:Y:S01]  /*5990*/  IADD3 R14, P0, PT, R14, R2, RZ ;  /* 0x000000020e0e7210 */ /* 0x000fe20007f1e0ff */
[----:B0-----:R-:W-:Y:S01]  /*59a0*/  VIADD R13, R4, UR4 ;  /* 0x00000004040d7c36 */ /* 0x001fe20008000000 */
[----:B------:R-:W-:-:S03]  /*59b0*/  MOV R12, RZ ;  /* 0x000000ff000c7202 */ /* 0x000fc60000000f00 */
[----:B------:R-:W-:Y:S02]  /*59c0*/  IMAD.X R15, RZ, RZ, R3, P0 ;  /* 0x000000ffff0f7224 */ /* 0x000fe400000e0603 */
[----:B------:R-:W-:-:S03]  /*59d0*/  IMAD.HI.U32 R10, R13, UR30, R12 ;  /* 0x0000001e0d0a7c27 */ /* 0x000fc6000f8e000c */
[----:B------:R0:W5:Y:S02]  /*59e0*/  LDG.E.U8 R11, desc[UR36][R14.64] ;  /* 0x000000240e0b7981 */ /* 0x000164000c1e1100 */
[----:B0-----:R-:W-:-:S05]  /*59f0*/  SHF.R.U32.HI R15, RZ, UR31, R10 ;  /* 0x0000001fff0f7c19 */ /* 0x001fca000801160a */
[----:B------:R-:W-:-:S04]  /*5a00*/  IMAD.MOV R17, RZ, RZ, -R15 ;  /* 0x000000ffff117224 */ /* 0x000fc800078e0a0f */
[----:B------:R-:W-:-:S04]  /*5a10*/  IMAD R10, R17, UR29, R13 ;  /* 0x0000001d110a7c24 */ /* 0x000fc8000f8e020d */
[----:B------:R-:W-:Y:S01]  /*5a20*/  IMAD R10, R10, UR5, RZ ;  /* 0x000000050a0a7c24 */ /* 0x000fe2000f8e02ff */
        /* <DEDUP_REMOVED lines=210> */
[----:B------:R-:W-:Y:S01]  /*6750*/  IMAD R29, R14, UR52, R17 ;  /* 0x000000340e1d7c24 */ /* 0x000fe2000f8e0211 */
[----:B------:R-:W-:Y:S01]  /*6760*/  @P0 MOV R14, RZ ;  /* 0x000000ff000e0202 */ /* 0x000fe20000000f00 */
[----:B------:R-:W0:Y:S02]  /*6770*/  @P0 LDC.64 R16, c[0x0][0x500] ;  /* 0x00014000ff100b82 */ /* 0x000e240000000a00 */
[----:B------:R-:W-:Y:S02]  /*6780*/  IMAD R10, R29, UR27, R10 ;  /* 0x0000001b1d0a7c24 */ /* 0x000fe4000f8e020a */
[----:B0-----:R-:W-:-:S04]  /*6790*/  @P0 IMAD.HI.U32 R16, R15, R16, R14 ;  /* 0x000000100f100227 */ /* 0x001fc800078e000e */
[----:B------:R-:W0:Y:S01]  /*67a0*/  @P0 LDC R14, c[0x0][0x4fc] ;  /* 0x00013f00ff0e0b82 */ /* 0x000e220000000800 */
[----:B------:R-:W-:-:S07]  /*67b0*/  @P0 SHF.R.U32.HI R16, RZ, R17, R16 ;  /* 0x00000011ff100219 */ /* 0x000fce0000011610 */
[----:B------:R-:W1:Y:S01]  /*67c0*/  @P0 LDC R17, c[0x0][0x568] ;  /* 0x00015a00ff110b82 */ /* 0x000e620000000800 */
[----:B------:R-:W-:-:S04]  /*67d0*/  @P0 IMAD.MOV R29, RZ, RZ, -R16 ;  /* 0x000000ffff1d0224 */ /* 0x000fc800078e0a10 */
[----:B0-----:R-:W-:-:S04]  /*67e0*/  @P0 IMAD R14, R14, R29, R15 ;  /* 0x0000001d0e0e0224 */ /* 0x001fc800078e020f */
[----:B-1----:R-:W-:-:S07]  /*67f0*/  @P0 IMAD R10, R14, R17, R10 ;  /* 0x000000110e0a0224 */ /* 0x002fce00078e020a */
.L_x_3249:
[----:B------:R-:W-:-:S05]  /*6800*/  IADD3 R14, P0, PT, R10, R2, RZ ;  /* 0x000000020a0e7210 */ /* 0x000fca0007f1e0ff */
[----:B------:R-:W-:-:S05]  /*6810*/  IMAD.X R15, RZ, RZ, R3, P0 ;  /* 0x000000ffff0f7224 */ /* 0x000fca00000e0603 */
[----:B------:R0:W5:Y:S01]  /*6820*/  LDG.E.U8 R10, desc[UR36][R14.64] ;  /* 0x000000240e0a7981 */ /* 0x000162000c1e1100 */
[----:B------:R-:W-:Y:S02]  /*6830*/  VIADD R13, R13, UR4 ;  /* 0x000000040d0d7c36 */ /* 0x000fe40008000000 */
[----:B------:R-:W-:-:S04]  /*6840*/  IMAD.MOV.U32 R12, RZ, RZ, RZ ;  /* 0x000000ffff0c7224 */ /* 0x000fc800078e00ff */
[----:B------:R-:W-:-:S05]  /*6850*/  IMAD.HI.U32 R17, R13, UR30, R12 ;  /* 0x0000001e0d117c27 */ /* 0x000fca000f8e000c */
[----:B------:R-:W-:-:S05]  /*6860*/  SHF.R.U32.HI R17, RZ, UR31, R17 ;  /* 0x0000001fff117c19 */ /* 0x000fca0008011611 */
[----:B------:R-:W-:-:S04]  /*6870*/  IMAD.MOV R29, RZ, RZ, -R17 ;  /* 0x000000ffff1d7224 */ /* 0x000fc800078e0a11 */
[----:B------:R-:W-:-:S04]  /*6880*/  IMAD R18, R29, UR29, R13 ;  /* 0x0000001d1d127c24 */ /* 0x000fc8000f8e020d */
[----:B------:R-:W-:Y:S01]  /*6890*/  IMAD R18, R18, UR5, RZ ;  /* 0x0000000512127c24 */ /* 0x000fe2000f8e02ff */
[----:B0-----:R-:W-:Y:S06]  /*68a0*/  BRA.U !UP0, `(.L_x_3250) ;  /* 0x0000000d08707547 */ /* 0x001fec000b800000 */
[----:B------:R-:W0:Y:S01]  /*68b0*/  LDCU UR28, c[0x0][0x3f0] ;  /* 0x00007e00ff1c77ac */ /* 0x000e220008000800 */
[----:B------:R-:W-:Y:S02]  /*68c0*/  HFMA2 R14, -RZ, RZ, 0, 0 ;  /* 0x00000000ff0e7431 */ /* 0x000fe400000001ff */
[----:B------:R-:W-:Y:S01]  /*68d0*/  IMAD.MOV.U32 R15, RZ, RZ, R17 ;  /* 0x000000ffff0f7224 */ /* 0x000fe200078e0011 */
[----:B------:R-:W-:Y:S02]  /*68e0*/  ISETP.NE.AND P0, PT, R9, 0x2, PT ;  /* 0x000000020900780c */ /* 0x000fe40003f05270 */
        /* <DEDUP_REMOVED lines=216> */
.L_x_3250:
[----:B------:R-:W-:-:S04]  /*7670*/  IADD3 R14, P0, PT, R18, R2, RZ ;  /* 0x00000002120e7210 */ /* 0x000fc80007f1e0ff */
[----:B------:R-:W-:-:S05]  /*7680*/  IADD3.X R15, PT, PT, RZ, R3, RZ, P0, !PT ;  /* 0x00000003ff0f7210 */ /* 0x000fca00007fe4ff */
[----:B------:R0:W5:Y:S02]  /*7690*/  LDG.E.U8 R12, desc[UR36][R14.64] ;  /* 0x000000240e0c7981 */ /* 0x000164000c1e1100 */
        /* <DEDUP_REMOVED lines=221> */
[----:B0-----:R-:W-:-:S05]  /*8470*/  @P0 IMAD.HI.U32 R16, R15, R16, R14 ;  /* 0x000000100f100227 */ /* 0x001fca00078e000e */
[----:B------:R-:W-:Y:S02]  /*8480*/  @P0 SHF.R.U32.HI R16, RZ, R17, R16 ;  /* 0x00000011ff100219 */ /* 0x000fe40000011610 */
[----:B------:R-:W0:Y:S03]  /*8490*/  @P0 LDC R17, c[0x0][0x4fc] ;  /* 0x00013f00ff110b82 */ /* 0x000e260000000800 */
[----:B------:R-:W-:-:S04]  /*84a0*/  @P0 IMAD.MOV R14, RZ, RZ, -R16 ;  /* 0x000000ffff0e0224 */ /* 0x000fc800078e0a10 */
[----:B0-----:R-:W-:Y:S02]  /*84b0*/  @P0 IMAD R14, R17, R14, R15 ;  /* 0x0000000e110e0224 */ /* 0x001fe400078e020f */
[----:B------:R-:W0:Y:S02]  /*84c0*/  @P0 LDC R15, c[0x0][0x568] ;  /* 0x00015a00ff0f0b82 */ /* 0x000e240000000800 */
[----:B0-----:R-:W-:-:S07]  /*84d0*/  @P0 IMAD R13, R14, R15, R13 ;  /* 0x0000000f0e0d0224 */ /* 0x001fce00078e020d */
.L_x_3251:
[----:B------:R-:W-:-:S05]  /*84e0*/  IADD3 R14, P0, PT, R13, R2, RZ ;  /* 0x000000020d0e7210 */ /* 0x000fca0007f1e0ff */
[----:B------:R-:W-:-:S05]  /*84f0*/  IMAD.X R15, RZ, RZ, R3, P0 ;  /* 0x000000ffff0f7224 */ /* 0x000fca00000e0603 */
[----:B------:R1:W5:Y:S03]  /*8500*/  LDG.E.U8 R17, desc[UR36][R14.64] ;  /* 0x000000240e117981 */ /* 0x000366000c1e1100 */
.L_x_3247:
[----:B-1---5:R-:W-:Y:S02]  /*8510*/  PRMT R14, R11, 0x9910, RZ ;  /* 0x000099100b0e7816 */ /* 0x022fe400000000ff */
[----:B------:R-:W-:Y:S02]  /*8520*/  LOP3.LUT R13, R5, 0xff, RZ, 0xc0, !PT ;  /* 0x000000ff050d7812 */ /* 0x000fe400078ec0ff */
[----:B------:R-:W-:Y:S02]  /*8530*/  ISETP.GE.U32.AND P0, PT, R20, R4, PT ;  /* 0x000000041400720c */ /* 0x000fe40003f06070 */
[----:B------:R-:W-:Y:S02]  /*8540*/  ISETP.NE.AND P4, PT, R13, R14, PT ;  /* 0x0000000e0d00720c */ /* 0x000fe40003f85270 */
[----:B------:R-:W-:Y:S02]  /*8550*/  PRMT R13, R11, 0x8880, RZ ;  /* 0x000088800b0d7816 */ /* 0x000fe400000000ff */
[----:B------:R-:W-:-:S02]  /*8560*/  PRMT R14, R5, 0x8880, RZ ;  /* 0x00008880050e7816 */ /* 0x000fc400000000ff */
[----:B------:R-:W-:Y:S02]  /*8570*/  ISETP.GE.AND.EX P0, PT, R24, RZ, PT, P0 ;  /* 0x000000ff1800720c */ /* 0x000fe40003f06300 */
[----:B------:R-:W-:Y:S02]  /*8580*/  ISETP.GT.AND P5, PT, R14, R13, PT ;  /* 0x0000000d0e00720c */ /* 0x000fe40003fa4270 */
[----:B------:R-:W-:Y:S02]  /*8590*/  PRMT R14, R10, 0x9910, RZ ;  /* 0x000099100a0e7816 */ /* 0x000fe400000000ff */
[----:B------:R-:W-:Y:S02]  /*85a0*/  LOP3.LUT R13, R6, 0xff, RZ, 0xc0, !PT ;  /* 0x000000ff060d7812 */ /* 0x000fe400078ec0ff */
[----:B------:R-:W-:Y:S02]  /*85b0*/  SEL R15, RZ, 0xffffffff, P5 ;  /* 0xffffffffff0f7807 */ /* 0x000fe40002800000 */
[----:B------:R-:W-:-:S02]  /*85c0*/  ISETP.NE.AND P3, PT, R13, R14, PT ;  /* 0x0000000e0d00720c */ /* 0x000fc40003f65270 */
[----:B------:R-:W-:Y:S02]  /*85d0*/  PRMT R13, R10, 0x8880, RZ ;  /* 0x000088800a0d7816 */ /* 0x000fe400000000ff */
[----:B------:R-:W-:Y:S02]  /*85e0*/  PRMT R14, R6, 0x8880, RZ ;  /* 0x00008880060e7816 */ /* 0x000fe400000000ff */
[----:B------:R-:W-:Y:S02]  /*85f0*/  @!P4 SEL R15, RZ, 0xffffffff, !P0 ;  /* 0xffffffffff0fc807 */ /* 0x000fe40004000000 */
[----:B------:R-:W-:Y:S01]  /*8600*/  ISETP.GT.AND P2, PT, R14, R13, PT ;  /* 0x0000000d0e00720c */ /* 0x000fe20003f44270 */
[----:B0-----:R-:W-:Y:S01]  /*8610*/  IMAD.U32 R13, RZ, RZ, UR4 ;  /* 0x00000004ff0d7e24 */ /* 0x001fe2000f8e00ff */
[----:B------:R-:W-:Y:S01]  /*8620*/  LOP3.LUT R15, R15, 0x1, RZ, 0xc0, !PT ;  /* 0x000000010f0f7812 */ /* 0x000fe200078ec0ff */
[----:B------:R-:W0:Y:S01]  /*8630*/  LDCU UR4, c[0x0][0x39c] ;  /* 0x00007380ff0477ac */ /* 0x000e220008000800 */
[----:B------:R-:W-:-:S02]  /*8640*/  PRMT R29, R17, 0x9910, RZ ;  /* 0x00009910111d7816 */ /* 0x000fc400000000ff */
[C---:B------:R-:W-:Y:S02]  /*8650*/  IADD3 R14, PT, PT, R4.reuse, R13, RZ ;  /* 0x0000000d040e7210 */ /* 0x040fe40007ffe0ff */
[----:B------:R-:W-:Y:S02]  /*8660*/  ISETP.NE.U32.AND P4, PT, R15, 0x1, PT ;  /* 0x000000010f00780c */ /* 0x000fe40003f85070 */
[----:B------:R-:W-:Y:S02]  /*8670*/  ISETP.GE.U32.AND P0, PT, R21, R14, PT ;  /* 0x0000000e1500720c */ /* 0x000fe40003f06070 */
[----:B------:R-:W-:Y:S02]  /*8680*/  SEL R15, RZ, 0xffffffff, P2 ;  /* 0xffffffffff0f7807 */ /* 0x000fe40001000000 */
[----:B------:R-:W-:Y:S02]  /*8690*/  ISETP.GE.AND.EX P0, PT, R25, RZ, PT, P0 ;  /* 0x000000ff1900720c */ /* 0x000fe40003f06300 */
[----:B------:R-:W-:-:S02]  /*86a0*/  SEL R20, R4, R20, !P4 ;  /* 0x0000001404147207 */ /* 0x000fc40006000000 */
[----:B------:R-:W-:Y:S02]  /*86b0*/  @!P3 SEL R15, RZ, 0xffffffff, !P0 ;  /* 0xffffffffff0fb807 */ /* 0x000fe40004000000 */
[----:B------:R-:W-:Y:S02]  /*86c0*/  LOP3.LUT R4, R7, 0xff, RZ, 0xc0, !PT ;  /* 0x000000ff07047812 */ /* 0x000fe400078ec0ff */
[----:B------:R-:W-:Y:S02]  /*86d0*/  LOP3.LUT R15, R15, 0x1, RZ, 0xc0, !PT ;  /* 0x000000010f0f7812 */ /* 0x000fe400078ec0ff */
[----:B------:R-:W-:Y:S02]  /*86e0*/  SEL R5, R11, R5, !P4 ;  /* 0x000000050b057207 */ /* 0x000fe40006000000 */
[----:B------:R-:W-:Y:S02]  /*86f0*/  ISETP.NE.U32.AND P2, PT, R15, 0x1, PT ;  /* 0x000000010f00780c */ /* 0x000fe40003f45070 */
[----:B------:R-:W-:-:S02]  /*8700*/  PRMT R15, R12, 0x9910, RZ ;  /* 0x000099100c0f7816 */ /* 0x000fc400000000ff */
[----:B------:R-:W-:Y:S02]  /*8710*/  SEL R21, R14, R21, !P2 ;  /* 0x000000150e157207 */ /* 0x000fe40005000000 */
[----:B------:R-:W-:Y:S02]  /*8720*/  ISETP.NE.AND P3, PT, R4, R15, PT ;  /* 0x0000000f0400720c */ /* 0x000fe40003f65270 */
[----:B------:R-:W-:Y:S02]  /*8730*/  PRMT R4, R12, 0x8880, RZ ;  /* 0x000088800c047816 */ /* 0x000fe400000000ff */
[----:B------:R-:W-:Y:S02]  /*8740*/  PRMT R15, R7, 0x8880, RZ ;  /* 0x00008880070f7816 */ /* 0x000fe400000000ff */
[----:B------:R-:W-:Y:S02]  /*8750*/  SEL R24, R24, RZ, P4 ;  /* 0x000000ff18187207 */ /* 0x000fe40002000000 */
[----:B------:R-:W-:Y:S01]  /*8760*/  ISETP.GT.AND P5, PT, R15, R4, PT ;  /* 0x000000040f00720c */ /* 0x000fe20003fa4270 */
[----:B------:R-:W-:Y:S01]  /*8770*/  IMAD.IADD R15, R14, 0x1, R13 ;  /* 0x000000010e0f7824 */ /* 0x000fe200078e020d */
[----:B------:R-:W-:-:S02]  /*8780*/  SEL R6, R10, R6, !P2 ;  /* 0x000000060a067207 */ /* 0x000fc40005000000 */
[----:B------:R-:W-:Y:S01]  /*8790*/  SEL R4, RZ, 0xffffffff, P5 ;  /* 0xffffffffff047807 */ /* 0x000fe20002800000 */
[----:B------:R-:W-:Y:S01]  /*87a0*/  IMAD.IADD R14, R15, 0x1, R13 ;  /* 0x000000010f0e7824 */ /* 0x000fe200078e020d */
[----:B------:R-:W-:Y:S02]  /*87b0*/  ISETP.GE.U32.AND P0, PT, R22, R15, PT ;  /* 0x0000000f1600720c */ /* 0x000fe40003f06070 */
[----:B------:R-:W-:Y:S02]  /*87c0*/  SEL R25, R25, RZ, P2 ;  /* 0x000000ff19197207 */ /* 0x000fe40001000000 */
[----:B------:R-:W-:-:S04]  /*87d0*/  ISETP.GE.AND.EX P0, PT, R26, RZ, PT, P0 ;  /* 0x000000ff1a00720c */ /* 0x000fc80003f06300 */
[----:B------:R-:W-:Y:S02]  /*87e0*/  @!P3 SEL R4, RZ, 0xffffffff, !P0 ;  /* 0xffffffffff04b807 */ /* 0x000fe40004000000 */
[----:B------:R-:W-:Y:S02]  /*87f0*/  ISETP.GE.U32.AND P0, PT, R23, R14, PT ;  /* 0x0000000e1700720c */ /* 0x000fe40003f06070 */
[----:B------:R-:W-:Y:S02]  /*8800*/  LOP3.LUT R4, R4, 0x1, RZ, 0xc0, !PT ;  /* 0x0000000104047812 */ /* 0x000fe400078ec0ff */
[----:B------:R-:W-:Y:S02]  /*8810*/  ISETP.GE.AND.EX P0, PT, R27, RZ, PT, P0 ;  /* 0x000000ff1b00720c */ /* 0x000fe40003f06300 */
[----:B------:R-:W-:Y:S02]  /*8820*/  ISETP.NE.U32.AND P3, PT, R4, 0x1, PT ;  /* 0x000000010400780c */ /* 0x000fe40003f65070 */
[----:B------:R-:W-:-:S02]  /*8830*/  LOP3.LUT R4, R8, 0xff, RZ, 0xc0, !PT ;  /* 0x000000ff08047812 */ /* 0x000fc400078ec0ff */
[----:B------:R-:W-:Y:S02]  /*8840*/  SEL R22, R15, R22, !P3 ;  /* 0x000000160f167207 */ /* 0x000fe40005800000 */
[----:B------:R-:W-:Y:S02]  /*8850*/  ISETP.NE.AND P6, PT, R4, R29, PT ;  /* 0x0000001d0400720c */ /* 0x000fe40003fc5270 */
[----:B------:R-:W-:Y:S02]  /*8860*/  PRMT R4, R17, 0x8880, RZ ;  /* 0x0000888011047816 */ /* 0x000fe400000000ff */
[----:B------:R-:W-:Y:S02]  /*8870*/  PRMT R29, R8, 0x8880, RZ ;  /* 0x00008880081d7816 */ /* 0x000fe400000000ff */
[----:B------:R-:W-:Y:S02]  /*8880*/  SEL R7, R12, R7, !P3 ;  /* 0x000000070c077207 */ /* 0x000fe40005800000 */
[----:B------:R-:W-:-:S02]  /*8890*/  ISETP.GT.AND P5, PT, R29, R4, PT ;  /* 0x000000041d00720c */ /* 0x000fc40003fa4270 */
[----:B------:R-:W-:Y:S02]  /*88a0*/  SEL R26, R26, RZ, P3 ;  /* 0x000000ff1a1a7207 */ /* 0x000fe40001800000 */
[----:B------:R-:W-:Y:S02]  /*88b0*/  SEL R4, RZ, 0xffffffff, P5 ;  /* 0xffffffffff047807 */ /* 0x000fe40002800000 */
[----:B------:R-:W-:-:S04]  /*88c0*/  @!P6 SEL R4, RZ, 0xffffffff, !P0 ;  /* 0xffffffffff04e807 */ /* 0x000fc80004000000 */
[----:B------:R-:W-:-:S04]  /*88d0*/  LOP3.LUT R4, R4, 0x1, RZ, 0xc0, !PT ;  /* 0x0000000104047812 */ /* 0x000fc800078ec0ff */
[----:B------:R-:W-:Y:S01]  /*88e0*/  ISETP.NE.U32.AND P0, PT, R4, 0x1, PT ;  /* 0x000000010400780c */ /* 0x000fe20003f05070 */
[----:B------:R-:W-:-:S03]  /*88f0*/  IMAD.IADD R4, R14, 0x1, R13 ;  /* 0x000000010e047824 */ /* 0x000fc600078e020d */
[----:B------:R-:W-:Y:S01]  /*8900*/  SEL R23, R14, R23, !P0 ;  /* 0x000000170e177207 */ /* 0x000fe20004000000 */
[----:B------:R-:W-:Y:S01]  /*8910*/  IMAD R15, R13, 0x3, R4 ;  /* 0x000000030d0f7824 */ /* 0x000fe200078e0204 */
[----:B------:R-:W-:Y:S01]  /*8920*/  SEL R8, R17, R8, !P0 ;  /* 0x0000000811087207 */ /* 0x000fe20004000000 */
[----:B0-----:R-:W-:Y:S01]  /*8930*/  IMAD.U32 R14, RZ, RZ, UR4 ;  /* 0x00000004ff0e7e24 */ /* 0x001fe2000f8e00ff */
[----:B------:R-:W-:-:S04]  /*8940*/  SEL R27, R27, RZ, P0 ;  /* 0x000000ff1b1b7207 */ /* 0x000fc80000000000 */
[----:B------:R-:W-:-:S13]  /*8950*/  ISETP.GE.U32.AND P5, PT, R15, R14, PT ;  /* 0x0000000e0f00720c */ /* 0x000fda0003fa6070 */
[----:B------:R-:W-:Y:S05]  /*8960*/  @!P5 BRA `(.L_x_3252) ;  /* 0xffffffbc0078d947 */ /* 0x000fea000383ffff */
.L_x_3246:
[----:B------:R-:W-:Y:S05]  /*8970*/  BSYNC.RECONVERGENT B1 ;  /* 0x0000000000017941 */ /* 0x000fea0003800200 */
.L_x_3245:
[----:B------:R-:W-:Y:S01]  /*8980*/  PRMT R3, R11, 0x7610, R3 ;  /* 0x000076100b037816 */ /* 0x000fe20000000003 */
[----:B------:R-:W-:Y:S01]  /*8990*/  BSSY.RECONVERGENT B1, `(.L_x_3253) ;  /* 0x000047c000017945 */ /* 0x000fe20003800200 */
[----:B------:R-:W-:Y:S02]  /*89a0*/  PRMT R2, R17, 0x7610, R2 ;  /* 0x0000761011027816 */ /* 0x000fe40000000002 */
[----:B------:R-:W-:Y:S01]  /*89b0*/  ISETP.GE.U32.AND P0, PT, R4, R14, PT ;  /* 0x0000000e0400720c */ /* 0x000fe20003f06070 */
[----:B------:R0:W-:Y:S01]  /*89c0*/  STL.S16 [R1+0xc], R3 ;  /* 0x00000c0301007387 */ /* 0x0001e20000100600 */
[----:B------:R-:W-:-:S03]  /*89d0*/  PRMT R15, R10, 0x7610, R15 ;  /* 0x000076100a0f7816 */ /* 0x000fc6000000000f */
[----:B------:R0:W-:Y:S08]  /*89e0*/  STL.S16 [R1+0x8], R2 ;  /* 0x0000080201007387 */ /* 0x0001f00000100600 */
[----:B------:R-:W-:Y:S05]  /*89f0*/  @P0 BRA `(.L_x_3254) ;  /* 0x0000004400d40947 */ /* 0x000fea0003800000 */
[----:B0-----:R-:W0:Y:S01]  /*8a00*/  LDC R2, c[0x0][0x3d8] ;  /* 0x0000f600ff027b82 */ /* 0x001e220000000800 */
[----:B------:R-:W-:Y:S02]  /*8a10*/  MOV R3, 0xffffffff ;  /* 0xffffffff00037802 */ /* 0x000fe40000000f00 */
        /* <DEDUP_REMOVED lines=279> */
.L_x_3256:
[----:B------:R-:W-:Y:S02]  /*9b90*/  IMAD.MOV.U32 R10, RZ, RZ, R2 ;  /* 0x000000ffff0a7224 */ /* 0x000fe400078e0002 */
[----:B------:R-:W-:-:S07]  /*9ba0*/  IMAD.MOV.U32 R11, RZ, RZ, RZ ;  /* 0x000000ffff0b7224 */ /* 0x000fce00078e00ff */
.L_x_3255:
[----:B------:R-:W0:Y:S02]  /*9bb0*/  LDC.64 R28, c[0x0][0x768] ;  /* 0x0001da00ff1c7b82 */ /* 0x000e240000000a00 */
[----:B0-----:R-:W-:-:S04]  /*9bc0*/  IADD3 R10, P1, P2, R10, R28, R0 ;  /* 0x0000001c0a0a7210 */ /* 0x001fc80007a3e000 */
[----:B------:R-:W-:-:S05]  /*9bd0*/  IADD3.X R11, PT, PT, R11, R29, RZ, P1, P2 ;  /* 0x0000001d0b0b7210 */ /* 0x000fca0000fe44ff */
[----:B------:R-:W2:Y:S01]  /*9be0*/  LDG.E.U8 R2, desc[UR36][R10.64] ;  /* 0x000000240a027981 */ /* 0x000ea2000c1e1100 */
[----:B------:R-:W-:-:S04]  /*9bf0*/  IADD3 R19, PT, PT, R4, R13, RZ ;  /* 0x0000000d04137210 */ /* 0x000fc80007ffe0ff */
[----:B------:R-:W-:Y:S01]  /*9c00*/  ISETP.GE.U32.AND P1, PT, R19, R14, PT ;  /* 0x0000000e1300720c */ /* 0x000fe20003f26070 */
[----:B--2---:R1:W-:-:S12]  /*9c10*/  STL [R1+0xc], R2 ;  /* 0x00000c0201007387 */ /* 0x0043d80000100800 */
[----:B------:R-:W-:Y:S05]  /*9c20*/  @P1 BRA `(.L_x_3254) ;  /* 0x0000003400481947 */ /* 0x000fea0003800000 */
[----:B------:R-:W-:Y:S01]  /*9c30*/  CS2R R10, SRZ ;  /* 0x00000000000a7805 */ /* 0x000fe2000001ff00 */
[----:B------:R-:W-:Y:S06]  /*9c40*/  @!P0 BRA `(.L_x_3257) ;  /* 0x0000001000508947 */ /* 0x000fec0003800000 */
[----:B------:R-:W0:Y:S01]  /*9c50*/  LDCU.64 UR4, c[0x0][0x3e0] ;  /* 0x00007c00ff0477ac */ /* 0x000e220008000a00 */
[----:B------:R-:W2:Y:S01]  /*9c60*/  LDC R9, c[0x0][0x3d8] ;  /* 0x0000f600ff097b82 */ /* 0x000ea20000000800 */
[----:B------:R-:W-:Y:S01]  /*9c70*/  IMAD.MOV.U32 R18, RZ, RZ, RZ ;  /* 0x000000ffff127224 */ /* 0x000fe200078e00ff */
[----:B------:R-:W3:Y:S03]  /*9c80*/  LDCU UR6, c[0x0][0x3dc] ;  /* 0x00007b80ff0677ac */ /* 0x000ee60008000800 */
[----:B0-----:R-:W-:Y:S01]  /*9c90*/  IMAD.HI.U32 R16, R19, UR4, R18 ;  /* 0x0000000413107c27 */ /* 0x001fe2000f8e0012 */
[----:B------:R-:W0:Y:S04]  /*9ca0*/  LDCU UR4, c[0x0][0x508] ;  /* 0x0000a100ff0477ac */ /* 0x000e280008000800 */
[----:B------:R-:W-:-:S02]  /*9cb0*/  SHF.R.U32.HI R17, RZ, UR5, R16 ;  /* 0x00000005ff117c19 */ /* 0x000fc40008011610 */
[----:B--2---:R-:W-:-:S03]  /*9cc0*/  ISETP.NE.AND P1, PT, R9, 0x1, PT ;  /* 0x000000010900780c */ /* 0x004fc60003f25270 */
[----:B-1----:R-:W-:-:S04]  /*9cd0*/  IMAD.MOV R2, RZ, RZ, -R17 ;  /* 0x000000ffff027224 */ /* 0x002fc800078e0a11 */
[----:B---3--:R-:W-:-:S04]  /*9ce0*/  IMAD R2, R2, UR6, R19 ;  /* 0x0000000602027c24 */ /* 0x008fc8000f8e0213 */
        /* <DEDUP_REMOVED lines=264> */
.L_x_3258:
[----:B------:R-:W-:Y:S02]  /*ad70*/  IMAD.MOV.U32 R10, RZ, RZ, R2 ;  /* 0x000000ffff0a7224 */ /* 0x000fe400078e0002 */
[----:B------:R-:W-:-:S07]  /*ad80*/  IMAD.MOV.U32 R11, RZ, RZ, RZ ;  /* 0x000000ffff0b7224 */ /* 0x000fce00078e00ff */
.L_x_3257:
[----:B------:R-:W-:-:S04]  /*ad90*/  IADD3 R10, P1, P2, R10, R28, R0 ;  /* 0x0000001c0a0a7210 */ /* 0x000fc80007a3e000 */
[----:B------:R-:W-:-:S05]  /*ada0*/  IADD3.X R11, PT, PT, R11, R29, RZ, P1, P2 ;  /* 0x0000001d0b0b7210 */ /* 0x000fca0000fe44ff */
[----:B------:R2:W5:Y:S01]  /*adb0*/  LDG.E.U8 R15, desc[UR36][R10.64] ;  /* 0x000000240a0f7981 */ /* 0x000562000c1e1100 */
[----:B------:R-:W-:-:S05]  /*adc0*/  IMAD.IADD R19, R13, 0x1, R19 ;  /* 0x000000010d137824 */ /* 0x000fca00078e0213 */
[----:B------:R-:W-:-:S13]  /*add0*/  ISETP.GE.U32.AND P1, PT, R19, R14, PT ;  /* 0x0000000e1300720c */ /* 0x000fda0003f26070 */
[----:B--2---:R-:W-:Y:S05]  /*ade0*/  @P1 BRA `(.L_x_3254) ;  /* 0x0000002000d81947 */ /* 0x004fea0003800000 */
        /* <DEDUP_REMOVED lines=9> */
[----:B--2---:R-:W-:Y:S02]  /*ae80*/  ISETP.NE.AND P1, PT, R9, 0x1, PT ;  /* 0x000000010900780c */ /* 0x004fe40003f25270 */
[----:B-1----:R-:W-:-:S05]  /*ae90*/  IADD3 R2, PT, PT, -R17, RZ, RZ ;  /* 0x000000ff11027210 */ /* 0x002fca0007ffe1ff */
        /* <DEDUP_REMOVED lines=265> */
.L_x_3260:
[----:B------:R-:W-:Y:S01]  /*bf30*/  IMAD.MOV.U32 R10, RZ, RZ, R2 ;  /* 0x000000ffff0a7224 */ /* 0x000fe200078e0002 */
[----:B------:R-:W-:-:S07]  /*bf40*/  MOV R11, RZ ;  /* 0x000000ff000b7202 */ /* 0x000fce0000000f00 */
.L_x_3259:
        /* <DEDUP_REMOVED lines=282> */
.L_x_3262:
[----:B------:R-:W-:Y:S02]  /*d0f0*/  IMAD.MOV.U32 R10, RZ, RZ, R2 ;  /* 0x000000ffff0a7224 */ /* 0x000fe400078e0002 */
[----:B------:R-:W-:-:S07]  /*d100*/  IMAD.MOV.U32 R11, RZ, RZ, RZ ;  /* 0x000000ffff0b7224 */ /* 0x000fce00078e00ff */
.L_x_3261:
[----:B-1----:R-:W-:-:S04]  /*d110*/  IADD3 R2, P0, P1, R10, R28, R0 ;  /* 0x0000001c0a027210 */ /* 0x002fc8000791e000 */
[----:B------:R-:W-:-:S05]  /*d120*/  IADD3.X R3, PT, PT, R11, R29, RZ, P0, P1 ;  /* 0x0000001d0b037210 */ /* 0x000fca00007e24ff */
[----:B------:R-:W2:Y:S04]  /*d130*/  LDG.E.U8 R0, desc[UR36][R2.64] ;  /* 0x0000002402007981 */ /* 0x000ea8000c1e1100 */
[----:B--2---:R2:W-:Y:S02]  /*d140*/  STL [R1+0x8], R0 ;  /* 0x0000080001007387 */ /* 0x0045e40000100800 */
.L_x_3254:
[----:B------:R-:W-:Y:S05]  /*d150*/  BSYNC.RECONVERGENT B1 ;  /* 0x0000000000017941 */ /* 0x000fea0003800200 */
.L_x_3253:
[----:B------:R-:W-:Y:S01]  /*d160*/  ISETP.GE.U32.AND P0, PT, R4, R14, PT ;  /* 0x0000000e0400720c */ /* 0x000fe20003f06070 */
[----:B------:R-:W-:-:S12]  /*d170*/  BSSY.RECONVERGENT B1, `(.L_x_3263) ;  /* 0x0000051000017945 */ /* 0x000fd80003800200 */
[----:B------:R-:W-:Y:S05]  /*d180*/  @P0 BRA `(.L_x_3264) ;  /* 0x00000004003c0947 */ /* 0x000fea0003800000 */
[----:B------:R-:W2:Y:S01]  /*d190*/  LDL.LU R10, [R1+0xc] ;  /* 0x00000c00010a7983 */ /* 0x000ea20000300800 */
[C---:B0-----:R-:W-:Y:S02]  /*d1a0*/  LOP3.LUT R3, R5.reuse, 0xff, RZ, 0xc0, !PT ;  /* 0x000000ff05037812 */ /* 0x041fe400078ec0ff */
[----:B------:R-:W-:Y:S02]  /*d1b0*/  PRMT R9, R5, 0x8880, RZ ;  /* 0x0000888005097816 */ /* 0x000fe400000000ff */
[----:B------:R-:W-:-:S04]  /*d1c0*/  ISETP.GE.U32.AND P0, PT, R20, R4, PT ;  /* 0x000000041400720c */ /* 0x000fc80003f06070 */
[----:B------:R-:W-:Y:S02]  /*d1d0*/  ISETP.GE.AND.EX P0, PT, R24, RZ, PT, P0 ;  /* 0x000000ff1800720c */ /* 0x000fe40003f06300 */
[C---:B--2---:R-:W-:Y:S02]  /*d1e0*/  LOP3.LUT R0, R10.reuse, 0xff, RZ, 0xc0, !PT ;  /* 0x000000ff0a007812 */ /* 0x044fe400078ec0ff */
[----:B-1----:R-:W-:Y:S02]  /*d1f0*/  PRMT R2, R10, 0x8880, RZ ;  /* 0x000088800a027816 */ /* 0x002fe400000000ff */
[----:B------:R-:W-:Y:S02]  /*d200*/  ISETP.NE.AND P1, PT, R3, R0, PT ;  /* 0x000000000300720c */ /* 0x000fe40003f25270 */
[----:B------:R-:W-:Y:S01]  /*d210*/  MOV R3, R9 ;  /* 0x0000000900037202 */ /* 0x000fe20000000f00 */
[----:B------:R-:W-:-:S05]  /*d220*/  IMAD.MOV.U32 R0, RZ, RZ, R2 ;  /* 0x000000ffff007224 */ /* 0x000fca00078e0002 */
        /* <DEDUP_REMOVED lines=11> */
[C---:B-----5:R-:W-:Y:S02]  /*d2e0*/  LOP3.LUT R2, R15.reuse, 0xff, RZ, 0xc0, !PT ;  /* 0x000000ff0f027812 */ /* 0x060fe400078ec0ff */
        /* <DEDUP_REMOVED lines=27> */
[----:B------:R-:W-:Y:S02]  /*d4a0*/  ISETP.GT.AND P2, PT, R9, R0, PT ;  /* 0x000000000900720c */ /* 0x000fe40003f44270 */
[----:B------:R-:W-:Y:S02]  /*d4b0*/  ISETP.GE.AND.EX P0, PT, R26, RZ, PT, P0 ;  /* 0x000000ff1a00720c */ /* 0x000fe40003f06300 */
[----:B------:R-:W-:-:S03]  /*d4c0*/  SEL R0, RZ, 0xffffffff, P2 ;  /* 0xffffffffff007807 */ /* 0x000fc60001000000 */
        /* <DEDUP_REMOVED lines=9> */
[----:B------:R-:W2:Y:S01]  /*d560*/  LDL.LU R10, [R1+0x8] ;  /* 0x00000800010a7983 */ /* 0x000ea20000300800 */
[C---:B------:R-:W-:Y:S02]  /*d570*/  LOP3.LUT R3, R8.reuse, 0xff, RZ, 0xc0, !PT ;  /* 0x000000ff08037812 */ /* 0x040fe400078ec0ff */
[----:B------:R-:W-:Y:S02]  /*d580*/  PRMT R9, R8, 0x8880, RZ ;  /* 0x0000888008097816 */ /* 0x000fe400000000ff */
[----:B------:R-:W-:-:S04]  /*d590*/  ISETP.GE.U32.AND P0, PT, R23, R0, PT ;  /* 0x000000001700720c */ /* 0x000fc80003f06070 */
[----:B------:R-:W-:Y:S02]  /*d5a0*/  ISETP.GE.AND.EX P0, PT, R27, RZ, PT, P0 ;  /* 0x000000ff1b00720c */ /* 0x000fe40003f06300 */
[C---:B--2---:R-:W-:Y:S02]  /*d5b0*/  LOP3.LUT R2, R10.reuse, 0xff, RZ, 0xc0, !PT ;  /* 0x000000ff0a027812 */ /* 0x044fe400078ec0ff */
[----:B------:R-:W-:Y:S02]  /*d5c0*/  PRMT R4, R10, 0x8880, RZ ;  /* 0x000088800a047816 */ /* 0x000fe400000000ff */
[----:B------:R-:W-:Y:S01]  /*d5d0*/  ISETP.NE.AND P1, PT, R3, R2, PT ;  /* 0x000000020300720c */ /* 0x000fe20003f25270 */
[----:B------:R-:W-:Y:S02]  /*d5e0*/  IMAD.MOV.U32 R3, RZ, RZ, R9 ;  /* 0x000000ffff037224 */ /* 0x000fe400078e0009 */
[----:B------:R-:W-:-:S05]  /*d5f0*/  IMAD.MOV.U32 R2, RZ, RZ, R4 ;  /* 0x000000ffff027224 */ /* 0x000fca00078e0004 */
        /* <DEDUP_REMOVED lines=8> */
.L_x_3264:
[----:B------:R-:W-:Y:S05]  /*d680*/  BSYNC.RECONVERGENT B1 ;  /* 0x0000000000017941 */ /* 0x000fea0003800200 */
.L_x_3263:
[C---:B--2---:R-:W-:Y:S02]  /*d690*/  LOP3.LUT R0, R6.reuse, 0xff, RZ, 0xc0, !PT ;  /* 0x000000ff06007812 */ /* 0x044fe400078ec0ff */
[C---:B0-----:R-:W-:Y:S02]  /*d6a0*/  LOP3.LUT R3, R5.reuse, 0xff, RZ, 0xc0, !PT ;  /* 0x000000ff05037812 */ /* 0x041fe400078ec0ff */
[----:B------:R-:W-:Y:S02]  /*d6b0*/  PRMT R4, R5, 0x8880, RZ ;  /* 0x0000888005047816 */ /* 0x000fe400000000ff */
[----:B------:R-:W-:Y:S02]  /*d6c0*/  ISETP.NE.AND P1, PT, R3, R0, PT ;  /* 0x000000000300720c */ /* 0x000fe40003f25270 */
[----:B-1----:R-:W-:Y:S01]  /*d6d0*/  PRMT R2, R6, 0x8880, RZ ;  /* 0x0000888006027816 */ /* 0x002fe200000000ff */
        /* <DEDUP_REMOVED lines=41> */
[----:B------:R-:W-:-:S07]  /*d970*/  SEL R27, R27, R26, !P0 ;  /* 0x0000001a1b1b7207 */ /* 0x000fce0004000000 */
.L_x_3216:
[----:B------:R-:W-:Y:S05]  /*d980*/  BSYNC.RECONVERGENT B0 ;  /* 0x0000000000007941 */ /* 0x000fea0003800200 */
.L_x_3215:
[----:B------:R-:W1:Y:S01]  /*d990*/  LDCU UR4, c[0x0][0x3b4] ;  /* 0x00007680ff0477ac */ /* 0x000e620008000800 */
[----:B------:R-:W2:Y:S01]  /*d9a0*/  S2R R0, SR_TID.X ;  /* 0x0000000000007919 */ /* 0x000ea20000002100 */
[----:B0-----:R-:W0:Y:S01]  /*d9b0*/  S2R R5, SR_TID.Y ;  /* 0x0000000000057919 */ /* 0x001e220000002200 */
[----:B-1----:R-:W-:-:S09]  /*d9c0*/  UISETP.NE.AND UP0, UPT, UR4, URZ, UPT ;  /* 0x000000ff0400728c */ /* 0x002fd2000bf05270 */
[----:B------:R-:W-:Y:S05]  /*d9d0*/  BRA.U !UP0, `(.L_x_3265) ;  /* 0x0000000108bc7547 */ /* 0x000fea000b800000 */
[----:B------:R-:W1:Y:S01]  /*d9e0*/  S2UR UR5, SR_CgaCtaId ;  /* 0x00000000000579c3 */ /* 0x000e620000008800 */
[----:B------:R-:W0:Y:S01]  /*d9f0*/  LDCU UR8, c[0x0][0x360] ;  /* 0x00006c00ff0877ac */ /* 0x000e220008000800 */
[----:B------:R-:W-:Y:S01]  /*da00*/  IMAD.MOV.U32 R26, RZ, RZ, R4 ;  /* 0x000000ffff1a7224 */ /* 0x000fe200078e0004 */
[----:B------:R-:W-:Y:S01]  /*da10*/  UMOV UR4, 0x400 ;  /* 0x0000040000047882 */ /* 0x000fe20000000000 */
[----:B------:R-:W3:Y:S01]  /*da20*/  LDCU UR6, c[0x0][0x364] ;  /* 0x00006c80ff0677ac */ /* 0x000ee20008000800 */
[----:B------:R-:W-:Y:S01]  /*da30*/  UIADD3 UR4, UPT, UPT, UR4, 0x10, URZ ;  /* 0x0000001004047890 */ /* 0x000fe2000fffe0ff */
[----:B0-2---:R-:W-:-:S03]  /*da40*/  IMAD R2, R5, UR8, R0 ;  /* 0x0000000805027c24 */ /* 0x005fc6000f8e0200 */
[----:B-1----:R-:W-:Y:S02]  /*da50*/  ULEA UR4, UR5, UR4, 0x18 ;  /* 0x0000000405047291 */ /* 0x002fe4000f8ec0ff */
[----:B---3--:R-:W-:-:S04]  /*da60*/  UISETP.GE.U32.AND UP0, UPT, UR6, 0x2, UPT ;  /* 0x000000020600788c */ /* 0x008fc8000bf06070 */
[----:B------:R-:W-:-:S05]  /*da70*/  LEA R9, R2, UR4, 0x4 ;  /* 0x0000000402097c11 */ /* 0x000fca000f8e20ff */
[----:B------:R1:W-:Y:S04]  /*da80*/  STS.64 [R9+0x8], R26 ;  /* 0x0000081a09007388 */ /* 0x0003e80000000a00 */
[----:B------:R1:W-:Y:S01]  /*da90*/  STS.U8 [R9], R7 ;  /* 0x0000000709007388 */ /* 0x0003e20000000000 */
[----:B------:R-:W-:Y:S05]  /*daa0*/  BRA.U !UP0, `(.L_x_3265) ;  /* 0x0000000108887547 */ /* 0x000fea000b800000 */
[----:B------:R-:W-:-:S05]  /*dab0*/  UMOV UR5, UR6 ;  /* 0x0000000600057c82 */ /* 0x000fca0008000000 */
.L_x_3268:
        /* <DEDUP_REMOVED lines=8> */
[C---:B------:R-:W-:Y:S02]  /*db40*/  LOP3.LUT R11, R7.reuse, 0xff, RZ, 0xc0, !PT ;  /* 0x000000ff070b7812 */ /* 0x040fe400078ec0ff */
[----:B------:R-:W-:Y:S02]  /*db50*/  PRMT R13, R7, 0x8880, RZ ;  /* 0x00008880070d7816 */ /* 0x000fe400000000ff */
[----:B------:R-:W-:-:S05]  /*db60*/  LEA R6, R2, UR4, 0x4 ;  /* 0x0000000402067c11 */ /* 0x000fca000f8e20ff */
[----:B------:R-:W0:Y:S04]  /*db70*/  LDS.S8 R8, [R6] ;  /* 0x0000000006087984 */ /* 0x000e280000000200 */
[----:B------:R-:W2:Y:S01]  /*db80*/  LDS.64 R2, [R6+0x8] ;  /* 0x0000080006027984 */ /* 0x000ea20000000a00 */
[----:B0-----:R-:W-:Y:S02]  /*db90*/  LOP3.LUT R10, R8, 0xff, RZ, 0xc0, !PT ;  /* 0x000000ff080a7812 */ /* 0x001fe400078ec0ff */
[----:B------:R-:W-:Y:S02]  /*dba0*/  ISETP.GT.AND P2, PT, R13, R8, PT ;  /* 0x000000080d00720c */ /* 0x000fe40003f44270 */
[----:B------:R-:W-:Y:S02]  /*dbb0*/  ISETP.NE.AND P1, PT, R11, R10, PT ;  /* 0x0000000a0b00720c */ /* 0x000fe40003f25270 */
[----:B--2---:R-:W-:-:S02]  /*dbc0*/  ISETP.GE.U32.AND P0, PT, R4, R2, PT ;  /* 0x000000020400720c */ /* 0x004fc40003f06070 */
[----:B------:R-:W-:Y:S02]  /*dbd0*/  SEL R10, RZ, 0xffffffff, P2 ;  /* 0xffffffffff0a7807 */ /* 0x000fe40001000000 */
[----:B------:R-:W-:-:S07]  /*dbe0*/  ISETP.GE.AND.EX P0, PT, R27, R3, PT, P0 ;  /* 0x000000031b00720c */ /* 0x000fce0003f06300 */
[----:B------:R-:W-:-:S04]  /*dbf0*/  @!P1 SEL R10, RZ, 0xffffffff, !P0 ;  /* 0xffffffffff0a9807 */ /* 0x000fc80004000000 */
[----:B------:R-:W-:-:S04]  /*dc00*/  LOP3.LUT R10, R10, 0x1, RZ, 0xc0, !PT ;  /* 0x000000010a0a7812 */ /* 0x000fc800078ec0ff */
[----:B------:R-:W-:-:S04]  /*dc10*/  ISETP.NE.U32.AND P0, PT, R10, 0x1, PT ;  /* 0x000000010a00780c */ /* 0x000fc80003f05070 */
[----:B------:R-:W-:Y:S02]  /*dc20*/  SEL R4, R2, R4, !P0 ;  /* 0x0000000402047207 */ /* 0x000fe40004000000 */
[----:B------:R-:W-:Y:S02]  /*dc30*/  SEL R8, R8, R7, !P0 ;  /* 0x0000000708087207 */ /* 0x000fe40004000000 */
[----:B-1----:R-:W-:Y:S01]  /*dc40*/  SEL R27, R3, R27, !P0 ;  /* 0x0000001b031b7207 */ /* 0x002fe20004000000 */
[----:B------:R-:W-:Y:S01]  /*dc50*/  IMAD.MOV.U32 R26, RZ, RZ, R4 ;  /* 0x000000ffff1a7224 */ /* 0x000fe200078e0004 */
[----:B------:R-:W-:Y:S01]  /*dc60*/  PRMT R7, R8, 0x7610, R7 ;  /* 0x0000761008077816 */ /* 0x000fe20000000007 */
[----:B------:R0:W-:Y:S04]  /*dc70*/  STS.U8 [R9], R8 ;  /* 0x0000000809007388 */ /* 0x0001e80000000000 */
[----:B------:R0:W-:Y:S02]  /*dc80*/  STS.64 [R9+0x8], R26 ;  /* 0x0000081a09007388 */ /* 0x0001e40000000a00 */
.L_x_3267:
[----:B------:R-:W-:Y:S05]  /*dc90*/  BSYNC.RECONVERGENT B0 ;  /* 0x0000000000007941 */ /* 0x000fea0003800200 */
.L_x_3266:
[----:B------:R-:W-:-:S03]  /*dca0*/  UISETP.GT.U32.AND UP0, UPT, UR5, 0x3, UPT ;  /* 0x000000030500788c */ /* 0x000fc6000bf04070 */
[----:B------:R-:W-:-:S06]  /*dcb0*/  UMOV UR5, UR7 ;  /* 0x0000000700057c82 */ /* 0x000fcc0008000000 */
[----:B------:R-:W-:Y:S05]  /*dcc0*/  BRA.U UP0, `(.L_x_3268) ;  /* 0xfffffffd007c7547 */ /* 0x000fea000b83ffff */
.L_x_3265:
        /* <DEDUP_REMOVED lines=9> */
[----:B0-2---:R-:W-:Y:S01]  /*dd60*/  IMAD R2, R5, UR5, R0 ;  /* 0x0000000505027c24 */ /* 0x005fe2000f8e0200 */
[----:B------:R-:W-:Y:S01]  /*dd70*/  UIADD3 UR4, UPT, UPT, UR4, 0x10, URZ ;  /* 0x0000001004047890 */ /* 0x000fe2000fffe0ff */
[----:B-1----:R-:W-:Y:S01]  /*dd80*/  MOV R26, R4 ;  /* 0x00000004001a7202 */ /* 0x002fe20000000f00 */
[----:B------:R-:W-:Y:S02]  /*dd90*/  UISETP.GE.U32.AND UP0, UPT, UR5, 0x40, UPT ;  /* 0x000000400500788c */ /* 0x000fe4000bf06070 */
[----:B---3--:R-:W-:-:S06]  /*dda0*/  ULEA UR4, UR6, UR4, 0x18 ;  /* 0x0000000406047291 */ /* 0x008fcc000f8ec0ff */
[----:B------:R-:W-:Y:S01]  /*ddb0*/  LEA R9, R2, UR4, 0x4 ;  /* 0x0000000402097c11 */ /* 0x000fe2000f8e20ff */
[----:B------:R-:W-:-:S04]  /*ddc0*/  UMOV UR4, 0x20 ;  /* 0x0000002000047882 */ /* 0x000fc80000000000 */
[----:B------:R3:W-:Y:S04]  /*ddd0*/  STS.64 [R9+0x8], R26 ;  /* 0x0000081a09007388 */ /* 0x0007e80000000a00 */
[----:B------:R3:W-:Y:S01]  /*dde0*/  STS.U8 [R9], R7 ;  /* 0x0000000709007388 */ /* 0x0007e20000000000 */
[----:B------:R-:W-:Y:S05]  /*ddf0*/  BRA.U !UP0, `(.L_x_3270) ;  /* 0x0000000108847547 */ /* 0x000fea000b800000 */
[----:B------:R-:W-:-:S07]  /*de00*/  IMAD.U32 R2, RZ, RZ, UR5 ;  /* 0x00000005ff027e24 */ /* 0x000fce000f8e00ff */
.L_x_3273:
        /* <DEDUP_REMOVED lines=9> */
[C---:B------:R-:W-:Y:S02]  /*dea0*/  LOP3.LUT R13, R7.reuse, 0xff, RZ, 0xc0, !PT ;  /* 0x000000ff070d7812 */ /* 0x040fe400078ec0ff */
[----:B-----5:R-:W-:Y:S02]  /*deb0*/  PRMT R15, R7, 0x8880, RZ ;  /* 0x00008880070f7816 */ /* 0x020fe400000000ff */
[----:B------:R-:W0:Y:S04]  /*dec0*/  LDS.S8 R8, [R6] ;  /* 0x0000000006087984 */ /* 0x000e280000000200 */
[----:B------:R-:W1:Y:S01]  /*ded0*/  LDS.64 R2, [R6+0x8] ;  /* 0x0000080006027984 */ /* 0x000e620000000a00 */
[----:B0-----:R-:W-:-:S02]  /*dee0*/  LOP3.LUT R10, R8, 0xff, RZ, 0xc0, !PT ;  /* 0x000000ff080a7812 */ /* 0x001fc400078ec0ff */
[----:B------:R-:W-:Y:S02]  /*def0*/  ISETP.GT.AND P2, PT, R15, R8, PT ;  /* 0x000000080f00720c */ /* 0x000fe40003f44270 */
[----:B------:R-:W-:Y:S02]  /*df00*/  ISETP.NE.AND P1, PT, R13, R10, PT ;  /* 0x0000000a0d00720c */ /* 0x000fe40003f25270 */
[----:B-1----:R-:W-:Y:S02]  /*df10*/  ISETP.GE.U32.AND P0, PT, R4, R2, PT ;  /* 0x000000020400720c */ /* 0x002fe40003f06070 */
[----:B------:R-:W-:Y:S02]  /*df20*/  SEL R10, RZ, 0xffffffff, P2 ;  /* 0xffffffffff0a7807 */ /* 0x000fe40001000000 */
[----:B------:R-:W-:-:S07]  /*df30*/  ISETP.GE.AND.EX P0, PT, R27, R3, PT, P0 ;  /* 0x000000031b00720c */ /* 0x000fce0003f06300 */
[----:B------:R-:W-:-:S04]  /*df40*/  @!P1 SEL R10, RZ, 0xffffffff, !P0 ;  /* 0xffffffffff0a9807 */ /* 0x000fc80004000000 */
[----:B------:R-:W-:-:S04]  /*df50*/  LOP3.LUT R10, R10, 0x1, RZ, 0xc0, !PT ;  /* 0x000000010a0a7812 */ /* 0x000fc800078ec0ff */
[----:B------:R-:W-:-:S04]  /*df60*/  ISETP.NE.U32.AND P0, PT, R10, 0x1, PT ;  /* 0x000000010a00780c */ /* 0x000fc80003f05070 */
[----:B------:R-:W-:Y:S02]  /*df70*/  SEL R4, R2, R4, !P0 ;  /* 0x0000000402047207 */ /* 0x000fe40004000000 */
[----:B------:R-:W-:Y:S02]  /*df80*/  SEL R8, R8, R7, !P0 ;  /* 0x0000000708087207 */ /* 0x000fe40004000000 */
[----:B---3--:R-:W-:Y:S01]  /*df90*/  SEL R27, R3, R27, !P0 ;  /* 0x0000001b031b7207 */ /* 0x008fe20004000000 */
[----:B------:R-:W-:Y:S01]  /*dfa0*/  IMAD.MOV.U32 R26, RZ, RZ, R4 ;  /* 0x000000ffff1a7224 */ /* 0x000fe200078e0004 */
[----:B------:R-:W-:Y:S01]  /*dfb0*/  PRMT R7, R8, 0x7610, R7 ;  /* 0x0000761008077816 */ /* 0x000fe20000000007 */
[----:B------:R0:W-:Y:S04]  /*dfc0*/  STS.U8 [R9], R8 ;  /* 0x0000000809007388 */ /* 0x0001e80000000000 */
[----:B------:R0:W-:Y:S02]  /*dfd0*/  STS.64 [R9+0x8], R26 ;  /* 0x0000081a09007388 */ /* 0x0001e40000000a00 */
.L_x_3272:
[----:B------:R-:W-:Y:S05]  /*dfe0*/  BSYNC.RECONVERGENT B0 ;  /* 0x0000000000007941 */ /* 0x000fea0003800200 */
.L_x_3271:
[----:B------:R-:W-:Y:S01]  /*dff0*/  MOV R2, R11 ;  /* 0x0000000b00027202 */ /* 0x000fe20000000f00 */
[----:B------:R-:W-:Y:S06]  /*e000*/  @P3 BRA `(.L_x_3273) ;  /* 0xfffffffc00803947 */ /* 0x000fec000383ffff */
.L_x_3270:
[----:B------:R-:W-:Y:S01]  /*e010*/  BAR.SYNC.DEFER_BLOCKING 0x0 ;  /* 0x0000000000007b1d */ /* 0x000fe20000010000 */
[----:B------:R-:W-:-:S09]  /*e020*/  UISETP.GE.U32.AND UP0, UPT, UR4, 0x2, UPT ;  /* 0x000000020400788c */ /* 0x000fd2000bf06070 */
[----:B------:R-:W-:Y:S05]  /*e030*/  BRA.U !UP0, `(.L_x_3269) ;  /* 0x0000000108607547 */ /* 0x000fea000b800000 */
[----:B------:R-:W-:-:S07]  /*e040*/  IMAD.MOV.U32 R2, RZ, RZ, 0x1 ;  /* 0x00000001ff027424 */ /* 0x000fce00078e00ff */
.L_x_3274:
[C---:B------:R-:W-:Y:S01]  /*e050*/  LOP3.LUT R3, R7.reuse, 0xffff, RZ, 0xc0, !PT ;  /* 0x0000ffff07037812 */ /* 0x040fe200078ec0ff */
[----:B------:R-:W4:Y:S01]  /*e060*/  SHFL.DOWN PT, R11, R4, R2, 0x1f ;  /* 0x08001f02040b7589 */ /* 0x000f2200000e0000 */
[----:B------:R-:W-:Y:S02]  /*e070*/  PRMT R13, R7, 0x8880, RZ ;  /* 0x00008880070d7816 */ /* 0x000fe400000000ff */
[----:B01-3--:R-:W-:Y:S01]  /*e080*/  PRMT R9, R3, 0x8880, RZ ;  /* 0x0000888003097816 */ /* 0x00bfe200000000ff */
[----:B------:R-:W0:Y:S01]  /*e090*/  SHFL.DOWN PT, R10, R27, R2, 0x1f ;  /* 0x08001f021b0a7589 */ /* 0x000e2200000e0000 */
[----:B------:R-:W-:-:S03]  /*e0a0*/  LOP3.LUT R3, R7, 0xff, RZ, 0xc0, !PT ;  /* 0x000000ff07037812 */ /* 0x000fc600078ec0ff */
[----:B------:R1:W3:Y:S02]  /*e0b0*/  SHFL.DOWN PT, R6, R9, R2, 0x1f ;  /* 0x08001f0209067589 */ /* 0x0002e400000e0000 */
[----:B-1----:R-:W-:Y:S01]  /*e0c0*/  IMAD.SHL.U32 R2, R2, 0x2, RZ ;  /* 0x0000000202027824 */ /* 0x002fe200078e00ff */
[----:B----4-:R-:W-:-:S04]  /*e0d0*/  ISETP.GE.U32.AND P0, PT, R4, R11, PT ;  /* 0x0000000b0400720c */ /* 0x010fc80003f06070 */
[----:B0-----:R-:W-:Y:S02]  /*e0e0*/  ISETP.GE.AND.EX P0, PT, R27, R10, PT, P0 ;  /* 0x0000000a1b00720c */ /* 0x001fe40003f06300 */
[----:B---3--:R-:W-:-:S04]  /*e0f0*/  LOP3.LUT R8, R6, 0xff, RZ, 0xc0, !PT ;  /* 0x000000ff06087812 */ /* 0x008fc800078ec0ff */
[----:B------:R-:W-:Y:S02]  /*e100*/  ISETP.NE.AND P1, PT, R3, R8, PT ;  /* 0x000000080300720c */ /* 0x000fe40003f25270 */
[----:B------:R-:W-:Y:S02]  /*e110*/  PRMT R8, R6, 0x8880, RZ ;  /* 0x0000888006087816 */ /* 0x000fe400000000ff */
[----:B------:R-:W-:Y:S02]  /*e120*/  SEL R3, RZ, 0xffffffff, !P0 ;  /* 0xffffffffff037807 */ /* 0x000fe40004000000 */
[----:B------:R-:W-:-:S07]  /*e130*/  ISETP.GT.AND P0, PT, R13, R8, PT ;  /* 0x000000080d00720c */ /* 0x000fce0003f04270 */
        /* <DEDUP_REMOVED lines=8> */
.L_x_3269:
[----:B------:R-:W4:Y:S01]  /*e1c0*/  LDCU UR4, c[0x0][0x56c] ;  /* 0x0000ad80ff0477ac */ /* 0x000f220008000800 */
[----:B------:R-:W-:Y:S01]  /*e1d0*/  IMAD.MOV.U32 R18, RZ, RZ, RZ ;  /* 0x000000ffff127224 */ /* 0x000fe200078e00ff */
[----:B----4-:R-:W-:-:S09]  /*e1e0*/  UISETP.NE.AND UP0, UPT, UR4, URZ, UPT ;  /* 0x000000ff0400728c */ /* 0x010fd2000bf05270 */
[----:B------:R-:W-:Y:S05]  /*e1f0*/  BRA.U !UP0, `(.L_x_3275) ;  /* 0x00000011085c7547 */ /* 0x000fea000b800000 */
[----:B01-3--:R-:W3:Y:S01]  /*e200*/  LDL.64 R8, [R1] ;  /* 0x0000000001087983 */ /* 0x00bee20000100a00 */
[----:B------:R-:W0:Y:S01]  /*e210*/  LDCU.64 UR8, c[0x0][0x570] ;  /* 0x0000ae00ff0877ac */ /* 0x000e220008000a00 */
[----:B------:R-:W-:Y:S01]  /*e220*/  IMAD.MOV.U32 R2, RZ, RZ, RZ ;  /* 0x000000ffff027224 */ /* 0x000fe200078e00ff */
[----:B------:R-:W1:Y:S01]  /*e230*/  LDCU UR6, c[0x0][0x578] ;  /* 0x0000af00ff0677ac */ /* 0x000e620008000800 */
[----:B------:R-:W4:Y:S01]  /*e240*/  LDCU UR5, c[0x0][0x69c] ;  /* 0x0000d380ff0577ac */ /* 0x000f220008000800 */
[----:B------:R-:W-:-:S04]  /*e250*/  UIADD3 UR4, UPT, UPT, UR4, -0x1, URZ ;  /* 0xffffffff04047890 */ /* 0x000fc8000fffe0ff */
[----:B------:R-:W-:Y:S01]  /*e260*/  UISETP.NE.AND UP0, UPT, UR4, URZ, UPT ;  /* 0x000000ff0400728c */ /* 0x000fe2000bf05270 */
[----:B---3--:R-:W-:-:S03]  /*e270*/  MOV R3, R9 ;  /* 0x0000000900037202 */ /* 0x008fc60000000f00 */
[----:B0-----:R-:W-:-:S05]  /*e280*/  IMAD.HI.U32 R2, R9, UR9, R2 ;  /* 0x0000000909027c27 */ /* 0x001fca000f8e0002 */
[----:B-1----:R-:W-:-:S05]  /*e290*/  SHF.R.U32.HI R3, RZ, UR6, R2 ;  /* 0x00000006ff037c19 */ /* 0x002fca0008011602 */
[----:B------:R-:W-:-:S04]  /*e2a0*/  IMAD.MOV R6, RZ, RZ, -R3 ;  /* 0x000000ffff067224 */ /* 0x000fc800078e0a03 */
[----:B------:R-:W-:-:S04]  /*e2b0*/  IMAD R6, R6, UR8, R9 ;  /* 0x0000000806067c24 */ /* 0x000fc8000f8e0209 */
[----:B----4-:R-:W-:Y:S01]  /*e2c0*/  IMAD R18, R6, UR5, RZ ;  /* 0x0000000506127c24 */ /* 0x010fe2000f8e02ff */
[----:B------:R-:W-:Y:S06]  /*e2d0*/  BRA.U !UP0, `(.L_x_3275) ;  /* 0x0000001108247547 */ /* 0x000fec000b800000 */
[----:B------:R-:W0:Y:S01]  /*e2e0*/  LDCU.64 UR6, c[0x0][0x580] ;  /* 0x0000b000ff0677ac */ /* 0x000e220008000a00 */
[----:B------:R-:W-:Y:S01]  /*e2f0*/  IMAD.MOV.U32 R2, RZ, RZ, RZ ;  /* 0x000000ffff027224 */ /* 0x000fe200078e00ff */
[----:B------:R-:W-:Y:S01]  /*e300*/  UISETP.LT.U32.AND UP0, UPT, UR4, 0x18, UPT ;  /* 0x000000180400788c */ /* 0x000fe2000bf01070 */
[----:B------:R-:W1:Y:S03]  /*e310*/  LDCU UR8, c[0x0][0x57c] ;  /* 0x0000af80ff0877ac */ /* 0x000e660008000800 */
[----:B------:R-:W-:Y:S01]  /*e320*/  USEL UR4, UR4, 0x18, UP0 ;  /* 0x0000001804047887 */ /* 0x000fe20008000000 */
[----:B------:R-:W3:Y:S03]  /*e330*/  LDCU UR5, c[0x0][0x6a4] ;  /* 0x0000d480ff0577ac */ /* 0x000ee60008000800 */
[----:B------:R-:W-:Y:S01]  /*e340*/  UIADD3 UR4, UPT, UPT, UR4, 0x1, URZ ;  /* 0x0000000104047890 */ /* 0x000fe2000fffe0ff */
[----:B0-----:R-:W-:-:S03]  /*e350*/  IMAD.HI.U32 R8, R3, UR6, R2 ;  /* 0x0000000603087c27 */ /* 0x001fc6000f8e0002 */
[----:B------:R-:W-:Y:S02]  /*e360*/  UISETP.NE.AND UP0, UPT, UR4, 0x2, UPT ;  /* 0x000000020400788c */ /* 0x000fe4000bf05270 */
[----:B------:R-:W-:-:S05]  /*e370*/  SHF.R.U32.HI R9, RZ, UR7, R8 ;  /* 0x00000007ff097c19 */ /* 0x000fca0008011608 */
[----:B------:R-:W-:-:S04]  /*e380*/  IMAD.MOV R2, RZ, RZ, -R9 ;  /* 0x000000ffff027224 */ /* 0x000fc800078e0a09 */
[----:B-1----:R-:W-:-:S04]  /*e390*/  IMAD R3, R2, UR8, R3 ;  /* 0x0000000802037c24 */ /* 0x002fc8000f8e0203 */
[----:B---3--:R-:W-:Y:S01]  /*e3a0*/  IMAD R18, R3, UR5, R18 ;  /* 0x0000000503127c24 */ /* 0x008fe2000f8e0212 */
[----:B------:R-:W-:Y:S06]  /*e3b0*/  BRA.U !UP0, `(.L_x_3275) ;  /* 0x0000000d08ec7547 */ /* 0x000fec000b800000 */
[----:B------:R-:W0:Y:S01]  /*e3c0*/  LDCU.64 UR8, c[0x0][0x588] ;  /* 0x0000b100ff0877ac */ /* 0x000e220008000a00 */
[----:B------:R-:W-:Y:S01]  /*e3d0*/  IMAD.MOV.U32 R8, RZ, RZ, RZ ;  /* 0x000000ffff087224 */ /* 0x000fe200078e00ff */
[----:B------:R-:W1:Y:S01]  /*e3e0*/  LDCU UR6, c[0x0][0x590] ;  /* 0x0000b200ff0677ac */ /* 0x000e620008000800 */
[----:B------:R-:W3:Y:S01]  /*e3f0*/  LDCU UR5, c[0x0][0x6ac] ;  /* 0x0000d580ff0577ac */ /* 0x000ee20008000800 */
[----:B------:R-:W-:Y:S01]  /*e400*/  UISETP.NE.AND UP0, UPT, UR4, 0x3, UPT ;  /* 0x000000030400788c */ /* 0x000fe2000bf05270 */
[----:B0-----:R-:W-:-:S05]  /*e410*/  IMAD.HI.U32 R2, R9, UR9, R8 ;  /* 0x0000000909027c27 */ /* 0x001fca000f8e0008 */
[----:B-1----:R-:W-:-:S04]  /*e420*/  SHF.R.U32.HI R3, RZ, UR6, R2 ;  /* 0x00000006ff037c19 */ /* 0x002fc80008011602 */
[----:B------:R-:W-:-:S05]  /*e430*/  IADD3 R8, PT, PT, -R3, RZ, RZ ;  /* 0x000000ff03087210 */ /* 0x000fca0007ffe1ff */
[----:B------:R-:W-:-:S04]  /*e440*/  IMAD R9, R8, UR8, R9 ;  /* 0x0000000808097c24 */ /* 0x000fc8000f8e0209 */
        /* <DEDUP_REMOVED lines=19> */
[----:B-1----:R-:W-:-:S05]  /*e580*/  SHF.R.U32.HI R3, RZ, UR6, R2 ;  /* 0x00000006ff037c19 */ /* 0x002fca0008011602 */
[----:B------:R-:W-:-:S04]  /*e590*/  IMAD.MOV R8, RZ, RZ, -R3 ;  /* 0x000000ffff087224 */ /* 0x000fc800078e0a03 */
[----:B------:R-:W-:-:S04]  /*e5a0*/  IMAD R9, R8, UR8, R9 ;  /* 0x0000000808097c24 */ /* 0x000fc8000f8e0209 */
[----:B---3--:R-:W-:Y:S01]  /*e5b0*/  IMAD R18, R9, UR5, R18 ;  /* 0x0000000509127c24 */ /* 0x008fe2000f8e0212 */
[----:B------:R-:W-:Y:S06]  /*e5c0*/  BRA.U !UP0, `(.L_x_3275) ;  /* 0x0000000d08687547 */ /* 0x000fec000b800000 */
[----:B------:R-:W0:Y:S01]  /*e5d0*/  LDCU.64 UR6, c[0x0][0x5b0] ;  /* 0x0000b600ff0677ac */ /* 0x000e220008000a00 */
[----:B------:R-:W-:Y:S01]  /*e5e0*/  HFMA2 R2, -RZ, RZ, 0, 0 ;  /* 0x00000000ff027431 */ /* 0x000fe200000001ff */
[----:B------:R-:W1:Y:S01]  /*e5f0*/  LDCU UR8, c[0x0][0x5ac] ;  /* 0x0000b580ff0877ac */ /* 0x000e620008000800 */
[----:B------:R-:W3:Y:S01]  /*e600*/  LDCU UR5, c[0x0][0x6c4] ;  /* 0x0000d880ff0577ac */ /* 0x000ee20008000800 */
[----:B------:R-:W-:Y:S02]  /*e610*/  UISETP.NE.AND UP0, UPT, UR4, 0x6, UPT ;  /* 0x000000060400788c */ /* 0x000fe4000bf05270 */
        /* <DEDUP_REMOVED lines=23> */
[----:B------:R-:W-:-:S04]  /*e790*/  SHF.R.U32.HI R9, RZ, UR7, R8 ;  /* 0x00000007ff097c19 */ /* 0x000fc80008011608 */
[----:B------:R-:W-:-:S05]  /*e7a0*/  IADD3 R2, PT, PT, -R9, RZ, RZ ;  /* 0x000000ff09027210 */ /* 0x000fca0007ffe1ff */
        /* <DEDUP_REMOVED lines=26> */
[----:B------:R-:W-:Y:S01]  /*e950*/  MOV R8, RZ ;  /* 0x000000ff00087202 */ /* 0x000fe20000000f00 */
[----:B------:R-:W1:Y:S01]  /*e960*/  LDCU UR6, c[0x0][0x5f0] ;  /* 0x0000be00ff0677ac */ /* 0x000e620008000800 */
[----:B------:R-:W3:Y:S01]  /*e970*/  LDCU UR5, c[0x0][0x6ec] ;  /* 0x0000dd80ff0577ac */ /* 0x000ee20008000800 */
[----:B------:R-:W-:Y:S02]  /*e980*/  UISETP.NE.AND UP0, UPT, UR4, 0xb, UPT ;  /* 0x0000000b0400788c */ /* 0x000fe4000bf05270 */
        /* <DEDUP_REMOVED lines=152> */
[----:B------:R-:W3:Y:S02]  /*f310*/  LDCU UR4, c[0x0][0x75c] ;  /* 0x0000eb80ff0477ac */ /* 0x000ee40008000800 */
[----:B0-----:R-:W-:-:S05]  /*f320*/  IMAD.HI.U32 R2, R9, UR7, R8 ;  /* 0x0000000709027c27 */ /* 0x001fca000f8e0008 */
[----:B-1----:R-:W-:-:S05]  /*f330*/  SHF.R.U32.HI R2, RZ, UR5, R2 ;  /* 0x00000005ff027c19 */ /* 0x002fca0008011602 */
[----:B------:R-:W-:-:S04]  /*f340*/  IMAD.MOV R3, RZ, RZ, -R2 ;  /* 0x000000ffff037224 */ /* 0x000fc800078e0a02 */
[----:B------:R-:W-:-:S04]  /*f350*/  IMAD R3, R3, UR6, R9 ;  /* 0x0000000603037c24 */ /* 0x000fc8000f8e0209 */
[----:B---3--:R-:W-:-:S07]  /*f360*/  IMAD R18, R3, UR4, R18 ;  /* 0x0000000403127c24 */ /* 0x008fce000f8e0212 */
.L_x_3275:
[----:B------:R-:W4:Y:S01]  /*f370*/  LDCU.64 UR4, c[0x0][0x780] ;  /* 0x0000f000ff0477ac */ /* 0x000f220008000a00 */
[----:B------:R-:W-:Y:S01]  /*f380*/  CS2R R2, SRZ ;  /* 0x0000000000027805 */ /* 0x000fe2000001ff00 */
[----:B------:R-:W-:Y:S02]  /*f390*/  UPLOP3.LUT UP0, UPT, UPT, UPT, UPT, 0x80, 0x8 ;  /* 0x000000000008789c */ /* 0x000fe40003f0f070 */
[----:B----4-:R-:W-:-:S04]  /*f3a0*/  UISETP.NE.U32.AND UP1, UPT, UR4, URZ, UPT ;  /* 0x000000ff0400728c */ /* 0x010fc8000bf25070 */
[----:B------:R-:W-:-:S09]  /*f3b0*/  UISETP.NE.AND.EX UP1, UPT, UR5, URZ, UPT, UP1 ;  /* 0x000000ff0500728c */ /* 0x000fd2000bf25310 */
[----:B------:R-:W-:Y:S05]  /*f3c0*/  BRA.U !UP1, `(.L_x_3276) ;  /* 0x0000000509347547 */ /* 0x000fea000b800000 */
[----:B------:R-:W-:Y:S02]  /*f3d0*/  HFMA2 R10, -RZ, RZ, 0, 4.76837158203125e-07 ;  /* 0x00000008ff0a7431 */ /* 0x000fe400000001ff */
[----:B------:R-:W-:-:S07]  /*f3e0*/  IMAD.MOV.U32 R6, RZ, RZ, 0x10 ;  /* 0x00000010ff067424 */ /* 0x000fce00078e00ff */
.L_x_3277:
[----:B0-----:R-:W0:Y:S08]  /*f3f0*/  I2F.U32.RP R8, R6 ;  /* 0x0000000600087306 */ /* 0x001e300000209000 */
[----:B0-----:R-:W0:Y:S02]  /*f400*/  MUFU.RCP R8, R8 ;  /* 0x0000000800087308 */ /* 0x001e240000001000 */
[----:B0-----:R-:W-:Y:S01]  /*f410*/  VIADD R2, R8, 0xffffffe ;  /* 0x0ffffffe08027836 */ /* 0x001fe20000000000 */
[----:B------:R-:W-:-:S05]  /*f420*/  LOP3.LUT R8, RZ, R6, RZ, 0x33, !PT ;  /* 0x00000006ff087212 */ /* 0x000fca00078e33ff */
[----:B------:R0:W1:Y:S02]  /*f430*/  F2I.FTZ.U32.TRUNC.NTZ R3, R2 ;  /* 0x0000000200037305 */ /* 0x000064000021f000 */
[----:B0-----:R-:W-:Y:S02]  /*f440*/  IMAD.MOV.U32 R2, RZ, RZ, RZ ;  /* 0x000000ffff027224 */ /* 0x001fe400078e00ff */
[----:B-1-3--:R-:W-:-:S04]  /*f450*/  IMAD.MOV R9, RZ, RZ, -R3 ;  /* 0x000000ffff097224 */ /* 0x00afc800078e0a03 */
[----:B------:R-:W-:-:S04]  /*f460*/  IMAD R9, R9, R6, RZ ;  /* 0x0000000609097224 */ /* 0x000fc800078e02ff */
[----:B------:R-:W-:-:S06]  /*f470*/  IMAD.HI.U32 R3, R3, R9, R2 ;  /* 0x0000000903037227 */ /* 0x000fcc00078e0002 */
[----:B------:R-:W-:-:S05]  /*f480*/  IMAD.HI.U32 R9, R3, R10, RZ ;  /* 0x0000000a03097227 */ /* 0x000fca00078e00ff */
[----:B------:R-:W-:-:S05]  /*f490*/  IADD3 R9, PT, PT, -R9, RZ, RZ ;  /* 0x000000ff09097210 */ /* 0x000fca0007ffe1ff */
        /* <DEDUP_REMOVED lines=36> */
[----:B0-----:R-:W-:Y:S01]  /*f6e0*/  VIADD R8, R3, 0xffffffe ;  /* 0x0ffffffe03087836 */ /* 0x001fe20000000000 */
[----:B------:R-:W-:-:S05]  /*f6f0*/  MOV R3, RZ ;  /* 0x000000ff00037202 */ /* 0x000fca0000000f00 */
        /* <DEDUP_REMOVED lines=15> */
.L_x_3279:
[----:B------:R-:W-:-:S07]  /*f7f0*/  MOV R6, 0xf810 ;  /* 0x0000f81000067802 */ /* 0x000fce0000000f00 */
[----:B--2--5:R-:W-:Y:S05]  /*f800*/  CALL.REL.NOINC `($__internal_15_$__cuda_sm20_div_u64) ;  /* 0x0000003000c87944 */ /* 0x024fea0003c00000 */
[----:B------:R-:W-:Y:S02]  /*f810*/  IMAD.MOV.U32 R2, RZ, RZ, R8 ;  /* 0x000000ffff027224 */ /* 0x000fe400078e0008 */
[----:B------:R-:W-:-:S07]  /*f820*/  IMAD.MOV.U32 R3, RZ, RZ, R9 ;  /* 0x000000ffff037224 */ /* 0x000fce00078e0009 */
.L_x_3280:
[----:B------:R-:W-:Y:S05]  /*f830*/  BSYNC.RECONVERGENT B0 ;  /* 0x0000000000007941 */ /* 0x000fea0003800200 */
.L_x_3278:
[----:B------:R-:W0:Y:S02]  /*f840*/  LDCU.64 UR4, c[0x0][0x780] ;  /* 0x0000f000ff0477ac */ /* 0x000e240008000a00 */
[----:B0-----:R-:W-:Y:S02]  /*f850*/  UISETP.NE.U32.AND UP0, UPT, UR4, URZ, UPT ;  /* 0x000000ff0400728c */ /* 0x001fe4000bf05070 */
[----:B------:R-:W-:Y:S02]  /*f860*/  IADD3 R2, P0, PT, R2, UR4, RZ ;  /* 0x0000000402027c10 */ /* 0x000fe4000ff1e0ff */
[----:B------:R-:W-:Y:S02]  /*f870*/  UISETP.NE.AND.EX UP0, UPT, UR5, URZ, UPT, UP0 ;  /* 0x000000ff0500728c */ /* 0x000fe4000bf05300 */
[----:B------:R-:W-:Y:S02]  /*f880*/  IADD3.X R3, PT, PT, R3, UR5, RZ, P0, !PT ;  /* 0x0000000503037c10 */ /* 0x000fe400087fe4ff */
[----:B------:R-:W-:-:S11]  /*f890*/  UPLOP3.LUT UP0, UPT, UPT, UPT, UP0, 0x40, 0x4 ;  /* 0x000000000004789c */ /* 0x000fd60003f0e800 */
.L_x_3276:
[----:B------:R-:W4:Y:S02]  /*f8a0*/  LDCU UR4, c[0x0][0x3b8] ;  /* 0x00007700ff0477ac */ /* 0x000f240008000800 */
[----:B----4-:R-:W-:-:S09]  /*f8b0*/  UISETP.NE.AND UP1, UPT, UR4, URZ, UPT ;  /* 0x000000ff0400728c */ /* 0x010fd2000bf25270 */
[----:B------:R-:W-:Y:S05]  /*f8c0*/  BRA.U !UP1, `(.L_x_3281) ;  /* 0x0000002909907547 */ /* 0x000fea000b800000 */
[----:B------:R-:W4:Y:S01]  /*f8d0*/  S2R R6, SR_CTAID.X ;  /* 0x0000000000067919 */ /* 0x000f220000002500 */
[----:B------:R-:W0:Y:S01]  /*f8e0*/  LDCU UR4, c[0x0][0x56c] ;  /* 0x0000ad80ff0477ac */ /* 0x000e220008000800 */
[----:B------:R-:W-:Y:S01]  /*f8f0*/  IMAD.MOV.U32 R18, RZ, RZ, RZ ;  /* 0x000000ffff127224 */ /* 0x000fe200078e00ff */
[----:B------:R-:W2:Y:S01]  /*f900*/  LDCU UR5, c[0x0][0x3bc] ;  /* 0x00007780ff0577ac */ /* 0x000ea20008000800 */
[----:B------:R-:W1:Y:S01]  /*f910*/  LDCU UR6, c[0x0][0x3c0] ;  /* 0x00007800ff0677ac */ /* 0x000e620008000800 */
[----:B------:R-:W4:Y:S01]  /*f920*/  LDCU UR7, c[0x0][0x3a8] ;  /* 0x00007500ff0777ac */ /* 0x000f220008000800 */
[----:B0-----:R-:W-:Y:S01]  /*f930*/  UISETP.NE.AND UP1, UPT, UR4, URZ, UPT ;  /* 0x000000ff0400728c */ /* 0x001fe2000bf25270 */
[----:B--2---:R-:W-:-:S04]  /*f940*/  IMAD R8, R0, UR5, RZ ;  /* 0x0000000500087c24 */ /* 0x004fc8000f8e02ff */
[----:B-1-3--:R-:W-:-:S04]  /*f950*/  IMAD R9, R5, UR6, R8 ;  /* 0x0000000605097c24 */ /* 0x00afc8000f8e0208 */
        /* <DEDUP_REMOVED lines=20> */
[----:B0----5:R-:W-:Y:S01]  /*faa0*/  IMAD.HI.U32 R12, R11, UR6, R10 ;  /* 0x000000060b0c7c27 */ /* 0x021fe2000f8e000a */
        /* <DEDUP_REMOVED lines=258> */
.L_x_3282:
        /* <DEDUP_REMOVED lines=20> */
[----:B0-----:R-:W-:-:S10]  /*10c10*/  IMAD R11, R6, UR4, R11 ;  /* 0x00000004060b7c24 */ /* 0x001fd4000f8e020b */
[----:B--2---:R-:W-:Y:S01]  /*10c20*/  @!P0 IMAD R11, R11, UR5, R0 ;  /* 0x000000050b0b8c24 */ /* 0x004fe2000f8e0200 */
[----:B------:R-:W-:-:S03]  /*10c30*/  PLOP3.LUT P0, PT, PT, PT, PT, 0x80, 0x8 ;  /* 0x000000000008781c */ /* 0x000fc60003f0f070 */
[----:B-1----:R-:W-:-:S05]  /*10c40*/  IMAD.WIDE.U32 R8, R11, 0x10, R8 ;  /* 0x000000100b087825 */ /* 0x002fca00078e0008 */
[----:B------:R0:W-:Y:S04]  /*10c50*/  STG.E.64 desc[UR36][R8.64+0x8], R26 ;  /* 0x0000081a08007986 */ /* 0x0001e8000c101b24 */
[----:B------:R0:W-:Y:S02]  /*10c60*/  STG.E.U8 desc[UR36][R8.64], R7 ;  /* 0x0000000708007986 */ /* 0x0001e4000c101124 */
.L_x_3284:
[----:B------:R-:W-:Y:S05]  /*10c70*/  BSYNC.RECONVERGENT B0 ;  /* 0x0000000000007941 */ /* 0x000fea0003800200 */
.L_x_3283:
        /* <DEDUP_REMOVED lines=35> */
.L_x_3286:
[----:B------:R-:W-:Y:S05]  /*10eb0*/  BSYNC.RECONVERGENT B0 ;  /* 0x0000000000007941 */ /* 0x000fea0003800200 */
.L_x_3285:
        /* <DEDUP_REMOVED lines=16> */
[----:B------:R-:W0:Y:S01]  /*10fc0*/  LDCU.U8 UR4, c[0x0][0x388] ;  /* 0x00007100ff0477ac */ /* 0x000e220008000000 */
[----:B------:R-:W2:Y:S01]  /*10fd0*/  LDCU.64 UR10, c[0x0][0x390] ;  /* 0x00007200ff0a77ac */ /* 0x000ea20008000a00 */
[----:B-1----:R-:W-:Y:S01]  /*10fe0*/  UISETP.NE.AND UP1, UPT, UR5, URZ, UPT ;  /* 0x000000ff0500728c */ /* 0x002fe2000bf25270 */
[----:B0-----:R-:W-:-:S02]  /*10ff0*/  IMAD.U32 R7, RZ, RZ, UR4 ;  /* 0x00000004ff077e24 */ /* 0x001fc4000f8e00ff */
[----:B--2---:R-:W-:Y:S02]  /*11000*/  IMAD.U32 R4, RZ, RZ, UR10 ;  /* 0x0000000aff047e24 */ /* 0x004fe4000f8e00ff */
[----:B------:R-:W-:-:S04]  /*11010*/  IMAD.U32 R9, RZ, RZ, UR11 ;  /* 0x0000000bff097e24 */ /* 0x000fc8000f8e00ff */
        /* <DEDUP_REMOVED lines=10> */
[----:B0----5:R-:W-:-:S02]  /*110c0*/  IMAD R17, R6, UR5, RZ ;  /* 0x0000000506117c24 */ /* 0x021fc4000f8e02ff */
[----:B-1----:R-:W-:-:S07]  /*110d0*/  IMAD R19, R19, UR4, RZ ;  /* 0x0000000413137c24 */ /* 0x002fce000f8e02ff */
.L_x_3291:
[----:B------:R-:W-:-:S04]  /*110e0*/  IMAD.IADD R15, R17, 0x1, R8 ;  /* 0x00000001110f7824 */ /* 0x000fc800078e0208 */
[----:B--2---:R-:W-:-:S05]  /*110f0*/  IMAD.WIDE.U32 R14, R15, 0x10, R10 ;  /* 0x000000100f0e7825 */ /* 0x004fca00078e000a */
[----:B------:R-:W2:Y:S04]  /*11100*/  LDG.E.S8 R6, desc[UR36][R14.64] ;  /* 0x000000240e067981 */ /* 0x000ea8000c1e1300 */
[----:B------:R-:W3:Y:S01]  /*11110*/  LDG.E.64 R12, desc[UR36][R14.64+0x8] ;  /* 0x000008240e0c7981 */ /* 0x000ee2000c1e1b00 */
[C---:B------:R-:W-:Y:S02]  /*11120*/  LOP3.LUT R21, R7.reuse, 0xff, RZ, 0xc0, !PT ;  /* 0x000000ff07157812 */ /* 0x040fe400078ec0ff */
[----:B------:R-:W-:Y:S02]  /*11130*/  PRMT R23, R7, 0x8880, RZ ;  /* 0x0000888007177816 */ /* 0x000fe400000000ff */
[----:B------:R-:W-:Y:S02]  /*11140*/  IADD3 R8, PT, PT, R19, R8, RZ ;  /* 0x0000000813087210 */ /* 0x000fe40007ffe0ff */
[----:B--2---:R-:W-:-:S02]  /*11150*/  LOP3.LUT R16, R6, 0xff, RZ, 0xc0, !PT ;  /* 0x000000ff06107812 */ /* 0x004fc400078ec0ff */
[----:B------:R-:W-:Y:S02]  /*11160*/  ISETP.GT.AND P3, PT, R23, R6, PT ;  /* 0x000000061700720c */ /* 0x000fe40003f64270 */
[----:B------:R-:W-:Y:S02]  /*11170*/  ISETP.NE.AND P2, PT, R21, R16, PT ;  /* 0x000000101500720c */ /* 0x000fe40003f45270 */
[----:B---3--:R-:W-:Y:S02]  /*11180*/  ISETP.GE.U32.AND P1, PT, R4, R12, PT ;  /* 0x0000000c0400720c */ /* 0x008fe40003f26070 */
[----:B------:R-:W-:Y:S02]  /*11190*/  SEL R16, RZ, 0xffffffff, P3 ;  /* 0xffffffffff107807 */ /* 0x000fe40001800000 */
[----:B------:R-:W-:-:S07]  /*111a0*/  ISETP.GE.AND.EX P1, PT, R9, R13, PT, P1 ;  /* 0x0000000d0900720c */ /* 0x000fce0003f26310 */
        /* <DEDUP_REMOVED lines=9> */
.L_x_3290:
[----:B------:R-:W-:Y:S05]  /*11240*/  BRA `(.L_x_3289) ;  /* 0x00000000007c7947 */ /* 0x000fea0003800000 */
.L_x_3288:
[----:B------:R-:W0:Y:S02]  /*11250*/  LDCU UR5, c[0x0][0x3ac] ;  /* 0x00007580ff0577ac */ /* 0x000e240008000800 */
[----:B0-----:R-:W-:-:S13]  /*11260*/  ISETP.GE.U32.AND P1, PT, R5, UR5, PT ;  /* 0x0000000505007c0c */ /* 0x001fda000bf26070 */
[----:B------:R-:W-:Y:S05]  /*11270*/  @P1 BRA `(.L_x_3289) ;  /* 0x0000000000701947 */ /* 0x000fea0003800000 */
[----:B------:R-:W0:Y:S01]  /*11280*/  LDCU UR4, c[0x0][0x374] ;  /* 0x00006e80ff0477ac */ /* 0x000e220008000800 */
[----:B------:R-:W1:Y:S01]  /*11290*/  LDC R19, c[0x0][0x360] ;  /* 0x0000d800ff137b82 */ /* 0x000e620000000800 */
[----:B-----5:R-:W-:-:S07]  /*112a0*/  IMAD.MOV.U32 R17, RZ, RZ, R5 ;  /* 0x000000ffff117224 */ /* 0x020fce00078e0005 */
[----:B------:R-:W2:Y:S08]  /*112b0*/  LDC.64 R10, c[0x0][0x788] ;  /* 0x0001e200ff0a7b82 */ /* 0x000eb00000000a00 */
[----:B------:R-:W3:Y:S01]  /*112c0*/  LDC R20, c[0x0][0x364] ;  /* 0x0000d900ff147b82 */ /* 0x000ee20000000800 */
[----:B0-----:R-:W-:-:S07]  /*112d0*/  IMAD R6, R6, UR4, RZ ;  /* 0x0000000406067c24 */ /* 0x001fce000f8e02ff */
.L_x_3292:
[----:B------:R-:W-:-:S04]  /*112e0*/  IMAD.IADD R13, R6, 0x1, R17 ;  /* 0x00000001060d7824 */ /* 0x000fc800078e0211 */
[----:B-1----:R-:W-:-:S04]  /*112f0*/  IMAD R13, R13, R19, R0 ;  /* 0x000000130d0d7224 */ /* 0x002fc800078e0200 */
[----:B--2---:R-:W-:-:S05]  /*11300*/  IMAD.WIDE.U32 R14, R13, 0x10, R10 ;  /* 0x000000100d0e7825 */ /* 0x004fca00078e000a */
[----:B------:R-:W2:Y:S04]  /*11310*/  LDG.E.S8 R8, desc[UR36][R14.64] ;  /* 0x000000240e087981 */ /* 0x000ea8000c1e1300 */
[----:B------:R-:W4:Y:S01]  /*11320*/  LDG.E.64 R12, desc[UR36][R14.64+0x8] ;  /* 0x000008240e0c7981 */ /* 0x000f22000c1e1b00 */
[C---:B------:R-:W-:Y:S01]  /*11330*/  LOP3.LUT R21, R7.reuse, 0xff, RZ, 0xc0, !PT ;  /* 0x000000ff07157812 */ /* 0x040fe200078ec0ff */
[----:B---3--:R-:W-:Y:S01]  /*11340*/  IMAD.IADD R17, R20, 0x1, R17 ;  /* 0x0000000114117824 */ /* 0x008fe200078e0211 */
[----:B------:R-:W-:Y:S02]  /*11350*/  PRMT R23, R7, 0x8880, RZ ;  /* 0x0000888007177816 */ /* 0x000fe400000000ff */
[----:B--2---:R-:W-:Y:S02]  /*11360*/  LOP3.LUT R16, R8, 0xff, RZ, 0xc0, !PT ;  /* 0x000000ff08107812 */ /* 0x004fe400078ec0ff */
[----:B------:R-:W-:-:S02]  /*11370*/  ISETP.GT.AND P3, PT, R23, R8, PT ;  /* 0x000000081700720c */ /* 0x000fc40003f64270 */
[----:B------:R-:W-:Y:S02]  /*11380*/  ISETP.NE.AND P2, PT, R21, R16, PT ;  /* 0x000000101500720c */ /* 0x000fe40003f45270 */
[----:B----4-:R-:W-:Y:S02]  /*11390*/  ISETP.GE.U32.AND P1, PT, R4, R12, PT ;  /* 0x0000000c0400720c */ /* 0x010fe40003f26070 */
        /* <DEDUP_REMOVED lines=10> */
.L_x_3289:
[----:B------:R-:W-:Y:S05]  /*11440*/  BSYNC.RECONVERGENT B0 ;  /* 0x0000000000007941 */ /* 0x000fea0003800200 */
.L_x_3287:
        /* <DEDUP_REMOVED lines=9> */
[----:B------:R0:W-:Y:S01]  /*114e0*/  STS.U8 [R6], R7 ;  /* 0x0000000706007388 */ /* 0x0001e20000000000 */
[----:B------:R-:W-:Y:S05]  /*114f0*/  BRA.U !UP1, `(.L_x_3293) ;  /* 0x0000000109887547 */ /* 0x000fea000b800000 */
[----:B------:R-:W-:-:S05]  /*11500*/  UMOV UR4, UR6 ;  /* 0x0000000600047c82 */ /* 0x000fca0008000000 */
.L_x_3296:
        /* <DEDUP_REMOVED lines=8> */
[C---:B------:R-:W-:Y:S02]  /*11590*/  LOP3.LUT R14, R7.reuse, 0xff, RZ, 0xc0, !PT ;  /* 0x000000ff070e7812 */ /* 0x040fe400078ec0ff */
[----:B-----5:R-:W-:Y:S02]  /*115a0*/  PRMT R15, R7, 0x8880, RZ ;  /* 0x00008880070f7816 */ /* 0x020fe400000000ff */
[----:B------:R-:W-:-:S05]  /*115b0*/  LEA R8, R8, UR8, 0x4 ;  /* 0x0000000808087c11 */ /* 0x000fca000f8e20ff */
[----:B------:R-:W0:Y:S04]  /*115c0*/  LDS.S8 R12, [R8] ;  /* 0x00000000080c7984 */ /* 0x000e280000000200 */
[----:B------:R-:W1:Y:S01]  /*115d0*/  LDS.64 R10, [R8+0x8] ;  /* 0x00000800080a7984 */ /* 0x000e620000000a00 */
[----:B0-----:R-:W-:Y:S02]  /*115e0*/  LOP3.LUT R13, R12, 0xff, RZ, 0xc0, !PT ;  /* 0x000000ff0c0d7812 */ /* 0x001fe400078ec0ff */
[----:B------:R-:W-:Y:S02]  /*115f0*/  ISETP.GT.AND P3, PT, R15, R12, PT ;  /* 0x0000000c0f00720c */ /* 0x000fe40003f64270 */
[----:B------:R-:W-:Y:S02]  /*11600*/  ISETP.NE.AND P2, PT, R14, R13, PT ;  /* 0x0000000d0e00720c */ /* 0x000fe40003f45270 */
[----:B-1----:R-:W-:-:S02]  /*11610*/  ISETP.GE.U32.AND P1, PT, R4, R10, PT ;  /* 0x0000000a0400720c */ /* 0x002fc40003f26070 */
[----:B------:R-:W-:Y:S02]  /*11620*/  SEL R13, RZ, 0xffffffff, P3 ;  /* 0xffffffffff0d7807 */ /* 0x000fe40001800000 */
[----:B------:R-:W-:-:S07]  /*11630*/  ISETP.GE.AND.EX P1, PT, R9, R11, PT, P1 ;  /* 0x0000000b0900720c */ /* 0x000fce0003f26310 */
        /* <DEDUP_REMOVED lines=8> */
[----:B------:R1:W-:Y:S04]  /*116c0*/  STS.U8 [R6], R13 ;  /* 0x0000000d06007388 */ /* 0x0003e80000000000 */
[----:B------:R1:W-:Y:S02]  /*116d0*/  STS.64 [R6+0x8], R8 ;  /* 0x0000080806007388 */ /* 0x0003e40000000a00 */
.L_x_3295:
[----:B------:R-:W-:Y:S05]  /*116e0*/  BSYNC.RECONVERGENT B0 ;  /* 0x0000000000007941 */ /* 0x000fea0003800200 */
.L_x_3294:
[----:B------:R-:W-:-:S03]  /*116f0*/  UISETP.GT.U32.AND UP1, UPT, UR4, 0x3, UPT ;  /* 0x000000030400788c */ /* 0x000fc6000bf24070 */
[----:B------:R-:W-:-:S06]  /*11700*/  UMOV UR4, UR7 ;  /* 0x0000000700047c82 */ /* 0x000fcc0008000000 */
[----:B------:R-:W-:Y:S05]  /*11710*/  BRA.U UP1, `(.L_x_3296) ;  /* 0xfffffffd017c7547 */ /* 0x000fea000b83ffff */
.L_x_3293:
[----:B------:R-:W2:Y:S02]  /*11720*/  LDCU UR4, c[0x0][0x3b0] ;  /* 0x00007600ff0477ac */ /* 0x000ea40008000800 */
[----:B--2---:R-:W-:-:S09]  /*11730*/  UISETP.NE.AND UP1, UPT, UR4, URZ, UPT ;  /* 0x000000ff0400728c */ /* 0x004fd2000bf25270 */
[----:B------:R-:W-:Y:S05]  /*11740*/  BRA.U !UP1, `(.L_x_3297) ;  /* 0x0000000509147547 */ /* 0x000fea000b800000 */
[----:B------:R-:W-:Y:S02]  /*11750*/  UISETP.GE.U32.AND UP1, UPT, UR5, 0x21, UPT ;  /* 0x000000210500788c */ /* 0x000fe4000bf26070 */
[----:B------:R-:W-:-:S07]  /*11760*/  UMOV UR4, UR5 ;  /* 0x0000000500047c82 */ /* 0x000fce0008000000 */
[----:B------:R-:W-:Y:S05]  /*11770*/  BRA.U !UP1, `(.L_x_3298) ;  /* 0x00000001099c7547 */ /* 0x000fea000b800000 */
[----:B------:R-:W-:Y:S01]  /*11780*/  IMAD.MOV.U32 R5, RZ, RZ, R9 ;  /* 0x000000ffff057224 */ /* 0x000fe200078e0009 */
[----:B------:R2:W-:Y:S01]  /*11790*/  STS.U8 [R6], R7 ;  /* 0x0000000706007388 */ /* 0x0005e20000000000 */
[----:B------:R-:W-:Y:S01]  /*117a0*/  UISETP.GE.U32.AND UP1, UPT, UR5, 0x40, UPT ;  /* 0x000000400500788c */ /* 0x000fe2000bf26070 */
[----:B------:R-:W-:Y:S02]  /*117b0*/  UMOV UR4, 0x20 ;  /* 0x0000002000047882 */ /* 0x000fe40000000000 */
[----:B------:R2:W-:Y:S06]  /*117c0*/  STS.64 [R6+0x8], R4 ;  /* 0x0000080406007388 */ /* 0x0005ec0000000a00 */
[----:B------:R-:W-:Y:S05]  /*117d0*/  BRA.U !UP1, `(.L_x_3298) ;  /* 0x0000000109847547 */ /* 0x000fea000b800000 */
[----:B--2---:R-:W-:-:S07]  /*117e0*/  IMAD.U32 R5, RZ, RZ, UR5 ;  /* 0x00000005ff057e24 */ /* 0x004fce000f8e00ff */
.L_x_3301:
[----:B-----5:R-:W-:Y:S01]  /*117f0*/  SHF.R.U32.HI R15, RZ, 0x1, R5 ;  /* 0x00000001ff0f7819 */ /* 0x020fe20000011605 */
[----:B------:R-:W-:Y:S01]  /*11800*/  BAR.SYNC.DEFER_BLOCKING 0x0 ;  /* 0x0000000000007b1d */ /* 0x000fe20000010000 */
[----:B------:R-:W-:-:S03]  /*11810*/  ISETP.GT.U32.AND P2, PT, R5, 0x7f, PT ;  /* 0x0000007f0500780c */ /* 0x000fc60003f44070 */
[----:B01----:R-:W-:Y:S02]  /*11820*/  IMAD.IADD R8, R15, 0x1, R0 ;  /* 0x000000010f087824 */ /* 0x003fe400078e0200 */
[----:B------:R-:W-:Y:S03]  /*11830*/  BSSY.RECONVERGENT B0, `(.L_x_3299) ;  /* 0x0000019000007945 */ /* 0x000fe60003800200 */
[----:B------:R-:W-:-:S04]  /*11840*/  ISETP.GE.U32.AND P1, PT, R8, UR5, PT ;  /* 0x0000000508007c0c */ /* 0x000fc8000bf26070 */
[----:B------:R-:W-:-:S13]  /*11850*/  ISETP.GE.U32.OR P1, PT, R0, R15, P1 ;  /* 0x0000000f0000720c */ /* 0x000fda0000f26470 */
[----:B------:R-:W-:Y:S05]  /*11860*/  @P1 BRA `(.L_x_3300) ;  /* 0x0000000000541947 */ /* 0x000fea0003800000 */
[----:B------:R-:W-:Y:S02]  /*11870*/  LEA R5, R15, R6, 0x4 ;  /* 0x000000060f057211 */ /* 0x000fe400078e20ff */
[C---:B------:R-:W-:Y:S02]  /*11880*/  LOP3.LUT R13, R7.reuse, 0xff, RZ, 0xc0, !PT ;  /* 0x000000ff070d7812 */ /* 0x040fe400078ec0ff */
[----:B------:R-:W-:Y:S01]  /*11890*/  PRMT R17, R7, 0x8880, RZ ;  /* 0x0000888007117816 */ /* 0x000fe200000000ff */
        /* <DEDUP_REMOVED lines=18> */
.L_x_3300:
[----:B------:R-:W-:Y:S05]  /*119c0*/  BSYNC.RECONVERGENT B0 ;  /* 0x0000000000007941 */ /* 0x000fea0003800200 */
.L_x_3299:
[----:B0-----:R-:W-:Y:S01]  /*119d0*/  IMAD.MOV.U32 R5, RZ, RZ, R15 ;  /* 0x000000ffff057224 */ /* 0x001fe200078e000f */
[----:B------:R-:W-:Y:S06]  /*119e0*/  @P2 BRA `(.L_x_3301) ;  /* 0xfffffffc00802947 */ /* 0x000fec000383ffff */
.L_x_3298:
[----:B------:R-:W-:Y:S01]  /*119f0*/  BAR.SYNC.DEFER_BLOCKING 0x0 ;  /* 0x0000000000007b1d */ /* 0x000fe20000010000 */
[----:B------:R-:W-:-:S09]  /*11a00*/  UISETP.GE.U32.AND UP1, UPT, UR4, 0x2, UPT ;  /* 0x000000020400788c */ /* 0x000fd2000bf26070 */
[----:B------:R-:W-:Y:S05]  /*11a10*/  BRA.U !UP1, `(.L_x_3297) ;  /* 0x0000000109607547 */ /* 0x000fea000b800000 */
[----:B------:R-:W-:-:S07]  /*11a20*/  IMAD.MOV.U32 R0, RZ, RZ, 0x1 ;  /* 0x00000001ff007424 */ /* 0x000fce00078e00ff */
.L_x_3302:
[C---:B--2---:R-:W-:Y:S01]  /*11a30*/  LOP3.LUT R5, R7.reuse, 0xffff, RZ, 0xc0, !PT ;  /* 0x0000ffff07057812 */ /* 0x044fe200078ec0ff */
[----:B------:R-:W2:Y:S01]  /*11a40*/  SHFL.DOWN PT, R11, R4, R0, 0x1f ;  /* 0x08001f00040b7589 */ /* 0x000ea200000e0000 */
[----:B-1----:R-:W-:Y:S02]  /*11a50*/  LOP3.LUT R13, R7, 0xff, RZ, 0xc0, !PT ;  /* 0x000000ff070d7812 */ /* 0x002fe400078ec0ff */
[----:B------:R-:W-:Y:S01]  /*11a60*/  PRMT R5, R5, 0x8880, RZ ;  /* 0x0000888005057816 */ /* 0x000fe200000000ff */
[----:B------:R-:W1:Y:S04]  /*11a70*/  SHFL.DOWN PT, R10, R9, R0, 0x1f ;  /* 0x08001f00090a7589 */ /* 0x000e6800000e0000 */
[----:B0-----:R0:W3:Y:S02]  /*11a80*/  SHFL.DOWN PT, R6, R5, R0, 0x1f ;  /* 0x08001f0005067589 */ /* 0x0010e400000e0000 */
[----:B0-----:R-:W-:Y:S01]  /*11a90*/  IMAD.SHL.U32 R0, R0, 0x2, RZ ;  /* 0x0000000200007824 */ /* 0x001fe200078e00ff */
[----:B--2---:R-:W-:-:S04]  /*11aa0*/  ISETP.GE.U32.AND P1, PT, R4, R11, PT ;  /* 0x0000000b0400720c */ /* 0x004fc80003f26070 */
[----:B-1----:R-:W-:Y:S02]  /*11ab0*/  ISETP.GE.AND.EX P1, PT, R9, R10, PT, P1 ;  /* 0x0000000a0900720c */ /* 0x002fe40003f26310 */
[C---:B---3--:R-:W-:Y:S02]  /*11ac0*/  LOP3.LUT R8, R6.reuse, 0xff, RZ, 0xc0, !PT ;  /* 0x000000ff06087812 */ /* 0x048fe400078ec0ff */
[----:B------:R-:W-:Y:S02]  /*11ad0*/  SEL R5, RZ, 0xffffffff, !P1 ;  /* 0xffffffffff057807 */ /* 0x000fe40004800000 */
[----:B------:R-:W-:Y:S02]  /*11ae0*/  ISETP.NE.AND P2, PT, R13, R8, PT ;  /* 0x000000080d00720c */ /* 0x000fe40003f45270 */
[----:B------:R-:W-:Y:S02]  /*11af0*/  PRMT R13, R7, 0x8880, RZ ;  /* 0x00008880070d7816 */ /* 0x000fe400000000ff */
[----:B------:R-:W-:-:S04]  /*11b00*/  PRMT R8, R6, 0x8880, RZ ;  /* 0x0000888006087816 */ /* 0x000fc800000000ff */
        /* <DEDUP_REMOVED lines=9> */
.L_x_3297:
        /* <DEDUP_REMOVED lines=11> */
[----:B------:R-:W2:Y:S01]  /*11c50*/  LDCU.64 UR4, c[0x4][0x3c8] ;  /* 0x01007900ff0477ac */ /* 0x000ea20008000a00 */
[----:B01----:R-:W-:Y:S02]  /*11c60*/  IMAD.MOV.U32 R8, RZ, RZ, 0x2dd ;  /* 0x000002ddff087424 */ /* 0x003fe400078e00ff */
[----:B------:R0:W1:Y:S01]  /*11c70*/  LDC.64 R2, c[0x4][R0] ;  /* 0x0100000000027b82 */ /* 0x0000620000000a00 */
[----:B------:R-:W3:Y:S01]  /*11c80*/  LDCU.64 UR6, c[0x4][0x3c0] ;  /* 0x01007800ff0677ac */ /* 0x000ee20008000a00 */
[----:B------:R-:W-:Y:S02]  /*11c90*/  IMAD.MOV.U32 R12, RZ, RZ, 0x1 ;  /* 0x00000001ff0c7424 */ /* 0x000fe400078e00ff */
[----:B------:R-:W-:Y:S01]  /*11ca0*/  IMAD.MOV.U32 R13, RZ, RZ, RZ ;  /* 0x000000ffff0d7224 */ /* 0x000fe200078e00ff */
[----:B------:R-:W4:Y:S01]  /*11cb0*/  LDCU.64 UR8, c[0x4][0x138] ;  /* 0x01002700ff0877ac */ /* 0x000f220008000a00 */
[----:B--2---:R-:W-:Y:S01]  /*11cc0*/  MOV R4, UR4 ;  /* 0x0000000400047c02 */ /* 0x004fe20008000f00 */
[----:B------:R-:W-:-:S02]  /*11cd0*/  IMAD.U32 R5, RZ, RZ, UR5 ;  /* 0x00000005ff057e24 */ /* 0x000fc4000f8e00ff */
[----:B---3--:R-:W-:Y:S02]  /*11ce0*/  IMAD.U32 R6, RZ, RZ, UR6 ;  /* 0x00000006ff067e24 */ /* 0x008fe4000f8e00ff */
[----:B------:R-:W-:Y:S02]  /*11cf0*/  IMAD.U32 R7, RZ, RZ, UR7 ;  /* 0x00000007ff077e24 */ /* 0x000fe4000f8e00ff */
[----:B----4-:R-:W-:Y:S01]  /*11d00*/  IMAD.U32 R10, RZ, RZ, UR8 ;  /* 0x00000008ff0a7e24 */ /* 0x010fe2000f8e00ff */
[----:B0-----:R-:W-:-:S07]  /*11d10*/  MOV R11, UR9 ;  /* 0x00000009000b7c02 */ /* 0x001fce0008000f00 */
[----:B------:R-:W-:-:S07]  /*11d20*/  LEPC R20, `(.L_x_3305) ;  /* 0x000000001014794e */ /* 0x000fce0000000000 */
[----:B-1----:R-:W-:Y:S05]  /*11d30*/  CALL.ABS.NOINC R2 ;  /* 0x0000000002007343 */ /* 0x002fea0003c00000 */
.L_x_3305:
[----:B------:R-:W-:-:S07]  /*11d40*/  CS2R R16, SRZ ;  /* 0x0000000000107805 */ /* 0x000fce000001ff00 */
.L_x_3304:
[----:B------:R-:W3:Y:S02]  /*11d50*/  LDCU.U8 UR4, c[0x0][0x7a1] ;  /* 0x0000f420ff0477ac */ /* 0x000ee40008000000 */
[----:B---3--:R-:W-:-:S09]  /*11d60*/  UISETP.NE.AND UP0, UPT, UR4, URZ, UPT ;  /* 0x000000ff0400728c */ /* 0x008fd2000bf05270 */
[----:B------:R-:W-:Y:S05]  /*11d70*/  BRA.U !UP0, `(.L_x_3306) ;  /* 0x0000000108607547 */ /* 0x000fea000b800000 */
[----:B------:R-:W3:Y:S02]  /*11d80*/  LDCU UR4, c[0x0][0x7a4] ;  /* 0x0000f480ff0477ac */ /* 0x000ee40008000800 */
[----:B---3--:R-:W-:-:S09]  /*11d90*/  UISETP.NE.AND UP0, UPT, UR4, 0x1, UPT ;  /* 0x000000010400788c */ /* 0x008fd2000bf05270 */
        /* <DEDUP_REMOVED lines=13> */
[----:B---3--:R-:W-:Y:S02]  /*11e70*/  IMAD.U32 R10, RZ, RZ, UR6 ;  /* 0x00000006ff0a7e24 */ /* 0x008fe4000f8e00ff */
[----:B------:R-:W-:-:S07]  /*11e80*/  IMAD.U32 R11, RZ, RZ, UR7 ;  /* 0x00000007ff0b7e24 */ /* 0x000fce000f8e00ff */
[----:B------:R-:W-:-:S07]  /*11e90*/  LEPC R20, `(.L_x_3307) ;  /* 0x000000001014794e */ /* 0x000fce0000000000 */
[----:B-1----:R-:W-:Y:S05]  /*11ea0*/  CALL.ABS.NOINC R2 ;  /* 0x0000000002007343 */ /* 0x002fea0003c00000 */
.L_x_3307:
[----:B------:R-:W3:Y:S02]  /*11eb0*/  LDCU.64 UR4, c[0x0][0x770] ;  /* 0x0000ee00ff0477ac */ /* 0x000ee40008000a00 */
[----:B---3--:R-:W-:-:S05]  /*11ec0*/  IADD3 R18, P0, PT, R18, UR4, RZ ;  /* 0x0000000412127c10 */ /* 0x008fca000ff1e0ff */
[----:B------:R-:W-:-:S05]  /*11ed0*/  IMAD.X R19, RZ, RZ, UR5, P0 ;  /* 0x00000005ff137e24 */ /* 0x000fca00080e06ff */
[----:B------:R-:W-:Y:S01]  /*11ee0*/  STG.E.64 desc[UR36][R18.64], R16 ;  /* 0x0000001012007986 */ /* 0x000fe2000c101b24 */
[----:B------:R-:W-:Y:S05]  /*11ef0*/  EXIT ;  /* 0x000000000000794d */ /* 0x000fea0003800000 */
.L_x_3306:
[----:B------:R-:W-:Y:S01]  /*11f00*/  MOV R0, 0x0 ;  /* 0x0000000000007802 */ /* 0x000fe20000000f00 */
[----:B------:R-:W2:Y:S01]  /*11f10*/  LDCU.64 UR6, c[0x4][0x3c8] ;  /* 0x01007900ff0677ac */ /* 0x000ea20008000a00 */
[----:B01----:R-:W-:Y:S02]  /*11f20*/  HFMA2 R8, -RZ, RZ, 0, 4.4405460357666015625e-05 ;  /* 0x000002e9ff087431 */ /* 0x003fe400000001ff */
[----:B------:R-:W-:Y:S01]  /*11f30*/  IMAD.MOV.U32 R12, RZ, RZ, 0x1 ;  /* 0x00000001ff0c7424 */ /* 0x000fe200078e00ff */
[----:B------:R0:W1:Y:S01]  /*11f40*/  LDC.64 R2, c[0x4][R0] ;  /* 0x0100000000027b82 */ /* 0x0000620000000a00 */
        /* <DEDUP_REMOVED lines=11> */
.L_x_3308:
[----:B------:R-:W-:Y:S05]  /*12000*/  EXIT ;  /* 0x000000000000794d */ /* 0x000fea0003800000 */
.L_x_3303:
[----:B------:R-:W3:Y:S02]  /*12010*/  LDCU.U8 UR4, c[0x0][0x7a1] ;  /* 0x0000f420ff0477ac */ /* 0x000ee40008000000 */
[----:B---3--:R-:W-:Y:S01]  /*12020*/  UISETP.NE.AND UP0, UPT, UR4, URZ, UPT ;  /* 0x000000ff0400728c */ /* 0x008fe2000bf05270 */
[----:B------:R-:W-:Y:S10]  /*12030*/  BRA.U !UP1, `(.L_x_3309) ;  /* 0x0000000109447547 */ /* 0x000ff4000b800000 */
[----:B------:R-:W3:Y:S04]  /*12040*/  LDG.E.S8 R0, desc[UR36][R2.64] ;  /* 0x0000002402007981 */ /* 0x000ee8000c1e1300 */
[----:B--2---:R-:W2:Y:S01]  /*12050*/  LDG.E.64 R4, desc[UR36][R2.64+0x8] ;  /* 0x0000082402047981 */ /* 0x004ea2000c1e1b00 */
[C---:B01----:R-:W-:Y:S02]  /*12060*/  LOP3.LUT R9, R7.reuse, 0xff, RZ, 0xc0, !PT ;  /* 0x000000ff07097812 */ /* 0x043fe400078ec0ff */
[----:B------:R-:W-:Y:S02]  /*12070*/  PRMT R8, R7, 0x8880, RZ ;  /* 0x0000888007087816 */ /* 0x000fe400000000ff */
[----:B---3--:R-:W-:-:S04]  /*12080*/  LOP3.LUT R6, R0, 0xff, RZ, 0xc0, !PT ;  /* 0x000000ff00067812 */ /* 0x008fc800078ec0ff */
[----:B------:R-:W-:Y:S01]  /*12090*/  ISETP.NE.AND P1, PT, R6, R9, PT ;  /* 0x000000090600720c */ /* 0x000fe20003f25270 */
[----:B------:R-:W-:Y:S01]  /*120a0*/  IMAD.MOV.U32 R9, RZ, RZ, R8 ;  /* 0x000000ffff097224 */ /* 0x000fe200078e0008 */
[----:B--2---:R-:W-:-:S04]  /*120b0*/  ISETP.GE.U32.AND P0, PT, R4, R16, PT ;  /* 0x000000100400720c */ /* 0x004fc80003f06070 */
[----:B------:R-:W-:Y:S02]  /*120c0*/  ISETP.GT.AND P2, PT, R0, R9, PT ;  /* 0x000000090000720c */ /* 0x000fe40003f44270 */
        /* <DEDUP_REMOVED lines=8> */
.L_x_3309:
        /* <DEDUP_REMOVED lines=20> */
.L_x_3311:
[----:B------:R-:W3:Y:S02]  /*12290*/  LDCU.64 UR4, c[0x0][0x770] ;  /* 0x0000ee00ff0477ac */ /* 0x000ee40008000a00 */
[----:B---3--:R-:W-:-:S05]  /*122a0*/  IADD3 R18, P0, PT, R18, UR4, RZ ;  /* 0x0000000412127c10 */ /* 0x008fca000ff1e0ff */
[----:B------:R-:W-:-:S05]  /*122b0*/  IMAD.X R19, RZ, RZ, UR5, P0 ;  /* 0x00000005ff137e24 */ /* 0x000fca00080e06ff */
[----:B------:R-:W-:Y:S01]  /*122c0*/  STG.E.64 desc[UR36][R18.64], R16 ;  /* 0x0000001012007986 */ /* 0x000fe2000c101b24 */
[----:B------:R-:W-:Y:S05]  /*122d0*/  EXIT ;  /* 0x000000000000794d */ /* 0x000fea0003800000 */
.L_x_3310:
[----:B------:R-:W-:Y:S04]  /*122e0*/  STG.E.64 desc[UR36][R2.64+0x8], R16 ;  /* 0x0000081002007986 */ /* 0x000fe8000c101b24 */
[----:B------:R-:W-:Y:S01]  /*122f0*/  STG.E.U8 desc[UR36][R2.64], R7 ;  /* 0x0000000702007986 */ /* 0x000fe2000c101124 */
[----:B------:R-:W-:Y:S05]  /*12300*/  EXIT ;  /* 0x000000000000794d */ /* 0x000fea0003800000 */
.L_x_3281:
[----:B01-3--:R-:W3:Y:S01]  /*12310*/  LDL.LU.64 R8, [R1] ;  /* 0x0000000001087983 */ /* 0x00bee20000300a00 */
        /* <DEDUP_REMOVED lines=22> */
[----:B------:R-:W-:Y:S02]  /*12480*/  HFMA2 R8, -RZ, RZ, 0, 4.3690204620361328125e-05 ;  /* 0x000002ddff087431 */ /* 0x000fe400000001ff */
        /* <DEDUP_REMOVED lines=13> */
.L_x_3314:
[----:B------:R-:W-:-:S07]  /*12560*/  CS2R R16, SRZ ;  /* 0x0000000000107805 */ /* 0x000fce000001ff00 */
.L_x_3313:
        /* <DEDUP_REMOVED lines=14> */
[----:B0-----:R-:W-:Y:S02]  /*12650*/  IMAD.U32 R4, RZ, RZ, UR4 ;  /* 0x00000004ff047e24 */ /* 0x001fe4000f8e00ff */
[----:B------:R-:W-:Y:S01]  /*12660*/  IMAD.U32 R5, RZ, RZ, UR5 ;  /* 0x00000005ff057e24 */ /* 0x000fe2000f8e00ff */
[----:B-1----:R-:W-:Y:S01]  /*12670*/  MOV R6, UR6 ;  /* 0x0000000600067c02 */ /* 0x002fe20008000f00 */
[----:B------:R-:W-:-:S02]  /*12680*/  IMAD.U32 R7, RZ, RZ, UR7 ;  /* 0x00000007ff077e24 */ /* 0x000fc4000f8e00ff */
[----:B---3--:R-:W-:Y:S02]  /*12690*/  IMAD.U32 R10, RZ, RZ, UR8 ;  /* 0x00000008ff0a7e24 */ /* 0x008fe4000f8e00ff */
[----:B------:R-:W-:-:S07]  /*126a0*/  IMAD.U32 R11, RZ, RZ, UR9 ;  /* 0x00000009ff0b7e24 */ /* 0x000fce000f8e00ff */
[----:B------:R-:W-:-:S07]  /*126b0*/  LEPC R20, `(.L_x_3316) ;  /* 0x000000001014794e */ /* 0x000fce0000000000 */
[----:B--2---:R-:W-:Y:S05]  /*126c0*/  CALL.ABS.NOINC R2 ;  /* 0x0000000002007343 */ /* 0x004fea0003c00000 */
.L_x_3316:
[----:B------:R-:W0:Y:S02]  /*126d0*/  LDCU.64 UR4, c[0x0][0x770] ;  /* 0x0000ee00ff0477ac */ /* 0x000e240008000a00 */
[----:B0-----:R-:W-:-:S05]  /*126e0*/  IADD3 R18, P0, PT, R18, UR4, RZ ;  /* 0x0000000412127c10 */ /* 0x001fca000ff1e0ff */
[----:B------:R-:W-:-:S05]  /*126f0*/  IMAD.X R19, RZ, RZ, UR5, P0 ;  /* 0x00000005ff137e24 */ /* 0x000fca00080e06ff */
[----:B------:R-:W-:Y:S01]  /*12700*/  STG.E.64 desc[UR36][R18.64], R16 ;  /* 0x0000001012007986 */ /* 0x000fe2000c101b24 */
[----:B------:R-:W-:Y:S05]  /*12710*/  EXIT ;  /* 0x000000000000794d */ /* 0x000fea0003800000 */
.L_x_3315:
        /* <DEDUP_REMOVED lines=16> */
.L_x_3317:
[----:B------:R-:W-:Y:S05]  /*12820*/  EXIT ;  /* 0x000000000000794d */ /* 0x000fea0003800000 */
.L_x_3312:
[----:B------:R-:W0:Y:S02]  /*12830*/  LDCU.U8 UR4, c[0x0][0x7a1] ;  /* 0x0000f420ff0477ac */ /* 0x000e240008000000 */
[----:B0-----:R-:W-:Y:S01]  /*12840*/  UISETP.NE.AND UP0, UPT, UR4, URZ, UPT ;  /* 0x000000ff0400728c */ /* 0x001fe2000bf05270 */
[----:B------:R-:W-:Y:S10]  /*12850*/  BRA.U !UP1, `(.L_x_3318) ;  /* 0x0000000109447547 */ /* 0x000ff4000b800000 */
[----:B------:R-:W2:Y:S04]  /*12860*/  LDG.E.S8 R0, desc[UR36][R2.64] ;  /* 0x0000002402007981 */ /* 0x000ea8000c1e1300 */
[----:B------:R-:W3:Y:S01]  /*12870*/  LDG.E.64 R4, desc[UR36][R2.64+0x8] ;  /* 0x0000082402047981 */ /* 0x000ee2000c1e1b00 */
[C---:B------:R-:W-:Y:S02]  /*12880*/  LOP3.LUT R9, R7.reuse, 0xff, RZ, 0xc0, !PT ;  /* 0x000000ff07097812 */ /* 0x040fe400078ec0ff */
[----:B------:R-:W-:Y:S02]  /*12890*/  PRMT R8, R7, 0x8880, RZ ;  /* 0x0000888007087816 */ /* 0x000fe400000000ff */
[----:B--2---:R-:W-:-:S04]  /*128a0*/  LOP3.LUT R6, R0, 0xff, RZ, 0xc0, !PT ;  /* 0x000000ff00067812 */ /* 0x004fc800078ec0ff */
[----:B------:R-:W-:Y:S01]  /*128b0*/  ISETP.NE.AND P1, PT, R6, R9, PT ;  /* 0x000000090600720c */ /* 0x000fe20003f25270 */
[----:B------:R-:W-:Y:S01]  /*128c0*/  IMAD.MOV.U32 R9, RZ, RZ, R8 ;  /* 0x000000ffff097224 */ /* 0x000fe200078e0008 */
[----:B---3--:R-:W-:-:S04]  /*128d0*/  ISETP.GE.U32.AND P0, PT, R4, R16, PT ;  /* 0x000000100400720c */ /* 0x008fc80003f06070 */
        /* <DEDUP_REMOVED lines=9> */
.L_x_3318:
        /* <DEDUP_REMOVED lines=20> */
.L_x_3320:
[----:B------:R-:W0:Y:S02]  /*12ab0*/  LDCU.64 UR4, c[0x0][0x770] ;  /* 0x0000ee00ff0477ac */ /* 0x000e240008000a00 */
[----:B0-----:R-:W-:-:S05]  /*12ac0*/  IADD3 R18, P0, PT, R18, UR4, RZ ;  /* 0x0000000412127c10 */ /* 0x001fca000ff1e0ff */
[----:B------:R-:W-:-:S05]  /*12ad0*/  IMAD.X R19, RZ, RZ, UR5, P0 ;  /* 0x00000005ff137e24 */ /* 0x000fca00080e06ff */
[----:B------:R-:W-:Y:S01]  /*12ae0*/  STG.E.64 desc[UR36][R18.64], R16 ;  /* 0x0000001012007986 */ /* 0x000fe2000c101b24 */
[----:B------:R-:W-:Y:S05]  /*12af0*/  EXIT ;  /* 0x000000000000794d */ /* 0x000fea0003800000 */
.L_x_3319:
[----:B------:R-:W-:Y:S04]  /*12b00*/  STG.E.64 desc[UR36][R2.64+0x8], R16 ;  /* 0x0000081002007986 */ /* 0x000fe8000c101b24 */
[----:B------:R-:W-:Y:S01]  /*12b10*/  STG.E.U8 desc[UR36][R2.64], R7 ;  /* 0x0000000702007986 */ /* 0x000fe2000c101124 */
[----:B------:R-:W-:Y:S05]  /*12b20*/  EXIT ;  /* 0x000000000000794d */ /* 0x000fea0003800000 */
        .weak           $__internal_15_$__cuda_sm20_div_u64
        .type           $__internal_15_$__cuda_sm20_div_u64,@function
        .size           $__internal_15_$__cuda_sm20_div_u64,(.L_x_6067 - $__internal_15_$__cuda_sm20_div_u64)
$__internal_15_$__cuda_sm20_div_u64:
        /* <DEDUP_REMOVED lines=48> */
[----:B------:R-:W-:Y:S02]  /*12e30*/  IADD3.X R8, PT, PT, R13, -0x1, RZ, P1, !PT ;  /* 0xffffffff0d087810 */ /* 0x000fe40000ffe4ff */
[----:B------:R-:W-:-:S02]  /*12e40*/  IADD3.X R9, PT, PT, RZ, R12, RZ, P2, !PT ;  /* 0x0000000cff097210 */ /* 0x000fc400017fe4ff */
[----:B------:R-:W-:Y:S02]  /*12e50*/  SEL R2, R2, R14, P0 ;  /* 0x0000000e02027207 */ /* 0x000fe40000000000 */
[----:B------:R-:W-:Y:S02]  /*12e60*/  SEL R3, R3, R10, P0 ;  /* 0x0000000a03037207 */ /* 0x000fe40000000000 */
[----:B------:R-:W-:Y:S02]  /*12e70*/  SEL R10, R8, R13, P0 ;  /* 0x0000000d080a7207 */ /* 0x000fe40000000000 */
[----:B------:R-:W-:Y:S02]  /*12e80*/  SEL R12, R9, R12, P0 ;  /* 0x0000000c090c7207 */ /* 0x000fe40000000000 */
[----:B------:R-:W-:Y:S01]  /*12e90*/  ISETP.GE.U32.AND P0, PT, R2, R11, PT ;  /* 0x0000000b0200720c */ /* 0x000fe20003f06070 */
[----:B------:R-:W-:Y:S01]  /*12ea0*/  IMAD.MOV.U32 R2, RZ, RZ, R6 ;  /* 0x000000ffff027224 */ /* 0x000fe200078e0006 */
[----:B------:R-:W-:-:S02]  /*12eb0*/  IADD3 R8, P2, PT, R3, 0x1, RZ ;  /* 0x0000000103087810 */ /* 0x000fc40007f5e0ff */
[----:B------:R-:W-:Y:S02]  /*12ec0*/  ISETP.GE.U32.AND.EX P0, PT, R10, RZ, PT, P0 ;  /* 0x000000ff0a00720c */ /* 0x000fe40003f06100 */
[----:B------:R-:W-:Y:S01]  /*12ed0*/  ISETP.NE.U32.AND P1, PT, R11, RZ, PT ;  /* 0x000000ff0b00720c */ /* 0x000fe20003f25070 */
[----:B------:R-:W-:Y:S01]  /*12ee0*/  IMAD.X R9, RZ, RZ, R12, P2 ;  /* 0x000000ffff097224 */ /* 0x000fe200010e060c */
[----:B------:R-:W-:Y:S01]  /*12ef0*/  SEL R8, R8, R3, P0 ;  /* 0x0000000308087207 */ /* 0x000fe20000000000 */
[----:B------:R-:W-:Y:S01]  /*12f00*/  IMAD.MOV.U32 R3, RZ, RZ, 0x0 ;  /* 0x00000000ff037424 */ /* 0x000fe200078e00ff */
[----:B------:R-:W-:Y:S02]  /*12f10*/  ISETP.NE.AND.EX P1, PT, RZ, RZ, PT, P1 ;  /* 0x000000ffff00720c */ /* 0x000fe40003f25310 */
[----:B------:R-:W-:Y:S02]  /*12f20*/  SEL R9, R9, R12, P0 ;  /* 0x0000000c09097207 */ /* 0x000fe40000000000 */
[----:B------:R-:W-:-:S02]  /*12f30*/  SEL R8, R8, 0xffffffff, P1 ;  /* 0xffffffff08087807 */ /* 0x000fc40000800000 */
[----:B------:R-:W-:Y:S01]  /*12f40*/  SEL R9, R9, 0xffffffff, P1 ;  /* 0xffffffff09097807 */ /* 0x000fe20000800000 */
[----:B------:R-:W-:Y:S06]  /*12f50*/  RET.REL.NODEC R2 `(_ZN2at6native13reduce_kernelILi512ELi1ENS0_8ReduceOpIaNS0_9ArgMaxOpsIaEEjlLi4ELi4EEEEEvT1_) ;  /* 0xfffffed002287950 */ /* 0x000fec0003c3ffff */
.L_x_3321:
        /* <DEDUP_REMOVED lines=10> */
.L_x_6067:


//--------------------- .text._ZN2at6native13reduce_kernelILi256ELi2ENS0_8ReduceOpIaNS0_9ArgMaxOpsIaEEjlLi4ELi4EEEEEvT1_ --------------------------
	.section	.text._ZN2at6native13reduce_kernelILi256ELi2ENS0_8ReduceOpIaNS0_9ArgMaxOpsIaEEjlLi4ELi4EEEEEvT1_,"ax",@progbits
	.align	128
        .global         _ZN2at6native13reduce_kernelILi256ELi2ENS0_8ReduceOpIaNS0_9ArgMaxOpsIaEEjlLi4ELi4EEEEEvT1_
        .type           _ZN2at6native13reduce_kernelILi256ELi2ENS0_8ReduceOpIaNS0_9ArgMaxOpsIaEEjlLi4ELi4EEEEEvT1_,@function
        .size           _ZN2at6native13reduce_kernelILi256ELi2ENS0_8ReduceOpIaNS0_9ArgMaxOpsIaEEjlLi4ELi4EEEEEvT1_,(.L_x_6068 - _ZN2at6native13reduce_kernelILi256ELi2ENS0_8ReduceOpIaNS0_9ArgMaxOpsIaEEjlLi4ELi4EEEEEvT1_)
        .other          _ZN2at6native13reduce_kernelILi256ELi2ENS0_8ReduceOpIaNS0_9ArgMaxOpsIaEEjlLi4ELi4EEEEEvT1_,@"STO_CUDA_ENTRY STV_DEFAULT"
_ZN2at6native13reduce_kernelILi256ELi2ENS0_8ReduceOpIaNS0_9ArgMaxOpsIaEEjlLi4ELi4EEEEEvT1_:
.text._ZN2at6native13reduce_kernelILi256ELi2ENS0_8ReduceOpIaNS0_9ArgMaxOpsIaEEjlLi4ELi4EEEEEvT1_:
        /* <DEDUP_REMOVED lines=296> */
.L_x_3322:
[----:B------:R-:W0:Y:S01]  /*1280*/  LDCU UR5, c[0x0][0x39c] ;  /* 0x00007380ff0577ac */ /* 0x000e220008000800 */
[----:B------:R-:W-:Y:S01]  /*1290*/  BSSY.RECONVERGENT B6, `(.L_x_3323) ;  /* 0x0000ef6000067945 */ /* 0x000fe20003800200 */
[----:B------:R-:W-:Y:S02]  /*12a0*/  PRMT R26, RZ, 0x7610, R26 ;  /* 0x00007610ff1a7816 */ /* 0x000fe4000000001a */
[----:B------:R-:W-:Y:S01]  /*12b0*/  CS2R R28, SRZ ;  /* 0x00000000001c7805 */ /* 0x000fe2000001ff00 */
[----:B------:R-:W1:Y:S01]  /*12c0*/  LDCU UR4, c[0x0][0x3a0] ;  /* 0x00007400ff0477ac */ /* 0x000e620008000800 */
[----:B------:R-:W-:Y:S01]  /*12d0*/  IMAD.MOV.U32 R18, RZ, RZ, RZ ;  /* 0x000000ffff127224 */ /* 0x000fe200078e00ff */
[----:B------:R-:W-:Y:S01]  /*12e0*/  PRMT R3, RZ, 0x7610, R3 ;  /* 0x00007610ff037816 */ /* 0x000fe20000000003 */
[----:B------:R-:W-:Y:S01]  /*12f0*/  IMAD.MOV.U32 R9, RZ, RZ, RZ ;  /* 0x000000ffff097224 */ /* 0x000fe200078e00ff */
[----:B------:R-:W2:Y:S01]  /*1300*/  LDCU.64 UR36, c[0x0][0x358] ;  /* 0x00006b00ff2477ac */ /* 0x000ea20008000a00 */
        /* <DEDUP_REMOVED lines=30> */
.L_x_3326:
[----:B------:R-:W0:Y:S01]  /*14f0*/  LDC.U8 R13, c[0x0][0x388] ;  /* 0x0000e200ff0d7b82 */ /* 0x000e220000000000 */
[----:B------:R-:W-:Y:S01]  /*1500*/  LOP3.LUT P0, R8, R18, 0x3, RZ, 0xc0, !PT ;  /* 0x0000000312087812 */ /* 0x000fe2000780c0ff */
[----:B------:R-:W-:Y:S01]  /*1510*/  BSSY.RECONVERGENT B0, `(.L_x_3327) ;  /* 0x0000038000007945 */ /* 0x000fe20003800200 */
[----:B------:R-:W-:-:S05]  /*1520*/  IMAD.MOV.U32 R5, RZ, RZ, RZ ;  /* 0x000000ffff057224 */ /* 0x000fca00078e00ff */
[----:B------:R-:W1:Y:S08]  /*1530*/  LDC R19, c[0x0][0x390] ;  /* 0x0000e400ff137b82 */ /* 0x000e700000000800 */
[----:B------:R-:W2:Y:S01]  /*1540*/  LDC R9, c[0x0][0x394] ;  /* 0x0000e500ff097b82 */ /* 0x000ea20000000800 */
[----:B0-----:R-:W-:-:S04]  /*1550*/  PRMT R0, R13, 0x8880, RZ ;  /* 0x000088800d007816 */ /* 0x001fc800000000ff */
[----:B------:R-:W-:Y:S01]  /*1560*/  PRMT R0, R0, 0x7710, RZ ;  /* 0x0000771000007816 */ /* 0x000fe200000000ff */
[--C-:B-1----:R-:W-:Y:S02]  /*1570*/  IMAD.MOV.U32 R18, RZ, RZ, R19.reuse ;  /* 0x000000ffff127224 */ /* 0x102fe400078e0013 */
[----:B------:R-:W-:Y:S02]  /*1580*/  IMAD.MOV.U32 R4, RZ, RZ, R19 ;  /* 0x000000ffff047224 */ /* 0x000fe400078e0013 */
[----:B--2---:R-:W-:Y:S01]  /*1590*/  IMAD.MOV.U32 R3, RZ, RZ, R9 ;  /* 0x000000ffff037224 */ /* 0x004fe200078e0009 */
[----:B------:R-:W-:Y:S06]  /*15a0*/  @!P0 BRA `(.L_x_3328) ;  /* 0x0000000000b88947 */ /* 0x000fec0003800000 */
[C---:B------:R-:W-:Y:S01]  /*15b0*/  ISETP.GT.U32.AND P0, PT, R17.reuse, 0x3, PT ;  /* 0x000000031100780c */ /* 0x040fe20003f04070 */
[----:B------:R-:W-:Y:S01]  /*15c0*/  IMAD.MOV R3, RZ, RZ, -R8 ;  /* 0x000000ffff037224 */ /* 0x000fe200078e0a08 */
[----:B------:R-:W-:Y:S01]  /*15d0*/  BSSY.RECONVERGENT B1, `(.L_x_3329) ;  /* 0x0000026000017945 */ /* 0x000fe20003800200 */
[----:B------:R-:W-:Y:S01]  /*15e0*/  IMAD.MOV.U32 R4, RZ, RZ, R19 ;  /* 0x000000ffff047224 */ /* 0x000fe200078e0013 */
[----:B------:R-:W-:Y:S02]  /*15f0*/  ISETP.LT.U32.OR P0, PT, R17, R8, P0 ;  /* 0x000000081100720c */ /* 0x000fe40000701470 */
[----:B------:R-:W-:-:S04]  /*1600*/  IADD3 R24, P1, PT, R3, R24, RZ ;  /* 0x0000001803187210 */ /* 0x000fc80007f3e0ff */
[----:B------:R-:W-:Y:S01]  /*1610*/  LEA.HI.X.SX32 R25, R3, R25, 0x1, P1 ;  /* 0x0000001903197211 */ /* 0x000fe200008f0eff */
[----:B------:R-:W-:-:S06]  /*1620*/  IMAD.MOV.U32 R3, RZ, RZ, R9 ;  /* 0x000000ffff037224 */ /* 0x000fcc00078e0009 */
[----:B------:R-:W-:Y:S05]  /*1630*/  @P0 BRA `(.L_x_3330) ;  /* 0x00000000007c0947 */ /* 0x000fea0003800000 */
[----:B------:R-:W0:Y:S01]  /*1640*/  LDCU UR4, c[0x0][0x3b4] ;  /* 0x00007680ff0477ac */ /* 0x000e220008000800 */
[----:B------:R-:W-:Y:S01]  /*1650*/  ISETP.NE.AND P1, PT, R2, RZ, PT ;  /* 0x000000ff0200720c */ /* 0x000fe20003f25270 */
[----:B------:R-:W-:Y:S02]  /*1660*/  IMAD.MOV.U32 R4, RZ, RZ, R19 ;  /* 0x000000ffff047224 */ /* 0x000fe400078e0013 */
[----:B------:R-:W-:Y:S01]  /*1670*/  IMAD.MOV.U32 R3, RZ, RZ, R9 ;  /* 0x000000ffff037224 */ /* 0x000fe200078e0009 */
[----:B0-----:R-:W-:-:S13]  /*1680*/  ISETP.NE.AND P0, PT, RZ, UR4, PT ;  /* 0x00000004ff007c0c */ /* 0x001fda000bf05270 */
[----:B------:R-:W-:Y:S05]  /*1690*/  @P0 BRA P1, `(.L_x_3330) ;  /* 0x0000000000640947 */ /* 0x000fea0000800000 */
[----:B------:R-:W0:Y:S01]  /*16a0*/  LDCU UR4, c[0x0][0x3b8] ;  /* 0x00007700ff0477ac */ /* 0x000e220008000800 */
[----:B------:R-:W-:Y:S01]  /*16b0*/  ISETP.NE.AND P1, PT, R16, RZ, PT ;  /* 0x000000ff1000720c */ /* 0x000fe20003f25270 */
[----:B------:R-:W-:Y:S02]  /*16c0*/  IMAD.MOV.U32 R4, RZ, RZ, R19 ;  /* 0x000000ffff047224 */ /* 0x000fe400078e0013 */
[----:B------:R-:W-:Y:S01]  /*16d0*/  IMAD.MOV.U32 R3, RZ, RZ, R9 ;  /* 0x000000ffff037224 */ /* 0x000fe200078e0009 */
[----:B0-----:R-:W-:-:S13]  /*16e0*/  ISETP.NE.AND P0, PT, RZ, UR4, PT ;  /* 0x00000004ff007c0c */ /* 0x001fda000bf05270 */
[----:B------:R-:W-:Y:S05]  /*16f0*/  @P0 BRA P1, `(.L_x_3330) ;  /* 0x00000000004c0947 */ /* 0x000fea0000800000 */
[----:B------:R-:W-:Y:S01]  /*1700*/  IADD3 R4, P0, PT, R17, R24, RZ ;  /* 0x0000001811047210 */ /* 0x000fe20007f1e0ff */
[----:B------:R-:W0:Y:S04]  /*1710*/  LDC.64 R10, c[0x0][0x390] ;  /* 0x0000e400ff0a7b82 */ /* 0x000e280000000a00 */
[----:B------:R-:W-:-:S06]  /*1720*/  IMAD.X R5, RZ, RZ, R25, P0 ;  /* 0x000000ffff057224 */ /* 0x000fcc00000e0619 */
[----:B------:R-:W2:Y:S01]  /*1730*/  LDG.E.S8 R5, desc[UR36][R4.64] ;  /* 0x0000002404057981 */ /* 0x000ea2000c1e1300 */
[----:B------:R-:W-:Y:S01]  /*1740*/  IMAD.IADD R7, R17, 0x1, -R8 ;  /* 0x0000000111077824 */ /* 0x000fe200078e0a08 */
[----:B------:R-:W-:-:S04]  /*1750*/  LOP3.LUT R6, R0, 0xff, RZ, 0xc0, !PT ;  /* 0x000000ff00067812 */ /* 0x000fc800078ec0ff */
[----:B0-----:R-:W-:-:S04]  /*1760*/  ISETP.GT.U32.AND P0, PT, R7, R10, PT ;  /* 0x0000000a0700720c */ /* 0x001fc80003f04070 */
[----:B------:R-:W-:Y:S02]  /*1770*/  ISETP.GT.AND.EX P0, PT, RZ, R11, PT, P0 ;  /* 0x0000000bff00720c */ /* 0x000fe40003f04300 */
[----:B--2---:R-:W-:-:S04]  /*1780*/  LOP3.LUT R3, R5, 0xff, RZ, 0xc0, !PT ;  /* 0x000000ff05037812 */ /* 0x004fc800078ec0ff */
[----:B------:R-:W-:Y:S02]  /*1790*/  ISETP.NE.AND P1, PT, R6, R3, PT ;  /* 0x000000030600720c */ /* 0x000fe40003f25270 */
[----:B------:R-:W-:Y:S02]  /*17a0*/  PRMT R6, R0, 0x9910, RZ ;  /* 0x0000991000067816 */ /* 0x000fe400000000ff */
[----:B------:R-:W-:Y:S02]  /*17b0*/  SEL R3, RZ, 0xffffffff, P0 ;  /* 0xffffffffff037807 */ /* 0x000fe40000000000 */
[----:B------:R-:W-:-:S07]  /*17c0*/  ISETP.GT.AND P0, PT, R6, R5, PT ;  /* 0x000000050600720c */ /* 0x000fce0003f04270 */
[----:B------:R-:W-:-:S04]  /*17d0*/  @P1 SEL R3, RZ, 0xffffffff, P0 ;  /* 0xffffffffff031807 */ /* 0x000fc80000000000 */
[----:B------:R-:W-:-:S04]  /*17e0*/  LOP3.LUT R3, R3, 0x1, RZ, 0xc0, !PT ;  /* 0x0000000103037812 */ /* 0x000fc800078ec0ff */
[----:B------:R-:W-:-:S04]  /*17f0*/  ISETP.NE.U32.AND P0, PT, R3, 0x1, PT ;  /* 0x000000010300780c */ /* 0x000fc80003f05070 */
[----:B------:R-:W-:Y:S02]  /*1800*/  SEL R0, R5, R0, !P0 ;  /* 0x0000000005007207 */ /* 0x000fe40004000000 */
[----:B------:R-:W-:Y:S02]  /*1810*/  SEL R4, R7, R10, !P0 ;  /* 0x0000000a07047207 */ /* 0x000fe40004000000 */
[----:B------:R-:W-:-:S07]  /*1820*/  SEL R3, R11, RZ, P0 ;  /* 0x000000ff0b037207 */ /* 0x000fce0000000000 */
.L_x_3330:
[----:B------:R-:W-:Y:S05]  /*1830*/  BSYNC.RECONVERGENT B1 ;  /* 0x0000000000017941 */ /* 0x000fea0003800200 */
.L_x_3329:
[----:B------:R-:W0:Y:S01]  /*1840*/  LDC R27, c[0x0][0x39c] ;  /* 0x0000e700ff1b7b82 */ /* 0x000e220000000800 */
[----:B------:R-:W-:Y:S02]  /*1850*/  IADD3 R24, P0, PT, R24, 0x4, RZ ;  /* 0x0000000418187810 */ /* 0x000fe40007f1e0ff */
[----:B------:R-:W-:-:S03]  /*1860*/  IADD3 R5, PT, PT, -R8, 0x4, RZ ;  /* 0x0000000408057810 */ /* 0x000fc60007ffe1ff */
[----:B------:R-:W-:Y:S01]  /*1870*/  IMAD.X R25, RZ, RZ, R25, P0 ;  /* 0x000000ffff197224 */ /* 0x000fe200000e0619 */
[----:B0-----:R-:W-:-:S07]  /*1880*/  IADD3 R27, PT, PT, R8, -0x4, R27 ;  /* 0xfffffffc081b7810 */ /* 0x001fce0007ffe01b */
.L_x_3328:
[----:B------:R-:W-:Y:S05]  /*1890*/  BSYNC.RECONVERGENT B0 ;  /* 0x0000000000007941 */ /* 0x000fea0003800200 */
.L_x_3327:
[----:B------:R-:W0:Y:S01]  /*18a0*/  LDC.64 R6, c[0x0][0x3b0] ;  /* 0x0000ec00ff067b82 */ /* 0x000e220000000a00 */
[----:B------:R-:W-:Y:S01]  /*18b0*/  BSSY.RECONVERGENT B0, `(.L_x_3331) ;  /* 0x000006c000007945 */ /* 0x000fe20003800200 */
[----:B------:R-:W-:Y:S01]  /*18c0*/  PRMT R12, R13, 0x7610, R12 ;  /* 0x000076100d0c7816 */ /* 0x000fe2000000000c */
[----:B------:R-:W-:-:S05]  /*18d0*/  IMAD.MOV.U32 R10, RZ, RZ, R9 ;  /* 0x000000ffff0a7224 */ /* 0x000fca00078e0009 */
        /* <DEDUP_REMOVED lines=8> */
[----:B------:R-:W-:Y:S01]  /*1960*/  IMAD.MOV.U32 R8, RZ, RZ, R9 ;  /* 0x000000ffff087224 */ /* 0x000fe200078e0009 */
[----:B------:R-:W-:Y:S01]  /*1970*/  PRMT R11, R13, 0x7610, R11 ;  /* 0x000076100d0b7816 */ /* 0x000fe2000000000b */
[----:B------:R-:W-:Y:S01]  /*1980*/  IMAD.SHL.U32 R15, R14, 0x4, RZ ;  /* 0x000000040e0f7824 */ /* 0x000fe200078e00ff */
[----:B------:R-:W-:-:S03]  /*1990*/  ISETP.NE.AND P1, PT, R16, RZ, P1 ;  /* 0x000000ff1000720c */ /* 0x000fc60000f25270 */
[----:B------:R-:W-:Y:S01]  /*19a0*/  VIADD R6, R15, 0x3 ;  /* 0x000000030f067836 */ /* 0x000fe20000000000 */
[----:B------:R-:W-:-:S04]  /*19b0*/  PLOP3.LUT P0, PT, P0, P1, PT, 0xf8, 0x8f ;  /* 0x00000000008f781c */ /* 0x000fc80000703f70 */
[----:B------:R-:W-:Y:S01]  /*19c0*/  ISETP.GE.U32.AND P2, PT, R6, R27, PT ;  /* 0x0000001b0600720c */ /* 0x000fe20003f46070 */
[----:B------:R-:W-:-:S12]  /*19d0*/  IMAD.MOV.U32 R6, RZ, RZ, R19 ;  /* 0x000000ffff067224 */ /* 0x000fd800078e0013 */
[----:B------:R-:W-:Y:S05]  /*19e0*/  @P2 BRA `(.L_x_3332) ;  /* 0x0000000400602947 */ /* 0x000fea0003800000 */
[----:B------:R-:W-:Y:S01]  /*19f0*/  IMAD.MOV.U32 R16, RZ, RZ, R15 ;  /* 0x000000ffff107224 */ /* 0x000fe200078e000f */
[C---:B------:R-:W-:Y:S01]  /*1a00*/  PRMT R12, R11.reuse, 0x7610, R12 ;  /* 0x000076100b0c7816 */ /* 0x040fe2000000000c */
[----:B------:R-:W-:Y:S01]  /*1a10*/  IMAD.MOV.U32 R6, RZ, RZ, R19 ;  /* 0x000000ffff067224 */ /* 0x000fe200078e0013 */
[----:B------:R-:W-:Y:S01]  /*1a20*/  PRMT R13, R11, 0x7610, R13 ;  /* 0x000076100b0d7816 */ /* 0x000fe2000000000d */
[----:B------:R-:W-:Y:S02]  /*1a30*/  IMAD.MOV.U32 R7, RZ, RZ, R19 ;  /* 0x000000ffff077224 */ /* 0x000fe400078e0013 */
[--C-:B------:R-:W-:Y:S02]  /*1a40*/  IMAD.MOV.U32 R10, RZ, RZ, R9.reuse ;  /* 0x000000ffff0a7224 */ /* 0x100fe400078e0009 */
[----:B------:R-:W-:-:S07]  /*1a50*/  IMAD.MOV.U32 R8, RZ, RZ, R9 ;  /* 0x000000ffff087224 */ /* 0x000fce00078e0009 */
.L_x_3333:
[----:B------:R-:W-:Y:S01]  /*1a60*/  IMAD.WIDE.U32 R20, R14, 0x4, R24 ;  /* 0x000000040e147825 */ /* 0x000fe200078e0018 */
[----:B------:R-:W-:Y:S01]  /*1a70*/  LOP3.LUT R30, R0, 0xff, RZ, 0xc0, !PT ;  /* 0x000000ff001e7812 */ /* 0x000fe200078ec0ff */
[----:B------:R-:W0:Y:S03]  /*1a80*/  LDCU UR4, c[0x0][0x3a4] ;  /* 0x00007480ff0477ac */ /* 0x000e260008000800 */
[----:B------:R1:W2:Y:S01]  /*1a90*/  LDG.E R15, desc[UR36][R20.64] ;  /* 0x00000024140f7981 */ /* 0x0002a2000c1e1900 */
[----:B------:R-:W-:Y:S01]  /*1aa0*/  IMAD.IADD R31, R16, 0x1, R5 ;  /* 0x00000001101f7824 */ /* 0x000fe200078e0205 */
[----:B------:R-:W-:Y:S02]  /*1ab0*/  PRMT R32, R0, 0x8880, RZ ;  /* 0x0000888000207816 */ /* 0x000fe400000000ff */
[----:B------:R-:W-:Y:S01]  /*1ac0*/  PRMT R34, R11, 0x8880, RZ ;  /* 0x000088800b227816 */ /* 0x000fe200000000ff */
[----:B------:R-:W-:Y:S01]  /*1ad0*/  VIADD R35, R31, 0x3 ;  /* 0x000000031f237836 */ /* 0x000fe20000000000 */
[----:B------:R-:W-:-:S02]  /*1ae0*/  ISETP.GE.U32.AND P4, PT, R4, R31, PT ;  /* 0x0000001f0400720c */ /* 0x000fc40003f86070 */
[----:B-1----:R-:W-:Y:S02]  /*1af0*/  PRMT R21, R13, 0x8880, RZ ;  /* 0x000088800d157816 */ /* 0x002fe400000000ff */
[----:B------:R-:W-:Y:S02]  /*1b00*/  LOP3.LUT R20, R12, 0xff, RZ, 0xc0, !PT ;  /* 0x000000ff0c147812 */ /* 0x000fe400078ec0ff */
[----:B------:R-:W-:Y:S01]  /*1b10*/  ISETP.GE.AND.EX P4, PT, R3, RZ, PT, P4 ;  /* 0x000000ff0300720c */ /* 0x000fe20003f86340 */
[----:B0-----:R-:W-:Y:S01]  /*1b20*/  VIADD R14, R14, UR4 ;  /* 0x000000040e0e7c36 */ /* 0x001fe20008000000 */
[C---:B--2---:R-:W-:Y:S02]  /*1b30*/  LOP3.LUT R33, R15.reuse, 0xff, RZ, 0xc0, !PT ;  /* 0x000000ff0f217812 */ /* 0x044fe400078ec0ff */
[----:B------:R-:W-:Y:S02]  /*1b40*/  SHF.R.S32.HI R16, RZ, 0x8, R15 ;  /* 0x00000008ff107819 */ /* 0x000fe4000001140f */
[----:B------:R-:W-:-:S02]  /*1b50*/  SGXT R19, R15, 0x8 ;  /* 0x000000080f13781a */ /* 0x000fc40000000200 */
[----:B------:R-:W-:Y:S02]  /*1b60*/  ISETP.NE.AND P3, PT, R30, R33, PT ;  /* 0x000000211e00720c */ /* 0x000fe40003f65270 */
[----:B------:R-:W-:Y:S02]  /*1b70*/  SGXT R16, R16, 0x8 ;  /* 0x000000081010781a */ /* 0x000fe40000000200 */
[----:B------:R-:W-:Y:S02]  /*1b80*/  PRMT R33, R15, 0x7772, RZ ;  /* 0x000077720f217816 */ /* 0x000fe400000000ff */
[----:B------:R-:W-:Y:S02]  /*1b90*/  ISETP.GT.AND P5, PT, R32, R19, PT ;  /* 0x000000132000720c */ /* 0x000fe40003fa4270 */
[----:B------:R-:W-:Y:S02]  /*1ba0*/  LOP3.LUT R19, R13, 0xff, RZ, 0xc0, !PT ;  /* 0x000000ff0d137812 */ /* 0x000fe400078ec0ff */
[----:B------:R-:W-:-:S02]  /*1bb0*/  PRMT R30, R15, 0x7771, RZ ;  /* 0x000077710f1e7816 */ /* 0x000fc400000000ff */
[----:B------:R-:W-:Y:S02]  /*1bc0*/  ISETP.GT.AND P6, PT, R21, R16, PT ;  /* 0x000000101500720c */ /* 0x000fe40003fc4270 */
[----:B------:R-:W-:Y:S02]  /*1bd0*/  SHF.R.S32.HI R16, RZ, 0x10, R15 ;  /* 0x00000010ff107819 */ /* 0x000fe4000001140f */
[----:B------:R-:W-:Y:S01]  /*1be0*/  ISETP.NE.AND P2, PT, R20, R33, PT ;  /* 0x000000211400720c */ /* 0x000fe20003f45270 */
[----:B------:R-:W-:Y:S01]  /*1bf0*/  VIADD R20, R31, 0x1 ;  /* 0x000000011f147836 */ /* 0x000fe20000000000 */
[----:B------:R-:W-:Y:S01]  /*1c00*/  ISETP.NE.AND P1, PT, R19, R30, PT ;  /* 0x0000001e1300720c */ /* 0x000fe20003f25270 */
[----:B------:R-:W-:Y:S01]  /*1c10*/  VIADD R33, R31, 0x2 ;  /* 0x000000021f217836 */ /* 0x000fe20000000000 */
[----:B------:R-:W-:Y:S02]  /*1c20*/  PRMT R21, R12, 0x8880, RZ ;  /* 0x000088800c157816 */ /* 0x000fe400000000ff */
[----:B------:R-:W-:-:S02]  /*1c30*/  SGXT R16, R16, 0x8 ;  /* 0x000000081010781a */ /* 0x000fc40000000200 */
[----:B------:R-:W-:Y:S02]  /*1c40*/  PRMT R30, R15, 0x7773, RZ ;  /* 0x000077730f1e7816 */ /* 0x000fe400000000ff */
[----:B------:R-:W-:Y:S02]  /*1c50*/  SEL R19, RZ, 0xffffffff, !P4 ;  /* 0xffffffffff137807 */ /* 0x000fe40006000000 */
[----:B------:R-:W-:Y:S02]  /*1c60*/  ISETP.GE.U32.AND P4, PT, R7, R20, PT ;  /* 0x000000140700720c */ /* 0x000fe40003f86070 */
[----:B------:R-:W-:Y:S02]  /*1c70*/  @P3 SEL R19, RZ, 0xffffffff, P5 ;  /* 0xffffffffff133807 */ /* 0x000fe40002800000 */
[----:B------:R-:W-:Y:S01]  /*1c80*/  ISETP.GT.AND P3, PT, R21, R16, PT ;  /* 0x000000101500720c */ /* 0x000fe20003f64270 */
[----:B------:R-:W-:Y:S01]  /*1c90*/  IMAD.MOV.U32 R21, RZ, RZ, R30 ;  /* 0x000000ffff157224 */ /* 0x000fe200078e001e */
[----:B------:R-:W-:-:S02]  /*1ca0*/  LOP3.LUT R16, R11, 0xff, RZ, 0xc0, !PT ;  /* 0x000000ff0b107812 */ /* 0x000fc400078ec0ff */
[----:B------:R-:W-:Y:S02]  /*1cb0*/  ISETP.GE.AND.EX P5, PT, R8, RZ, PT, P4 ;  /* 0x000000ff0800720c */ /* 0x000fe40003fa6340 */
[----:B------:R-:W-:Y:S02]  /*1cc0*/  LOP3.LUT R19, R19, 0x1, RZ, 0xc0, !PT ;  /* 0x0000000113137812 */ /* 0x000fe400078ec0ff */
[----:B------:R-:W-:Y:S01]  /*1cd0*/  ISETP.NE.AND P4, PT, R16, R21, PT ;  /* 0x000000151000720c */ /* 0x000fe20003f85270 */
[----:B------:R-:W-:Y:S01]  /*1ce0*/  IMAD.SHL.U32 R16, R14, 0x4, RZ ;  /* 0x000000040e107824 */ /* 0x000fe200078e00ff */
[----:B------:R-:W-:Y:S02]  /*1cf0*/  SEL R21, RZ, 0xffffffff, !P5 ;  /* 0xffffffffff157807 */ /* 0x000fe40006800000 */
[----:B------:R-:W-:Y:S01]  /*1d00*/  @P1 SEL R21, RZ, 0xffffffff, P6 ;  /* 0xffffffffff151807 */ /* 0x000fe20003000000 */
[----:B------:R-:W-:Y:S01]  /*1d10*/  VIADD R30, R16, 0x3 ;  /* 0x00000003101e7836 */ /* 0x000fe20000000000 */
[----:B------:R-:W-:-:S02]  /*1d20*/  ISETP.NE.U32.AND P5, PT, R19, 0x1, PT ;  /* 0x000000011300780c */ /* 0x000fc40003fa5070 */
[----:B------:R-:W-:Y:S02]  /*1d30*/  ISETP.GE.U32.AND P1, PT, R6, R33, PT ;  /* 0x000000210600720c */ /* 0x000fe40003f26070 */
[----:B------:R-:W-:Y:S02]  /*1d40*/  SHF.R.S32.HI R19, RZ, 0x18, R15 ;  /* 0x00000018ff137819 */ /* 0x000fe4000001140f */
[----:B------:R-:W-:Y:S02]  /*1d50*/  ISETP.GE.U32.AND P6, PT, R18, R35, PT ;  /* 0x000000231200720c */ /* 0x000fe40003fc6070 */
[----:B------:R-:W-:Y:S02]  /*1d60*/  ISETP.GE.AND.EX P1, PT, R10, RZ, PT, P1 ;  /* 0x000000ff0a00720c */ /* 0x000fe40003f26310 */
[----:B------:R-:W-:Y:S02]  /*1d70*/  SGXT R19, R19, 0x8 ;  /* 0x000000081313781a */ /* 0x000fe40000000200 */
[----:B------:R-:W-:-:S02]  /*1d80*/  ISETP.GE.AND.EX P6, PT, R9, RZ, PT, P6 ;  /* 0x000000ff0900720c */ /* 0x000fc40003fc6360 */
[----:B------:R-:W-:Y:S02]  /*1d90*/  SEL R32, RZ, 0xffffffff, !P1 ;  /* 0xffffffffff207807 */ /* 0x000fe40004800000 */
[----:B------:R-:W-:Y:S02]  /*1da0*/  ISETP.GT.AND P1, PT, R34, R19, PT ;  /* 0x000000132200720c */ /* 0x000fe40003f24270 */
[----:B------:R-:W-:Y:S02]  /*1db0*/  SEL R34, RZ, 0xffffffff, !P6 ;  /* 0xffffffffff227807 */ /* 0x000fe40007000000 */
[----:B------:R-:W-:Y:S02]  /*1dc0*/  ISETP.GE.U32.AND P6, PT, R30, R27, PT ;  /* 0x0000001b1e00720c */ /* 0x000fe40003fc6070 */
[----:B------:R-:W-:Y:S02]  /*1dd0*/  LOP3.LUT R30, R21, 0x1, RZ, 0xc0, !PT ;  /* 0x00000001151e7812 */ /* 0x000fe400078ec0ff */
[----:B------:R-:W-:-:S02]  /*1de0*/  @P2 SEL R32, RZ, 0xffffffff, P3 ;  /* 0xffffffffff202807 */ /* 0x000fc40001800000 */
[----:B------:R-:W-:Y:S02]  /*1df0*/  @P4 SEL R34, RZ, 0xffffffff, P1 ;  /* 0xffffffffff224807 */ /* 0x000fe40000800000 */
[----:B------:R-:W-:Y:S02]  /*1e00*/  PRMT R19, R15, 0x7770, RZ ;  /* 0x000077700f137816 */ /* 0x000fe400000000ff */
[----:B------:R-:W-:Y:S02]  /*1e10*/  ISETP.NE.U32.AND P1, PT, R30, 0x1, PT ;  /* 0x000000011e00780c */ /* 0x000fe40003f25070 */
[----:B------:R-:W-:Y:S02]  /*1e20*/  LOP3.LUT R32, R32, 0x1, RZ, 0xc0, !PT ;  /* 0x0000000120207812 */ /* 0x000fe400078ec0ff */
[----:B------:R-:W-:Y:S02]  /*1e30*/  LOP3.LUT R34, R34, 0x1, RZ, 0xc0, !PT ;  /* 0x0000000122227812 */ /* 0x000fe400078ec0ff */
[----:B------:R-:W-:-:S02]  /*1e40*/  SEL R21, R19, R0, !P5 ;  /* 0x0000000013157207 */ /* 0x000fc40006800000 */
[C---:B------:R-:W-:Y:S02]  /*1e50*/  PRMT R0, R15.reuse, 0x7771, RZ ;  /* 0x000077710f007816 */ /* 0x040fe400000000ff */
[----:B------:R-:W-:Y:S02]  /*1e60*/  SEL R7, R20, R7, !P1 ;  /* 0x0000000714077207 */ /* 0x000fe40004800000 */
[----:B------:R-:W-:Y:S02]  /*1e70*/  ISETP.NE.U32.AND P2, PT, R32, 0x1, PT ;  /* 0x000000012000780c */ /* 0x000fe40003f45070 */
[----:B------:R-:W-:Y:S02]  /*1e80*/  ISETP.NE.U32.AND P3, PT, R34, 0x1, PT ;  /* 0x000000012200780c */ /* 0x000fe40003f65070 */
[C---:B------:R-:W-:Y:S02]  /*1e90*/  PRMT R19, R15.reuse, 0x7772, RZ ;  /* 0x000077720f137816 */ /* 0x040fe400000000ff */
[----:B------:R-:W-:-:S02]  /*1ea0*/  PRMT R20, R15, 0x7773, RZ ;  /* 0x000077730f147816 */ /* 0x000fc400000000ff */
        /* <DEDUP_REMOVED lines=9> */
[----:B------:R-:W-:Y:S02]  /*1f40*/  PRMT R0, R21, 0x7610, R0 ;  /* 0x0000761015007816 */ /* 0x000fe40000000000 */
[----:B------:R-:W-:Y:S01]  /*1f50*/  SEL R9, R9, RZ, P3 ;  /* 0x000000ff09097207 */ /* 0x000fe20001800000 */
[----:B------:R-:W-:Y:S06]  /*1f60*/  @!P6 BRA `(.L_x_3333) ;  /* 0xfffffff800bce947 */ /* 0x000fec000383ffff */
.L_x_3332:
[----:B------:R-:W-:Y:S05]  /*1f70*/  BSYNC.RECONVERGENT B0 ;  /* 0x0000000000007941 */ /* 0x000fea0003800200 */
.L_x_3331:
[----:B------:R-:W-:Y:S04]  /*1f80*/  BSSY.RECONVERGENT B0, `(.L_x_3334) ;  /* 0x0000019000007945 */ /* 0x000fe80003800200 */
[----:B------:R-:W-:Y:S05]  /*1f90*/  @P0 BRA `(.L_x_3335) ;  /* 0x00000000005c0947 */ /* 0x000fea0003800000 */
[----:B------:R-:W-:-:S05]  /*1fa0*/  LOP3.LUT R14, R27, 0xfffffffc, RZ, 0xc0, !PT ;  /* 0xfffffffc1b0e7812 */ /* 0x000fca00078ec0ff */
[----:B------:R-:W-:-:S05]  /*1fb0*/  IMAD.IADD R14, R14, 0x1, R17 ;  /* 0x000000010e0e7824 */ /* 0x000fca00078e0211 */
        /* <DEDUP_REMOVED lines=21> */
.L_x_3335:
[----:B------:R-:W-:Y:S05]  /*2110*/  BSYNC.RECONVERGENT B0 ;  /* 0x0000000000007941 */ /* 0x000fea0003800200 */
.L_x_3334:
        /* <DEDUP_REMOVED lines=10> */
[----:B------:R-:W-:-:S03]  /*21c0*/  SEL R5, RZ, 0xffffffff, !P0 ;  /* 0xffffffffff057807 */ /* 0x000fc60004000000 */
[----:B------:R-:W-:-:S04]  /*21d0*/  @P1 SEL R5, RZ, 0xffffffff, P2 ;  /* 0xffffffffff051807 */ /* 0x000fc80001000000 */
[----:B------:R-:W-:-:S04]  /*21e0*/  LOP3.LUT R5, R5, 0x1, RZ, 0xc0, !PT ;  /* 0x0000000105057812 */ /* 0x000fc800078ec0ff */
[----:B------:R-:W-:Y:S02]  /*21f0*/  ISETP.NE.U32.AND P0, PT, R5, 0x1, PT ;  /* 0x000000010500780c */ /* 0x000fe40003f05070 */
[----:B------:R-:W-:Y:S02]  /*2200*/  LOP3.LUT R5, R12, 0xff, RZ, 0xc0, !PT ;  /* 0x000000ff0c057812 */ /* 0x000fe400078ec0ff */
[----:B------:R-:W-:Y:S02]  /*2210*/  SEL R13, R13, R0, !P0 ;  /* 0x000000000d0d7207 */ /* 0x000fe40004000000 */
[----:B------:R-:W-:Y:S02]  /*2220*/  SEL R7, R7, R4, !P0 ;  /* 0x0000000407077207 */ /* 0x000fe40004000000 */
[----:B------:R-:W-:Y:S02]  /*2230*/  LOP3.LUT R0, R13, 0xff, RZ, 0xc0, !PT ;  /* 0x000000ff0d007812 */ /* 0x000fe400078ec0ff */
[----:B------:R-:W-:-:S02]  /*2240*/  SEL R15, R8, R3, !P0 ;  /* 0x00000003080f7207 */ /* 0x000fc40004000000 */
[----:B------:R-:W-:Y:S02]  /*2250*/  ISETP.NE.AND P1, PT, R0, R5, PT ;  /* 0x000000050000720c */ /* 0x000fe40003f25270 */
[----:B------:R-:W-:Y:S02]  /*2260*/  ISETP.GE.U32.AND P0, PT, R7, R6, PT ;  /* 0x000000060700720c */ /* 0x000fe40003f06070 */
[----:B------:R-:W-:Y:S02]  /*2270*/  PRMT R0, R12, 0x8880, RZ ;  /* 0x000088800c007816 */ /* 0x000fe400000000ff */
[----:B------:R-:W-:Y:S02]  /*2280*/  PRMT R3, R13, 0x8880, RZ ;  /* 0x000088800d037816 */ /* 0x000fe400000000ff */
[----:B------:R-:W-:Y:S02]  /*2290*/  ISETP.GE.AND.EX P0, PT, R15, R10, PT, P0 ;  /* 0x0000000a0f00720c */ /* 0x000fe40003f06300 */
[----:B------:R-:W-:-:S02]  /*22a0*/  ISETP.GT.AND P2, PT, R3, R0, PT ;  /* 0x000000000300720c */ /* 0x000fc40003f44270 */
[----:B------:R-:W-:Y:S02]  /*22b0*/  SEL R0, RZ, 0xffffffff, !P0 ;  /* 0xffffffffff007807 */ /* 0x000fe40004000000 */
[----:B------:R-:W-:Y:S02]  /*22c0*/  @P1 SEL R0, RZ, 0xffffffff, P2 ;  /* 0xffffffffff001807 */ /* 0x000fe40001000000 */
        /* <DEDUP_REMOVED lines=21> */
.L_x_3325:
[----:B------:R-:W0:Y:S08]  /*2420*/  LDC R21, c[0x0][0x508] ;  /* 0x00014200ff157b82 */ /* 0x000e300000000800 */
[----:B------:R-:W1:Y:S01]  /*2430*/  LDC R32, c[0x0][0x3d8] ;  /* 0x0000f600ff207b82 */ /* 0x000e620000000800 */
[----:B0-----:R-:W-:-:S04]  /*2440*/  ISETP.NE.AND P0, PT, R21, 0x1, PT ;  /* 0x000000011500780c */ /* 0x001fc80003f05270 */
[----:B-1----:R-:W-:-:S13]  /*2450*/  ISETP.NE.OR P0, PT, R32, 0x1, P0 ;  /* 0x000000012000780c */ /* 0x002fda0000705670 */
[----:B------:R-:W-:Y:S05]  /*2460*/  @P0 BRA `(.L_x_3336) ;  /* 0x0000001c00900947 */ /* 0x000fea0003800000 */
[----:B------:R-:W0:Y:S01]  /*2470*/  LDC R3, c[0x0][0x3a4] ;  /* 0x0000e900ff037b82 */ /* 0x000e220000000800 */
[----:B------:R-:W1:Y:S01]  /*2480*/  LDCU.U8 UR4, c[0x0][0x388] ;  /* 0x00007100ff0477ac */ /* 0x000e620008000000 */
[----:B------:R-:W-:Y:S01]  /*2490*/  BSSY.RECONVERGENT B0, `(.L_x_3337) ;  /* 0x00000db000007945 */ /* 0x000fe20003800200 */
[----:B------:R-:W-:-:S05]  /*24a0*/  IMAD.MOV.U32 R16, RZ, RZ, R10 ;  /* 0x000000ffff107224 */ /* 0x000fca00078e000a */
[----:B------:R-:W2:Y:S08]  /*24b0*/  LDC R18, c[0x0][0x390] ;  /* 0x0000e400ff127b82 */ /* 0x000eb00000000800 */
[----:B------:R-:W3:Y:S01]  /*24c0*/  LDC R9, c[0x0][0x394] ;  /* 0x0000e500ff097b82 */ /* 0x000ee20000000800 */
[----:B-1----:R-:W-:Y:S02]  /*24d0*/  IMAD.U32 R0, RZ, RZ, UR4 ;  /* 0x00000004ff007e24 */ /* 0x002fe4000f8e00ff */
[----:B------:R-:W-:-:S02]  /*24e0*/  IMAD.U32 R19, RZ, RZ, UR4 ;  /* 0x00000004ff137e24 */ /* 0x000fc4000f8e00ff */
[----:B------:R-:W-:Y:S02]  /*24f0*/  IMAD.U32 R12, RZ, RZ, UR4 ;  /* 0x00000004ff0c7e24 */ /* 0x000fe4000f8e00ff */
[----:B0-----:R-:W-:Y:S02]  /*2500*/  IMAD R5, R3, 0x3, R10 ;  /* 0x0000000303057824 */ /* 0x001fe400078e020a */
[----:B------:R-:W-:Y:S02]  /*2510*/  IMAD.U32 R13, RZ, RZ, UR4 ;  /* 0x00000004ff0d7e24 */ /* 0x000fe4000f8e00ff */
[----:B------:R-:W-:Y:S01]  /*2520*/  IMAD.U32 R14, RZ, RZ, UR4 ;  /* 0x00000004ff0e7e24 */ /* 0x000fe2000f8e00ff */
[----:B------:R-:W-:Y:S01]  /*2530*/  ISETP.GE.U32.AND P0, PT, R5, R8, PT ;  /* 0x000000080500720c */ /* 0x000fe20003f06070 */
[----:B------:R-:W-:Y:S02]  /*2540*/  IMAD.U32 R15, RZ, RZ, UR4 ;  /* 0x00000004ff0f7e24 */ /* 0x000fe4000f8e00ff */
[----:B------:R-:W-:-:S02]  /*2550*/  IMAD.U32 R39, RZ, RZ, UR4 ;  /* 0x00000004ff277e24 */ /* 0x000fc4000f8e00ff */
[----:B------:R-:W-:Y:S02]  /*2560*/  IMAD.U32 R38, RZ, RZ, UR4 ;  /* 0x00000004ff267e24 */ /* 0x000fe4000f8e00ff */
        /* <DEDUP_REMOVED lines=17> */
[C---:B------:R-:W-:Y:S01]  /*2680*/  PRMT R19, R0.reuse, 0x7610, R19 ;  /* 0x0000761000137816 */ /* 0x040fe20000000013 */
[----:B------:R-:W-:Y:S01]  /*2690*/  IMAD.MOV.U32 R36, RZ, RZ, R18 ;  /* 0x000000ffff247224 */ /* 0x000fe200078e0012 */
[C---:B------:R-:W-:Y:S01]  /*26a0*/  PRMT R12, R0.reuse, 0x7610, R12 ;  /* 0x00007610000c7816 */ /* 0x040fe2000000000c */
        /* <DEDUP_REMOVED lines=9> */
[----:B------:R-:W-:Y:S01]  /*2740*/  PRMT R38, R0, 0x7610, R38 ;  /* 0x0000761000267816 */ /* 0x000fe20000000026 */
[----:B------:R-:W-:-:S02]  /*2750*/  IMAD.MOV.U32 R30, RZ, RZ, R9 ;  /* 0x000000ffff1e7224 */ /* 0x000fc400078e0009 */
[--C-:B------:R-:W-:Y:S02]  /*2760*/  IMAD.MOV.U32 R26, RZ, RZ, R9.reuse ;  /* 0x000000ffff1a7224 */ /* 0x100fe400078e0009 */
[--C-:B------:R-:W-:Y:S02]  /*2770*/  IMAD.MOV.U32 R27, RZ, RZ, R9.reuse ;  /* 0x000000ffff1b7224 */ /* 0x100fe400078e0009 */
[--C-:B------:R-:W-:Y:S02]  /*2780*/  IMAD.MOV.U32 R21, RZ, RZ, R9.reuse ;  /* 0x000000ffff157224 */ /* 0x100fe400078e0009 */
[----:B------:R-:W-:-:S07]  /*2790*/  IMAD.MOV.U32 R20, RZ, RZ, R9 ;  /* 0x000000ffff147224 */ /* 0x000fce00078e0009 */
.L_x_3340:
[----:B------:R-:W-:-:S04]  /*27a0*/  LOP3.LUT R5, R16, 0xfffffffe, RZ, 0xc0, !PT ;  /* 0xfffffffe10057812 */ /* 0x000fc800078ec0ff */
[----:B------:R-:W-:-:S05]  /*27b0*/  IADD3 R4, P0, PT, R5, R24, RZ ;  /* 0x0000001805047210 */ /* 0x000fca0007f1e0ff */
[----:B------:R-:W-:-:S05]  /*27c0*/  IMAD.X R5, RZ, RZ, R25, P0 ;  /* 0x000000ffff057224 */ /* 0x000fca00000e0619 */
[----:B------:R0:W2:Y:S01]  /*27d0*/  LDG.E.U16 R40, desc[UR36][R4.64] ;  /* 0x0000002404287981 */ /* 0x0000a2000c1e1500 */
[----:B------:R-:W-:-:S05]  /*27e0*/  IMAD.IADD R41, R16, 0x1, R3 ;  /* 0x0000000110297824 */ /* 0x000fca00078e0203 */
[----:B------:R-:W-:-:S04]  /*27f0*/  LOP3.LUT R7, R41, 0xfffffffe, RZ, 0xc0, !PT ;  /* 0xfffffffe29077812 */ /* 0x000fc800078ec0ff */
[----:B------:R-:W-:-:S05]  /*2800*/  IADD3 R6, P0, PT, R7, R24, RZ ;  /* 0x0000001807067210 */ /* 0x000fca0007f1e0ff */
[----:B------:R-:W-:-:S05]  /*2810*/  IMAD.X R7, RZ, RZ, R25, P0 ;  /* 0x000000ffff077224 */ /* 0x000fca00000e0619 */
[----:B------:R1:W3:Y:S01]  /*2820*/  LDG.E.U16 R6, desc[UR36][R6.64] ;  /* 0x0000002406067981 */ /* 0x0002e2000c1e1500 */
[----:B------:R-:W-:Y:S01]  /*2830*/  LEA.HI R11, R16, R3, RZ, 0x1f ;  /* 0x00000003100b7211 */ /* 0x000fe200078ff8ff */
[----:B------:R-:W-:-:S03]  /*2840*/  IMAD R43, R3, 0x2, R41 ;  /* 0x00000002032b7824 */ /* 0x000fc600078e0229 */
[----:B------:R-:W-:-:S05]  /*2850*/  LEA R10, P0, R11, R24, 0x1 ;  /* 0x000000180b0a7211 */ /* 0x000fca00078008ff */
[----:B------:R-:W-:-:S05]  /*2860*/  IMAD.X R11, RZ, RZ, R25, P0 ;  /* 0x000000ffff0b7224 */ /* 0x000fca00000e0619 */
[----:B------:R4:W5:Y:S01]  /*2870*/  LDG.E.U16 R10, desc[UR36][R10.64] ;  /* 0x000000240a0a7981 */ /* 0x000962000c1e1500 */
[----:B0-----:R-:W-:-:S04]  /*2880*/  LOP3.LUT R5, R43, 0xfffffffe, RZ, 0xc0, !PT ;  /* 0xfffffffe2b057812 */ /* 0x001fc800078ec0ff */
[----:B------:R-:W-:-:S05]  /*2890*/  IADD3 R4, P0, PT, R5, R24, RZ ;  /* 0x0000001805047210 */ /* 0x000fca0007f1e0ff */
[----:B------:R-:W-:-:S05]  /*28a0*/  IMAD.X R5, RZ, RZ, R25, P0 ;  /* 0x000000ffff057224 */ /* 0x000fca00000e0619 */
[----:B------:R0:W5:Y:S01]  /*28b0*/  LDG.E.U16 R4, desc[UR36][R4.64] ;  /* 0x0000002404047981 */ /* 0x000162000c1e1500 */
[----:B-1----:R-:W-:Y:S02]  /*28c0*/  LOP3.LUT R7, R38, 0xff, RZ, 0xc0, !PT ;  /* 0x000000ff26077812 */ /* 0x002fe400078ec0ff */
[----:B------:R-:W-:Y:S02]  /*28d0*/  LOP3.LUT R42, R39, 0xff, RZ, 0xc0, !PT ;  /* 0x000000ff272a7812 */ /* 0x000fe400078ec0ff */
[-C--:B------:R-:W-:Y:S02]  /*28e0*/  ISETP.GE.U32.AND P0, PT, R33, R16.reuse, PT ;  /* 0x000000102100720c */ /* 0x080fe40003f06070 */
[----:B------:R-:W-:Y:S02]  /*28f0*/  ISETP.GE.U32.AND P1, PT, R35, R16, PT ;  /* 0x000000102300720c */ /* 0x000fe40003f26070 */
[----:B------:R-:W-:Y:S02]  /*2900*/  ISETP.GE.AND.EX P0, PT, R20, RZ, PT, P0 ;  /* 0x000000ff1400720c */ /* 0x000fe40003f06300 */
[----:B------:R-:W-:-:S02]  /*2910*/  ISETP.GE.AND.EX P1, PT, R21, RZ, PT, P1 ;  /* 0x000000ff1500720c */ /* 0x000fc40003f26310 */
[----:B------:R-:W-:Y:S02]  /*2920*/  ISETP.GE.U32.AND P6, PT, R32, R41, PT ;  /* 0x000000292000720c */ /* 0x000fe40003fc6070 */
[----:B------:R-:W-:Y:S02]  /*2930*/  PRMT R46, R14, 0x8880, RZ ;  /* 0x000088800e2e7816 */ /* 0x000fe400000000ff */
[----:B------:R-:W-:Y:S02]  /*2940*/  ISETP.GE.AND.EX P6, PT, R27, RZ, PT, P6 ;  /* 0x000000ff1b00720c */ /* 0x000fe40003fc6360 */
[----:B------:R-:W-:Y:S02]  /*2950*/  PRMT R49, R12, 0x8880, RZ ;  /* 0x000088800c317816 */ /* 0x000fe400000000ff */
[----:B----4-:R-:W-:Y:S02]  /*2960*/  SEL R11, RZ, 0xffffffff, !P6 ;  /* 0xffffffffff0b7807 */ /* 0x010fe40007000000 */
[----:B--2---:R-:W-:-:S02]  /*2970*/  PRMT R45, R40, 0x7771, RZ ;  /* 0x00007771282d7816 */ /* 0x004fc400000000ff */
[----:B------:R-:W-:Y:S02]  /*2980*/  LOP3.LUT R44, R40, 0xff, RZ, 0xc0, !PT ;  /* 0x000000ff282c7812 */ /* 0x000fe400078ec0ff */
[----:B------:R-:W-:Y:S02]  /*2990*/  ISETP.NE.AND P2, PT, R42, R45, PT ;  /* 0x0000002d2a00720c */ /* 0x000fe40003f45270 */
[----:B------:R-:W-:Y:S02]  /*29a0*/  ISETP.NE.AND P3, PT, R7, R44, PT ;  /* 0x0000002c0700720c */ /* 0x000fe40003f65270 */
[----:B------:R-:W-:Y:S02]  /*29b0*/  PRMT R42, R38, 0x8880, RZ ;  /* 0x00008880262a7816 */ /* 0x000fe400000000ff */
[----:B------:R-:W-:Y:S02]  /*29c0*/  PRMT R44, R39, 0x8880, RZ ;  /* 0x00008880272c7816 */ /* 0x000fe400000000ff */
[----:B0-----:R-:W-:-:S02]  /*29d0*/  PRMT R5, R40, 0x8880, RZ ;  /* 0x0000888028057816 */ /* 0x001fc400000000ff */
[----:B------:R-:W-:Y:S02]  /*29e0*/  PRMT R7, R40, 0x9991, RZ ;  /* 0x0000999128077816 */ /* 0x000fe400000000ff */
[----:B------:R-:W-:Y:S02]  /*29f0*/  ISETP.GT.AND P4, PT, R42, R5, PT ;  /* 0x000000052a00720c */ /* 0x000fe40003f84270 */
[----:B------:R-:W-:Y:S02]  /*2a00*/  ISETP.GT.AND P5, PT, R44, R7, PT ;  /* 0x000000072c00720c */ /* 0x000fe40003fa4270 */
[----:B------:R-:W-:Y:S02]  /*2a10*/  SEL R5, RZ, 0xffffffff, !P0 ;  /* 0xffffffffff057807 */ /* 0x000fe40004000000 */
[----:B------:R-:W-:Y:S02]  /*2a20*/  SEL R7, RZ, 0xffffffff, !P1 ;  /* 0xffffffffff077807 */ /* 0x000fe40004800000 */
[----:B------:R-:W-:-:S02]  /*2a30*/  @P3 SEL R5, RZ, 0xffffffff, P4 ;  /* 0xffffffffff053807 */ /* 0x000fc40002000000 */
[----:B------:R-:W-:Y:S02]  /*2a40*/  @P2 SEL R7, RZ, 0xffffffff, P5 ;  /* 0xffffffffff072807 */ /* 0x000fe40002800000 */
[----:B------:R-:W-:Y:S02]  /*2a50*/  LOP3.LUT R5, R5, 0x1, RZ, 0xc0, !PT ;  /* 0x0000000105057812 */ /* 0x000fe400078ec0ff */
[----:B------:R-:W-:Y:S02]  /*2a60*/  LOP3.LUT R7, R7, 0x1, RZ, 0xc0, !PT ;  /* 0x0000000107077812 */ /* 0x000fe400078ec0ff */
[----:B------:R-:W-:Y:S02]  /*2a70*/  ISETP.NE.U32.AND P3, PT, R5, 0x1, PT ;  /* 0x000000010500780c */ /* 0x000fe40003f65070 */
[----:B------:R-:W-:Y:S02]  /*2a80*/  ISETP.NE.U32.AND P4, PT, R7, 0x1, PT ;  /* 0x000000010700780c */ /* 0x000fe40003f85070 */
[----:B------:R-:W-:-:S02]  /*2a90*/  PRMT R5, R40, 0x7770, RZ ;  /* 0x0000777028057816 */ /* 0x000fc400000000ff */
[C---:B------:R-:W-:Y:S02]  /*2aa0*/  SEL R33, R16.reuse, R33, !P3 ;  /* 0x0000002110217207 */ /* 0x040fe40005800000 */
[----:B------:R-:W-:Y:S01]  /*2ab0*/  SEL R35, R16, R35, !P4 ;  /* 0x0000002310237207 */ /* 0x000fe20006000000 */
[----:B------:R-:W-:Y:S01]  /*2ac0*/  IMAD.IADD R16, R43, 0x1, R3 ;  /* 0x000000012b107824 */ /* 0x000fe200078e0203 */
[----:B------:R-:W-:Y:S02]  /*2ad0*/  SEL R38, R5, R38, !P3 ;  /* 0x0000002605267207 */ /* 0x000fe40005800000 */
[----:B------:R-:W-:Y:S01]  /*2ae0*/  LOP3.LUT R5, R15, 0xff, RZ, 0xc0, !PT ;  /* 0x000000ff0f057812 */ /* 0x000fe200078ec0ff */
[----:B------:R-:W-:Y:S01]  /*2af0*/  IMAD R7, R3, 0x3, R16 ;  /* 0x0000000303077824 */ /* 0x000fe200078e0210 */
[----:B---3--:R-:W-:Y:S02]  /*2b00*/  LOP3.LUT R44, R6, 0xff, RZ, 0xc0, !PT ;  /* 0x000000ff062c7812 */ /* 0x008fe400078ec0ff */
[----:B------:R-:W-:-:S02]  /*2b10*/  PRMT R42, R40, 0x7771, RZ ;  /* 0x00007771282a7816 */ /* 0x000fc400000000ff */
[----:B------:R-:W-:Y:S02]  /*2b20*/  ISETP.NE.AND P0, PT, R5, R44, PT ;  /* 0x0000002c0500720c */ /* 0x000fe40003f05270 */
[----:B------:R-:W-:Y:S02]  /*2b30*/  SEL R39, R42, R39, !P4 ;  /* 0x000000272a277207 */ /* 0x000fe40006000000 */
[----:B------:R-:W-:Y:S02]  /*2b40*/  ISETP.GE.U32.AND P2, PT, R7, R8, PT ;  /* 0x000000080700720c */ /* 0x000fe40003f46070 */
[----:B------:R-:W-:Y:S02]  /*2b50*/  PRMT R42, R15, 0x8880, RZ ;  /* 0x000088800f2a7816 */ /* 0x000fe400000000ff */
[----:B------:R-:W-:Y:S02]  /*2b60*/  PRMT R7, R6, 0x8880, RZ ;  /* 0x0000888006077816 */ /* 0x000fe400000000ff */
[----:B------:R-:W-:-:S02]  /*2b70*/  LOP3.LUT R5, R14, 0xff, RZ, 0xc0, !PT ;  /* 0x000000ff0e057812 */ /* 0x000fc400078ec0ff */
[----:B------:R-:W-:Y:S02]  /*2b80*/  ISETP.GT.AND P1, PT, R42, R7, PT ;  /* 0x000000072a00720c */ /* 0x000fe40003f24270 */
[----:B------:R-:W-:Y:S02]  /*2b90*/  PRMT R44, R6, 0x7771, RZ ;  /* 0x00007771062c7816 */ /* 0x000fe400000000ff */
[----:B------:R-:W-:Y:S02]  /*2ba0*/  @P0 SEL R11, RZ, 0xffffffff, P1 ;  /* 0xffffffffff0b0807 */ /* 0x000fe40000800000 */
[----:B------:R-:W-:Y:S02]  /*2bb0*/  ISETP.GE.U32.AND P1, PT, R34, R41, PT ;  /* 0x000000292200720c */ /* 0x000fe40003f26070 */
[----:B------:R-:W-:Y:S01]  /*2bc0*/  ISETP.NE.AND P5, PT, R5, R44, PT ;  /* 0x0000002c0500720c */ /* 0x000fe20003fa5270 */
[----:B------:R-:W-:Y:S01]  /*2bd0*/  IMAD.IADD R5, R41, 0x1, R3 ;  /* 0x0000000129057824 */ /* 0x000fe200078e0203 */
[----:B------:R-:W-:-:S02]  /*2be0*/  ISETP.GE.AND.EX P1, PT, R26, RZ, PT, P1 ;  /* 0x000000ff1a00720c */ /* 0x000fc40003f26310 */
[----:B------:R-:W-:Y:S02]  /*2bf0*/  LOP3.LUT R7, R13, 0xff, RZ, 0xc0, !PT ;  /* 0x000000ff0d077812 */ /* 0x000fe400078ec0ff */
[----:B-----5:R-:W-:Y:S02]  /*2c00*/  LOP3.LUT R44, R10, 0xff, RZ, 0xc0, !PT ;  /* 0x000000ff0a2c7812 */ /* 0x020fe400078ec0ff */
[----:B------:R-:W-:Y:S02]  /*2c10*/  SEL R42, RZ, 0xffffffff, !P1 ;  /* 0xffffffffff2a7807 */ /* 0x000fe40004800000 */
[----:B------:R-:W-:Y:S02]  /*2c20*/  PRMT R45, R6, 0x9991, RZ ;  /* 0x00009991062d7816 */ /* 0x000fe400000000ff */
[----:B------:R-:W-:Y:S02]  /*2c30*/  ISETP.GE.U32.AND P0, PT, R36, R5, PT ;  /* 0x000000052400720c */ /* 0x000fe40003f06070 */
[----:B------:R-:W-:-:S02]  /*2c40*/  ISETP.NE.AND P1, PT, R7, R44, PT ;  /* 0x0000002c0700720c */ /* 0x000fc40003f25270 */
[----:B------:R-:W-:Y:S02]  /*2c50*/  ISETP.GT.AND P6, PT, R46, R45, PT ;  /* 0x0000002d2e00720c */ /* 0x000fe40003fc4270 */
[----:B------:R-:W-:Y:S02]  /*2c60*/  ISETP.GE.AND.EX P0, PT, R30, RZ, PT, P0 ;  /* 0x000000ff1e00720c */ /* 0x000fe40003f06300 */
[----:B------:R-:W-:Y:S02]  /*2c70*/  PRMT R46, R13, 0x8880, RZ ;  /* 0x000088800d2e7816 */ /* 0x000fe400000000ff */
[----:B------:R-:W-:Y:S02]  /*2c80*/  PRMT R45, R10, 0x8880, RZ ;  /* 0x000088800a2d7816 */ /* 0x000fe400000000ff */
[----:B------:R-:W-:Y:S02]  /*2c90*/  SEL R7, RZ, 0xffffffff, !P0 ;  /* 0xffffffffff077807 */ /* 0x000fe40004000000 */
[----:B------:R-:W-:-:S02]  /*2ca0*/  ISETP.GT.AND P0, PT, R46, R45, PT ;  /* 0x0000002d2e00720c */ /* 0x000fc40003f04270 */
[----:B------:R-:W-:Y:S02]  /*2cb0*/  LOP3.LUT R44, R12, 0xff, RZ, 0xc0, !PT ;  /* 0x000000ff0c2c7812 */ /* 0x000fe400078ec0ff */
[----:B------:R-:W-:Y:S02]  /*2cc0*/  PRMT R47, R10, 0x7771, RZ ;  /* 0x000077710a2f7816 */ /* 0x000fe400000000ff */
[----:B------:R-:W-:Y:S02]  /*2cd0*/  @P5 SEL R42, RZ, 0xffffffff, P6 ;  /* 0xffffffffff2a5807 */ /* 0x000fe40003000000 */
[----:B------:R-:W-:Y:S02]  /*2ce0*/  @P1 SEL R7, RZ, 0xffffffff, P0 ;  /* 0xffffffffff071807 */ /* 0x000fe40000000000 */
[----:B------:R-:W-:Y:S02]  /*2cf0*/  ISETP.NE.AND P6, PT, R44, R47, PT ;  /* 0x0000002f2c00720c */ /* 0x000fe40003fc5270 */
[----:B------:R-:W-:-:S02]  /*2d00*/  ISETP.GE.U32.AND P0, PT, R37, R5, PT ;  /* 0x000000052500720c */ /* 0x000fc40003f06070 */
[----:B------:R-:W-:Y:S02]  /*2d10*/  PRMT R46, R10, 0x9991, RZ ;  /* 0x000099910a2e7816 */ /* 0x000fe400000000ff */
[----:B------:R-:W-:Y:S02]  /*2d20*/  ISETP.GE.AND.EX P0, PT, R31, RZ, PT, P0 ;  /* 0x000000ff1f00720c */ /* 0x000fe40003f06300 */
[----:B------:R-:W-:Y:S02]  /*2d30*/  LOP3.LUT R45, R19, 0xff, RZ, 0xc0, !PT ;  /* 0x000000ff132d7812 */ /* 0x000fe400078ec0ff */
[----:B------:R-:W-:Y:S02]  /*2d40*/  LOP3.LUT R48, R4, 0xff, RZ, 0xc0, !PT ;  /* 0x000000ff04307812 */ /* 0x000fe400078ec0ff */
[----:B------:R-:W-:Y:S02]  /*2d50*/  SEL R44, RZ, 0xffffffff, !P0 ;  /* 0xffffffffff2c7807 */ /* 0x000fe40004000000 */
[----:B------:R-:W-:-:S02]  /*2d60*/  ISETP.GT.AND P5, PT, R49, R46, PT ;  /* 0x0000002e3100720c */ /* 0x000fc40003fa4270 */
[----:B------:R-:W-:Y:S02]  /*2d70*/  ISETP.NE.AND P1, PT, R45, R48, PT ;  /* 0x000000302d00720c */ /* 0x000fe40003f25270 */
[----:B------:R-:W-:Y:S02]  /*2d80*/  ISETP.GE.U32.AND P0, PT, R18, R43, PT ;  /* 0x0000002b1200720c */ /* 0x000fe40003f06070 */
[----:B------:R-:W-:Y:S02]  /*2d90*/  LOP3.LUT R45, R0, 0xff, RZ, 0xc0, !PT ;  /* 0x000000ff002d7812 */ /* 0x000fe400078ec0ff */
[----:B------:R-:W-:Y:S02]  /*2da0*/  PRMT R48, R4, 0x7771, RZ ;  /* 0x0000777104307816 */ /* 0x000fe400000000ff */
[----:B------:R-:W-:Y:S02]  /*2db0*/  PRMT R47, R19, 0x8880, RZ ;  /* 0x00008880132f7816 */ /* 0x000fe400000000ff */
[----:B------:R-:W-:-:S02]  /*2dc0*/  PRMT R49, R0, 0x8880, RZ ;  /* 0x0000888000317816 */ /* 0x000fc400000000ff */
[----:B------:R-:W-:Y:S02]  /*2dd0*/  PRMT R46, R4, 0x8880, RZ ;  /* 0x00008880042e7816 */ /* 0x000fe400000000ff */
[----:B------:R-:W-:Y:S02]  /*2de0*/  @P6 SEL R44, RZ, 0xffffffff, P5 ;  /* 0xffffffffff2c6807 */ /* 0x000fe40002800000 */
[----:B------:R-:W-:Y:S02]  /*2df0*/  ISETP.GE.AND.EX P0, PT, R9, RZ, PT, P0 ;  /* 0x000000ff0900720c */ /* 0x000fe40003f06300 */
[----:B------:R-:W-:Y:S02]  /*2e00*/  ISETP.NE.AND P6, PT, R45, R48, PT ;  /* 0x000000302d00720c */ /* 0x000fe40003fc5270 */
[----:B------:R-:W-:Y:S01]  /*2e10*/  ISETP.GT.AND P5, PT, R47, R46, PT ;  /* 0x0000002e2f00720c */ /* 0x000fe20003fa4270 */
[----:B------:R-:W-:Y:S01]  /*2e20*/  IMAD.MOV.U32 R47, RZ, RZ, R49 ;  /* 0x000000ffff2f7224 */ /* 0x000fe200078e0031 */
[----:B------:R-:W-:-:S02]  /*2e30*/  SEL R45, RZ, 0xffffffff, !P0 ;  /* 0xffffffffff2d7807 */ /* 0x000fc40004000000 */
[----:B------:R-:W-:Y:S02]  /*2e40*/  ISETP.GE.U32.AND P0, PT, R28, R43, PT ;  /* 0x0000002b1c00720c */ /* 0x000fe40003f06070 */
[----:B------:R-:W-:Y:S02]  /*2e50*/  PRMT R46, R4, 0x9991, RZ ;  /* 0x00009991042e7816 */ /* 0x000fe400000000ff */
[----:B------:R-:W-:Y:S02]  /*2e60*/  LOP3.LUT R11, R11, 0x1, RZ, 0xc0, !PT ;  /* 0x000000010b0b7812 */ /* 0x000fe400078ec0ff */
[----:B------:R-:W-:Y:S02]  /*2e70*/  @P1 SEL R45, RZ, 0xffffffff, P5 ;  /* 0xffffffffff2d1807 */ /* 0x000fe40002800000 */
[----:B------:R-:W-:Y:S02]  /*2e80*/  ISETP.GE.AND.EX P0, PT, R29, RZ, PT, P0 ;  /* 0x000000ff1d00720c */ /* 0x000fe40003f06300 */
[----:B------:R-:W-:-:S02]  /*2e90*/  ISETP.GT.AND P5, PT, R47, R46, PT ;  /* 0x0000002e2f00720c */ /* 0x000fc40003fa4270 */
[----:B------:R-:W-:Y:S02]  /*2ea0*/  ISETP.NE.U32.AND P1, PT, R11, 0x1, PT ;  /* 0x000000010b00780c */ /* 0x000fe40003f25070 */
[----:B------:R-:W-:Y:S02]  /*2eb0*/  LOP3.LUT R7, R7, 0x1, RZ, 0xc0, !PT ;  /* 0x0000000107077812 */ /* 0x000fe400078ec0ff */
[----:B------:R-:W-:Y:S02]  /*2ec0*/  LOP3.LUT R11, R42, 0x1, RZ, 0xc0, !PT ;  /* 0x000000012a0b7812 */ /* 0x000fe400078ec0ff */
[----:B------:R-:W-:Y:S02]  /*2ed0*/  SEL R46, RZ, 0xffffffff, !P0 ;  /* 0xffffffffff2e7807 */ /* 0x000fe40004000000 */
[----:B------:R-:W-:Y:S02]  /*2ee0*/  @P6 SEL R46, RZ, 0xffffffff, P5 ;  /* 0xffffffffff2e6807 */ /* 0x000fe40002800000 */
[----:B------:R-:W-:-:S02]  /*2ef0*/  ISETP.NE.U32.AND P5, PT, R7, 0x1, PT ;  /* 0x000000010700780c */ /* 0x000fc40003fa5070 */
[----:B------:R-:W-:Y:S02]  /*2f00*/  ISETP.NE.U32.AND P0, PT, R11, 0x1, PT ;  /* 0x000000010b00780c */ /* 0x000fe40003f05070 */
[----:B------:R-:W-:Y:S02]  /*2f10*/  PRMT R7, R6, 0x7771, RZ ;  /* 0x0000777106077816 */ /* 0x000fe400000000ff */
[----:B------:R-:W-:Y:S02]  /*2f20*/  LOP3.LUT R44, R44, 0x1, RZ, 0xc0, !PT ;  /* 0x000000012c2c7812 */ /* 0x000fe400078ec0ff */
[----:B------:R-:W-:Y:S02]  /*2f30*/  SEL R14, R7, R14, !P0 ;  /* 0x0000000e070e7207 */ /* 0x000fe40004000000 */
[----:B------:R-:W-:Y:S02]  /*2f40*/  ISETP.NE.U32.AND P6, PT, R44, 0x1, PT ;  /* 0x000000012c00780c */ /* 0x000fe40003fc5070 */
[----:B------:R-:W-:-:S02]  /*2f50*/  PRMT R7, R10, 0x7771, RZ ;  /* 0x000077710a077816 */ /* 0x000fc400000000ff */
[----:B------:R-:W-:Y:S02]  /*2f60*/  PRMT R42, R6, 0x7770, RZ ;  /* 0x00007770062a7816 */ /* 0x000fe400000000ff */
[----:B------:R-:W-:Y:S02]  /*2f70*/  LOP3.LUT R45, R45, 0x1, RZ, 0xc0, !PT ;  /* 0x000000012d2d7812 */ /* 0x000fe400078ec0ff */
[----:B------:R-:W-:Y:S02]  /*2f80*/  LOP3.LUT R46, R46, 0x1, RZ, 0xc0, !PT ;  /* 0x000000012e2e7812 */ /* 0x000fe400078ec0ff */
[----:B------:R-:W-:Y:S02]  /*2f90*/  SEL R7, R7, R12, !P6 ;  /* 0x0000000c07077207 */ /* 0x000fe40007000000 */
[----:B------:R-:W-:Y:S02]  /*2fa0*/  SEL R20, R20, RZ, P3 ;  /* 0x000000ff14147207 */ /* 0x000fe40001800000 */
[----:B------:R-:W-:-:S02]  /*2fb0*/  SEL R15, R42, R15, !P1 ;  /* 0x0000000f2a0f7207 */ /* 0x000fc40004800000 */
[C---:B------:R-:W-:Y:S02]  /*2fc0*/  SEL R36, R5.reuse, R36, !P5 ;  /* 0x0000002405247207 */ /* 0x040fe40006800000 */
[----:B------:R-:W-:Y:S02]  /*2fd0*/  SEL R37, R5, R37, !P6 ;  /* 0x0000002505257207 */ /* 0x000fe40007000000 */
[----:B------:R-:W-:Y:S02]  /*2fe0*/  ISETP.NE.U32.AND P3, PT, R45, 0x1, PT ;  /* 0x000000012d00780c */ /* 0x000fe40003f65070 */
[----:B------:R-:W-:Y:S02]  /*2ff0*/  PRMT R12, R4, 0x7770, RZ ;  /* 0x00007770040c7816 */ /* 0x000fe400000000ff */
[----:B------:R-:W-:Y:S02]  /*3000*/  SEL R21, R21, RZ, P4 ;  /* 0x000000ff15157207 */ /* 0x000fe40002000000 */
[----:B------:R-:W-:-:S02]  /*3010*/  PRMT R42, R10, 0x7770, RZ ;  /* 0x000077700a2a7816 */ /* 0x000fc400000000ff */
[----:B------:R-:W-:Y:S02]  /*3020*/  ISETP.NE.U32.AND P4, PT, R46, 0x1, PT ;  /* 0x000000012e00780c */ /* 0x000fe40003f85070 */
[----:B------:R-:W-:Y:S02]  /*3030*/  PRMT R5, R4, 0x7771, RZ ;  /* 0x0000777104057816 */ /* 0x000fe400000000ff */
[----:B------:R-:W-:Y:S02]  /*3040*/  SEL R19, R12, R19, !P3 ;  /* 0x000000130c137207 */ /* 0x000fe40005800000 */
[C---:B------:R-:W-:Y:S02]  /*3050*/  SEL R32, R41.reuse, R32, !P1 ;  /* 0x0000002029207207 */ /* 0x040fe40004800000 */
[----:B------:R-:W-:Y:S02]  /*3060*/  SEL R34, R41, R34, !P0 ;  /* 0x0000002229227207 */ /* 0x000fe40004000000 */
[----:B------:R-:W-:-:S02]  /*3070*/  SEL R13, R42, R13, !P5 ;  /* 0x0000000d2a0d7207 */ /* 0x000fc40006800000 */
[C---:B------:R-:W-:Y:S02]  /*3080*/  SEL R18, R43.reuse, R18, !P3 ;  /* 0x000000122b127207 */ /* 0x040fe40005800000 */
[----:B------:R-:W-:Y:S02]  /*3090*/  SEL R28, R43, R28, !P4 ;  /* 0x0000001c2b1c7207 */ /* 0x000fe40006000000 */
[----:B------:R-:W-:Y:S02]  /*30a0*/  SEL R0, R5, R0, !P4 ;  /* 0x0000000005007207 */ /* 0x000fe40006000000 */
[----:B------:R-:W-:Y:S02]  /*30b0*/  SEL R30, R30, RZ, P5 ;  /* 0x000000ff1e1e7207 */ /* 0x000fe40002800000 */
[----:B------:R-:W-:Y:S02]  /*30c0*/  SEL R31, R31, RZ, P6 ;  /* 0x000000ff1f1f7207 */ /* 0x000fe40003000000 */
[----:B------:R-:W-:-:S02]  /*30d0*/  SEL R27, R27, RZ, P1 ;  /* 0x000000ff1b1b7207 */ /* 0x000fc40000800000 */
[----:B------:R-:W-:Y:S02]  /*30e0*/  SEL R26, R26, RZ, P0 ;  /* 0x000000ff1a1a7207 */ /* 0x000fe40000000000 */
[----:B------:R-:W-:Y:S02]  /*30f0*/  PRMT R12, R7, 0x7610, R12 ;  /* 0x00007610070c7816 */ /* 0x000fe4000000000c */
[----:B------:R-:W-:Y:S02]  /*3100*/  SEL R9, R9, RZ, P3 ;  /* 0x000000ff09097207 */ /* 0x000fe40001800000 */
[----:B------:R-:W-:Y:S01]  /*3110*/  SEL R29, R29, RZ, P4 ;  /* 0x000000ff1d1d7207 */ /* 0x000fe20002000000 */
[----:B------:R-:W-:Y:S06]  /*3120*/  @!P2 BRA `(.L_x_3340) ;  /* 0xfffffff4009ca947 */ /* 0x000fec000383ffff */
[----:B------:R-:W-:Y:S05]  /*3130*/  BSYNC.RECONVERGENT B1 ;  /* 0x0000000000017941 */ /* 0x000fea0003800200 */
.L_x_3339:
[C---:B------:R-:W-:Y:S02]  /*3140*/  PRMT R43, R40.reuse, 0x8880, RZ ;  /* 0x00008880282b7816 */ /* 0x040fe400000000ff */
[----:B------:R-:W-:Y:S02]  /*3150*/  PRMT R40, R40, 0x9991, RZ ;  /* 0x0000999128287816 */ /* 0x000fe400000000ff */
[C---:B------:R-:W-:Y:S02]  /*3160*/  PRMT R42, R10.reuse, 0x8880, RZ ;  /* 0x000088800a2a7816 */ /* 0x040fe400000000ff */
[----:B------:R-:W-:Y:S02]  /*3170*/  PRMT R41, R10, 0x9991, RZ ;  /* 0x000099910a297816 */ /* 0x000fe400000000ff */
[C---:B------:R-:W-:Y:S02]  /*3180*/  PRMT R5, R6.reuse, 0x8880, RZ ;  /* 0x0000888006057816 */ /* 0x040fe400000000ff */
[----:B------:R-:W-:-:S02]  /*3190*/  PRMT R7, R6, 0x9991, RZ ;  /* 0x0000999106077816 */ /* 0x000fc400000000ff */
[C---:B------:R-:W-:Y:S02]  /*31a0*/  PRMT R10, R4.reuse, 0x8880, RZ ;  /* 0x00008880040a7816 */ /* 0x040fe400000000ff */
[----:B------:R-:W-:Y:S02]  /*31b0*/  PRMT R11, R4, 0x9991, RZ ;  /* 0x00009991040b7816 */ /* 0x000fe400000000ff */
[----:B------:R-:W-:Y:S02]  /*31c0*/  PRMT R6, R40, 0x7710, RZ ;  /* 0x0000771028067816 */ /* 0x000fe400000000ff */
[----:B------:R-:W-:Y:S02]  /*31d0*/  PRMT R43, R43, 0x7710, RZ ;  /* 0x000077102b2b7816 */ /* 0x000fe400000000ff */
[----:B------:R-:W-:Y:S02]  /*31e0*/  PRMT R40, R5, 0x7710, RZ ;  /* 0x0000771005287816 */ /* 0x000fe400000000ff */
[----:B------:R-:W-:-:S02]  /*31f0*/  PRMT R7, R7, 0x7710, RZ ;  /* 0x0000771007077816 */ /* 0x000fc400000000ff */
[----:B------:R-:W-:Y:S02]  /*3200*/  PRMT R42, R42, 0x7710, RZ ;  /* 0x000077102a2a7816 */ /* 0x000fe400000000ff */
[----:B------:R-:W-:Y:S02]  /*3210*/  PRMT R41, R41, 0x7710, RZ ;  /* 0x0000771029297816 */ /* 0x000fe400000000ff */
[----:B------:R-:W-:Y:S02]  /*3220*/  PRMT R10, R10, 0x7710, RZ ;  /* 0x000077100a0a7816 */ /* 0x000fe400000000ff */
[----:B------:R-:W-:-:S07]  /*3230*/  PRMT R11, R11, 0x7710, RZ ;  /* 0x000077100b0b7816 */ /* 0x000fce00000000ff */
.L_x_3338:
[----:B------:R-:W-:Y:S05]  /*3240*/  BSYNC.RECONVERGENT B0 ;  /* 0x0000000000007941 */ /* 0x000fea0003800200 */
.L_x_3337:
[----:B------:R-:W-:Y:S01]  /*3250*/  ISETP.GE.U32.AND P0, PT, R16, R8, PT ;  /* 0x000000081000720c */ /* 0x000fe20003f06070 */
[----:B------:R-:W-:-:S12]  /*3260*/  BSSY.RECONVERGENT B0, `(.L_x_3341) ;  /* 0x0000024000007945 */ /* 0x000fd80003800200 */
[----:B------:R-:W-:Y:S05]  /*3270*/  @P0 BRA `(.L_x_3342) ;  /* 0x0000000000880947 */ /* 0x000fea0003800000 */
[----:B------:R-:W-:-:S04]  /*3280*/  LOP3.LUT R5, R16, 0xfffffffe, RZ, 0xc0, !PT ;  /* 0xfffffffe10057812 */ /* 0x000fc800078ec0ff */
[----:B------:R-:W-:-:S05]  /*3290*/  IADD3 R4, P1, PT, R5, R24, RZ ;  /* 0x0000001805047210 */ /* 0x000fca0007f3e0ff */
[----:B------:R-:W-:-:S05]  /*32a0*/  IMAD.X R5, RZ, RZ, R25, P1 ;  /* 0x000000ffff057224 */ /* 0x000fca00008e0619 */
[----:B------:R-:W2:Y:S01]  /*32b0*/  LDG.E.U16 R4, desc[UR36][R4.64] ;  /* 0x0000002404047981 */ /* 0x000ea2000c1e1500 */
[----:B------:R-:W-:-:S05]  /*32c0*/  IMAD.IADD R44, R16, 0x1, R3 ;  /* 0x00000001102c7824 */ /* 0x000fca00078e0203 */
[----:B------:R-:W-:Y:S02]  /*32d0*/  ISETP.GE.U32.AND P1, PT, R44, R8, PT ;  /* 0x000000082c00720c */ /* 0x000fe40003f26070 */
[C---:B--2---:R-:W-:Y:S02]  /*32e0*/  PRMT R43, R4.reuse, 0x7770, RZ ;  /* 0x00007770042b7816 */ /* 0x044fe400000000ff */
[----:B------:R-:W-:-:S09]  /*32f0*/  PRMT R6, R4, 0x7771, RZ ;  /* 0x0000777104067816 */ /* 0x000fd200000000ff */
        /* <DEDUP_REMOVED lines=10> */
[C---:B------:R-:W-:Y:S01]  /*33a0*/  IMAD.IADD R41, R44.reuse, 0x1, R3 ;  /* 0x000000012c297824 */ /* 0x040fe200078e0203 */
[----:B------:R-:W-:-:S04]  /*33b0*/  LOP3.LUT R5, R44, 0xfffffffe, RZ, 0xc0, !PT ;  /* 0xfffffffe2c057812 */ /* 0x000fc800078ec0ff */
[----:B------:R-:W-:-:S13]  /*33c0*/  ISETP.GE.U32.AND P1, PT, R41, R8, PT ;  /* 0x000000082900720c */ /* 0x000fda0003f26070 */
[----:B------:R-:W-:-:S04]  /*33d0*/  @!P1 LOP3.LUT R41, R41, 0xfffffffe, RZ, 0xc0, !PT ;  /* 0xfffffffe29299812 */ /* 0x000fc800078ec0ff */
[-C--:B------:R-:W-:Y:S02]  /*33e0*/  @!P1 IADD3 R4, P3, PT, R41, R24.reuse, RZ ;  /* 0x0000001829049210 */ /* 0x080fe40007f7e0ff */
[----:B------:R-:W-:-:S03]  /*33f0*/  IADD3 R24, P2, PT, R5, R24, RZ ;  /* 0x0000001805187210 */ /* 0x000fc60007f5e0ff */
[--C-:B------:R-:W-:Y:S02]  /*3400*/  @!P1 IMAD.X R5, RZ, RZ, R25.reuse, P3 ;  /* 0x000000ffff059224 */ /* 0x100fe400018e0619 */
[----:B------:R-:W-:-:S03]  /*3410*/  IMAD.X R25, RZ, RZ, R25, P2 ;  /* 0x000000ffff197224 */ /* 0x000fc600010e0619 */
[----:B------:R-:W2:Y:S04]  /*3420*/  @!P1 LDG.E.U16 R4, desc[UR36][R4.64] ;  /* 0x0000002404049981 */ /* 0x000ea8000c1e1500 */
[----:B------:R-:W3:Y:S01]  /*3430*/  LDG.E.U16 R24, desc[UR36][R24.64] ;  /* 0x0000002418187981 */ /* 0x000ee2000c1e1500 */
[C---:B--2---:R-:W-:Y:S02]  /*3440*/  @!P1 PRMT R44, R4.reuse, 0x7770, RZ ;  /* 0x00007770042c9816 */ /* 0x044fe400000000ff */
[----:B------:R-:W-:Y:S02]  /*3450*/  @!P1 PRMT R45, R4, 0x7771, RZ ;  /* 0x00007771042d9816 */ /* 0x000fe400000000ff */
[C---:B---3--:R-:W-:Y:S02]  /*3460*/  PRMT R42, R24.reuse, 0x7770, RZ ;  /* 0x00007770182a7816 */ /* 0x048fe400000000ff */
[----:B------:R-:W-:-:S02]  /*3470*/  PRMT R41, R24, 0x7771, RZ ;  /* 0x0000777118297816 */ /* 0x000fc400000000ff */
[----:B------:R-:W-:Y:S02]  /*3480*/  @!P1 PRMT R10, R44, 0x7610, R10 ;  /* 0x000076102c0a9816 */ /* 0x000fe4000000000a */
[----:B------:R-:W-:-:S07]  /*3490*/  @!P1 PRMT R11, R45, 0x7610, R11 ;  /* 0x000076102d0b9816 */ /* 0x000fce000000000b */
.L_x_3342:
[----:B------:R-:W-:Y:S05]  /*34a0*/  BSYNC.RECONVERGENT B0 ;  /* 0x0000000000007941 */ /* 0x000fea0003800200 */
.L_x_3341:
[----:B------:R-:W-:Y:S04]  /*34b0*/  BSSY.RECONVERGENT B0, `(.L_x_3343) ;  /* 0x0000083000007945 */ /* 0x000fe80003800200 */
[----:B------:R-:W-:Y:S05]  /*34c0*/  @P0 BRA `(.L_x_3344) ;  /* 0x0000000800040947 */ /* 0x000fea0003800000 */
[----:B------:R-:W-:Y:S02]  /*34d0*/  LOP3.LUT R24, R6, 0xff, RZ, 0xc0, !PT ;  /* 0x000000ff06187812 */ /* 0x000fe400078ec0ff */
[----:B------:R-:W-:Y:S02]  /*34e0*/  LOP3.LUT R25, R39, 0xff, RZ, 0xc0, !PT ;  /* 0x000000ff27197812 */ /* 0x000fe400078ec0ff */
[----:B------:R-:W-:Y:S02]  /*34f0*/  LOP3.LUT R4, R43, 0xff, RZ, 0xc0, !PT ;  /* 0x000000ff2b047812 */ /* 0x000fe400078ec0ff */
[----:B------:R-:W-:Y:S02]  /*3500*/  ISETP.NE.AND P2, PT, R25, R24, PT ;  /* 0x000000181900720c */ /* 0x000fe40003f45270 */
[----:B------:R-:W-:Y:S02]  /*3510*/  LOP3.LUT R5, R38, 0xff, RZ, 0xc0, !PT ;  /* 0x000000ff26057812 */ /* 0x000fe400078ec0ff */
[----:B------:R-:W-:-:S02]  /*3520*/  PRMT R24, R6, 0x8880, RZ ;  /* 0x0000888006187816 */ /* 0x000fc400000000ff */
[----:B------:R-:W-:Y:S02]  /*3530*/  PRMT R25, R39, 0x8880, RZ ;  /* 0x0000888027197816 */ /* 0x000fe400000000ff */
[----:B------:R-:W-:Y:S02]  /*3540*/  ISETP.GE.U32.AND P1, PT, R35, R16, PT ;  /* 0x000000102300720c */ /* 0x000fe40003f26070 */
[----:B------:R-:W-:Y:S02]  /*3550*/  ISETP.NE.AND P3, PT, R5, R4, PT ;  /* 0x000000040500720c */ /* 0x000fe40003f65270 */
[----:B------:R-:W-:Y:S02]  /*3560*/  PRMT R4, R43, 0x8880, RZ ;  /* 0x000088802b047816 */ /* 0x000fe400000000ff */
[----:B------:R-:W-:Y:S02]  /*3570*/  PRMT R5, R38, 0x8880, RZ ;  /* 0x0000888026057816 */ /* 0x000fe400000000ff */
[----:B------:R-:W-:-:S02]  /*3580*/  ISETP.GT.AND P5, PT, R25, R24, PT ;  /* 0x000000181900720c */ /* 0x000fc40003fa4270 */
[----:B------:R-:W-:Y:S02]  /*3590*/  ISETP.GE.AND.EX P1, PT, R21, RZ, PT, P1 ;  /* 0x000000ff1500720c */ /* 0x000fe40003f26310 */
[----:B------:R-:W-:Y:S02]  /*35a0*/  ISETP.GT.AND P4, PT, R5, R4, PT ;  /* 0x000000040500720c */ /* 0x000fe40003f84270 */
[----:B------:R-:W-:Y:S02]  /*35b0*/  SEL R5, RZ, 0xffffffff, P5 ;  /* 0xffffffffff057807 */ /* 0x000fe40002800000 */
[----:B------:R-:W-:Y:S02]  /*35c0*/  @!P2 SEL R5, RZ, 0xffffffff, !P1 ;  /* 0xffffffffff05a807 */ /* 0x000fe40004800000 */
[----:B------:R-:W-:Y:S02]  /*35d0*/  ISETP.GE.U32.AND P0, PT, R33, R16, PT ;  /* 0x000000102100720c */ /* 0x000fe40003f06070 */
[----:B------:R-:W-:Y:S01]  /*35e0*/  LOP3.LUT R24, R5, 0x1, RZ, 0xc0, !PT ;  /* 0x0000000105187812 */ /* 0x000fe200078ec0ff */
[----:B------:R-:W-:Y:S01]  /*35f0*/  IMAD.IADD R5, R16, 0x1, R3 ;  /* 0x0000000110057824 */ /* 0x000fe200078e0203 */
[----:B------:R-:W-:-:S02]  /*3600*/  ISETP.GE.AND.EX P0, PT, R20, RZ, PT, P0 ;  /* 0x000000ff1400720c */ /* 0x000fc40003f06300 */
[----:B------:R-:W-:Y:S02]  /*3610*/  SEL R4, RZ, 0xffffffff, P4 ;  /* 0xffffffffff047807 */ /* 0x000fe40002000000 */
[----:B------:R-:W-:Y:S02]  /*3620*/  ISETP.GE.U32.AND P2, PT, R5, R8, PT ;  /* 0x000000080500720c */ /* 0x000fe40003f46070 */
[----:B------:R-:W-:Y:S02]  /*3630*/  @!P3 SEL R4, RZ, 0xffffffff, !P0 ;  /* 0xffffffffff04b807 */ /* 0x000fe40004000000 */
[----:B------:R-:W-:Y:S02]  /*3640*/  ISETP.NE.U32.AND P1, PT, R24, 0x1, PT ;  /* 0x000000011800780c */ /* 0x000fe40003f25070 */
[----:B------:R-:W-:Y:S02]  /*3650*/  LOP3.LUT R4, R4, 0x1, RZ, 0xc0, !PT ;  /* 0x0000000104047812 */ /* 0x000fe400078ec0ff */
[----:B------:R-:W-:-:S02]  /*3660*/  SEL R39, R6, R39, !P1 ;  /* 0x0000002706277207 */ /* 0x000fc40004800000 */
[----:B------:R-:W-:Y:S02]  /*3670*/  ISETP.NE.U32.AND P0, PT, R4, 0x1, PT ;  /* 0x000000010400780c */ /* 0x000fe40003f05070 */
[C---:B------:R-:W-:Y:S02]  /*3680*/  SEL R35, R16.reuse, R35, !P1 ;  /* 0x0000002310237207 */ /* 0x040fe40004800000 */
[----:B------:R-:W-:Y:S02]  /*3690*/  SEL R38, R43, R38, !P0 ;  /* 0x000000262b267207 */ /* 0x000fe40004000000 */
[----:B------:R-:W-:Y:S02]  /*36a0*/  SEL R33, R16, R33, !P0 ;  /* 0x0000002110217207 */ /* 0x000fe40004000000 */
[----:B------:R-:W-:Y:S02]  /*36b0*/  SEL R20, R20, RZ, P0 ;  /* 0x000000ff14147207 */ /* 0x000fe40000000000 */
[----:B------:R-:W-:Y:S01]  /*36c0*/  SEL R21, R21, RZ, P1 ;  /* 0x000000ff15157207 */ /* 0x000fe20000800000 */
[----:B------:R-:W-:Y:S06]  /*36d0*/  @P2 BRA `(.L_x_3344) ;  /* 0x0000000400802947 */ /* 0x000fec0003800000 */
[----:B------:R-:W-:Y:S01]  /*36e0*/  LOP3.LUT R6, R7, 0xff, RZ, 0xc0, !PT ;  /* 0x000000ff07067812 */ /* 0x000fe200078ec0ff */
[----:B------:R-:W-:Y:S01]  /*36f0*/  IMAD.IADD R16, R5, 0x1, R3 ;  /* 0x0000000105107824 */ /* 0x000fe200078e0203 */
[----:B------:R-:W-:Y:S02]  /*3700*/  LOP3.LUT R43, R14, 0xff, RZ, 0xc0, !PT ;  /* 0x000000ff0e2b7812 */ /* 0x000fe400078ec0ff */
[----:B------:R-:W-:Y:S02]  /*3710*/  LOP3.LUT R4, R40, 0xff, RZ, 0xc0, !PT ;  /* 0x000000ff28047812 */ /* 0x000fe400078ec0ff */
[----:B------:R-:W-:Y:S02]  /*3720*/  LOP3.LUT R25, R15, 0xff, RZ, 0xc0, !PT ;  /* 0x000000ff0f197812 */ /* 0x000fe400078ec0ff */
[----:B------:R-:W-:Y:S02]  /*3730*/  ISETP.NE.AND P2, PT, R43, R6, PT ;  /* 0x000000062b00720c */ /* 0x000fe40003f45270 */
[----:B------:R-:W-:-:S02]  /*3740*/  ISETP.NE.AND P3, PT, R25, R4, PT ;  /* 0x000000041900720c */ /* 0x000fc40003f65270 */
[----:B------:R-:W-:Y:S02]  /*3750*/  PRMT R6, R7, 0x8880, RZ ;  /* 0x0000888007067816 */ /* 0x000fe400000000ff */
[----:B------:R-:W-:Y:S02]  /*3760*/  PRMT R43, R14, 0x8880, RZ ;  /* 0x000088800e2b7816 */ /* 0x000fe400000000ff */
[----:B------:R-:W-:Y:S02]  /*3770*/  ISETP.GE.U32.AND P1, PT, R34, R5, PT ;  /* 0x000000052200720c */ /* 0x000fe40003f26070 */
[----:B------:R-:W-:Y:S02]  /*3780*/  PRMT R4, R40, 0x8880, RZ ;  /* 0x0000888028047816 */ /* 0x000fe400000000ff */
[----:B------:R-:W-:Y:S02]  /*3790*/  PRMT R25, R15, 0x8880, RZ ;  /* 0x000088800f197816 */ /* 0x000fe400000000ff */
[----:B------:R-:W-:-:S02]  /*37a0*/  ISETP.GT.AND P5, PT, R43, R6, PT ;  /* 0x000000062b00720c */ /* 0x000fc40003fa4270 */
[----:B------:R-:W-:Y:S02]  /*37b0*/  ISETP.GE.U32.AND P0, PT, R32, R5, PT ;  /* 0x000000052000720c */ /* 0x000fe40003f06070 */
[----:B------:R-:W-:Y:S02]  /*37c0*/  ISETP.GE.AND.EX P1, PT, R26, RZ, PT, P1 ;  /* 0x000000ff1a00720c */ /* 0x000fe40003f26310 */
[----:B------:R-:W-:Y:S02]  /*37d0*/  ISETP.GT.AND P4, PT, R25, R4, PT ;  /* 0x000000041900720c */ /* 0x000fe40003f84270 */
[----:B------:R-:W-:Y:S02]  /*37e0*/  SEL R6, RZ, 0xffffffff, P5 ;  /* 0xffffffffff067807 */ /* 0x000fe40002800000 */
[----:B------:R-:W-:Y:S02]  /*37f0*/  ISETP.GE.AND.EX P0, PT, R27, RZ, PT, P0 ;  /* 0x000000ff1b00720c */ /* 0x000fe40003f06300 */
[----:B------:R-:W-:-:S02]  /*3800*/  @!P2 SEL R6, RZ, 0xffffffff, !P1 ;  /* 0xffffffffff06a807 */ /* 0x000fc40004800000 */
[----:B------:R-:W-:Y:S02]  /*3810*/  ISETP.GE.U32.AND P2, PT, R16, R8, PT ;  /* 0x000000081000720c */ /* 0x000fe40003f46070 */
[----:B------:R-:W-:Y:S02]  /*3820*/  SEL R4, RZ, 0xffffffff, P4 ;  /* 0xffffffffff047807 */ /* 0x000fe40002000000 */
[----:B------:R-:W-:Y:S02]  /*3830*/  @!P3 SEL R4, RZ, 0xffffffff, !P0 ;  /* 0xffffffffff04b807 */ /* 0x000fe40004000000 */
[----:B------:R-:W-:Y:S02]  /*3840*/  LOP3.LUT R6, R6, 0x1, RZ, 0xc0, !PT ;  /* 0x0000000106067812 */ /* 0x000fe400078ec0ff */
[----:B------:R-:W-:Y:S02]  /*3850*/  LOP3.LUT R4, R4, 0x1, RZ, 0xc0, !PT ;  /* 0x0000000104047812 */ /* 0x000fe400078ec0ff */
[----:B------:R-:W-:-:S02]  /*3860*/  ISETP.NE.U32.AND P1, PT, R6, 0x1, PT ;  /* 0x000000010600780c */ /* 0x000fc40003f25070 */
[----:B------:R-:W-:Y:S02]  /*3870*/  ISETP.NE.U32.AND P0, PT, R4, 0x1, PT ;  /* 0x000000010400780c */ /* 0x000fe40003f05070 */
[----:B------:R-:W-:Y:S02]  /*3880*/  SEL R14, R7, R14, !P1 ;  /* 0x0000000e070e7207 */ /* 0x000fe40004800000 */
[----:B------:R-:W-:Y:S02]  /*3890*/  SEL R15, R40, R15, !P0 ;  /* 0x0000000f280f7207 */ /* 0x000fe40004000000 */
[C---:B------:R-:W-:Y:S02]  /*38a0*/  SEL R32, R5.reuse, R32, !P0 ;  /* 0x0000002005207207 */ /* 0x040fe40004000000 */
[----:B------:R-:W-:Y:S02]  /*38b0*/  SEL R34, R5, R34, !P1 ;  /* 0x0000002205227207 */ /* 0x000fe40004800000 */
[----:B------:R-:W-:-:S02]  /*38c0*/  SEL R27, R27, RZ, P0 ;  /* 0x000000ff1b1b7207 */ /* 0x000fc40000000000 */
[----:B------:R-:W-:Y:S01]  /*38d0*/  SEL R26, R26, RZ, P1 ;  /* 0x000000ff1a1a7207 */ /* 0x000fe20000800000 */
[----:B------:R-:W-:Y:S06]  /*38e0*/  @P2 BRA `(.L_x_3344) ;  /* 0x0000000000fc2947 */ /* 0x000fec0003800000 */
[----:B------:R-:W-:Y:S02]  /*38f0*/  LOP3.LUT R6, R41, 0xff, RZ, 0xc0, !PT ;  /* 0x000000ff29067812 */ /* 0x000fe400078ec0ff */
        /* <DEDUP_REMOVED lines=10> */
[----:B------:R-:W-:Y:S01]  /*39a0*/  ISETP.GT.AND P5, PT, R7, R6, PT ;  /* 0x000000060700720c */ /* 0x000fe20003fa4270 */
[----:B------:R-:W-:Y:S01]  /*39b0*/  IMAD.IADD R7, R16, 0x1, R3 ;  /* 0x0000000110077824 */ /* 0x000fe200078e0203 */
[----:B------:R-:W-:-:S02]  /*39c0*/  ISETP.GE.U32.AND P0, PT, R36, R16, PT ;  /* 0x000000102400720c */ /* 0x000fc40003f06070 */
[----:B------:R-:W-:Y:S02]  /*39d0*/  ISETP.GE.AND.EX P1, PT, R31, RZ, PT, P1 ;  /* 0x000000ff1f00720c */ /* 0x000fe40003f26310 */
        /* <DEDUP_REMOVED lines=26> */
[----:B------:R-:W-:Y:S02]  /*3b80*/  PRMT R5, R11, 0x8880, RZ ;  /* 0x000088800b057816 */ /* 0x000fe400000000ff */
[----:B------:R-:W-:Y:S02]  /*3b90*/  PRMT R6, R0, 0x8880, RZ ;  /* 0x0000888000067816 */ /* 0x000fe400000000ff */
[-C--:B------:R-:W-:Y:S02]  /*3ba0*/  ISETP.GE.U32.AND P0, PT, R18, R7.reuse, PT ;  /* 0x000000071200720c */ /* 0x080fe40003f06070 */
[----:B------:R-:W-:-:S02]  /*3bb0*/  ISETP.GE.U32.AND P1, PT, R28, R7, PT ;  /* 0x000000071c00720c */ /* 0x000fc40003f26070 */
[----:B------:R-:W-:Y:S02]  /*3bc0*/  ISETP.GT.AND P4, PT, R4, R3, PT ;  /* 0x000000030400720c */ /* 0x000fe40003f84270 */
[----:B------:R-:W-:Y:S02]  /*3bd0*/  ISETP.GT.AND P5, PT, R6, R5, PT ;  /* 0x000000050600720c */ /* 0x000fe40003fa4270 */
[----:B------:R-:W-:Y:S02]  /*3be0*/  ISETP.GE.AND.EX P0, PT, R9, RZ, PT, P0 ;  /* 0x000000ff0900720c */ /* 0x000fe40003f06300 */
[----:B------:R-:W-:Y:S02]  /*3bf0*/  ISETP.GE.AND.EX P1, PT, R29, RZ, PT, P1 ;  /* 0x000000ff1d00720c */ /* 0x000fe40003f26310 */
        /* <DEDUP_REMOVED lines=13> */
[----:B------:R-:W-:-:S07]  /*3cd0*/  SEL R29, R29, RZ, P1 ;  /* 0x000000ff1d1d7207 */ /* 0x000fce0000800000 */
.L_x_3344:
[----:B------:R-:W-:Y:S05]  /*3ce0*/  BSYNC.RECONVERGENT B0 ;  /* 0x0000000000007941 */ /* 0x000fea0003800200 */
.L_x_3343:
[----:B------:R-:W-:Y:S02]  /*3cf0*/  LOP3.LUT R7, R14, 0xff, RZ, 0xc0, !PT ;  /* 0x000000ff0e077812 */ /* 0x000fe400078ec0ff */
[----:B------:R-:W-:Y:S02]  /*3d00*/  LOP3.LUT R8, R39, 0xff, RZ, 0xc0, !PT ;  /* 0x000000ff27087812 */ /* 0x000fe400078ec0ff */
[C---:B------:R-:W-:Y:S02]  /*3d10*/  PRMT R5, R15.reuse, 0x8880, RZ ;  /* 0x000088800f057816 */ /* 0x040fe400000000ff */
[C---:B------:R-:W-:Y:S02]  /*3d20*/  PRMT R6, R38.reuse, 0x8880, RZ ;  /* 0x0000888026067816 */ /* 0x040fe400000000ff */
[----:B------:R-:W-:Y:S02]  /*3d30*/  LOP3.LUT R3, R15, 0xff, RZ, 0xc0, !PT ;  /* 0x000000ff0f037812 */ /* 0x000fe400078ec0ff */
[----:B------:R-:W-:-:S02]  /*3d40*/  LOP3.LUT R4, R38, 0xff, RZ, 0xc0, !PT ;  /* 0x000000ff26047812 */ /* 0x000fc400078ec0ff */
[----:B------:R-:W-:Y:S02]  /*3d50*/  ISETP.NE.AND P2, PT, R8, R7, PT ;  /* 0x000000070800720c */ /* 0x000fe40003f45270 */
[----:B------:R-:W-:Y:S02]  /*3d60*/  ISETP.GE.U32.AND P0, PT, R33, R32, PT ;  /* 0x000000202100720c */ /* 0x000fe40003f06070 */
[----:B------:R-:W-:Y:S02]  /*3d70*/  ISETP.NE.AND P4, PT, R4, R3, PT ;  /* 0x000000030400720c */ /* 0x000fe40003f85270 */
[----:B------:R-:W-:Y:S02]  /*3d80*/  ISETP.GT.AND P3, PT, R6, R5, PT ;  /* 0x000000050600720c */ /* 0x000fe40003f64270 */
[----:B------:R-:W-:Y:S02]  /*3d90*/  ISETP.GE.U32.AND P1, PT, R35, R34, PT ;  /* 0x000000222300720c */ /* 0x000fe40003f26070 */
[----:B------:R-:W-:-:S02]  /*3da0*/  ISETP.GE.AND.EX P0, PT, R20, R27, PT, P0 ;  /* 0x0000001b1400720c */ /* 0x000fc40003f06300 */
[----:B------:R-:W-:Y:S02]  /*3db0*/  PRMT R4, R14, 0x8880, RZ ;  /* 0x000088800e047816 */ /* 0x000fe400000000ff */
[----:B------:R-:W-:Y:S02]  /*3dc0*/  PRMT R5, R39, 0x8880, RZ ;  /* 0x0000888027057816 */ /* 0x000fe400000000ff */
[----:B------:R-:W-:Y:S02]  /*3dd0*/  ISETP.GE.AND.EX P1, PT, R21, R26, PT, P1 ;  /* 0x0000001a1500720c */ /* 0x000fe40003f26310 */
[----:B------:R-:W-:Y:S02]  /*3de0*/  SEL R3, RZ, 0xffffffff, !P0 ;  /* 0xffffffffff037807 */ /* 0x000fe40004000000 */
[----:B------:R-:W-:Y:S02]  /*3df0*/  ISETP.GT.AND P0, PT, R5, R4, PT ;  /* 0x000000040500720c */ /* 0x000fe40003f04270 */
[----:B------:R-:W-:-:S02]  /*3e00*/  SEL R4, RZ, 0xffffffff, !P1 ;  /* 0xffffffffff047807 */ /* 0x000fc40004800000 */
[----:B------:R-:W-:Y:S02]  /*3e10*/  @P2 SEL R4, RZ, 0xffffffff, P0 ;  /* 0xffffffffff042807 */ /* 0x000fe40000000000 */
        /* <DEDUP_REMOVED lines=8> */
[----:B------:R-:W-:Y:S02]  /*3ea0*/  LOP3.LUT R11, R12, 0xff, RZ, 0xc0, !PT ;  /* 0x000000ff0c0b7812 */ /* 0x000fe400078ec0ff */
[----:B------:R-:W-:Y:S02]  /*3eb0*/  LOP3.LUT R4, R39, 0xff, RZ, 0xc0, !PT ;  /* 0x000000ff27047812 */ /* 0x000fe400078ec0ff */
[----:B------:R-:W-:-:S02]  /*3ec0*/  SEL R27, R27, R20, !P0 ;  /* 0x000000141b1b7207 */ /* 0x000fc40004000000 */
[----:B------:R-:W-:Y:S02]  /*3ed0*/  SEL R34, R34, R35, !P1 ;  /* 0x0000002322227207 */ /* 0x000fe40004800000 */
[C---:B------:R-:W-:Y:S02]  /*3ee0*/  PRMT R10, R13.reuse, 0x8880, RZ ;  /* 0x000088800d0a7816 */ /* 0x040fe400000000ff */
[----:B------:R-:W-:Y:S02]  /*3ef0*/  LOP3.LUT R8, R13, 0xff, RZ, 0xc0, !PT ;  /* 0x000000ff0d087812 */ /* 0x000fe400078ec0ff */
[C---:B------:R-:W-:Y:S02]  /*3f00*/  PRMT R5, R38.reuse, 0x8880, RZ ;  /* 0x0000888026057816 */ /* 0x040fe400000000ff */
[----:B------:R-:W-:Y:S02]  /*3f10*/  LOP3.LUT R3, R38, 0xff, RZ, 0xc0, !PT ;  /* 0x000000ff26037812 */ /* 0x000fe400078ec0ff */
[----:B------:R-:W-:-:S02]  /*3f20*/  ISETP.NE.AND P2, PT, R4, R11, PT ;  /* 0x0000000b0400720c */ /* 0x000fc40003f45270 */
[----:B------:R-:W-:Y:S02]  /*3f30*/  ISETP.GE.U32.AND P0, PT, R7, R36, PT ;  /* 0x000000240700720c */ /* 0x000fe40003f06070 */
[----:B------:R-:W-:Y:S02]  /*3f40*/  SEL R6, R26, R21, !P1 ;  /* 0x000000151a067207 */ /* 0x000fe40004800000 */
        /* <DEDUP_REMOVED lines=54> */
.L_x_3336:
[----:B------:R-:W-:-:S13]  /*42b0*/  ISETP.NE.AND P0, PT, R32, 0x1, PT ;  /* 0x000000012000780c */ /* 0x000fda0003f05270 */
        /* <DEDUP_REMOVED lines=52> */
.L_x_3349:
[----:B------:R-:W-:-:S05]  /*4600*/  IMAD R4, R16, R21, RZ ;  /* 0x0000001510047224 */ /* 0x000fca00078e02ff */
[----:B------:R-:W-:-:S04]  /*4610*/  LOP3.LUT R5, R4, 0xfffffffe, RZ, 0xc0, !PT ;  /* 0xfffffffe04057812 */ /* 0x000fc800078ec0ff */
[----:B------:R-:W-:-:S05]  /*4620*/  IADD3 R4, P0, PT, R5, R24, RZ ;  /* 0x0000001805047210 */ /* 0x000fca0007f1e0ff */
[----:B------:R-:W-:-:S05]  /*4630*/  IMAD.X R5, RZ, RZ, R25, P0 ;  /* 0x000000ffff057224 */ /* 0x000fca00000e0619 */
[----:B------:R0:W2:Y:S01]  /*4640*/  LDG.E.U16 R42, desc[UR36][R4.64] ;  /* 0x00000024042a7981 */ /* 0x0000a2000c1e1500 */
[----:B------:R-:W-:-:S04]  /*4650*/  IMAD.IADD R41, R16, 0x1, R3 ;  /* 0x0000000110297824 */ /* 0x000fc800078e0203 */
[C---:B------:R-:W-:Y:S02]  /*4660*/  IMAD R6, R41.reuse, R21, RZ ;  /* 0x0000001529067224 */ /* 0x040fe400078e02ff */
[----:B------:R-:W-:-:S03]  /*4670*/  IMAD.IADD R44, R41, 0x1, R3 ;  /* 0x00000001292c7824 */ /* 0x000fc600078e0203 */
[----:B------:R-:W-:-:S04]  /*4680*/  LOP3.LUT R7, R6, 0xfffffffe, RZ, 0xc0, !PT ;  /* 0xfffffffe06077812 */ /* 0x000fc800078ec0ff */
[----:B------:R-:W-:-:S05]  /*4690*/  IADD3 R6, P0, PT, R7, R24, RZ ;  /* 0x0000001807067210 */ /* 0x000fca0007f1e0ff */
[----:B------:R-:W-:Y:S02]  /*46a0*/  IMAD.X R7, RZ, RZ, R25, P0 ;  /* 0x000000ffff077224 */ /* 0x000fe400000e0619 */
[----:B------:R-:W-:-:S03]  /*46b0*/  IMAD R10, R44, R21, RZ ;  /* 0x000000152c0a7224 */ /* 0x000fc600078e02ff */
[----:B------:R1:W3:Y:S01]  /*46c0*/  LDG.E.U16 R6, desc[UR36][R6.64] ;  /* 0x0000002406067981 */ /* 0x0002e2000c1e1500 */
[----:B------:R-:W-:Y:S01]  /*46d0*/  IMAD.IADD R43, R44, 0x1, R3 ;  /* 0x000000012c2b7824 */ /* 0x000fe200078e0203 */
[----:B------:R-:W-:-:S04]  /*46e0*/  LOP3.LUT R11, R10, 0xfffffffe, RZ, 0xc0, !PT ;  /* 0xfffffffe0a0b7812 */ /* 0x000fc800078ec0ff */
[----:B------:R-:W-:Y:S01]  /*46f0*/  IADD3 R10, P0, PT, R11, R24, RZ ;  /* 0x000000180b0a7210 */ /* 0x000fe20007f1e0ff */
[----:B0-----:R-:W-:-:S04]  /*4700*/  IMAD R4, R43, R21, RZ ;  /* 0x000000152b047224 */ /* 0x001fc800078e02ff */
[----:B------:R-:W-:Y:S01]  /*4710*/  IMAD.X R11, RZ, RZ, R25, P0 ;  /* 0x000000ffff0b7224 */ /* 0x000fe200000e0619 */
[----:B------:R-:W-:-:S04]  /*4720*/  LOP3.LUT R5, R4, 0xfffffffe, RZ, 0xc0, !PT ;  /* 0xfffffffe04057812 */ /* 0x000fc800078ec0ff */
[----:B------:R-:W4:Y:S01]  /*4730*/  LDG.E.U16 R10, desc[UR36][R10.64] ;  /* 0x000000240a0a7981 */ /* 0x000f22000c1e1500 */
        /* <DEDUP_REMOVED lines=12> */
[C---:B--2---:R-:W-:Y:S02]  /*4800*/  LOP3.LUT R46, R42.reuse, 0xff, RZ, 0xc0, !PT ;  /* 0x000000ff2a2e7812 */ /* 0x044fe400078ec0ff */
[----:B------:R-:W-:Y:S02]  /*4810*/  PRMT R48, R42, 0x7771, RZ ;  /* 0x000077712a307816 */ /* 0x000fe400000000ff */
[----:B------:R-:W-:-:S02]  /*4820*/  ISETP.NE.AND P3, PT, R7, R46, PT ;  /* 0x0000002e0700720c */ /* 0x000fc40003f65270 */
[----:B------:R-:W-:Y:S02]  /*4830*/  ISETP.NE.AND P2, PT, R45, R48, PT ;  /* 0x000000302d00720c */ /* 0x000fe40003f45270 */
[----:B------:R-:W-:Y:S02]  /*4840*/  PRMT R46, R40, 0x8880, RZ ;  /* 0x00008880282e7816 */ /* 0x000fe400000000ff */
[C---:B0-----:R-:W-:Y:S02]  /*4850*/  PRMT R5, R42.reuse, 0x8880, RZ ;  /* 0x000088802a057816 */ /* 0x041fe400000000ff */
[----:B------:R-:W-:Y:S02]  /*4860*/  PRMT R48, R39, 0x8880, RZ ;  /* 0x0000888027307816 */ /* 0x000fe400000000ff */
[----:B------:R-:W-:Y:S02]  /*4870*/  PRMT R7, R42, 0x9991, RZ ;  /* 0x000099912a077816 */ /* 0x000fe400000000ff */
[----:B------:R-:W-:-:S02]  /*4880*/  ISETP.GT.AND P4, PT, R46, R5, PT ;  /* 0x000000052e00720c */ /* 0x000fc40003f84270 */
[----:B------:R-:W-:Y:S02]  /*4890*/  ISETP.GT.AND P5, PT, R48, R7, PT ;  /* 0x000000073000720c */ /* 0x000fe40003fa4270 */
[----:B------:R-:W-:Y:S02]  /*48a0*/  SEL R5, RZ, 0xffffffff, !P0 ;  /* 0xffffffffff057807 */ /* 0x000fe40004000000 */
[----:B------:R-:W-:Y:S02]  /*48b0*/  SEL R7, RZ, 0xffffffff, !P1 ;  /* 0xffffffffff077807 */ /* 0x000fe40004800000 */
[----:B------:R-:W-:Y:S02]  /*48c0*/  @P3 SEL R5, RZ, 0xffffffff, P4 ;  /* 0xffffffffff053807 */ /* 0x000fe40002000000 */
[----:B------:R-:W-:Y:S02]  /*48d0*/  @P2 SEL R7, RZ, 0xffffffff, P5 ;  /* 0xffffffffff072807 */ /* 0x000fe40002800000 */
[----:B------:R-:W-:-:S02]  /*48e0*/  LOP3.LUT R5, R5, 0x1, RZ, 0xc0, !PT ;  /* 0x0000000105057812 */ /* 0x000fc400078ec0ff */
[----:B------:R-:W-:Y:S02]  /*48f0*/  LOP3.LUT R7, R7, 0x1, RZ, 0xc0, !PT ;  /* 0x0000000107077812 */ /* 0x000fe400078ec0ff */
[----:B------:R-:W-:Y:S02]  /*4900*/  ISETP.NE.U32.AND P3, PT, R5, 0x1, PT ;  /* 0x000000010500780c */ /* 0x000fe40003f65070 */
[----:B------:R-:W-:Y:S02]  /*4910*/  ISETP.NE.U32.AND P2, PT, R7, 0x1, PT ;  /* 0x000000010700780c */ /* 0x000fe40003f45070 */
[C---:B------:R-:W-:Y:S02]  /*4920*/  PRMT R5, R42.reuse, 0x7770, RZ ;  /* 0x000077702a057816 */ /* 0x040fe400000000ff */
[----:B------:R-:W-:Y:S02]  /*4930*/  PRMT R46, R42, 0x7771, RZ ;  /* 0x000077712a2e7816 */ /* 0x000fe400000000ff */
[----:B------:R-:W-:-:S02]  /*4940*/  SEL R40, R5, R40, !P3 ;  /* 0x0000002805287207 */ /* 0x000fc40005800000 */
[----:B------:R-:W-:Y:S02]  /*4950*/  SEL R39, R46, R39, !P2 ;  /* 0x000000272e277207 */ /* 0x000fe40005000000 */
[C---:B------:R-:W-:Y:S02]  /*4960*/  LOP3.LUT R5, R15.reuse, 0xff, RZ, 0xc0, !PT ;  /* 0x000000ff0f057812 */ /* 0x040fe400078ec0ff */
[C---:B---3--:R-:W-:Y:S02]  /*4970*/  LOP3.LUT R46, R6.reuse, 0xff, RZ, 0xc0, !PT ;  /* 0x000000ff062e7812 */ /* 0x048fe400078ec0ff */
[----:B------:R-:W-:Y:S02]  /*4980*/  PRMT R48, R15, 0x8880, RZ ;  /* 0x000088800f307816 */ /* 0x000fe400000000ff */
[----:B------:R-:W-:Y:S02]  /*4990*/  ISETP.NE.AND P0, PT, R5, R46, PT ;  /* 0x0000002e0500720c */ /* 0x000fe40003f05270 */
[----:B------:R-:W-:-:S02]  /*49a0*/  PRMT R11, R6, 0x8880, RZ ;  /* 0x00008880060b7816 */ /* 0x000fc400000000ff */
[----:B------:R-:W-:Y:S02]  /*49b0*/  PRMT R46, R6, 0x7771, RZ ;  /* 0x00007771062e7816 */ /* 0x000fe400000000ff */
[----:B------:R-:W-:Y:S02]  /*49c0*/  ISETP.GT.AND P5, PT, R48, R11, PT ;  /* 0x0000000b3000720c */ /* 0x000fe40003fa4270 */
[C---:B------:R-:W-:Y:S02]  /*49d0*/  LOP3.LUT R5, R14.reuse, 0xff, RZ, 0xc0, !PT ;  /* 0x000000ff0e057812 */ /* 0x040fe400078ec0ff */
[----:B------:R-:W-:Y:S02]  /*49e0*/  PRMT R11, R14, 0x8880, RZ ;  /* 0x000088800e0b7816 */ /* 0x000fe400000000ff */
[C---:B------:R-:W-:Y:S02]  /*49f0*/  SEL R33, R16.reuse, R33, !P3 ;  /* 0x0000002110217207 */ /* 0x040fe40005800000 */
[----:B------:R-:W-:Y:S01]  /*4a00*/  SEL R35, R16, R35, !P2 ;  /* 0x0000002310237207 */ /* 0x000fe20005000000 */
[----:B------:R-:W-:Y:S01]  /*4a10*/  IMAD.IADD R16, R43, 0x1, R3 ;  /* 0x000000012b107824 */ /* 0x000fe200078e0203 */
[----:B------:R-:W-:Y:S01]  /*4a20*/  ISETP.NE.AND P4, PT, R5, R46, PT ;  /* 0x0000002e0500720c */ /* 0x000fe20003f85270 */
[----:B------:R-:W-:Y:S01]  /*4a30*/  IMAD.MOV.U32 R46, RZ, RZ, R11 ;  /* 0x000000ffff2e7224 */ /* 0x000fe200078e000b */
[----:B------:R-:W-:Y:S01]  /*4a40*/  SEL R11, RZ, 0xffffffff, !P6 ;  /* 0xffffffffff0b7807 */ /* 0x000fe20007000000 */
[----:B------:R-:W-:Y:S01]  /*4a50*/  IMAD R7, R3, 0x3, R16 ;  /* 0x0000000303077824 */ /* 0x000fe200078e0210 */
[----:B------:R-:W-:-:S02]  /*4a60*/  @P0 SEL R11, RZ, 0xffffffff, P5 ;  /* 0xffffffffff0b0807 */ /* 0x000fc40002800000 */
[----:B------:R-:W-:Y:S02]  /*4a70*/  ISETP.GE.U32.AND P5, PT, R36, R41, PT ;  /* 0x000000292400720c */ /* 0x000fe40003fa6070 */
[----:B------:R-:W-:Y:S02]  /*4a80*/  LOP3.LUT R5, R13, 0xff, RZ, 0xc0, !PT ;  /* 0x000000ff0d057812 */ /* 0x000fe400078ec0ff */
[----:B----4-:R-:W-:Y:S02]  /*4a90*/  LOP3.LUT R48, R10, 0xff, RZ, 0xc0, !PT ;  /* 0x000000ff0a307812 */ /* 0x010fe400078ec0ff */
[----:B------:R-:W-:Y:S02]  /*4aa0*/  ISETP.GE.U32.AND P1, PT, R7, R8, PT ;  /* 0x000000080700720c */ /* 0x000fe40003f26070 */
[----:B------:R-:W-:Y:S02]  /*4ab0*/  ISETP.GE.AND.EX P5, PT, R31, RZ, PT, P5 ;  /* 0x000000ff1f00720c */ /* 0x000fe40003fa6350 */
[----:B------:R-:W-:-:S02]  /*4ac0*/  PRMT R7, R6, 0x9991, RZ ;  /* 0x0000999106077816 */ /* 0x000fc400000000ff */
[----:B------:R-:W-:Y:S02]  /*4ad0*/  ISETP.NE.AND P0, PT, R5, R48, PT ;  /* 0x000000300500720c */ /* 0x000fe40003f05270 */
[----:B------:R-:W-:Y:S02]  /*4ae0*/  SEL R45, RZ, 0xffffffff, !P5 ;  /* 0xffffffffff2d7807 */ /* 0x000fe40006800000 */
[----:B------:R-:W-:Y:S02]  /*4af0*/  ISETP.GT.AND P6, PT, R46, R7, PT ;  /* 0x000000072e00720c */ /* 0x000fe40003fc4270 */
[----:B------:R-:W-:Y:S02]  /*4b00*/  ISETP.GE.U32.AND P5, PT, R37, R44, PT ;  /* 0x0000002c2500720c */ /* 0x000fe40003fa6070 */
[----:B------:R-:W-:Y:S02]  /*4b10*/  PRMT R46, R13, 0x8880, RZ ;  /* 0x000088800d2e7816 */ /* 0x000fe400000000ff */
[----:B------:R-:W-:-:S02]  /*4b20*/  PRMT R7, R10, 0x8880, RZ ;  /* 0x000088800a077816 */ /* 0x000fc400000000ff */
[----:B------:R-:W-:Y:S02]  /*4b30*/  LOP3.LUT R5, R12, 0xff, RZ, 0xc0, !PT ;  /* 0x000000ff0c057812 */ /* 0x000fe400078ec0ff */
[----:B------:R-:W-:Y:S02]  /*4b40*/  PRMT R48, R10, 0x7771, RZ ;  /* 0x000077710a307816 */ /* 0x000fe400000000ff */
[----:B------:R-:W-:Y:S02]  /*4b50*/  @P4 SEL R45, RZ, 0xffffffff, P6 ;  /* 0xffffffffff2d4807 */ /* 0x000fe40003000000 */
[----:B------:R-:W-:Y:S02]  /*4b60*/  ISETP.GE.AND.EX P5, PT, R30, RZ, PT, P5 ;  /* 0x000000ff1e00720c */ /* 0x000fe40003fa6350 */
[----:B------:R-:W-:Y:S02]  /*4b70*/  ISETP.GT.AND P6, PT, R46, R7, PT ;  /* 0x000000072e00720c */ /* 0x000fe40003fc4270 */
[----:B------:R-:W-:-:S02]  /*4b80*/  ISETP.NE.AND P4, PT, R5, R48, PT ;  /* 0x000000300500720c */ /* 0x000fc40003f85270 */
[----:B------:R-:W-:Y:S02]  /*4b90*/  LOP3.LUT R5, R19, 0xff, RZ, 0xc0, !PT ;  /* 0x000000ff13057812 */ /* 0x000fe400078ec0ff */
[----:B-----5:R-:W-:Y:S02]  /*4ba0*/  LOP3.LUT R46, R4, 0xff, RZ, 0xc0, !PT ;  /* 0x000000ff042e7812 */ /* 0x020fe400078ec0ff */
[----:B------:R-:W-:Y:S02]  /*4bb0*/  SEL R7, RZ, 0xffffffff, !P5 ;  /* 0xffffffffff077807 */ /* 0x000fe40006800000 */
[----:B------:R-:W-:Y:S02]  /*4bc0*/  @P0 SEL R7, RZ, 0xffffffff, P6 ;  /* 0xffffffffff070807 */ /* 0x000fe40003000000 */
[----:B------:R-:W-:Y:S02]  /*4bd0*/  ISETP.GE.U32.AND P0, PT, R38, R44, PT ;  /* 0x0000002c2600720c */ /* 0x000fe40003f06070 */
[----:B------:R-:W-:-:S02]  /*4be0*/  ISETP.NE.AND P5, PT, R5, R46, PT ;  /* 0x0000002e0500720c */ /* 0x000fc40003fa5270 */
[----:B------:R-:W-:Y:S02]  /*4bf0*/  ISETP.GE.U32.AND P6, PT, R18, R43, PT ;  /* 0x0000002b1200720c */ /* 0x000fe40003fc6070 */
[----:B------:R-:W-:Y:S02]  /*4c00*/  ISETP.GE.AND.EX P0, PT, R32, RZ, PT, P0 ;  /* 0x000000ff2000720c */ /* 0x000fe40003f06300 */
[----:B------:R-:W-:Y:S02]  /*4c10*/  PRMT R48, R12, 0x8880, RZ ;  /* 0x000088800c307816 */ /* 0x000fe400000000ff */
[----:B------:R-:W-:Y:S02]  /*4c20*/  PRMT R5, R10, 0x9991, RZ ;  /* 0x000099910a057816 */ /* 0x000fe400000000ff */
[----:B------:R-:W-:Y:S02]  /*4c30*/  ISETP.GE.AND.EX P6, PT, R9, RZ, PT, P6 ;  /* 0x000000ff0900720c */ /* 0x000fe40003fc6360 */
[----:B------:R-:W-:-:S02]  /*4c40*/  PRMT R47, R4, 0x8880, RZ ;  /* 0x00008880042f7816 */ /* 0x000fc400000000ff */
[----:B------:R-:W-:Y:S02]  /*4c50*/  SEL R46, RZ, 0xffffffff, !P0 ;  /* 0xffffffffff2e7807 */ /* 0x000fe40004000000 */
[----:B------:R-:W-:Y:S02]  /*4c60*/  ISETP.GT.AND P0, PT, R48, R5, PT ;  /* 0x000000053000720c */ /* 0x000fe40003f04270 */
[----:B------:R-:W-:Y:S02]  /*4c70*/  SEL R5, RZ, 0xffffffff, !P6 ;  /* 0xffffffffff057807 */ /* 0x000fe40007000000 */
[----:B------:R-:W-:Y:S02]  /*4c80*/  ISETP.GT.AND P6, PT, R50, R47, PT ;  /* 0x0000002f3200720c */ /* 0x000fe40003fc4270 */
[----:B------:R-:W-:Y:S02]  /*4c90*/  PRMT R48, R4, 0x7771, RZ ;  /* 0x0000777104307816 */ /* 0x000fe400000000ff */
[----:B------:R-:W-:-:S02]  /*4ca0*/  LOP3.LUT R47, R0, 0xff, RZ, 0xc0, !PT ;  /* 0x000000ff002f7812 */ /* 0x000fc400078ec0ff */
[----:B------:R-:W-:Y:S02]  /*4cb0*/  @P5 SEL R5, RZ, 0xffffffff, P6 ;  /* 0xffffffffff055807 */ /* 0x000fe40003000000 */
[----:B------:R-:W-:Y:S02]  /*4cc0*/  ISETP.NE.AND P6, PT, R47, R48, PT ;  /* 0x000000302f00720c */ /* 0x000fe40003fc5270 */
[----:B------:R-:W-:Y:S02]  /*4cd0*/  ISETP.GE.U32.AND P5, PT, R28, R43, PT ;  /* 0x0000002b1c00720c */ /* 0x000fe40003fa6070 */
[----:B------:R-:W-:Y:S02]  /*4ce0*/  LOP3.LUT R45, R45, 0x1, RZ, 0xc0, !PT ;  /* 0x000000012d2d7812 */ /* 0x000fe400078ec0ff */
[----:B------:R-:W-:Y:S02]  /*4cf0*/  ISETP.GE.AND.EX P5, PT, R29, RZ, PT, P5 ;  /* 0x000000ff1d00720c */ /* 0x000fe40003fa6350 */
[----:B------:R-:W-:-:S02]  /*4d00*/  PRMT R50, R0, 0x8880, RZ ;  /* 0x0000888000327816 */ /* 0x000fc400000000ff */
[----:B------:R-:W-:Y:S02]  /*4d10*/  PRMT R47, R4, 0x9991, RZ ;  /* 0x00009991042f7816 */ /* 0x000fe400000000ff */
[----:B------:R-:W-:Y:S02]  /*4d20*/  @P4 SEL R46, RZ, 0xffffffff, P0 ;  /* 0xffffffffff2e4807 */ /* 0x000fe40000000000 */
[----:B------:R-:W-:Y:S02]  /*4d30*/  ISETP.NE.U32.AND P4, PT, R45, 0x1, PT ;  /* 0x000000012d00780c */ /* 0x000fe40003f85070 */
[----:B------:R-:W-:Y:S02]  /*4d40*/  SEL R45, RZ, 0xffffffff, !P5 ;  /* 0xffffffffff2d7807 */ /* 0x000fe40006800000 */
[----:B------:R-:W-:Y:S02]  /*4d50*/  ISETP.GT.AND P5, PT, R50, R47, PT ;  /* 0x0000002f3200720c */ /* 0x000fe40003fa4270 */
[----:B------:R-:W-:-:S02]  /*4d60*/  LOP3.LUT R11, R11, 0x1, RZ, 0xc0, !PT ;  /* 0x000000010b0b7812 */ /* 0x000fc400078ec0ff */
[----:B------:R-:W-:Y:S02]  /*4d70*/  LOP3.LUT R7, R7, 0x1, RZ, 0xc0, !PT ;  /* 0x0000000107077812 */ /* 0x000fe400078ec0ff */
[----:B------:R-:W-:Y:S02]  /*4d80*/  LOP3.LUT R46, R46, 0x1, RZ, 0xc0, !PT ;  /* 0x000000012e2e7812 */ /* 0x000fe400078ec0ff */
[----:B------:R-:W-:Y:S02]  /*4d90*/  @P6 SEL R45, RZ, 0xffffffff, P5 ;  /* 0xffffffffff2d6807 */ /* 0x000fe40002800000 */
[----:B------:R-:W-:Y:S02]  /*4da0*/  ISETP.NE.U32.AND P0, PT, R11, 0x1, PT ;  /* 0x000000010b00780c */ /* 0x000fe40003f05070 */
[----:B------:R-:W-:Y:S02]  /*4db0*/  ISETP.NE.U32.AND P6, PT, R7, 0x1, PT ;  /* 0x000000010700780c */ /* 0x000fe40003fc5070 */
[----:B------:R-:W-:-:S02]  /*4dc0*/  PRMT R11, R6, 0x7771, RZ ;  /* 0x00007771060b7816 */ /* 0x000fc400000000ff */
[----:B------:R-:W-:Y:S02]  /*4dd0*/  ISETP.NE.U32.AND P5, PT, R46, 0x1, PT ;  /* 0x000000012e00780c */ /* 0x000fe40003fa5070 */
[----:B------:R-:W-:Y:S02]  /*4de0*/  PRMT R7, R10, 0x7771, RZ ;  /* 0x000077710a077816 */ /* 0x000fe400000000ff */
[----:B------:R-:W-:Y:S02]  /*4df0*/  LOP3.LUT R5, R5, 0x1, RZ, 0xc0, !PT ;  /* 0x0000000105057812 */ /* 0x000fe400078ec0ff */
[----:B------:R-:W-:Y:S02]  /*4e00*/  LOP3.LUT R45, R45, 0x1, RZ, 0xc0, !PT ;  /* 0x000000012d2d7812 */ /* 0x000fe400078ec0ff */
[----:B------:R-:W-:Y:S02]  /*4e10*/  SEL R11, R11, R14, !P4 ;  /* 0x0000000e0b0b7207 */ /* 0x000fe40006000000 */
[----:B------:R-:W-:-:S02]  /*4e20*/  SEL R7, R7, R12, !P5 ;  /* 0x0000000c07077207 */ /* 0x000fc40006800000 */
[----:B------:R-:W-:Y:S02]  /*4e30*/  SEL R20, R20, RZ, P3 ;  /* 0x000000ff14147207 */ /* 0x000fe40001800000 */
[----:B------:R-:W-:Y:S02]  /*4e40*/  PRMT R14, R10, 0x7770, RZ ;  /* 0x000077700a0e7816 */ /* 0x000fe400000000ff */
[----:B------:R-:W-:Y:S02]  /*4e50*/  ISETP.NE.U32.AND P3, PT, R5, 0x1, PT ;  /* 0x000000010500780c */ /* 0x000fe40003f65070 */
[----:B------:R-:W-:Y:S02]  /*4e60*/  PRMT R12, R4, 0x7770, RZ ;  /* 0x00007770040c7816 */ /* 0x000fe400000000ff */
[----:B------:R-:W-:Y:S02]  /*4e70*/  SEL R26, R26, RZ, P2 ;  /* 0x000000ff1a1a7207 */ /* 0x000fe40001000000 */
[----:B------:R-:W-:-:S02]  /*4e80*/  PRMT R48, R6, 0x7770, RZ ;  /* 0x0000777006307816 */ /* 0x000fc400000000ff */
[----:B------:R-:W-:Y:S02]  /*4e90*/  ISETP.NE.U32.AND P2, PT, R45, 0x1, PT ;  /* 0x000000012d00780c */ /* 0x000fe40003f45070 */
[----:B------:R-:W-:Y:S02]  /*4ea0*/  PRMT R5, R4, 0x7771, RZ ;  /* 0x0000777104057816 */ /* 0x000fe400000000ff */
[----:B------:R-:W-:Y:S02]  /*4eb0*/  SEL R13, R14, R13, !P6 ;  /* 0x0000000d0e0d7207 */ /* 0x000fe40007000000 */
[----:B------:R-:W-:Y:S02]  /*4ec0*/  SEL R19, R12, R19, !P3 ;  /* 0x000000130c137207 */ /* 0x000fe40005800000 */
[----:B------:R-:W-:Y:S02]  /*4ed0*/  SEL R15, R48, R15, !P0 ;  /* 0x0000000f300f7207 */ /* 0x000fe40004000000 */
[----:B------:R-:W-:-:S02]  /*4ee0*/  SEL R34, R41, R34, !P0 ;  /* 0x0000002229227207 */ /* 0x000fc40004000000 */
[----:B------:R-:W-:Y:S02]  /*4ef0*/  SEL R36, R41, R36, !P4 ;  /* 0x0000002429247207 */ /* 0x000fe40006000000 */
[C---:B------:R-:W-:Y:S02]  /*4f00*/  SEL R37, R44.reuse, R37, !P6 ;  /* 0x000000252c257207 */ /* 0x040fe40007000000 */
[----:B------:R-:W-:Y:S02]  /*4f10*/  SEL R38, R44, R38, !P5 ;  /* 0x000000262c267207 */ /* 0x000fe40006800000 */
[C---:B------:R-:W-:Y:S02]  /*4f20*/  SEL R18, R43.reuse, R18, !P3 ;  /* 0x000000122b127207 */ /* 0x040fe40005800000 */
[----:B------:R-:W-:Y:S02]  /*4f30*/  SEL R28, R43, R28, !P2 ;  /* 0x0000001c2b1c7207 */ /* 0x000fe40005000000 */
[----:B------:R-:W-:-:S02]  /*4f40*/  SEL R0, R5, R0, !P2 ;  /* 0x0000000005007207 */ /* 0x000fc40005000000 */
[----:B------:R-:W-:Y:S02]  /*4f50*/  SEL R27, R27, RZ, P0 ;  /* 0x000000ff1b1b7207 */ /* 0x000fe40000000000 */
[----:B------:R-:W-:Y:S02]  /*4f60*/  SEL R31, R31, RZ, P4 ;  /* 0x000000ff1f1f7207 */ /* 0x000fe40002000000 */
[----:B------:R-:W-:Y:S02]  /*4f70*/  PRMT R14, R11, 0x7610, R14 ;  /* 0x000076100b0e7816 */ /* 0x000fe4000000000e */
[----:B------:R-:W-:Y:S02]  /*4f80*/  SEL R30, R30, RZ, P6 ;  /* 0x000000ff1e1e7207 */ /* 0x000fe40003000000 */
[----:B------:R-:W-:Y:S02]  /*4f90*/  SEL R32, R32, RZ, P5 ;  /* 0x000000ff20207207 */ /* 0x000fe40002800000 */
[----:B------:R-:W-:-:S02]  /*4fa0*/  PRMT R12, R7, 0x7610, R12 ;  /* 0x00007610070c7816 */ /* 0x000fc4000000000c */
[----:B------:R-:W-:Y:S02]  /*4fb0*/  SEL R9, R9, RZ, P3 ;  /* 0x000000ff09097207 */ /* 0x000fe40001800000 */
[----:B------:R-:W-:Y:S01]  /*4fc0*/  SEL R29, R29, RZ, P2 ;  /* 0x000000ff1d1d7207 */ /* 0x000fe20001000000 */
[----:B------:R-:W-:Y:S06]  /*4fd0*/  @!P1 BRA `(.L_x_3349) ;  /* 0xfffffff400889947 */ /* 0x000fec000383ffff */
[----:B------:R-:W-:Y:S05]  /*4fe0*/  BSYNC.RECONVERGENT B1 ;  /* 0x0000000000017941 */ /* 0x000fea0003800200 */
.L_x_3348:
        /* <DEDUP_REMOVED lines=16> */
.L_x_3347:
[----:B------:R-:W-:Y:S05]  /*50f0*/  BSYNC.RECONVERGENT B0 ;  /* 0x0000000000007941 */ /* 0x000fea0003800200 */
.L_x_3346:
[----:B------:R-:W-:Y:S01]  /*5100*/  ISETP.GE.U32.AND P0, PT, R16, R8, PT ;  /* 0x000000081000720c */ /* 0x000fe20003f06070 */
[----:B------:R-:W-:-:S12]  /*5110*/  BSSY.RECONVERGENT B0, `(.L_x_3350) ;  /* 0x0000028000007945 */ /* 0x000fd80003800200 */
[----:B------:R-:W-:Y:S05]  /*5120*/  @P0 BRA `(.L_x_3351) ;  /* 0x0000000000980947 */ /* 0x000fea0003800000 */
[----:B------:R-:W-:-:S05]  /*5130*/  IMAD R4, R16, R21, RZ ;  /* 0x0000001510047224 */ /* 0x000fca00078e02ff */
        /* <DEDUP_REMOVED lines=19> */
[----:B------:R-:W-:-:S05]  /*5270*/  IMAD.IADD R4, R46, 0x1, R3 ;  /* 0x000000012e047824 */ /* 0x000fca00078e0203 */
[----:B------:R-:W-:-:S13]  /*5280*/  ISETP.GE.U32.AND P1, PT, R4, R8, PT ;  /* 0x000000080400720c */ /* 0x000fda0003f26070 */
[-C--:B------:R-:W-:Y:S02]  /*5290*/  @!P1 IMAD R4, R4, R21.reuse, RZ ;  /* 0x0000001504049224 */ /* 0x080fe400078e02ff */
[----:B------:R-:W-:-:S03]  /*52a0*/  IMAD R21, R46, R21, RZ ;  /* 0x000000152e157224 */ /* 0x000fc600078e02ff */
[----:B------:R-:W-:Y:S02]  /*52b0*/  @!P1 LOP3.LUT R5, R4, 0xfffffffe, RZ, 0xc0, !PT ;  /* 0xfffffffe04059812 */ /* 0x000fe400078ec0ff */
[----:B------:R-:W-:Y:S02]  /*52c0*/  LOP3.LUT R21, R21, 0xfffffffe, RZ, 0xc0, !PT ;  /* 0xfffffffe15157812 */ /* 0x000fe400078ec0ff */
        /* <DEDUP_REMOVED lines=12> */
.L_x_3351:
[----:B------:R-:W-:Y:S05]  /*5390*/  BSYNC.RECONVERGENT B0 ;  /* 0x0000000000007941 */ /* 0x000fea0003800200 */
.L_x_3350:
        /* <DEDUP_REMOVED lines=131> */
.L_x_3353:
[----:B------:R-:W-:Y:S05]  /*5bd0*/  BSYNC.RECONVERGENT B0 ;  /* 0x0000000000007941 */ /* 0x000fea0003800200 */
.L_x_3352:
        /* <DEDUP_REMOVED lines=92> */
.L_x_3345:
[----:B------:R-:W0:Y:S01]  /*61a0*/  LDCU UR4, c[0x0][0x3a4] ;  /* 0x00007480ff0477ac */ /* 0x000e220008000800 */
[----:B------:R-:W1:Y:S01]  /*61b0*/  LDC.U8 R33, c[0x0][0x388] ;  /* 0x0000e200ff217b82 */ /* 0x000e620000000000 */
[----:B------:R-:W-:Y:S07]  /*61c0*/  BSSY.RECONVERGENT B0, `(.L_x_3354) ;  /* 0x00004a3000007945 */ /* 0x000fee0003800200 */
[----:B------:R-:W2:Y:S08]  /*61d0*/  LDC R13, c[0x0][0x390] ;  /* 0x0000e400ff0d7b82 */ /* 0x000eb00000000800 */
[----:B------:R-:W3:Y:S01]  /*61e0*/  LDC R15, c[0x0][0x394] ;  /* 0x0000e500ff0f7b82 */ /* 0x000ee20000000800 */
[----:B0-----:R-:W-:-:S04]  /*61f0*/  IMAD.U32 R9, RZ, RZ, UR4 ;  /* 0x00000004ff097e24 */ /* 0x001fc8000f8e00ff */
[----:B------:R-:W-:Y:S01]  /*6200*/  IMAD R3, R9, 0x3, R10 ;  /* 0x0000000309037824 */ /* 0x000fe200078e020a */
[----:B-1----:R-:W-:-:S04]  /*6210*/  PRMT R4, R33, 0x7610, R4 ;  /* 0x0000761021047816 */ /* 0x002fc80000000004 */
[----:B------:R-:W-:Y:S02]  /*6220*/  ISETP.GE.U32.AND P0, PT, R3, R8, PT ;  /* 0x000000080300720c */ /* 0x000fe40003f06070 */
[C---:B------:R-:W-:Y:S02]  /*6230*/  PRMT R3, R33.reuse, 0x7610, R3 ;  /* 0x0000761021037816 */ /* 0x040fe40000000003 */
[C---:B------:R-:W-:Y:S02]  /*6240*/  PRMT R5, R33.reuse, 0x7610, R5 ;  /* 0x0000761021057816 */ /* 0x040fe40000000005 */
[C---:B------:R-:W-:Y:S01]  /*6250*/  PRMT R0, R33.reuse, 0x7610, R0 ;  /* 0x0000761021007816 */ /* 0x040fe20000000000 */
[----:B--2---:R-:W-:Y:S01]  /*6260*/  IMAD.MOV.U32 R38, RZ, RZ, R13 ;  /* 0x000000ffff267224 */ /* 0x004fe200078e000d */
        /* <DEDUP_REMOVED lines=18> */
[----:B------:R-:W-:-:S13]  /*6390*/  ISETP.NE.AND P2, PT, R32, RZ, PT ;  /* 0x000000ff2000720c */ /* 0x000fda0003f45270 */
[----:B------:R-:W2:Y:S01]  /*63a0*/  @!P2 LDG.E.U16 R37, desc[UR36][R18.64] ;  /* 0x000000241225a981 */ /* 0x000ea2000c1e1500 */
[----:B------:R-:W-:Y:S01]  /*63b0*/  VIADD R8, R32, 0xffffffff ;  /* 0xffffffff20087836 */ /* 0x000fe20000000000 */
[C---:B------:R-:W-:Y:S01]  /*63c0*/  PRMT R3, R33.reuse, 0x7610, R3 ;  /* 0x0000761021037816 */ /* 0x040fe20000000003 */
[--C-:B------:R-:W-:Y:S01]  /*63d0*/  IMAD.MOV.U32 R38, RZ, RZ, R13.reuse ;  /* 0x000000ffff267224 */ /* 0x100fe200078e000d */
[C---:B------:R-:W-:Y:S01]  /*63e0*/  PRMT R4, R33.reuse, 0x7610, R4 ;  /* 0x0000761021047816 */ /* 0x040fe20000000004 */
[--C-:B------:R-:W-:Y:S01]  /*63f0*/  IMAD.MOV.U32 R36, RZ, RZ, R13.reuse ;  /* 0x000000ffff247224 */ /* 0x100fe200078e000d */
[----:B------:R-:W-:Y:S01]  /*6400*/  VIMNMX.U32 R8, PT, PT, R8, 0x18, PT ;  /* 0x0000001808087848 */ /* 0x000fe20003fe0000 */
        /* <DEDUP_REMOVED lines=16> */
[--C-:B------:R-:W-:Y:S02]  /*6510*/  IMAD.MOV.U32 R20, RZ, RZ, R15.reuse ;  /* 0x000000ffff147224 */ /* 0x100fe400078e000f */
[----:B------:R-:W-:Y:S02]  /*6520*/  IMAD.MOV.U32 R16, RZ, RZ, R15 ;  /* 0x000000ffff107224 */ /* 0x000fe400078e000f */
[----:B------:R-:W-:Y:S01]  /*6530*/  VIADD R34, R8, 0x1 ;  /* 0x0000000108227836 */ /* 0x000fe20000000000 */
[----:B--2---:R-:W-:-:S02]  /*6540*/  @!P2 PRMT R35, R37, 0x7770, RZ ;  /* 0x000077702523a816 */ /* 0x004fc400000000ff */
[----:B------:R-:W-:-:S07]  /*6550*/  @!P2 PRMT R37, R37, 0x7771, RZ ;  /* 0x000077712525a816 */ /* 0x000fce00000000ff */
.L_x_3361:
[----:B------:R-:W0:Y:S01]  /*6560*/  LDCU UR4, c[0x0][0x3a4] ;  /* 0x00007480ff0477ac */ /* 0x000e220008000800 */
[----:B------:R-:W-:Y:S02]  /*6570*/  @!P2 PRMT R48, R35, 0x7610, R48 ;  /* 0x000076102330a816 */ /* 0x000fe40000000030 */
[C---:B------:R-:W-:Y:S02]  /*6580*/  @!P2 PRMT R47, R37.reuse, 0x7610, R47 ;  /* 0x00007610252fa816 */ /* 0x040fe4000000002f */
[----:B------:R-:W-:Y:S02]  /*6590*/  @!P2 PRMT R39, R37, 0x7610, R39 ;  /* 0x000076102527a816 */ /* 0x000fe40000000027 */
[----:B------:R-:W-:Y:S02]  /*65a0*/  @!P2 PRMT R50, R35, 0x7610, R50 ;  /* 0x000076102332a816 */ /* 0x000fe40000000032 */
[----:B------:R-:W-:Y:S02]  /*65b0*/  @!P2 PRMT R45, R37, 0x7610, R45 ;  /* 0x00007610252da816 */ /* 0x000fe4000000002d */
[----:B------:R-:W-:-:S02]  /*65c0*/  @!P2 PRMT R46, R35, 0x7610, R46 ;  /* 0x00007610232ea816 */ /* 0x000fc4000000002e */
[----:B------:R-:W-:Y:S02]  /*65d0*/  @!P2 PRMT R44, R37, 0x7610, R44 ;  /* 0x00007610252ca816 */ /* 0x000fe4000000002c */
        /* <DEDUP_REMOVED lines=287> */
.L_x_3357:
[----:B------:R-:W-:-:S04]  /*77d0*/  LOP3.LUT R9, R39, 0xfffffffe, RZ, 0xc0, !PT ;  /* 0xfffffffe27097812 */ /* 0x000fc800078ec0ff */
[----:B------:R-:W-:-:S05]  /*77e0*/  IADD3 R8, P0, PT, R9, R18, RZ ;  /* 0x0000001209087210 */ /* 0x000fca0007f1e0ff */
[----:B------:R-:W-:-:S05]  /*77f0*/  IMAD.X R9, RZ, RZ, R19, P0 ;  /* 0x000000ffff097224 */ /* 0x000fca00000e0613 */
[----:B------:R1:W2:Y:S01]  /*7800*/  LDG.E.U16 R8, desc[UR36][R8.64] ;  /* 0x0000002408087981 */ /* 0x0002a2000c1e1500 */
[----:B0-----:R-:W-:Y:S02]  /*7810*/  VIADD R49, R10, UR4 ;  /* 0x000000040a317c36 */ /* 0x001fe40008000000 */
[----:B------:R-:W-:-:S04]  /*7820*/  IMAD.MOV.U32 R48, RZ, RZ, RZ ;  /* 0x000000ffff307224 */ /* 0x000fc800078e00ff */
[----:B------:R-:W-:-:S05]  /*7830*/  IMAD.HI.U32 R32, R49, UR30, R48 ;  /* 0x0000001e31207c27 */ /* 0x000fca000f8e0030 */
[----:B-1----:R-:W-:-:S05]  /*7840*/  SHF.R.U32.HI R9, RZ, UR31, R32 ;  /* 0x0000001fff097c19 */ /* 0x002fca0008011620 */
[----:B------:R-:W-:-:S04]  /*7850*/  IMAD.MOV R39, RZ, RZ, -R9 ;  /* 0x000000ffff277224 */ /* 0x000fc800078e0a09 */
[----:B------:R-:W-:-:S04]  /*7860*/  IMAD R39, R39, UR29, R49 ;  /* 0x0000001d27277c24 */ /* 0x000fc8000f8e0231 */
[----:B------:R-:W-:Y:S01]  /*7870*/  IMAD R39, R39, UR5, RZ ;  /* 0x0000000527277c24 */ /* 0x000fe2000f8e02ff */
[C---:B--2---:R-:W-:Y:S02]  /*7880*/  PRMT R43, R8.reuse, 0x7770, RZ ;  /* 0x00007770082b7816 */ /* 0x044fe400000000ff */
[----:B------:R-:W-:Y:S01]  /*7890*/  PRMT R44, R8, 0x7771, RZ ;  /* 0x00007771082c7816 */ /* 0x000fe200000000ff */
        /* <DEDUP_REMOVED lines=219> */
.L_x_3358:
[----:B------:R-:W-:-:S04]  /*8650*/  LOP3.LUT R9, R39, 0xfffffffe, RZ, 0xc0, !PT ;  /* 0xfffffffe27097812 */ /* 0x000fc800078ec0ff */
[----:B------:R-:W-:-:S05]  /*8660*/  IADD3 R8, P0, PT, R9, R18, RZ ;  /* 0x0000001209087210 */ /* 0x000fca0007f1e0ff */
[----:B------:R-:W-:-:S05]  /*8670*/  IMAD.X R9, RZ, RZ, R19, P0 ;  /* 0x000000ffff097224 */ /* 0x000fca00000e0613 */
[----:B------:R0:W2:Y:S01]  /*8680*/  LDG.E.U16 R8, desc[UR36][R8.64] ;  /* 0x0000002408087981 */ /* 0x0000a2000c1e1500 */
[----:B------:R-:W-:Y:S02]  /*8690*/  VIADD R49, R49, UR4 ;  /* 0x0000000431317c36 */ /* 0x000fe40008000000 */
[----:B------:R-:W-:-:S04]  /*86a0*/  IMAD.MOV.U32 R48, RZ, RZ, RZ ;  /* 0x000000ffff307224 */ /* 0x000fc800078e00ff */
[----:B------:R-:W-:-:S05]  /*86b0*/  IMAD.HI.U32 R32, R49, UR30, R48 ;  /* 0x0000001e31207c27 */ /* 0x000fca000f8e0030 */
[----:B0-----:R-:W-:-:S05]  /*86c0*/  SHF.R.U32.HI R9, RZ, UR31, R32 ;  /* 0x0000001fff097c19 */ /* 0x001fca0008011620 */
        /* <DEDUP_REMOVED lines=224> */
.L_x_3359:
        /* <DEDUP_REMOVED lines=232> */
.L_x_3360:
[----:B------:R-:W-:-:S04]  /*a350*/  LOP3.LUT R9, R41, 0xfffffffe, RZ, 0xc0, !PT ;  /* 0xfffffffe29097812 */ /* 0x000fc800078ec0ff */
[----:B------:R-:W-:-:S05]  /*a360*/  IADD3 R8, P0, PT, R9, R18, RZ ;  /* 0x0000001209087210 */ /* 0x000fca0007f1e0ff */
[----:B------:R-:W-:-:S05]  /*a370*/  IMAD.X R9, RZ, RZ, R19, P0 ;  /* 0x000000ffff097224 */ /* 0x000fca00000e0613 */
[----:B------:R-:W2:Y:S02]  /*a380*/  LDG.E.U16 R8, desc[UR36][R8.64] ;  /* 0x0000002408087981 */ /* 0x000ea4000c1e1500 */
[C---:B--2---:R-:W-:Y:S02]  /*a390*/  PRMT R48, R8.reuse, 0x7770, RZ ;  /* 0x0000777008307816 */ /* 0x044fe400000000ff */
[----:B------:R-:W-:-:S07]  /*a3a0*/  PRMT R47, R8, 0x7771, RZ ;  /* 0x00007771082f7816 */ /* 0x000fce00000000ff */
.L_x_3356:
[C---:B------:R-:W-:Y:S02]  /*a3b0*/  LOP3.LUT R8, R43.reuse, 0xff, RZ, 0xc0, !PT ;  /* 0x000000ff2b087812 */ /* 0x040fe400078ec0ff */
[C---:B------:R-:W-:Y:S02]  /*a3c0*/  LOP3.LUT R9, R6.reuse, 0xff, RZ, 0xc0, !PT ;  /* 0x000000ff06097812 */ /* 0x040fe400078ec0ff */
[----:B------:R-:W-:Y:S02]  /*a3d0*/  PRMT R49, R43, 0x8880, RZ ;  /* 0x000088802b317816 */ /* 0x000fe400000000ff */
[----:B------:R-:W-:Y:S02]  /*a3e0*/  ISETP.NE.AND P3, PT, R9, R8, PT ;  /* 0x000000080900720c */ /* 0x000fe40003f65270 */
[----:B------:R-:W-:Y:S02]  /*a3f0*/  PRMT R52, R6, 0x8880, RZ ;  /* 0x0000888006347816 */ /* 0x000fe400000000ff */
[----:B------:R-:W-:-:S02]  /*a400*/  LOP3.LUT R32, R44, 0xff, RZ, 0xc0, !PT ;  /* 0x000000ff2c207812 */ /* 0x000fc400078ec0ff */
[----:B------:R-:W-:Y:S02]  /*a410*/  LOP3.LUT R33, R7, 0xff, RZ, 0xc0, !PT ;  /* 0x000000ff07217812 */ /* 0x000fe400078ec0ff */
[----:B------:R-:W-:Y:S02]  /*a420*/  LOP3.LUT R41, R46, 0xff, RZ, 0xc0, !PT ;  /* 0x000000ff2e297812 */ /* 0x000fe400078ec0ff */
[----:B------:R-:W-:Y:S02]  /*a430*/  LOP3.LUT R42, R5, 0xff, RZ, 0xc0, !PT ;  /* 0x000000ff052a7812 */ /* 0x000fe400078ec0ff */
[----:B------:R-:W-:Y:S02]  /*a440*/  ISETP.GE.U32.AND P0, PT, R29, R10, PT ;  /* 0x0000000a1d00720c */ /* 0x000fe40003f06070 */
[----:B------:R-:W-:Y:S02]  /*a450*/  ISETP.GT.AND P4, PT, R52, R49, PT ;  /* 0x000000313400720c */ /* 0x000fe40003f84270 */
[----:B------:R-:W-:-:S02]  /*a460*/  ISETP.NE.AND P1, PT, R33, R32, PT ;  /* 0x000000202100720c */ /* 0x000fc40003f25270 */
[----:B------:R-:W-:Y:S02]  /*a470*/  ISETP.NE.AND P6, PT, R42, R41, PT ;  /* 0x000000292a00720c */ /* 0x000fe40003fc5270 */
[----:B------:R-:W-:Y:S02]  /*a480*/  ISETP.GE.AND.EX P0, PT, R21, RZ, PT, P0 ;  /* 0x000000ff1500720c */ /* 0x000fe40003f06300 */
[----:B------:R-:W-:Y:S02]  /*a490*/  PRMT R41, R44, 0x8880, RZ ;  /* 0x000088802c297816 */ /* 0x000fe400000000ff */
[----:B------:R-:W-:Y:S02]  /*a4a0*/  PRMT R52, R7, 0x8880, RZ ;  /* 0x0000888007347816 */ /* 0x000fe400000000ff */
[----:B------:R-:W-:Y:S02]  /*a4b0*/  LOP3.LUT R9, R45, 0xff, RZ, 0xc0, !PT ;  /* 0x000000ff2d097812 */ /* 0x000fe400078ec0ff */
[----:B------:R-:W-:-:S02]  /*a4c0*/  LOP3.LUT R32, R4, 0xff, RZ, 0xc0, !PT ;  /* 0x000000ff04207812 */ /* 0x000fc400078ec0ff */
[----:B------:R-:W-:Y:S02]  /*a4d0*/  SEL R8, RZ, 0xffffffff, P4 ;  /* 0xffffffffff087807 */ /* 0x000fe40002000000 */
[----:B------:R-:W-:Y:S02]  /*a4e0*/  LOP3.LUT R33, R50, 0xff, RZ, 0xc0, !PT ;  /* 0x000000ff32217812 */ /* 0x000fe400078ec0ff */
[----:B------:R-:W-:Y:S02]  /*a4f0*/  LOP3.LUT R42, R3, 0xff, RZ, 0xc0, !PT ;  /* 0x000000ff032a7812 */ /* 0x000fe400078ec0ff */
[----:B------:R-:W-:Y:S02]  /*a500*/  @!P3 SEL R8, RZ, 0xffffffff, !P0 ;  /* 0xffffffffff08b807 */ /* 0x000fe40004000000 */
[----:B------:R-:W-:Y:S02]  /*a510*/  ISETP.NE.AND P4, PT, R32, R9, PT ;  /* 0x000000092000720c */ /* 0x000fe40003f85270 */
[----:B------:R-:W-:-:S02]  /*a520*/  ISETP.GT.AND P3, PT, R52, R41, PT ;  /* 0x000000293400720c */ /* 0x000fc40003f64270 */
[----:B------:R-:W-:Y:S02]  /*a530*/  ISETP.GE.U32.AND P0, PT, R31, R10, PT ;  /* 0x0000000a1f00720c */ /* 0x000fe40003f06070 */
[----:B------:R-:W-:Y:S02]  /*a540*/  LOP3.LUT R9, R39, 0xff, RZ, 0xc0, !PT ;  /* 0x000000ff27097812 */ /* 0x000fe400078ec0ff */
[----:B------:R-:W-:Y:S02]  /*a550*/  LOP3.LUT R32, R0, 0xff, RZ, 0xc0, !PT ;  /* 0x000000ff00207812 */ /* 0x000fe400078ec0ff */
[----:B------:R-:W-:Y:S02]  /*a560*/  ISETP.NE.AND P5, PT, R42, R33, PT ;  /* 0x000000212a00720c */ /* 0x000fe40003fa5270 */
[----:B------:R-:W-:Y:S02]  /*a570*/  ISETP.GE.AND.EX P0, PT, R24, RZ, PT, P0 ;  /* 0x000000ff1800720c */ /* 0x000fe40003f06300 */
[----:B------:R-:W-:-:S02]  /*a580*/  SEL R42, RZ, 0xffffffff, P3 ;  /* 0xffffffffff2a7807 */ /* 0x000fc40001800000 */
[----:B------:R-:W-:Y:S02]  /*a590*/  PRMT R33, R46, 0x8880, RZ ;  /* 0x000088802e217816 */ /* 0x000fe400000000ff */
[----:B------:R-:W-:Y:S02]  /*a5a0*/  PRMT R52, R5, 0x8880, RZ ;  /* 0x0000888005347816 */ /* 0x000fe400000000ff */
[----:B------:R-:W-:Y:S01]  /*a5b0*/  ISETP.NE.AND P3, PT, R32, R9, PT ;  /* 0x000000092000720c */ /* 0x000fe20003f65270 */
[----:B0-----:R-:W-:Y:S01]  /*a5c0*/  IMAD.U32 R9, RZ, RZ, UR4 ;  /* 0x00000004ff097e24 */ /* 0x001fe2000f8e00ff */
[----:B------:R-:W-:Y:S01]  /*a5d0*/  @!P1 SEL R42, RZ, 0xffffffff, !P0 ;  /* 0xffffffffff2a9807 */ /* 0x000fe20004000000 */
[----:B------:R-:W0:Y:S01]  /*a5e0*/  LDCU UR4, c[0x0][0x39c] ;  /* 0x00007380ff0477ac */ /* 0x000e220008000800 */
[----:B------:R-:W-:Y:S01]  /*a5f0*/  ISETP.GT.AND P0, PT, R52, R33, PT ;  /* 0x000000213400720c */ /* 0x000fe20003f04270 */
[----:B------:R-:W-:Y:S01]  /*a600*/  IMAD.IADD R33, R10, 0x1, R9 ;  /* 0x000000010a217824 */ /* 0x000fe200078e0209 */
[----:B------:R-:W-:-:S02]  /*a610*/  PRMT R41, R45, 0x8880, RZ ;  /* 0x000088802d297816 */ /* 0x000fc400000000ff */
[----:B------:R-:W-:Y:S02]  /*a620*/  PRMT R54, R4, 0x8880, RZ ;  /* 0x0000888004367816 */ /* 0x000fe400000000ff */
[----:B------:R-:W-:Y:S02]  /*a630*/  SEL R51, RZ, 0xffffffff, P0 ;  /* 0xffffffffff337807 */ /* 0x000fe40000000000 */
[----:B------:R-:W-:Y:S02]  /*a640*/  ISETP.GE.U32.AND P0, PT, R36, R33, PT ;  /* 0x000000212400720c */ /* 0x000fe40003f06070 */
[----:B------:R-:W-:Y:S02]  /*a650*/  ISETP.GT.AND P1, PT, R54, R41, PT ;  /* 0x000000293600720c */ /* 0x000fe40003f24270 */
[----:B------:R-:W-:Y:S02]  /*a660*/  ISETP.GE.AND.EX P0, PT, R26, RZ, PT, P0 ;  /* 0x000000ff1a00720c */ /* 0x000fe40003f06300 */
[----:B------:R-:W-:-:S02]  /*a670*/  LOP3.LUT R32, R48, 0xff, RZ, 0xc0, !PT ;  /* 0x000000ff30207812 */ /* 0x000fc400078ec0ff */
[----:B------:R-:W-:Y:S02]  /*a680*/  LOP3.LUT R41, R11, 0xff, RZ, 0xc0, !PT ;  /* 0x000000ff0b297812 */ /* 0x000fe400078ec0ff */
[----:B------:R-:W-:Y:S02]  /*a690*/  SEL R49, RZ, 0xffffffff, P1 ;  /* 0xffffffffff317807 */ /* 0x000fe40000800000 */
[----:B------:R-:W-:Y:S02]  /*a6a0*/  ISETP.GE.U32.AND P1, PT, R38, R33, PT ;  /* 0x000000212600720c */ /* 0x000fe40003f26070 */
[----:B------:R-:W-:Y:S02]  /*a6b0*/  @!P6 SEL R51, RZ, 0xffffffff, !P0 ;  /* 0xffffffffff33e807 */ /* 0x000fe40004000000 */
[----:B------:R-:W-:Y:S01]  /*a6c0*/  ISETP.NE.AND P0, PT, R41, R32, PT ;  /* 0x000000202900720c */ /* 0x000fe20003f05270 */
[----:B------:R-:W-:Y:S01]  /*a6d0*/  IMAD.IADD R41, R9, 0x1, R33 ;  /* 0x0000000109297824 */ /* 0x000fe200078e0221 */
[----:B------:R-:W-:-:S02]  /*a6e0*/  ISETP.GE.AND.EX P1, PT, R27, RZ, PT, P1 ;  /* 0x000000ff1b00720c */ /* 0x000fc40003f26310 */
[----:B------:R-:W-:Y:S02]  /*a6f0*/  PRMT R54, R50, 0x8880, RZ ;  /* 0x0000888032367816 */ /* 0x000fe400000000ff */
[----:B------:R-:W-:Y:S02]  /*a700*/  PRMT R55, R3, 0x8880, RZ ;  /* 0x0000888003377816 */ /* 0x000fe400000000ff */
[----:B------:R-:W-:Y:S02]  /*a710*/  LOP3.LUT R52, R47, 0xff, RZ, 0xc0, !PT ;  /* 0x000000ff2f347812 */ /* 0x000fe400078ec0ff */
[----:B------:R-:W-:Y:S02]  /*a720*/  LOP3.LUT R53, R12, 0xff, RZ, 0xc0, !PT ;  /* 0x000000ff0c357812 */ /* 0x000fe400078ec0ff */
[----:B------:R-:W-:Y:S02]  /*a730*/  @!P4 SEL R49, RZ, 0xffffffff, !P1 ;  /* 0xffffffffff31c807 */ /* 0x000fe40004800000 */
[----:B------:R-:W-:-:S02]  /*a740*/  ISETP.GE.U32.AND P1, PT, R30, R41, PT ;  /* 0x000000291e00720c */ /* 0x000fc40003f26070 */
[----:B------:R-:W-:Y:S02]  /*a750*/  ISETP.NE.AND P6, PT, R53, R52, PT ;  /* 0x000000343500720c */ /* 0x000fe40003fc5270 */
[----:B------:R-:W-:Y:S02]  /*a760*/  ISETP.GT.AND P4, PT, R55, R54, PT ;  /* 0x000000363700720c */ /* 0x000fe40003f84270 */
[----:B------:R-:W-:Y:S02]  /*a770*/  PRMT R32, R39, 0x8880, RZ ;  /* 0x0000888027207816 */ /* 0x000fe400000000ff */
[----:B------:R-:W-:Y:S02]  /*a780*/  PRMT R53, R0, 0x8880, RZ ;  /* 0x0000888000357816 */ /* 0x000fe400000000ff */
[----:B------:R-:W-:Y:S02]  /*a790*/  PRMT R54, R48, 0x8880, RZ ;  /* 0x0000888030367816 */ /* 0x000fe400000000ff */
[----:B------:R-:W-:-:S02]  /*a7a0*/  PRMT R55, R11, 0x8880, RZ ;  /* 0x000088800b377816 */ /* 0x000fc400000000ff */
[----:B------:R-:W-:Y:S02]  /*a7b0*/  ISETP.GE.AND.EX P1, PT, R25, RZ, PT, P1 ;  /* 0x000000ff1900720c */ /* 0x000fe40003f26310 */
[----:B------:R-:W-:Y:S02]  /*a7c0*/  SEL R52, RZ, 0xffffffff, P4 ;  /* 0xffffffffff347807 */ /* 0x000fe40002000000 */
[----:B------:R-:W-:Y:S01]  /*a7d0*/  ISETP.GT.AND P4, PT, R53, R32, PT ;  /* 0x000000203500720c */ /* 0x000fe20003f84270 */
[----:B------:R-:W-:Y:S01]  /*a7e0*/  IMAD.MOV.U32 R32, RZ, RZ, R54 ;  /* 0x000000ffff207224 */ /* 0x000fe200078e0036 */
[----:B------:R-:W-:Y:S01]  /*a7f0*/  @!P5 SEL R52, RZ, 0xffffffff, !P1 ;  /* 0xffffffffff34d807 */ /* 0x000fe20004800000 */
[----:B------:R-:W-:Y:S01]  /*a800*/  IMAD.MOV.U32 R53, RZ, RZ, R55 ;  /* 0x000000ffff357224 */ /* 0x000fe200078e0037 */
[----:B------:R-:W-:Y:S02]  /*a810*/  ISETP.GE.U32.AND P5, PT, R28, R41, PT ;  /* 0x000000291c00720c */ /* 0x000fe40003fa6070 */
[----:B------:R-:W-:-:S02]  /*a820*/  LOP3.LUT R8, R8, 0x1, RZ, 0xc0, !PT ;  /* 0x0000000108087812 */ /* 0x000fc400078ec0ff */
[----:B------:R-:W-:Y:S01]  /*a830*/  ISETP.GT.AND P1, PT, R53, R32, PT ;  /* 0x000000203500720c */ /* 0x000fe20003f24270 */
[----:B------:R-:W-:Y:S01]  /*a840*/  IMAD.IADD R32, R41, 0x1, R9 ;  /* 0x0000000129207824 */ /* 0x000fe200078e0209 */
[----:B------:R-:W-:Y:S02]  /*a850*/  ISETP.GE.AND.EX P5, PT, R20, RZ, PT, P5 ;  /* 0x000000ff1400720c */ /* 0x000fe40003fa6350 */
[----:B------:R-:W-:Y:S02]  /*a860*/  SEL R53, RZ, 0xffffffff, P4 ;  /* 0xffffffffff357807 */ /* 0x000fe40002000000 */
[----:B------:R-:W-:Y:S02]  /*a870*/  @!P3 SEL R53, RZ, 0xffffffff, !P5 ;  /* 0xffffffffff35b807 */ /* 0x000fe40006800000 */
[----:B------:R-:W-:Y:S02]  /*a880*/  ISETP.GE.U32.AND P5, PT, R13, R32, PT ;  /* 0x000000200d00720c */ /* 0x000fe40003fa6070 */
[----:B------:R-:W-:-:S02]  /*a890*/  PRMT R54, R47, 0x8880, RZ ;  /* 0x000088802f367816 */ /* 0x000fc400000000ff */
[----:B------:R-:W-:Y:S02]  /*a8a0*/  PRMT R55, R12, 0x8880, RZ ;  /* 0x000088800c377816 */ /* 0x000fe400000000ff */
[----:B------:R-:W-:Y:S02]  /*a8b0*/  LOP3.LUT R42, R42, 0x1, RZ, 0xc0, !PT ;  /* 0x000000012a2a7812 */ /* 0x000fe400078ec0ff */
[----:B------:R-:W-:Y:S02]  /*a8c0*/  ISETP.GE.AND.EX P5, PT, R15, RZ, PT, P5 ;  /* 0x000000ff0f00720c */ /* 0x000fe40003fa6350 */
[----:B------:R-:W-:Y:S02]  /*a8d0*/  ISETP.NE.U32.AND P3, PT, R8, 0x1, PT ;  /* 0x000000010800780c */ /* 0x000fe40003f65070 */
[----:B------:R-:W-:Y:S02]  /*a8e0*/  ISETP.GT.AND P4, PT, R55, R54, PT ;  /* 0x000000363700720c */ /* 0x000fe40003f84270 */
[----:B------:R-:W-:-:S02]  /*a8f0*/  SEL R8, RZ, 0xffffffff, P1 ;  /* 0xffffffffff087807 */ /* 0x000fc40000800000 */
[----:B------:R-:W-:Y:S02]  /*a900*/  LOP3.LUT R51, R51, 0x1, RZ, 0xc0, !PT ;  /* 0x0000000133337812 */ /* 0x000fe400078ec0ff */
[----:B------:R-:W-:Y:S02]  /*a910*/  ISETP.NE.U32.AND P1, PT, R42, 0x1, PT ;  /* 0x000000012a00780c */ /* 0x000fe40003f25070 */
[----:B------:R-:W-:Y:S02]  /*a920*/  LOP3.LUT R49, R49, 0x1, RZ, 0xc0, !PT ;  /* 0x0000000131317812 */ /* 0x000fe400078ec0ff */
[----:B------:R-:W-:Y:S02]  /*a930*/  @!P0 SEL R8, RZ, 0xffffffff, !P5 ;  /* 0xffffffffff088807 */ /* 0x000fe40006800000 */
[----:B------:R-:W-:Y:S02]  /*a940*/  SEL R42, RZ, 0xffffffff, P4 ;  /* 0xffffffffff2a7807 */ /* 0x000fe40002000000 */
[----:B------:R-:W-:-:S02]  /*a950*/  ISETP.NE.U32.AND P5, PT, R51, 0x1, PT ;  /* 0x000000013300780c */ /* 0x000fc40003fa5070 */
        /* <DEDUP_REMOVED lines=41> */
.L_x_3355:
[----:B------:R-:W-:Y:S05]  /*abf0*/  BSYNC.RECONVERGENT B0 ;  /* 0x0000000000007941 */ /* 0x000fea0003800200 */
.L_x_3354:
[----:B------:R-:W-:Y:S01]  /*ac00*/  ISETP.GE.U32.AND P0, PT, R10, R8, PT ;  /* 0x000000080a00720c */ /* 0x000fe20003f06070 */
[----:B------:R-:W-:Y:S01]  /*ac10*/  BSSY.RECONVERGENT B0, `(.L_x_3362) ;  /* 0x000047d000007945 */ /* 0x000fe20003800200 */
[----:B------:R-:W-:-:S11]  /*ac20*/  PRMT R37, R39, 0x7610, R37 ;  /* 0x0000761027257816 */ /* 0x000fd60000000025 */
        /* <DEDUP_REMOVED lines=282> */
.L_x_3365:
[----:B------:R-:W-:Y:S01]  /*bdd0*/  SHF.R.U32.HI R34, RZ, 0x1, R34 ;  /* 0x00000001ff227819 */ /* 0x000fe20000011622 */
[----:B------:R-:W-:-:S07]  /*bde0*/  IMAD.MOV.U32 R35, RZ, RZ, RZ ;  /* 0x000000ffff237224 */ /* 0x000fce00078e00ff */
.L_x_3364:
[----:B------:R-:W0:Y:S02]  /*bdf0*/  LDCU.64 UR4, c[0x0][0x768] ;  /* 0x0000ed00ff0477ac */ /* 0x000e240008000a00 */
[----:B0-----:R-:W-:-:S05]  /*be00*/  IADD3 R40, P1, PT, R40, UR4, RZ ;  /* 0x0000000428287c10 */ /* 0x001fca000ff3e0ff */
[----:B------:R-:W-:Y:S01]  /*be10*/  IMAD.X R39, RZ, RZ, UR5, P1 ;  /* 0x00000005ff277e24 */ /* 0x000fe200088e06ff */
[----:B------:R-:W-:-:S04]  /*be20*/  LEA R32, P1, R34, R40, 0x1 ;  /* 0x0000002822207211 */ /* 0x000fc800078208ff */
[----:B------:R-:W-:-:S05]  /*be30*/  LEA.HI.X R33, R34, R39, R35, 0x1, P1 ;  /* 0x0000002722217211 */ /* 0x000fca00008f0c23 */
[----:B------:R-:W2:Y:S01]  /*be40*/  LDG.E.U16 R32, desc[UR36][R32.64] ;  /* 0x0000002420207981 */ /* 0x000ea2000c1e1500 */
[----:B------:R-:W-:-:S05]  /*be50*/  IMAD.IADD R19, R10, 0x1, R9 ;  /* 0x000000010a137824 */ /* 0x000fca00078e0209 */
[----:B------:R-:W-:Y:S02]  /*be60*/  ISETP.GE.U32.AND P1, PT, R19, R8, PT ;  /* 0x000000081300720c */ /* 0x000fe40003f26070 */
[C---:B--2---:R-:W-:Y:S02]  /*be70*/  PRMT R43, R32.reuse, 0x7770, RZ ;  /* 0x00007770202b7816 */ /* 0x044fe400000000ff */
[----:B------:R-:W-:-:S09]  /*be80*/  PRMT R44, R32, 0x7771, RZ ;  /* 0x00007771202c7816 */ /* 0x000fd200000000ff */
        /* <DEDUP_REMOVED lines=276> */
.L_x_3367:
[----:B------:R-:W-:Y:S01]  /*cfd0*/  SHF.R.U32.HI R34, RZ, 0x1, R45 ;  /* 0x00000001ff227819 */ /* 0x000fe2000001162d */
[----:B------:R-:W-:-:S07]  /*cfe0*/  IMAD.MOV.U32 R35, RZ, RZ, RZ ;  /* 0x000000ffff237224 */ /* 0x000fce00078e00ff */
.L_x_3366:
        /* <DEDUP_REMOVED lines=283> */
.L_x_3369:
[----:B------:R-:W-:Y:S01]  /*e1a0*/  SHF.R.U32.HI R34, RZ, 0x1, R37 ;  /* 0x00000001ff227819 */ /* 0x000fe20000011625 */
[----:B------:R-:W-:-:S07]  /*e1b0*/  IMAD.MOV.U32 R35, RZ, RZ, RZ ;  /* 0x000000ffff237224 */ /* 0x000fce00078e00ff */
.L_x_3368:
        /* <DEDUP_REMOVED lines=283> */
.L_x_3371:
[----:B------:R-:W-:Y:S01]  /*f370*/  SHF.R.U32.HI R34, RZ, 0x1, R34 ;  /* 0x00000001ff227819 */ /* 0x000fe20000011622 */
[----:B------:R-:W-:-:S07]  /*f380*/  IMAD.MOV.U32 R35, RZ, RZ, RZ ;  /* 0x000000ffff237224 */ /* 0x000fce00078e00ff */
.L_x_3370:
[----:B------:R-:W-:-:S04]  /*f390*/  LEA R40, P0, R34, R40, 0x1 ;  /* 0x0000002822287211 */ /* 0x000fc800078008ff */
[----:B------:R-:W-:-:S05]  /*f3a0*/  LEA.HI.X R41, R34, R39, R35, 0x1, P0 ;  /* 0x0000002722297211 */ /* 0x000fca00000f0c23 */
[----:B------:R-:W2:Y:S02]  /*f3b0*/  LDG.E.U16 R40, desc[UR36][R40.64] ;  /* 0x0000002428287981 */ /* 0x000ea4000c1e1500 */
[C---:B--2---:R-:W-:Y:S02]  /*f3c0*/  PRMT R48, R40.reuse, 0x7770, RZ ;  /* 0x0000777028307816 */ /* 0x044fe400000000ff */
[----:B------:R-:W-:-:S07]  /*f3d0*/  PRMT R47, R40, 0x7771, RZ ;  /* 0x00007771282f7816 */ /* 0x000fce00000000ff */
.L_x_3363:
[----:B------:R-:W-:Y:S05]  /*f3e0*/  BSYNC.RECONVERGENT B0 ;  /* 0x0000000000007941 */ /* 0x000fea0003800200 */
.L_x_3362:
[----:B------:R-:W-:Y:S01]  /*f3f0*/  ISETP.GE.U32.AND P0, PT, R10, R8, PT ;  /* 0x000000080a00720c */ /* 0x000fe20003f06070 */
[----:B------:R-:W-:-:S12]  /*f400*/  BSSY.RECONVERGENT B0, `(.L_x_3372) ;  /* 0x0000083000007945 */ /* 0x000fd80003800200 */
        /* <DEDUP_REMOVED lines=42> */
[-C--:B------:R-:W-:Y:S02]  /*f6b0*/  ISETP.GE.U32.AND P1, PT, R38, R19.reuse, PT ;  /* 0x000000132600720c */ /* 0x080fe40003f26070 */
        /* <DEDUP_REMOVED lines=87> */
.L_x_3373:
[----:B------:R-:W-:Y:S05]  /*fc30*/  BSYNC.RECONVERGENT B0 ;  /* 0x0000000000007941 */ /* 0x000fea0003800200 */
.L_x_3372:
[----:B------:R-:W-:Y:S02]  /*fc40*/  LOP3.LUT R10, R4, 0xff, RZ, 0xc0, !PT ;  /* 0x000000ff040a7812 */ /* 0x000fe400078ec0ff */
[----:B------:R-:W-:Y:S02]  /*fc50*/  LOP3.LUT R19, R7, 0xff, RZ, 0xc0, !PT ;  /* 0x000000ff07137812 */ /* 0x000fe400078ec0ff */
[----:B------:R-:W-:Y:S02]  /*fc60*/  LOP3.LUT R8, R5, 0xff, RZ, 0xc0, !PT ;  /* 0x000000ff05087812 */ /* 0x000fe400078ec0ff */
[----:B------:R-:W-:Y:S02]  /*fc70*/  LOP3.LUT R9, R6, 0xff, RZ, 0xc0, !PT ;  /* 0x000000ff06097812 */ /* 0x000fe400078ec0ff */
[----:B------:R-:W-:Y:S02]  /*fc80*/  ISETP.NE.AND P2, PT, R19, R10, PT ;  /* 0x0000000a1300720c */ /* 0x000fe40003f45270 */
[----:B------:R-:W-:-:S02]  /*fc90*/  ISETP.GE.U32.AND P0, PT, R29, R36, PT ;  /* 0x000000241d00720c */ /* 0x000fc40003f06070 */
[----:B------:R-:W-:Y:S02]  /*fca0*/  ISETP.NE.AND P4, PT, R9, R8, PT ;  /* 0x000000080900720c */ /* 0x000fe40003f85270 */
[----:B------:R-:W-:Y:S02]  /*fcb0*/  ISETP.GE.U32.AND P1, PT, R31, R38, PT ;  /* 0x000000261f00720c */ /* 0x000fe40003f26070 */
[----:B------:R-:W-:Y:S02]  /*fcc0*/  ISETP.GE.AND.EX P0, PT, R21, R26, PT, P0 ;  /* 0x0000001a1500720c */ /* 0x000fe40003f06300 */
[----:B------:R-:W-:Y:S02]  /*fcd0*/  PRMT R9, R4, 0x8880, RZ ;  /* 0x0000888004097816 */ /* 0x000fe400000000ff */
[----:B------:R-:W-:Y:S02]  /*fce0*/  PRMT R10, R7, 0x8880, RZ ;  /* 0x00008880070a7816 */ /* 0x000fe400000000ff */
[----:B------:R-:W-:-:S02]  /*fcf0*/  PRMT R18, R5, 0x8880, RZ ;  /* 0x0000888005127816 */ /* 0x000fc400000000ff */
[----:B------:R-:W-:Y:S02]  /*fd00*/  PRMT R33, R6, 0x8880, RZ ;  /* 0x0000888006217816 */ /* 0x000fe400000000ff */
[----:B------:R-:W-:Y:S02]  /*fd10*/  ISETP.GE.AND.EX P1, PT, R24, R27, PT, P1 ;  /* 0x0000001b1800720c */ /* 0x000fe40003f26310 */
[----:B------:R-:W-:Y:S02]  /*fd20*/  SEL R8, RZ, 0xffffffff, !P0 ;  /* 0xffffffffff087807 */ /* 0x000fe40004000000 */
[----:B------:R-:W-:Y:S02]  /*fd30*/  ISETP.GT.AND P0, PT, R10, R9, PT ;  /* 0x000000090a00720c */ /* 0x000fe40003f04270 */
        /* <DEDUP_REMOVED lines=14> */
[----:B------:R-:W-:Y:S02]  /*fe20*/  LOP3.LUT R9, R3, 0xff, RZ, 0xc0, !PT ;  /* 0x000000ff03097812 */ /* 0x000fe400078ec0ff */
[----:B------:R-:W-:Y:S02]  /*fe30*/  LOP3.LUT R4, R6, 0xff, RZ, 0xc0, !PT ;  /* 0x000000ff06047812 */ /* 0x000fe400078ec0ff */
[----:B------:R-:W-:Y:S02]  /*fe40*/  SEL R31, R38, R31, !P1 ;  /* 0x0000001f261f7207 */ /* 0x000fe40004800000 */
[----:B------:R-:W-:Y:S02]  /*fe50*/  ISETP.NE.AND P2, PT, R5, R8, PT ;  /* 0x000000080500720c */ /* 0x000fe40003f45270 */
[----:B------:R-:W-:Y:S02]  /*fe60*/  ISETP.GE.U32.AND P0, PT, R29, R30, PT ;  /* 0x0000001e1d00720c */ /* 0x000fe40003f06070 */
[----:B------:R-:W-:-:S02]  /*fe70*/  SEL R27, R27, R24, !P1 ;  /* 0x000000181b1b7207 */ /* 0x000fc40004800000 */
        /* <DEDUP_REMOVED lines=25> */
[----:B------:R-:W-:Y:S02]  /*10010*/  LOP3.LUT R5, R11, 0xff, RZ, 0xc0, !PT ;  /* 0x000000ff0b057812 */ /* 0x000fe400078ec0ff */
[----:B------:R-:W-:Y:S02]  /*10020*/  LOP3.LUT R0, R6, 0xff, RZ, 0xc0, !PT ;  /* 0x000000ff06007812 */ /* 0x000fe400078ec0ff */
        /* <DEDUP_REMOVED lines=8> */
[----:B------:R-:W-:-:S02]  /*100b0*/  ISETP.GE.AND.EX P1, PT, R29, R16, PT, P1 ;  /* 0x000000101d00720c */ /* 0x000fc40003f26310 */
[----:B------:R-:W-:Y:S02]  /*100c0*/  SEL R0, RZ, 0xffffffff, !P0 ;  /* 0xffffffffff007807 */ /* 0x000fe40004000000 */
[----:B------:R-:W-:Y:S02]  /*100d0*/  PRMT R8, R11, 0x8880, RZ ;  /* 0x000088800b087816 */ /* 0x000fe400000000ff */
[----:B------:R-:W-:Y:S02]  /*100e0*/  PRMT R9, R6, 0x8880, RZ ;  /* 0x0000888006097816 */ /* 0x000fe400000000ff */
[----:B------:R-:W-:Y:S02]  /*100f0*/  ISETP.GT.AND P0, PT, R4, R3, PT ;  /* 0x000000030400720c */ /* 0x000fe40003f04270 */
[----:B------:R-:W-:Y:S02]  /*10100*/  SEL R3, RZ, 0xffffffff, !P1 ;  /* 0xffffffffff037807 */ /* 0x000fe40004800000 */
[----:B------:R-:W-:-:S02]  /*10110*/  ISETP.GT.AND P3, PT, R9, R8, PT ;  /* 0x000000080900720c */ /* 0x000fc40003f64270 */
        /* <DEDUP_REMOVED lines=12> */
[----:B------:R-:W-:-:S07]  /*101e0*/  PRMT R26, R7, 0x7610, R26 ;  /* 0x00007610071a7816 */ /* 0x000fce000000001a */
.L_x_3324:
[----:B------:R-:W-:Y:S05]  /*101f0*/  BSYNC.RECONVERGENT B6 ;  /* 0x0000000000067941 */ /* 0x000fea0003800200 */
.L_x_3323:
        /* <DEDUP_REMOVED lines=15> */
[----:B------:R0:W-:Y:S04]  /*102f0*/  STS.U8 [R13], R3 ;  /* 0x000000030d007388 */ /* 0x0001e80000000000 */
[----:B------:R0:W-:Y:S01]  /*10300*/  STS.U8 [R13+0x10], R26 ;  /* 0x0000101a0d007388 */ /* 0x0001e20000000000 */
[----:B------:R-:W-:Y:S05]  /*10310*/  @!P0 BRA `(.L_x_3374) ;  /* 0x0000000000e08947 */ /* 0x000fea0003800000 */
[----:B------:R-:W-:-:S07]  /*10320*/  IMAD.MOV.U32 R0, RZ, RZ, R16 ;  /* 0x000000ffff007224 */ /* 0x000fce00078e0010 */
.L_x_3377:
        /* <DEDUP_REMOVED lines=10> */
[C---:B------:R-:W-:Y:S02]  /*103d0*/  LOP3.LUT R19, R3.reuse, 0xff, RZ, 0xc0, !PT ;  /* 0x000000ff03137812 */ /* 0x040fe400078ec0ff */
[----:B------:R-:W-:Y:S01]  /*103e0*/  PRMT R20, R3, 0x8880, RZ ;  /* 0x0000888003147816 */ /* 0x000fe200000000ff */
[----:B------:R-:W-:Y:S01]  /*103f0*/  IMAD R0, R0, 0x20, R11 ;  /* 0x0000002000007824 */ /* 0x000fe200078e020b */
[C---:B------:R-:W-:Y:S02]  /*10400*/  LOP3.LUT R21, R26.reuse, 0xff, RZ, 0xc0, !PT ;  /* 0x000000ff1a157812 */ /* 0x040fe400078ec0ff */
[----:B------:R-:W-:Y:S02]  /*10410*/  PRMT R24, R26, 0x8880, RZ ;  /* 0x000088801a187816 */ /* 0x000fe400000000ff */
[----:B0-----:R-:W0:Y:S04]  /*10420*/  LDS.S8 R8, [R0] ;  /* 0x0000000000087984 */ /* 0x001e280000000200 */
[----:B------:R-:W1:Y:S04]  /*10430*/  LDS.S8 R15, [R0+0x10] ;  /* 0x00001000000f7984 */ /* 0x000e680000000200 */
[----:B------:R-:W2:Y:S04]  /*10440*/  LDS.64 R4, [R0+0x8] ;  /* 0x0000080000047984 */ /* 0x000ea80000000a00 */
[----:B------:R-:W3:Y:S01]  /*10450*/  LDS.64 R6, [R0+0x18] ;  /* 0x0000180000067984 */ /* 0x000ee20000000a00 */
[----:B0-----:R-:W-:-:S04]  /*10460*/  LOP3.LUT R10, R8, 0xff, RZ, 0xc0, !PT ;  /* 0x000000ff080a7812 */ /* 0x001fc800078ec0ff */
[----:B------:R-:W-:Y:S01]  /*10470*/  ISETP.NE.AND P3, PT, R19, R10, PT ;  /* 0x0000000a1300720c */ /* 0x000fe20003f65270 */
[----:B------:R-:W-:Y:S01]  /*10480*/  IMAD.MOV.U32 R19, RZ, RZ, R20 ;  /* 0x000000ffff137224 */ /* 0x000fe200078e0014 */
[----:B-1----:R-:W-:Y:S01]  /*10490*/  LOP3.LUT R12, R15, 0xff, RZ, 0xc0, !PT ;  /* 0x000000ff0f0c7812 */ /* 0x002fe200078ec0ff */
[----:B------:R-:W-:Y:S01]  /*104a0*/  IMAD.MOV.U32 R10, RZ, RZ, R24 ;  /* 0x000000ffff0a7224 */ /* 0x000fe200078e0018 */
[----:B--2---:R-:W-:Y:S02]  /*104b0*/  ISETP.GE.U32.AND P1, PT, R18, R4, PT ;  /* 0x000000041200720c */ /* 0x004fe40003f26070 */
[----:B------:R-:W-:Y:S02]  /*104c0*/  ISETP.NE.AND P4, PT, R21, R12, PT ;  /* 0x0000000c1500720c */ /* 0x000fe40003f85270 */
[----:B------:R-:W-:Y:S02]  /*104d0*/  ISETP.GT.AND P6, PT, R19, R8, PT ;  /* 0x000000081300720c */ /* 0x000fe40003fc4270 */
[----:B------:R-:W-:-:S02]  /*104e0*/  ISETP.GE.AND.EX P1, PT, R9, R5, PT, P1 ;  /* 0x000000050900720c */ /* 0x000fc40003f26310 */
[----:B---3--:R-:W-:Y:S02]  /*104f0*/  ISETP.GE.U32.AND P0, PT, R28, R6, PT ;  /* 0x000000061c00720c */ /* 0x008fe40003f06070 */
[----:B------:R-:W-:Y:S02]  /*10500*/  SEL R0, RZ, 0xffffffff, P6 ;  /* 0xffffffffff007807 */ /* 0x000fe40003000000 */
[----:B------:R-:W-:Y:S02]  /*10510*/  ISETP.GT.AND P5, PT, R10, R15, PT ;  /* 0x0000000f0a00720c */ /* 0x000fe40003fa4270 */
[----:B------:R-:W-:Y:S02]  /*10520*/  @!P3 SEL R0, RZ, 0xffffffff, !P1 ;  /* 0xffffffffff00b807 */ /* 0x000fe40004800000 */
[----:B------:R-:W-:Y:S02]  /*10530*/  ISETP.GE.AND.EX P0, PT, R29, R7, PT, P0 ;  /* 0x000000071d00720c */ /* 0x000fe40003f06300 */
[----:B------:R-:W-:-:S02]  /*10540*/  SEL R10, RZ, 0xffffffff, P5 ;  /* 0xffffffffff0a7807 */ /* 0x000fc40002800000 */
[----:B------:R-:W-:Y:S02]  /*10550*/  LOP3.LUT R0, R0, 0x1, RZ, 0xc0, !PT ;  /* 0x0000000100007812 */ /* 0x000fe400078ec0ff */
[----:B------:R-:W-:Y:S02]  /*10560*/  @!P4 SEL R10, RZ, 0xffffffff, !P0 ;  /* 0xffffffffff0ac807 */ /* 0x000fe40004000000 */
[----:B------:R-:W-:Y:S02]  /*10570*/  ISETP.NE.U32.AND P0, PT, R0, 0x1, PT ;  /* 0x000000010000780c */ /* 0x000fe40003f05070 */
[----:B------:R-:W-:Y:S02]  /*10580*/  LOP3.LUT R10, R10, 0x1, RZ, 0xc0, !PT ;  /* 0x000000010a0a7812 */ /* 0x000fe400078ec0ff */
[----:B------:R-:W-:Y:S02]  /*10590*/  SEL R18, R4, R18, !P0 ;  /* 0x0000001204127207 */ /* 0x000fe40004000000 */
[----:B------:R-:W-:-:S02]  /*105a0*/  ISETP.NE.U32.AND P1, PT, R10, 0x1, PT ;  /* 0x000000010a00780c */ /* 0x000fc40003f25070 */
[----:B------:R-:W-:Y:S01]  /*105b0*/  SEL R0, R8, R3, !P0 ;  /* 0x0000000308007207 */ /* 0x000fe20004000000 */
[----:B------:R-:W-:Y:S01]  /*105c0*/  IMAD.MOV.U32 R8, RZ, RZ, R18 ;  /* 0x000000ffff087224 */ /* 0x000fe200078e0012 */
[----:B------:R-:W-:Y:S02]  /*105d0*/  SEL R9, R5, R9, !P0 ;  /* 0x0000000905097207 */ /* 0x000fe40004000000 */
[----:B------:R-:W-:Y:S01]  /*105e0*/  SEL R28, R6, R28, !P1 ;  /* 0x0000001c061c7207 */ /* 0x000fe20004800000 */
[----:B------:R1:W-:Y:S01]  /*105f0*/  STS.U8 [R13], R0 ;  /* 0x000000000d007388 */ /* 0x0003e20000000000 */
[----:B------:R-:W-:Y:S02]  /*10600*/  SEL R29, R7, R29, !P1 ;  /* 0x0000001d071d7207 */ /* 0x000fe40004800000 */
[----:B------:R-:W-:Y:S01]  /*10610*/  SEL R4, R15, R26, !P1 ;  /* 0x0000001a0f047207 */ /* 0x000fe20004800000 */
[----:B------:R1:W-:Y:S01]  /*10620*/  STS.64 [R13+0x8], R8 ;  /* 0x000008080d007388 */ /* 0x0003e20000000a00 */
[----:B------:R-:W-:-:S02]  /*10630*/  PRMT R3, R0, 0x7610, R3 ;  /* 0x0000761000037816 */ /* 0x000fc40000000003 */
[----:B------:R-:W-:Y:S01]  /*10640*/  PRMT R26, R4, 0x7610, R26 ;  /* 0x00007610041a7816 */ /* 0x000fe2000000001a */
[----:B------:R1:W-:Y:S04]  /*10650*/  STS.64 [R13+0x18], R28 ;  /* 0x0000181c0d007388 */ /* 0x0003e80000000a00 */
[----:B------:R1:W-:Y:S02]  /*10660*/  STS.U8 [R13+0x10], R4 ;  /* 0x000010040d007388 */ /* 0x0003e40000000000 */
.L_x_3376:
[----:B------:R-:W-:Y:S05]  /*10670*/  BSYNC.RECONVERGENT B0 ;  /* 0x0000000000007941 */ /* 0x000fea0003800200 */
.L_x_3375:
[----:B-1----:R-:W-:Y:S01]  /*10680*/  IMAD.MOV.U32 R0, RZ, RZ, R25 ;  /* 0x000000ffff007224 */ /* 0x002fe200078e0019 */
[----:B------:R-:W-:Y:S06]  /*10690*/  @P2 BRA `(.L_x_3377) ;  /* 0xfffffffc00242947 */ /* 0x000fec000383ffff */
.L_x_3374:
        /* <DEDUP_REMOVED lines=11> */
[----:B0-----:R-:W-:Y:S01]  /*10750*/  IMAD.MOV.U32 R8, RZ, RZ, R18 ;  /* 0x000000ffff087224 */ /* 0x001fe200078e0012 */
[----:B------:R-:W-:Y:S02]  /*10760*/  ISETP.GE.U32.AND P0, PT, R16, 0x40, PT ;  /* 0x000000401000780c */ /* 0x000fe40003f06070 */
[----:B-1----:R-:W-:-:S06]  /*10770*/  ULEA UR4, UR5, UR4, 0x18 ;  /* 0x0000000405047291 */ /* 0x002fcc000f8ec0ff */
[----:B------:R-:W-:Y:S01]  /*10780*/  LEA R11, R0, UR4, 0x5 ;  /* 0x00000004000b7c11 */ /* 0x000fe2000f8e28ff */
[----:B------:R-:W-:-:S04]  /*10790*/  IMAD.MOV.U32 R0, RZ, RZ, 0x20 ;  /* 0x00000020ff007424 */ /* 0x000fc800078e00ff */
[----:B------:R1:W-:Y:S04]  /*107a0*/  STS.64 [R11+0x8], R8 ;  /* 0x000008080b007388 */ /* 0x0003e80000000a00 */
[----:B------:R1:W-:Y:S04]  /*107b0*/  STS.64 [R11+0x18], R28 ;  /* 0x0000181c0b007388 */ /* 0x0003e80000000a00 */
[----:B------:R1:W-:Y:S04]  /*107c0*/  STS.U8 [R11], R3 ;  /* 0x000000030b007388 */ /* 0x0003e80000000000 */
[----:B------:R1:W-:Y:S01]  /*107d0*/  STS.U8 [R11+0x10], R26 ;  /* 0x0000101a0b007388 */ /* 0x0003e20000000000 */
[----:B------:R-:W-:Y:S05]  /*107e0*/  @!P0 BRA `(.L_x_3379) ;  /* 0x0000000000dc8947 */ /* 0x000fea0003800000 */
[----:B------:R-:W-:-:S07]  /*107f0*/  IMAD.MOV.U32 R4, RZ, RZ, R16 ;  /* 0x000000ffff047224 */ /* 0x000fce00078e0010 */
.L_x_3382:
        /* <DEDUP_REMOVED lines=9> */
[----:B-1----:R-:W-:Y:S01]  /*10890*/  IMAD R8, R20, 0x20, R11 ;  /* 0x0000002014087824 */ /* 0x002fe200078e020b */
[C---:B------:R-:W-:Y:S02]  /*108a0*/  LOP3.LUT R15, R3.reuse, 0xff, RZ, 0xc0, !PT ;  /* 0x000000ff030f7812 */ /* 0x040fe400078ec0ff */
[----:B------:R-:W-:Y:S02]  /*108b0*/  PRMT R21, R3, 0x8880, RZ ;  /* 0x0000888003157816 */ /* 0x000fe400000000ff */
[----:B------:R-:W0:Y:S01]  /*108c0*/  LDS.S8 R10, [R8] ;  /* 0x00000000080a7984 */ /* 0x000e220000000200 */
[C---:B------:R-:W-:Y:S02]  /*108d0*/  LOP3.LUT R19, R26.reuse, 0xff, RZ, 0xc0, !PT ;  /* 0x000000ff1a137812 */ /* 0x040fe400078ec0ff */
[----:B------:R-:W-:Y:S01]  /*108e0*/  PRMT R24, R26, 0x8880, RZ ;  /* 0x000088801a187816 */ /* 0x000fe200000000ff */
        /* <DEDUP_REMOVED lines=27> */
[----:B------:R-:W-:Y:S02]  /*10aa0*/  SEL R29, R7, R29, !P1 ;  /* 0x0000001d071d7207 */ /* 0x000fe40004800000 */
[----:B------:R-:W-:Y:S01]  /*10ab0*/  SEL R10, R10, R3, !P0 ;  /* 0x000000030a0a7207 */ /* 0x000fe20004000000 */
[----:B------:R0:W-:Y:S01]  /*10ac0*/  STS.64 [R11+0x8], R8 ;  /* 0x000008080b007388 */ /* 0x0001e20000000a00 */
[----:B------:R-:W-:Y:S02]  /*10ad0*/  SEL R4, R13, R26, !P1 ;  /* 0x0000001a0d047207 */ /* 0x000fe40004800000 */
[----:B------:R-:W-:Y:S01]  /*10ae0*/  PRMT R3, R10, 0x7610, R3 ;  /* 0x000076100a037816 */ /* 0x000fe20000000003 */
[----:B------:R0:W-:Y:S01]  /*10af0*/  STS.64 [R11+0x18], R28 ;  /* 0x0000181c0b007388 */ /* 0x0001e20000000a00 */
[----:B------:R-:W-:-:S03]  /*10b00*/  PRMT R26, R4, 0x7610, R26 ;  /* 0x00007610041a7816 */ /* 0x000fc6000000001a */
[----:B------:R0:W-:Y:S04]  /*10b10*/  STS.U8 [R11], R10 ;  /* 0x0000000a0b007388 */ /* 0x0001e80000000000 */
[----:B------:R0:W-:Y:S02]  /*10b20*/  STS.U8 [R11+0x10], R4 ;  /* 0x000010040b007388 */ /* 0x0001e40000000000 */
.L_x_3381:
[----:B------:R-:W-:Y:S05]  /*10b30*/  BSYNC.RECONVERGENT B0 ;  /* 0x0000000000007941 */ /* 0x000fea0003800200 */
.L_x_3380:
[----:B0-----:R-:W-:Y:S01]  /*10b40*/  IMAD.MOV.U32 R4, RZ, RZ, R20 ;  /* 0x000000ffff047224 */ /* 0x001fe200078e0014 */
[----:B------:R-:W-:Y:S06]  /*10b50*/  @P2 BRA `(.L_x_3382) ;  /* 0xfffffffc00282947 */ /* 0x000fec000383ffff */
.L_x_3379:
[----:B------:R-:W-:Y:S01]  /*10b60*/  ISETP.GE.U32.AND P0, PT, R0, 0x2, PT ;  /* 0x000000020000780c */ /* 0x000fe20003f06070 */
[----:B------:R-:W-:Y:S05]  /*10b70*/  WARPSYNC.ALL ;  /* 0x0000000000007948 */ /* 0x000fea0003800000 */
[----:B------:R-:W-:Y:S07]  /*10b80*/  BAR.SYNC.DEFER_BLOCKING 0x0 ;  /* 0x0000000000007b1d */ /* 0x000fee0000010000 */
[----:B------:R-:W-:Y:S05]  /*10b90*/  @!P0 BRA `(.L_x_3378) ;  /* 0x0000000000b88947 */ /* 0x000fea0003800000 */
[----:B------:R-:W-:-:S07]  /*10ba0*/  IMAD.MOV.U32 R5, RZ, RZ, 0x1 ;  /* 0x00000001ff057424 */ /* 0x000fce00078e00ff */
.L_x_3383:
[C---:B------:R-:W-:Y:S01]  /*10bb0*/  LOP3.LUT R4, R3.reuse, 0xffff, RZ, 0xc0, !PT ;  /* 0x0000ffff03047812 */ /* 0x040fe200078ec0ff */
[----:B-1----:R-:W1:Y:S01]  /*10bc0*/  SHFL.DOWN PT, R11, R18, R5, 0x1f ;  /* 0x08001f05120b7589 */ /* 0x002e6200000e0000 */
[----:B------:R-:W-:Y:S02]  /*10bd0*/  LOP3.LUT R6, R26, 0xffff, RZ, 0xc0, !PT ;  /* 0x0000ffff1a067812 */ /* 0x000fe400078ec0ff */
[----:B------:R-:W-:Y:S01]  /*10be0*/  PRMT R4, R4, 0x8880, RZ ;  /* 0x0000888004047816 */ /* 0x000fe200000000ff */
[----:B------:R-:W2:Y:S01]  /*10bf0*/  SHFL.DOWN PT, R19, R28, R5, 0x1f ;  /* 0x08001f051c137589 */ /* 0x000ea200000e0000 */
[----:B------:R-:W-:Y:S02]  /*10c00*/  PRMT R12, R6, 0x8880, RZ ;  /* 0x00008880060c7816 */ /* 0x000fe400000000ff */
[----:B------:R-:W-:Y:S01]  /*10c10*/  LOP3.LUT R10, R26, 0xff, RZ, 0xc0, !PT ;  /* 0x000000ff1a0a7812 */ /* 0x000fe200078ec0ff */
[----:B------:R-:W-:Y:S01]  /*10c20*/  IMAD.MOV.U32 R6, RZ, RZ, R4 ;  /* 0x000000ffff067224 */ /* 0x000fe200078e0004 */
[----:B0-----:R-:W0:Y:S01]  /*10c30*/  SHFL.DOWN PT, R8, R9, R5, 0x1f ;  /* 0x08001f0509087589 */ /* 0x001e2200000e0000 */
[----:B------:R-:W-:-:S02]  /*10c40*/  LOP3.LUT R4, R3, 0xff, RZ, 0xc0, !PT ;  /* 0x000000ff03047812 */ /* 0x000fc400078ec0ff */
[----:B------:R-:W-:Y:S01]  /*10c50*/  PRMT R21, R3, 0x8880, RZ ;  /* 0x0000888003157816 */ /* 0x000fe200000000ff */
[----:B------:R-:W3:Y:S04]  /*10c60*/  SHFL.DOWN PT, R13, R12, R5, 0x1f ;  /* 0x08001f050c0d7589 */ /* 0x000ee800000e0000 */
[----:B------:R-:W4:Y:S04]  /*10c70*/  SHFL.DOWN PT, R6, R6, R5, 0x1f ;  /* 0x08001f0506067589 */ /* 0x000f2800000e0000 */
[----:B------:R5:W4:Y:S01]  /*10c80*/  SHFL.DOWN PT, R14, R29, R5, 0x1f ;  /* 0x08001f051d0e7589 */ /* 0x000b2200000e0000 */
[----:B-1----:R-:W-:-:S02]  /*10c90*/  ISETP.GE.U32.AND P0, PT, R18, R11, PT ;  /* 0x0000000b1200720c */ /* 0x002fc40003f06070 */
[----:B--2---:R-:W-:Y:S01]  /*10ca0*/  ISETP.GE.U32.AND P1, PT, R28, R19, PT ;  /* 0x000000131c00720c */ /* 0x004fe20003f26070 */
[----:B-----5:R-:W-:Y:S01]  /*10cb0*/  IMAD.SHL.U32 R5, R5, 0x2, RZ ;  /* 0x0000000205057824 */ /* 0x020fe200078e00ff */
[----:B0-----:R-:W-:Y:S02]  /*10cc0*/  ISETP.GE.AND.EX P0, PT, R9, R8, PT, P0 ;  /* 0x000000080900720c */ /* 0x001fe40003f06300 */
[----:B---3--:R-:W-:Y:S02]  /*10cd0*/  LOP3.LUT R15, R13, 0xff, RZ, 0xc0, !PT ;  /* 0x000000ff0d0f7812 */ /* 0x008fe400078ec0ff */
[----:B----4-:R-:W-:Y:S02]  /*10ce0*/  LOP3.LUT R7, R6, 0xff, RZ, 0xc0, !PT ;  /* 0x000000ff06077812 */ /* 0x010fe400078ec0ff */
[----:B------:R-:W-:Y:S02]  /*10cf0*/  ISETP.NE.AND P2, PT, R10, R15, PT ;  /* 0x0000000f0a00720c */ /* 0x000fe40003f45270 */
[----:B------:R-:W-:-:S02]  /*10d00*/  PRMT R16, R6, 0x8880, RZ ;  /* 0x0000888006107816 */ /* 0x000fc400000000ff */
[----:B------:R-:W-:Y:S02]  /*10d10*/  ISETP.NE.AND P4, PT, R4, R7, PT ;  /* 0x000000070400720c */ /* 0x000fe40003f85270 */
[----:B------:R-:W-:Y:S01]  /*10d20*/  PRMT R10, R26, 0x8880, RZ ;  /* 0x000088801a0a7816 */ /* 0x000fe200000000ff */
[----:B------:R-:W-:Y:S01]  /*10d30*/  IMAD.MOV.U32 R12, RZ, RZ, R16 ;  /* 0x000000ffff0c7224 */ /* 0x000fe200078e0010 */
[----:B------:R-:W-:Y:S02]  /*10d40*/  PRMT R7, R13, 0x8880, RZ ;  /* 0x000088800d077816 */ /* 0x000fe400000000ff */
[----:B------:R-:W-:Y:S02]  /*10d50*/  ISETP.GE.AND.EX P1, PT, R29, R14, PT, P1 ;  /* 0x0000000e1d00720c */ /* 0x000fe40003f26310 */
[----:B------:R-:W-:Y:S02]  /*10d60*/  SEL R4, RZ, 0xffffffff, !P0 ;  /* 0xffffffffff047807 */ /* 0x000fe40004000000 */
[----:B------:R-:W-:-:S02]  /*10d70*/  ISETP.GT.AND P0, PT, R10, R7, PT ;  /* 0x000000070a00720c */ /* 0x000fc40003f04270 */
[----:B------:R-:W-:Y:S02]  /*10d80*/  SEL R7, RZ, 0xffffffff, !P1 ;  /* 0xffffffffff077807 */ /* 0x000fe40004800000 */
[----:B------:R-:W-:Y:S02]  /*10d90*/  ISETP.GT.AND P3, PT, R21, R12, PT ;  /* 0x0000000c1500720c */ /* 0x000fe40003f64270 */
[----:B------:R-:W-:Y:S02]  /*10da0*/  @P2 SEL R7, RZ, 0xffffffff, P0 ;  /* 0xffffffffff072807 */ /* 0x000fe40000000000 */
[----:B------:R-:W-:Y:S02]  /*10db0*/  ISETP.GE.AND P2, PT, R5, R0, PT ;  /* 0x000000000500720c */ /* 0x000fe40003f46270 */
[----:B------:R-:W-:Y:S02]  /*10dc0*/  @P4 SEL R4, RZ, 0xffffffff, P3 ;  /* 0xffffffffff044807 */ /* 0x000fe40001800000 */
        /* <DEDUP_REMOVED lines=9> */
[----:B------:R-:W-:Y:S01]  /*10e60*/  SEL R29, R14, R29, !P1 ;  /* 0x0000001d0e1d7207 */ /* 0x000fe20004800000 */
[----:B------:R-:W-:Y:S06]  /*10e70*/  @!P2 BRA `(.L_x_3383) ;  /* 0xfffffffc004ca947 */ /* 0x000fec000383ffff */
.L_x_3378:
        /* <DEDUP_REMOVED lines=8> */
[----:B------:R-:W-:Y:S01]  /*10f00*/  IMAD.MOV.U32 R4, RZ, RZ, RZ ;  /* 0x000000ffff047224 */ /* 0x000fe200078e00ff */
[----:B------:R-:W-:Y:S01]  /*10f10*/  ISETP.NE.AND P1, PT, R14, RZ, PT ;  /* 0x000000ff0e00720c */ /* 0x000fe20003f25270 */
[----:B------:R-:W-:Y:S01]  /*10f20*/  IMAD.MOV.U32 R5, RZ, RZ, R23 ;  /* 0x000000ffff057224 */ /* 0x000fe200078e0017 */
        /* <DEDUP_REMOVED lines=270> */
.L_x_3384:
[----:B------:R-:W-:Y:S01]  /*12010*/  IMAD.MOV.U32 R24, RZ, RZ, RZ ;  /* 0x000000ffff187224 */ /* 0x000fe200078e00ff */
[----:B------:R-:W-:Y:S06]  /*12020*/  @!P0 BRA `(.L_x_3385) ;  /* 0x0000001000488947 */ /* 0x000fec0003800000 */
[----:B------:R-:W2:Y:S01]  /*12030*/  LDCU.64 UR6, c[0x0][0x570] ;  /* 0x0000ae00ff0677ac */ /* 0x000ea20008000a00 */
[----:B------:R-:W-:Y:S01]  /*12040*/  VIADD R5, R23, 0x1 ;  /* 0x0000000117057836 */ /* 0x000fe20000000000 */
[----:B------:R-:W-:Y:S01]  /*12050*/  ISETP.NE.AND P0, PT, R14, RZ, PT ;  /* 0x000000ff0e00720c */ /* 0x000fe20003f05270 */
[----:B------:R-:W-:Y:S01]  /*12060*/  IMAD.MOV.U32 R4, RZ, RZ, RZ ;  /* 0x000000ffff047224 */ /* 0x000fe200078e00ff */
[----:B------:R-:W3:Y:S01]  /*12070*/  LDCU UR4, c[0x0][0x578] ;  /* 0x0000af00ff0477ac */ /* 0x000ee20008000800 */
[----:B------:R-:W4:Y:S02]  /*12080*/  LDCU UR5, c[0x0][0x69c] ;  /* 0x0000d380ff0577ac */ /* 0x000f240008000800 */
        /* <DEDUP_REMOVED lines=268> */
.L_x_3385:
[----:B------:R-:W2:Y:S01]  /*13150*/  LDCU.64 UR4, c[0x0][0x780] ;  /* 0x0000f000ff0477ac */ /* 0x000ea20008000a00 */
[----:B------:R-:W-:Y:S02]  /*13160*/  PLOP3.LUT P0, PT, PT, PT, PT, 0x80, 0x8 ;  /* 0x000000000008781c */ /* 0x000fe40003f0f070 */
[----:B------:R-:W-:Y:S01]  /*13170*/  CS2R R4, SRZ ;  /* 0x0000000000047805 */ /* 0x000fe2000001ff00 */
[----:B--2---:R-:W-:-:S04]  /*13180*/  UISETP.NE.U32.AND UP0, UPT, UR4, URZ, UPT ;  /* 0x000000ff0400728c */ /* 0x004fc8000bf05070 */
[----:B------:R-:W-:-:S09]  /*13190*/  UISETP.NE.AND.EX UP0, UPT, UR5, URZ, UPT, UP0 ;  /* 0x000000ff0500728c */ /* 0x000fd2000bf05300 */
[----:B------:R-:W-:Y:S05]  /*131a0*/  BRA.U !UP0, `(.L_x_3386) ;  /* 0x0000000508447547 */ /* 0x000fea000b800000 */
[----:B------:R-:W-:Y:S01]  /*131b0*/  BSSY.RECONVERGENT B0, `(.L_x_3387) ;  /* 0x0000019000007945 */ /* 0x000fe20003800200 */
[----:B-1----:R-:W-:Y:S02]  /*131c0*/  IMAD.MOV.U32 R11, RZ, RZ, 0x8 ;  /* 0x00000008ff0b7424 */ /* 0x002fe400078e00ff */
[----:B------:R-:W-:-:S07]  /*131d0*/  IMAD.MOV.U32 R6, RZ, RZ, 0x10 ;  /* 0x00000010ff067424 */ /* 0x000fce00078e00ff */
.L_x_3388:
        /* <DEDUP_REMOVED lines=23> */
.L_x_3387:
        /* <DEDUP_REMOVED lines=43> */
.L_x_3390:
[----:B------:R-:W-:-:S07]  /*13600*/  MOV R8, 0x13620 ;  /* 0x0001362000087802 */ /* 0x000fce0000000f00 */
[----:B------:R-:W-:Y:S05]  /*13610*/  CALL.REL.NOINC `($__internal_16_$__cuda_sm20_div_u64) ;  /* 0x0000005400c07944 */ /* 0x000fea0003c00000 */
[----:B------:R-:W-:Y:S02]  /*13620*/  IMAD.MOV.U32 R4, RZ, RZ, R6 ;  /* 0x000000ffff047224 */ /* 0x000fe400078e0006 */
[----:B------:R-:W-:-:S07]  /*13630*/  IMAD.MOV.U32 R5, RZ, RZ, R7 ;  /* 0x000000ffff057224 */ /* 0x000fce00078e0007 */
.L_x_3391:
[----:B------:R-:W-:Y:S05]  /*13640*/  BSYNC.RECONVERGENT B0 ;  /* 0x0000000000007941 */ /* 0x000fea0003800200 */
.L_x_3389:
[----:B------:R-:W0:Y:S02]  /*13650*/  LDCU.64 UR4, c[0x0][0x780] ;  /* 0x0000f000ff0477ac */ /* 0x000e240008000a00 */
[----:B0-----:R-:W-:Y:S02]  /*13660*/  UISETP.NE.U32.AND UP0, UPT, UR4, URZ, UPT ;  /* 0x000000ff0400728c */ /* 0x001fe4000bf05070 */
[----:B------:R-:W-:Y:S02]  /*13670*/  IADD3 R4, P1, PT, R4, UR4, RZ ;  /* 0x0000000404047c10 */ /* 0x000fe4000ff3e0ff */
[----:B------:R-:W-:Y:S02]  /*13680*/  UISETP.NE.AND.EX UP0, UPT, UR5, URZ, UPT, UP0 ;  /* 0x000000ff0500728c */ /* 0x000fe4000bf05300 */
[----:B------:R-:W-:-:S04]  /*13690*/  IADD3.X R5, PT, PT, R5, UR5, RZ, P1, !PT ;  /* 0x0000000505057c10 */ /* 0x000fc80008ffe4ff */
[----:B------:R-:W-:-:S04]  /*136a0*/  PLOP3.LUT P0, PT, PT, PT, UP0, 0x80, 0x8 ;  /* 0x000000000008781c */ /* 0x000fc80003f0f008 */
[----:B------:R-:W-:-:S13]  /*136b0*/  PLOP3.LUT P0, PT, P0, PT, PT, 0x8, 0x80 ;  /* 0x000000000080781c */ /* 0x000fda000070e170 */
.L_x_3386:
[----:B------:R-:W2:Y:S02]  /*136c0*/  LDCU UR4, c[0x0][0x3b8] ;  /* 0x00007700ff0477ac */ /* 0x000ea40008000800 */
[----:B--2---:R-:W-:-:S09]  /*136d0*/  UISETP.NE.AND UP0, UPT, UR4, URZ, UPT ;  /* 0x000000ff0400728c */ /* 0x004fd2000bf05270 */
[----:B------:R-:W-:Y:S05]  /*136e0*/  BRA.U !UP0, `(.L_x_3392) ;  /* 0x0000004908287547 */ /* 0x000fea000b800000 */
[----:B------:R-:W2:Y:S01]  /*136f0*/  S2R R6, SR_CTAID.X ;  /* 0x0000000000067919 */ /* 0x000ea20000002500 */
[----:B------:R-:W3:Y:S01]  /*13700*/  LDCU UR4, c[0x0][0x3bc] ;  /* 0x00007780ff0477ac */ /* 0x000ee20008000800 */
[----:B------:R-:W-:Y:S01]  /*13710*/  IMAD.MOV.U32 R19, RZ, RZ, RZ ;  /* 0x000000ffff137224 */ /* 0x000fe200078e00ff */
        /* <DEDUP_REMOVED lines=282> */
.L_x_3393:
[----:B------:R-:W-:Y:S01]  /*148c0*/  IMAD.MOV.U32 R22, RZ, RZ, RZ ;  /* 0x000000ffff167224 */ /* 0x000fe200078e00ff */
        /* <DEDUP_REMOVED lines=275> */
.L_x_3394:
        /* <DEDUP_REMOVED lines=24> */
[----:B------:R1:W-:Y:S04]  /*15b80*/  STG.E.64 desc[UR36][R10.64+0x18], R28 ;  /* 0x0000181c0a007986 */ /* 0x0003e8000c101b24 */
[----:B------:R1:W-:Y:S04]  /*15b90*/  STG.E.U8 desc[UR36][R10.64], R3 ;  /* 0x000000030a007986 */ /* 0x0003e8000c101124 */
[----:B------:R1:W-:Y:S02]  /*15ba0*/  STG.E.U8 desc[UR36][R10.64+0x10], R26 ;  /* 0x0000101a0a007986 */ /* 0x0003e4000c101124 */
.L_x_3396:
[----:B------:R-:W-:Y:S05]  /*15bb0*/  BSYNC.RECONVERGENT B0 ;  /* 0x0000000000007941 */ /* 0x000fea0003800200 */
.L_x_3395:
        /* <DEDUP_REMOVED lines=35> */
.L_x_3398:
[----:B------:R-:W-:Y:S05]  /*15df0*/  BSYNC.RECONVERGENT B0 ;  /* 0x0000000000007941 */ /* 0x000fea0003800200 */
.L_x_3397:
        /* <DEDUP_REMOVED lines=18> */
[----:B------:R-:W0:Y:S01]  /*15f20*/  LDCU.U8 UR5, c[0x0][0x388] ;  /* 0x00007100ff0577ac */ /* 0x000e220008000000 */
[----:B------:R-:W3:Y:S01]  /*15f30*/  LDCU.64 UR10, c[0x0][0x390] ;  /* 0x00007200ff0a77ac */ /* 0x000ee20008000a00 */
[----:B--2---:R-:W-:Y:S01]  /*15f40*/  UISETP.NE.AND UP0, UPT, UR7, URZ, UPT ;  /* 0x000000ff0700728c */ /* 0x004fe2000bf05270 */
[----:B01----:R-:W-:-:S02]  /*15f50*/  IMAD.U32 R9, RZ, RZ, UR5 ;  /* 0x00000005ff097e24 */ /* 0x003fc4000f8e00ff */
[----:B---3--:R-:W-:Y:S02]  /*15f60*/  IMAD.U32 R16, RZ, RZ, UR10 ;  /* 0x0000000aff107e24 */ /* 0x008fe4000f8e00ff */
[----:B------:R-:W-:-:S04]  /*15f70*/  IMAD.U32 R7, RZ, RZ, UR11 ;  /* 0x0000000bff077e24 */ /* 0x000fc8000f8e00ff */
[----:B------:R-:W-:Y:S05]  /*15f80*/  BRA.U !UP0, `(.L_x_3400) ;  /* 0x0000000108e47547 */ /* 0x000fea000b800000 */
[----:B------:R-:W0:Y:S01]  /*15f90*/  LDCU UR5, c[0x0][0x360] ;  /* 0x00006c00ff0577ac */ /* 0x000e220008000800 */
[----:B------:R-:W-:Y:S01]  /*15fa0*/  PRMT R11, R9, 0x7610, R11 ;  /* 0x00007610090b7816 */ /* 0x000fe2000000000b */
        /* <DEDUP_REMOVED lines=9> */
[----:B------:R-:W-:Y:S01]  /*16040*/  PRMT R11, R9, 0x7610, R11 ;  /* 0x00007610090b7816 */ /* 0x000fe2000000000b */
[----:B------:R-:W-:Y:S02]  /*16050*/  IMAD.U32 R0, RZ, RZ, UR10 ;  /* 0x0000000aff007e24 */ /* 0x000fe4000f8e00ff */
[----:B------:R-:W-:-:S03]  /*16060*/  IMAD.U32 R3, RZ, RZ, UR11 ;  /* 0x0000000bff037e24 */ /* 0x000fc6000f8e00ff */
[----:B------:R-:W2:Y:S01]  /*16070*/  LDC.64 R12, c[0x0][0x788] ;  /* 0x0001e200ff0c7b82 */ /* 0x000ea20000000a00 */
[----:B0-----:R-:W-:Y:S02]  /*16080*/  IMAD R23, R6, UR7, RZ ;  /* 0x0000000706177c24 */ /* 0x001fe4000f8e02ff */
[----:B-1----:R-:W-:-:S07]  /*16090*/  IMAD R27, R27, UR5, RZ ;  /* 0x000000051b1b7c24 */ /* 0x002fce000f8e02ff */
.L_x_3403:
[----:B------:R-:W-:-:S04]  /*160a0*/  IMAD.IADD R25, R23, 0x1, R8 ;  /* 0x0000000117197824 */ /* 0x000fc800078e0208 */
[----:B--2---:R-:W-:-:S05]  /*160b0*/  IMAD.WIDE.U32 R24, R25, 0x20, R12 ;  /* 0x0000002019187825 */ /* 0x004fca00078e000c */
[----:B------:R-:W2:Y:S04]  /*160c0*/  LDG.E.S8 R6, desc[UR36][R24.64] ;  /* 0x0000002418067981 */ /* 0x000ea8000c1e1300 */
[----:B------:R-:W3:Y:S04]  /*160d0*/  LDG.E.S8 R18, desc[UR36][R24.64+0x10] ;  /* 0x0000102418127981 */ /* 0x000ee8000c1e1300 */
[----:B------:R-:W4:Y:S04]  /*160e0*/  LDG.E.64 R20, desc[UR36][R24.64+0x8] ;  /* 0x0000082418147981 */ /* 0x000f28000c1e1b00 */
[----:B------:R-:W5:Y:S01]  /*160f0*/  LDG.E.64 R14, desc[UR36][R24.64+0x18] ;  /* 0x00001824180e7981 */ /* 0x000f62000c1e1b00 */
[----:B------:R-:W-:Y:S01]  /*16100*/  LOP3.LUT R29, R9, 0xff, RZ, 0xc0, !PT ;  /* 0x000000ff091d7812 */ /* 0x000fe200078ec0ff */
[----:B------:R-:W-:Y:S01]  /*16110*/  IMAD.IADD R8, R27, 0x1, R8 ;  /* 0x000000011b087824 */ /* 0x000fe200078e0208 */
[----:B------:R-:W-:-:S02]  /*16120*/  PRMT R33, R9, 0x8880, RZ ;  /* 0x0000888009217816 */ /* 0x000fc400000000ff */
[C---:B------:R-:W-:Y:S02]  /*16130*/  LOP3.LUT R31, R11.reuse, 0xff, RZ, 0xc0, !PT ;  /* 0x000000ff0b1f7812 */ /* 0x040fe400078ec0ff */
[----:B------:R-:W-:Y:S02]  /*16140*/  PRMT R28, R11, 0x8880, RZ ;  /* 0x000088800b1c7816 */ /* 0x000fe400000000ff */
[----:B--2---:R-:W-:Y:S02]  /*16150*/  LOP3.LUT R10, R6, 0xff, RZ, 0xc0, !PT ;  /* 0x000000ff060a7812 */ /* 0x004fe400078ec0ff */
[----:B------:R-:W-:Y:S02]  /*16160*/  ISETP.GT.AND P2, PT, R33, R6, PT ;  /* 0x000000062100720c */ /* 0x000fe40003f44270 */
[----:B---3--:R-:W-:Y:S02]  /*16170*/  LOP3.LUT R26, R18, 0xff, RZ, 0xc0, !PT ;  /* 0x000000ff121a7812 */ /* 0x008fe400078ec0ff */
[----:B------:R-:W-:Y:S01]  /*16180*/  ISETP.NE.AND P4, PT, R29, R10, PT ;  /* 0x0000000a1d00720c */ /* 0x000fe20003f85270 */
[----:B------:R-:W-:Y:S01]  /*16190*/  IMAD.MOV.U32 R29, RZ, RZ, R28 ;  /* 0x000000ffff1d7224 */ /* 0x000fe200078e001c */
[----:B------:R-:W-:-:S02]  /*161a0*/  ISETP.NE.AND P5, PT, R31, R26, PT ;  /* 0x0000001a1f00720c */ /* 0x000fc40003fa5270 */
[----:B----4-:R-:W-:Y:S02]  /*161b0*/  ISETP.GE.U32.AND P3, PT, R16, R20, PT ;  /* 0x000000141000720c */ /* 0x010fe40003f66070 */
[----:B------:R-:W-:Y:S02]  /*161c0*/  SEL R10, RZ, 0xffffffff, P2 ;  /* 0xffffffffff0a7807 */ /* 0x000fe40001000000 */
[----:B-----5:R-:W-:Y:S02]  /*161d0*/  ISETP.GE.U32.AND P2, PT, R0, R14, PT ;  /* 0x0000000e0000720c */ /* 0x020fe40003f46070 */
[----:B------:R-:W-:Y:S02]  /*161e0*/  ISETP.GE.AND.EX P3, PT, R7, R21, PT, P3 ;  /* 0x000000150700720c */ /* 0x000fe40003f66330 */
[----:B------:R-:W-:Y:S02]  /*161f0*/  ISETP.GT.AND P6, PT, R29, R18, PT ;  /* 0x000000121d00720c */ /* 0x000fe40003fc4270 */
[----:B------:R-:W-:-:S02]  /*16200*/  ISETP.GE.AND.EX P2, PT, R3, R15, PT, P2 ;  /* 0x0000000f0300720c */ /* 0x000fc40003f46320 */
[----:B------:R-:W-:Y:S02]  /*16210*/  @!P4 SEL R10, RZ, 0xffffffff, !P3 ;  /* 0xffffffffff0ac807 */ /* 0x000fe40005800000 */
[----:B------:R-:W-:Y:S02]  /*16220*/  ISETP.GE.U32.AND P4, PT, R8, UR8, PT ;  /* 0x0000000808007c0c */ /* 0x000fe4000bf86070 */
        /* <DEDUP_REMOVED lines=14> */
.L_x_3402:
[----:B------:R-:W-:Y:S05]  /*16310*/  BRA `(.L_x_3401) ;  /* 0x0000000000d87947 */ /* 0x000fea0003800000 */
.L_x_3400:
[----:B------:R-:W0:Y:S01]  /*16320*/  LDCU UR7, c[0x0][0x3ac] ;  /* 0x00007580ff0777ac */ /* 0x000e220008000800 */
[----:B------:R-:W-:Y:S01]  /*16330*/  PRMT R11, R9, 0x7610, R11 ;  /* 0x00007610090b7816 */ /* 0x000fe2000000000b */
[----:B------:R-:W-:Y:S02]  /*16340*/  IMAD.U32 R0, RZ, RZ, UR10 ;  /* 0x0000000aff007e24 */ /* 0x000fe4000f8e00ff */
[----:B------:R-:W-:Y:S01]  /*16350*/  IMAD.U32 R3, RZ, RZ, UR11 ;  /* 0x0000000bff037e24 */ /* 0x000fe2000f8e00ff */
[----:B0-----:R-:W-:-:S13]  /*16360*/  ISETP.GE.U32.AND P2, PT, R2, UR7, PT ;  /* 0x0000000702007c0c */ /* 0x001fda000bf46070 */
[----:B------:R-:W-:Y:S05]  /*16370*/  @P2 BRA `(.L_x_3401) ;  /* 0x0000000000c02947 */ /* 0x000fea0003800000 */
[----:B------:R-:W0:Y:S01]  /*16380*/  LDCU UR5, c[0x0][0x374] ;  /* 0x00006e80ff0577ac */ /* 0x000e220008000800 */
[----:B------:R-:W1:Y:S01]  /*16390*/  LDC R27, c[0x0][0x360] ;  /* 0x0000d800ff1b7b82 */ /* 0x000e620000000800 */
[----:B------:R-:W-:Y:S01]  /*163a0*/  PRMT R11, R9, 0x7610, R11 ;  /* 0x00007610090b7816 */ /* 0x000fe2000000000b */
[----:B------:R-:W-:Y:S02]  /*163b0*/  IMAD.U32 R0, RZ, RZ, UR10 ;  /* 0x0000000aff007e24 */ /* 0x000fe4000f8e00ff */
[----:B------:R-:W-:Y:S02]  /*163c0*/  IMAD.U32 R3, RZ, RZ, UR11 ;  /* 0x0000000bff037e24 */ /* 0x000fe4000f8e00ff */
[----:B------:R-:W-:Y:S02]  /*163d0*/  IMAD.MOV.U32 R23, RZ, RZ, R2 ;  /* 0x000000ffff177224 */ /* 0x000fe400078e0002 */
[----:B------:R-:W2:Y:S08]  /*163e0*/  LDC.64 R12, c[0x0][0x788] ;  /* 0x0001e200ff0c7b82 */ /* 0x000eb00000000a00 */
[----:B------:R-:W3:Y:S01]  /*163f0*/  LDC R28, c[0x0][0x364] ;  /* 0x0000d900ff1c7b82 */ /* 0x000ee20000000800 */
[----:B0-----:R-:W-:-:S07]  /*16400*/  IMAD R6, R6, UR5, RZ ;  /* 0x0000000506067c24 */ /* 0x001fce000f8e02ff */
.L_x_3404:
[----:B------:R-:W-:-:S04]  /*16410*/  IMAD.IADD R8, R6, 0x1, R23 ;  /* 0x0000000106087824 */ /* 0x000fc800078e0217 */
[----:B-1----:R-:W-:-:S04]  /*16420*/  IMAD R25, R8, R27, R17 ;  /* 0x0000001b08197224 */ /* 0x002fc800078e0211 */
[----:B--2---:R-:W-:-:S05]  /*16430*/  IMAD.WIDE.U32 R24, R25, 0x20, R12 ;  /* 0x0000002019187825 */ /* 0x004fca00078e000c */
[----:B------:R-:W2:Y:S04]  /*16440*/  LDG.E.S8 R8, desc[UR36][R24.64] ;  /* 0x0000002418087981 */ /* 0x000ea8000c1e1300 */
[----:B------:R-:W4:Y:S04]  /*16450*/  LDG.E.S8 R18, desc[UR36][R24.64+0x10] ;  /* 0x0000102418127981 */ /* 0x000f28000c1e1300 */
[----:B------:R-:W5:Y:S04]  /*16460*/  LDG.E.64 R20, desc[UR36][R24.64+0x8] ;  /* 0x0000082418147981 */ /* 0x000f68000c1e1b00 */
[----:B------:R-:W5:Y:S01]  /*16470*/  LDG.E.64 R14, desc[UR36][R24.64+0x18] ;  /* 0x00001824180e7981 */ /* 0x000f62000c1e1b00 */
[C---:B------:R-:W-:Y:S01]  /*16480*/  LOP3.LUT R29, R9.reuse, 0xff, RZ, 0xc0, !PT ;  /* 0x000000ff091d7812 */ /* 0x040fe200078ec0ff */
[----:B---3--:R-:W-:Y:S01]  /*16490*/  IMAD.IADD R23, R28, 0x1, R23 ;  /* 0x000000011c177824 */ /* 0x008fe200078e0217 */
[----:B------:R-:W-:-:S02]  /*164a0*/  PRMT R31, R9, 0x8880, RZ ;  /* 0x00008880091f7816 */ /* 0x000fc400000000ff */
[C---:B------:R-:W-:Y:S02]  /*164b0*/  LOP3.LUT R33, R11.reuse, 0xff, RZ, 0xc0, !PT ;  /* 0x000000ff0b217812 */ /* 0x040fe400078ec0ff */
[----:B------:R-:W-:Y:S02]  /*164c0*/  PRMT R30, R11, 0x8880, RZ ;  /* 0x000088800b1e7816 */ /* 0x000fe400000000ff */
[----:B--2---:R-:W-:Y:S02]  /*164d0*/  LOP3.LUT R10, R8, 0xff, RZ, 0xc0, !PT ;  /* 0x000000ff080a7812 */ /* 0x004fe400078ec0ff */
[----:B------:R-:W-:Y:S02]  /*164e0*/  ISETP.GT.AND P2, PT, R31, R8, PT ;  /* 0x000000081f00720c */ /* 0x000fe40003f44270 */
[----:B------:R-:W-:Y:S01]  /*164f0*/  ISETP.NE.AND P4, PT, R29, R10, PT ;  /* 0x0000000a1d00720c */ /* 0x000fe20003f85270 */
[----:B------:R-:W-:Y:S01]  /*16500*/  IMAD.MOV.U32 R29, RZ, RZ, R30 ;  /* 0x000000ffff1d7224 */ /* 0x000fe200078e001e */
[----:B----4-:R-:W-:-:S02]  /*16510*/  LOP3.LUT R26, R18, 0xff, RZ, 0xc0, !PT ;  /* 0x000000ff121a7812 */ /* 0x010fc400078ec0ff */
[----:B-----5:R-:W-:Y:S02]  /*16520*/  ISETP.GE.U32.AND P3, PT, R16, R20, PT ;  /* 0x000000141000720c */ /* 0x020fe40003f66070 */
[----:B------:R-:W-:Y:S02]  /*16530*/  ISETP.NE.AND P5, PT, R33, R26, PT ;  /* 0x0000001a2100720c */ /* 0x000fe40003fa5270 */
[----:B------:R-:W-:Y:S02]  /*16540*/  ISETP.GE.AND.EX P3, PT, R7, R21, PT, P3 ;  /* 0x000000150700720c */ /* 0x000fe40003f66330 */
[----:B------:R-:W-:Y:S02]  /*16550*/  SEL R10, RZ, 0xffffffff, P2 ;  /* 0xffffffffff0a7807 */ /* 0x000fe40001000000 */
[----:B------:R-:W-:Y:S02]  /*16560*/  ISETP.GE.U32.AND P2, PT, R0, R14, PT ;  /* 0x0000000e0000720c */ /* 0x000fe40003f46070 */
[----:B------:R-:W-:-:S02]  /*16570*/  @!P4 SEL R10, RZ, 0xffffffff, !P3 ;  /* 0xffffffffff0ac807 */ /* 0x000fc40005800000 */
[----:B------:R-:W-:Y:S02]  /*16580*/  ISETP.GT.AND P6, PT, R29, R18, PT ;  /* 0x000000121d00720c */ /* 0x000fe40003fc4270 */
[----:B------:R-:W-:Y:S02]  /*16590*/  ISETP.GE.AND.EX P2, PT, R3, R15, PT, P2 ;  /* 0x0000000f0300720c */ /* 0x000fe40003f46320 */
[----:B------:R-:W-:Y:S02]  /*165a0*/  LOP3.LUT R10, R10, 0x1, RZ, 0xc0, !PT ;  /* 0x000000010a0a7812 */ /* 0x000fe400078ec0ff */
[----:B------:R-:W-:Y:S02]  /*165b0*/  SEL R24, RZ, 0xffffffff, P6 ;  /* 0xffffffffff187807 */ /* 0x000fe40003000000 */
[----:B------:R-:W-:Y:S02]  /*165c0*/  @!P5 SEL R24, RZ, 0xffffffff, !P2 ;  /* 0xffffffffff18d807 */ /* 0x000fe40005000000 */
[----:B------:R-:W-:-:S02]  /*165d0*/  ISETP.NE.U32.AND P2, PT, R10, 0x1, PT ;  /* 0x000000010a00780c */ /* 0x000fc40003f45070 */
[----:B------:R-:W-:Y:S02]  /*165e0*/  LOP3.LUT R24, R24, 0x1, RZ, 0xc0, !PT ;  /* 0x0000000118187812 */ /* 0x000fe400078ec0ff */
[----:B------:R-:W-:Y:S02]  /*165f0*/  SEL R16, R20, R16, !P2 ;  /* 0x0000001014107207 */ /* 0x000fe40005000000 */
[----:B------:R-:W-:Y:S02]  /*16600*/  SEL R7, R21, R7, !P2 ;  /* 0x0000000715077207 */ /* 0x000fe40005000000 */
[----:B------:R-:W-:Y:S02]  /*16610*/  SEL R9, R8, R9, !P2 ;  /* 0x0000000908097207 */ /* 0x000fe40005000000 */
[----:B------:R-:W-:Y:S02]  /*16620*/  ISETP.GE.U32.AND P2, PT, R23, UR7, PT ;  /* 0x0000000717007c0c */ /* 0x000fe4000bf46070 */
[----:B------:R-:W-:-:S04]  /*16630*/  ISETP.NE.U32.AND P3, PT, R24, 0x1, PT ;  /* 0x000000011800780c */ /* 0x000fc80003f65070 */
[----:B------:R-:W-:Y:S02]  /*16640*/  SEL R11, R18, R11, !P3 ;  /* 0x0000000b120b7207 */ /* 0x000fe40005800000 */
[----:B------:R-:W-:Y:S02]  /*16650*/  SEL R0, R14, R0, !P3 ;  /* 0x000000000e007207 */ /* 0x000fe40005800000 */
[----:B------:R-:W-:-:S03]  /*16660*/  SEL R3, R15, R3, !P3 ;  /* 0x000000030f037207 */ /* 0x000fc60005800000 */
[----:B------:R-:W-:Y:S05]  /*16670*/  @!P2 BRA `(.L_x_3404) ;  /* 0xfffffffc0064a947 */ /* 0x000fea000383ffff */
.L_x_3401:
[----:B------:R-:W-:Y:S05]  /*16680*/  BSYNC.RECONVERGENT B0 ;  /* 0x0000000000007941 */ /* 0x000fea0003800200 */
.L_x_3399:
[----:B------:R-:W0:Y:S01]  /*16690*/  LDCU UR5, c[0x0][0x360] ;  /* 0x00006c00ff0577ac */ /* 0x000e220008000800 */
[----:B------:R-:W-:Y:S02]  /*166a0*/  IMAD.MOV.U32 R12, RZ, RZ, R16 ;  /* 0x000000ffff0c7224 */ /* 0x000fe400078e0010 */
[----:B------:R-:W-:Y:S01]  /*166b0*/  IMAD.MOV.U32 R13, RZ, RZ, R7 ;  /* 0x000000ffff0d7224 */ /* 0x000fe200078e0007 */
[----:B------:R-:W-:Y:S01]  /*166c0*/  UIADD3 UR4, UPT, UPT, UR4, 0x10, URZ ;  /* 0x0000001004047890 */ /* 0x000fe2000fffe0ff */
[----:B------:R-:W-:Y:S02]  /*166d0*/  IMAD.MOV.U32 R14, RZ, RZ, R0 ;  /* 0x000000ffff0e7224 */ /* 0x000fe400078e0000 */
[----:B------:R-:W-:Y:S01]  /*166e0*/  IMAD.MOV.U32 R15, RZ, RZ, R3 ;  /* 0x000000ffff0f7224 */ /* 0x000fe200078e0003 */
[----:B------:R-:W-:Y:S01]  /*166f0*/  ULEA UR8, UR6, UR4, 0x18 ;  /* 0x0000000406087291 */ /* 0x000fe2000f8ec0ff */
[----:B------:R-:W1:Y:S01]  /*16700*/  LDCU UR6, c[0x0][0x364] ;  /* 0x00006c80ff0677ac */ /* 0x000e620008000800 */
[----:B0-----:R-:W-:-:S05]  /*16710*/  IMAD R6, R2, UR5, R17 ;  /* 0x0000000502067c24 */ /* 0x001fca000f8e0211 */
[----:B------:R-:W-:-:S05]  /*16720*/  LEA R6, R6, UR8, 0x5 ;  /* 0x0000000806067c11 */ /* 0x000fca000f8e28ff */
[----:B------:R0:W-:Y:S01]  /*16730*/  STS.64 [R6+0x8], R12 ;  /* 0x0000080c06007388 */ /* 0x0001e20000000a00 */
[----:B-1----:R-:W-:-:S03]  /*16740*/  UISETP.GE.U32.AND UP0, UPT, UR6, 0x2, UPT ;  /* 0x000000020600788c */ /* 0x002fc6000bf06070 */
[----:B------:R0:W-:Y:S04]  /*16750*/  STS.64 [R6+0x18], R14 ;  /* 0x0000180e06007388 */ /* 0x0001e80000000a00 */
[----:B------:R0:W-:Y:S04]  /*16760*/  STS.U8 [R6], R9 ;  /* 0x0000000906007388 */ /* 0x0001e80000000000 */
[----:B------:R0:W-:Y:S01]  /*16770*/  STS.U8 [R6+0x10], R11 ;  /* 0x0000100b06007388 */ /* 0x0001e20000000000 */
[----:B------:R-:W-:Y:S05]  /*16780*/  BRA.U !UP0, `(.L_x_3405) ;  /* 0x0000000108e47547 */ /* 0x000fea000b800000 */
[----:B------:R-:W-:-:S05]  /*16790*/  UMOV UR4, UR6 ;  /* 0x0000000600047c82 */ /* 0x000fca0008000000 */
.L_x_3408:
        /* <DEDUP_REMOVED lines=8> */
[C---:B------:R-:W-:Y:S02]  /*16820*/  LOP3.LUT R23, R9.reuse, 0xff, RZ, 0xc0, !PT ;  /* 0x000000ff09177812 */ /* 0x040fe400078ec0ff */
[----:B------:R-:W-:Y:S02]  /*16830*/  PRMT R25, R9, 0x8880, RZ ;  /* 0x0000888009197816 */ /* 0x000fe400000000ff */
[----:B------:R-:W-:Y:S02]  /*16840*/  LEA R8, R8, UR8, 0x5 ;  /* 0x0000000808087c11 */ /* 0x000fe4000f8e28ff */
[C---:B------:R-:W-:Y:S02]  /*16850*/  LOP3.LUT R24, R11.reuse, 0xff, RZ, 0xc0, !PT ;  /* 0x000000ff0b187812 */ /* 0x040fe400078ec0ff */
[----:B------:R-:W-:Y:S01]  /*16860*/  PRMT R26, R11, 0x8880, RZ ;  /* 0x000088800b1a7816 */ /* 0x000fe200000000ff */
[----:B------:R-:W1:Y:S04]  /*16870*/  LDS.S8 R10, [R8] ;  /* 0x00000000080a7984 */ /* 0x000e680000000200 */
[----:B------:R-:W2:Y:S04]  /*16880*/  LDS.S8 R20, [R8+0x10] ;  /* 0x0000100008147984 */ /* 0x000ea80000000200 */
[----:B0-----:R-:W0:Y:S04]  /*16890*/  LDS.64 R12, [R8+0x8] ;  /* 0x00000800080c7984 */ /* 0x001e280000000a00 */
[----:B------:R3:W4:Y:S01]  /*168a0*/  LDS.64 R14, [R8+0x18] ;  /* 0x00001800080e7984 */ /* 0x0007220000000a00 */
[----:B-1----:R-:W-:-:S02]  /*168b0*/  LOP3.LUT R18, R10, 0xff, RZ, 0xc0, !PT ;  /* 0x000000ff0a127812 */ /* 0x002fc400078ec0ff */
[----:B------:R-:W-:Y:S02]  /*168c0*/  ISETP.GT.AND P2, PT, R25, R10, PT ;  /* 0x0000000a1900720c */ /* 0x000fe40003f44270 */
[----:B------:R-:W-:Y:S01]  /*168d0*/  ISETP.NE.AND P4, PT, R23, R18, PT ;  /* 0x000000121700720c */ /* 0x000fe20003f85270 */
[----:B------:R-:W-:Y:S01]  /*168e0*/  IMAD.MOV.U32 R23, RZ, RZ, R26 ;  /* 0x000000ffff177224 */ /* 0x000fe200078e001a */
[----:B--2---:R-:W-:Y:S02]  /*168f0*/  LOP3.LUT R21, R20, 0xff, RZ, 0xc0, !PT ;  /* 0x000000ff14157812 */ /* 0x004fe400078ec0ff */
[----:B0-----:R-:W-:Y:S02]  /*16900*/  ISETP.GE.U32.AND P3, PT, R16, R12, PT ;  /* 0x0000000c1000720c */ /* 0x001fe40003f66070 */
[----:B------:R-:W-:Y:S02]  /*16910*/  ISETP.NE.AND P5, PT, R24, R21, PT ;  /* 0x000000151800720c */ /* 0x000fe40003fa5270 */
[----:B------:R-:W-:-:S02]  /*16920*/  ISETP.GE.AND.EX P3, PT, R7, R13, PT, P3 ;  /* 0x0000000d0700720c */ /* 0x000fc40003f66330 */
[----:B---3--:R-:W-:Y:S02]  /*16930*/  SEL R8, RZ, 0xffffffff, P2 ;  /* 0xffffffffff087807 */ /* 0x008fe40001000000 */
[----:B----4-:R-:W-:Y:S02]  /*16940*/  ISETP.GE.U32.AND P2, PT, R0, R14, PT ;  /* 0x0000000e0000720c */ /* 0x010fe40003f46070 */
        /* <DEDUP_REMOVED lines=10> */
[----:B------:R-:W-:Y:S01]  /*169f0*/  ISETP.NE.U32.AND P3, PT, R18, 0x1, PT ;  /* 0x000000011200780c */ /* 0x000fe20003f65070 */
[----:B------:R-:W-:Y:S02]  /*16a00*/  IMAD.MOV.U32 R12, RZ, RZ, R16 ;  /* 0x000000ffff0c7224 */ /* 0x000fe400078e0010 */
[----:B------:R-:W-:Y:S01]  /*16a10*/  IMAD.MOV.U32 R13, RZ, RZ, R7 ;  /* 0x000000ffff0d7224 */ /* 0x000fe200078e0007 */
[----:B------:R-:W-:Y:S02]  /*16a20*/  SEL R0, R14, R0, !P3 ;  /* 0x000000000e007207 */ /* 0x000fe40005800000 */
[----:B------:R-:W-:Y:S02]  /*16a30*/  SEL R3, R15, R3, !P3 ;  /* 0x000000030f037207 */ /* 0x000fe40005800000 */
[----:B------:R0:W-:Y:S01]  /*16a40*/  STS.64 [R6+0x8], R12 ;  /* 0x0000080c06007388 */ /* 0x0001e20000000a00 */
[----:B------:R-:W-:Y:S02]  /*16a50*/  SEL R15, R10, R9, !P2 ;  /* 0x000000090a0f7207 */ /* 0x000fe40005000000 */
[----:B------:R-:W-:-:S02]  /*16a60*/  SEL R21, R20, R11, !P3 ;  /* 0x0000000b14157207 */ /* 0x000fc40005800000 */
[----:B------:R-:W-:Y:S01]  /*16a70*/  PRMT R9, R15, 0x7610, R9 ;  /* 0x000076100f097816 */ /* 0x000fe20000000009 */
[----:B------:R1:W-:Y:S01]  /*16a80*/  STS.U8 [R6], R15 ;  /* 0x0000000f06007388 */ /* 0x0003e20000000000 */
[----:B------:R-:W-:-:S03]  /*16a90*/  PRMT R11, R21, 0x7610, R11 ;  /* 0x00007610150b7816 */ /* 0x000fc6000000000b */
[----:B------:R1:W-:Y:S01]  /*16aa0*/  STS.U8 [R6+0x10], R21 ;  /* 0x0000101506007388 */ /* 0x0003e20000000000 */
[----:B0-----:R-:W-:Y:S02]  /*16ab0*/  IMAD.MOV.U32 R12, RZ, RZ, R0 ;  /* 0x000000ffff0c7224 */ /* 0x001fe400078e0000 */
[----:B------:R-:W-:-:S05]  /*16ac0*/  IMAD.MOV.U32 R13, RZ, RZ, R3 ;  /* 0x000000ffff0d7224 */ /* 0x000fca00078e0003 */
[----:B------:R1:W-:Y:S02]  /*16ad0*/  STS.64 [R6+0x18], R12 ;  /* 0x0000180c06007388 */ /* 0x0003e40000000a00 */
.L_x_3407:
[----:B------:R-:W-:Y:S05]  /*16ae0*/  BSYNC.RECONVERGENT B0 ;  /* 0x0000000000007941 */ /* 0x000fea0003800200 */
.L_x_3406:
[----:B------:R-:W-:-:S03]  /*16af0*/  UISETP.GT.U32.AND UP0, UPT, UR4, 0x3, UPT ;  /* 0x000000030400788c */ /* 0x000fc6000bf04070 */
[----:B------:R-:W-:-:S06]  /*16b00*/  UMOV UR4, UR7 ;  /* 0x0000000700047c82 */ /* 0x000fcc0008000000 */
[----:B------:R-:W-:Y:S05]  /*16b10*/  BRA.U UP0, `(.L_x_3408) ;  /* 0xfffffffd00207547 */ /* 0x000fea000b83ffff */
.L_x_3405:
[----:B------:R-:W2:Y:S02]  /*16b20*/  LDCU UR4, c[0x0][0x3b0] ;  /* 0x00007600ff0477ac */ /* 0x000ea40008000800 */
[----:B--2---:R-:W-:-:S09]  /*16b30*/  UISETP.NE.AND UP0, UPT, UR4, URZ, UPT ;  /* 0x000000ff0400728c */ /* 0x004fd2000bf05270 */
[----:B------:R-:W-:Y:S05]  /*16b40*/  BRA.U !UP0, `(.L_x_3409) ;  /* 0x0000000508cc7547 */ /* 0x000fea000b800000 */
[----:B------:R-:W-:Y:S02]  /*16b50*/  UISETP.GE.U32.AND UP0, UPT, UR5, 0x21, UPT ;  /* 0x000000210500788c */ /* 0x000fe4000bf06070 */
[----:B------:R-:W-:-:S07]  /*16b60*/  UMOV UR4, UR5 ;  /* 0x0000000500047c82 */ /* 0x000fce0008000000 */
[----:B------:R-:W-:Y:S05]  /*16b70*/  BRA.U !UP0, `(.L_x_3410) ;  /* 0x0000000508007547 */ /* 0x000fea000b800000 */
[----:B01----:R-:W-:Y:S01]  /*16b80*/  IMAD.MOV.U32 R12, RZ, RZ, R16 ;  /* 0x000000ffff0c7224 */ /* 0x003fe200078e0010 */
[----:B------:R2:W-:Y:S01]  /*16b90*/  STS.U8 [R6], R9 ;  /* 0x0000000906007388 */ /* 0x0005e20000000000 */
[----:B------:R-:W-:Y:S01]  /*16ba0*/  IMAD.MOV.U32 R13, RZ, RZ, R7 ;  /* 0x000000ffff0d7224 */ /* 0x000fe200078e0007 */
[----:B------:R-:W-:Y:S01]  /*16bb0*/  UISETP.GE.U32.AND UP0, UPT, UR5, 0x40, UPT ;  /* 0x000000400500788c */ /* 0x000fe2000bf06070 */
[----:B------:R-:W-:Y:S01]  /*16bc0*/  IMAD.MOV.U32 R2, RZ, RZ, R0 ;  /* 0x000000ffff027224 */ /* 0x000fe200078e0000 */
[----:B------:R2:W-:Y:S01]  /*16bd0*/  STS.U8 [R6+0x10], R11 ;  /* 0x0000100b06007388 */ /* 0x0005e20000000000 */
[----:B------:R-:W-:-:S03]  /*16be0*/  UMOV UR4, 0x20 ;  /* 0x0000002000047882 */ /* 0x000fc60000000000 */
[----:B------:R2:W-:Y:S04]  /*16bf0*/  STS.64 [R6+0x8], R12 ;  /* 0x0000080c06007388 */ /* 0x0005e80000000a00 */
[----:B------:R2:W-:Y:S01]  /*16c00*/  STS.64 [R6+0x18], R2 ;  /* 0x0000180206007388 */ /* 0x0005e20000000a00 */
[----:B------:R-:W-:Y:S05]  /*16c10*/  BRA.U !UP0, `(.L_x_3410) ;  /* 0x0000000108d87547 */ /* 0x000fea000b800000 */
[----:B--2---:R-:W-:-:S07]  /*16c20*/  IMAD.U32 R2, RZ, RZ, UR5 ;  /* 0x00000005ff027e24 */ /* 0x004fce000f8e00ff */
.L_x_3413:
        /* <DEDUP_REMOVED lines=9> */
[C---:B------:R-:W-:Y:S02]  /*16cc0*/  PRMT R23, R9.reuse, 0x8880, RZ ;  /* 0x0000888009177816 */ /* 0x040fe400000000ff */
[----:B------:R-:W-:Y:S02]  /*16cd0*/  LOP3.LUT R21, R9, 0xff, RZ, 0xc0, !PT ;  /* 0x000000ff09157812 */ /* 0x000fe400078ec0ff */
[----:B------:R-:W0:Y:S01]  /*16ce0*/  LDS.S8 R8, [R2] ;  /* 0x0000000002087984 */ /* 0x000e220000000200 */
[C---:B------:R-:W-:Y:S02]  /*16cf0*/  PRMT R27, R11.reuse, 0x8880, RZ ;  /* 0x000088800b1b7816 */ /* 0x040fe400000000ff */
[----:B------:R-:W-:Y:S01]  /*16d00*/  LOP3.LUT R25, R11, 0xff, RZ, 0xc0, !PT ;  /* 0x000000ff0b197812 */ /* 0x000fe200078ec0ff */
[----:B------:R-:W1:Y:S04]  /*16d10*/  LDS.S8 R18, [R2+0x10] ;  /* 0x0000100002127984 */ /* 0x000e680000000200 */
[----:B------:R-:W2:Y:S04]  /*16d20*/  LDS.64 R12, [R2+0x8] ;  /* 0x00000800020c7984 */ /* 0x000ea80000000a00 */
[----:B------:R3:W4:Y:S01]  /*16d30*/  LDS.64 R14, [R2+0x18] ;  /* 0x00001800020e7984 */ /* 0x0007220000000a00 */
[----:B0-----:R-:W-:-:S02]  /*16d40*/  LOP3.LUT R10, R8, 0xff, RZ, 0xc0, !PT ;  /* 0x000000ff080a7812 */ /* 0x001fc400078ec0ff */
[----:B------:R-:W-:Y:S02]  /*16d50*/  ISETP.GT.AND P3, PT, R23, R8, PT ;  /* 0x000000081700720c */ /* 0x000fe40003f64270 */
[----:B-1----:R-:W-:Y:S02]  /*16d60*/  LOP3.LUT R20, R18, 0xff, RZ, 0xc0, !PT ;  /* 0x000000ff12147812 */ /* 0x002fe400078ec0ff */
[----:B------:R-:W-:Y:S02]  /*16d70*/  ISETP.NE.AND P5, PT, R21, R10, PT ;  /* 0x0000000a1500720c */ /* 0x000fe40003fa5270 */
[----:B------:R-:W-:Y:S02]  /*16d80*/  ISETP.GT.AND P2, PT, R27, R18, PT ;  /* 0x000000121b00720c */ /* 0x000fe40003f44270 */
[----:B------:R-:W-:Y:S02]  /*16d90*/  ISETP.NE.AND P6, PT, R25, R20, PT ;  /* 0x000000141900720c */ /* 0x000fe40003fc5270 */
[----:B---3--:R-:W-:-:S02]  /*16da0*/  SEL R2, RZ, 0xffffffff, P3 ;  /* 0xffffffffff027807 */ /* 0x008fc40001800000 */
[----:B------:R-:W-:Y:S02]  /*16db0*/  SEL R10, RZ, 0xffffffff, P2 ;  /* 0xffffffffff0a7807 */ /* 0x000fe40001000000 */
[----:B--2---:R-:W-:Y:S02]  /*16dc0*/  ISETP.GE.U32.AND P3, PT, R16, R12, PT ;  /* 0x0000000c1000720c */ /* 0x004fe40003f66070 */
        /* <DEDUP_REMOVED lines=15> */
[----:B------:R-:W-:Y:S01]  /*16ec0*/  SEL R15, R8, R9, !P2 ;  /* 0x00000009080f7207 */ /* 0x000fe20005000000 */
[----:B------:R-:W-:Y:S01]  /*16ed0*/  IMAD.MOV.U32 R2, RZ, RZ, R0 ;  /* 0x000000ffff027224 */ /* 0x000fe200078e0000 */
[----:B------:R-:W-:Y:S02]  /*16ee0*/  SEL R21, R18, R11, !P3 ;  /* 0x0000000b12157207 */ /* 0x000fe40005800000 */
[----:B------:R0:W-:Y:S01]  /*16ef0*/  STS.64 [R6+0x8], R12 ;  /* 0x0000080c06007388 */ /* 0x0001e20000000a00 */
[----:B------:R-:W-:-:S02]  /*16f00*/  PRMT R9, R15, 0x7610, R9 ;  /* 0x000076100f097816 */ /* 0x000fc40000000009 */
[----:B------:R-:W-:Y:S01]  /*16f10*/  PRMT R11, R21, 0x7610, R11 ;  /* 0x00007610150b7816 */ /* 0x000fe2000000000b */
[----:B------:R0:W-:Y:S04]  /*16f20*/  STS.64 [R6+0x18], R2 ;  /* 0x0000180206007388 */ /* 0x0001e80000000a00 */
[----:B------:R0:W-:Y:S04]  /*16f30*/  STS.U8 [R6], R15 ;  /* 0x0000000f06007388 */ /* 0x0001e80000000000 */
[----:B------:R0:W-:Y:S02]  /*16f40*/  STS.U8 [R6+0x10], R21 ;  /* 0x0000101506007388 */ /* 0x0001e40000000000 */
.L_x_3412:
[----:B------:R-:W-:Y:S05]  /*16f50*/  BSYNC.RECONVERGENT B0 ;  /* 0x0000000000007941 */ /* 0x000fea0003800200 */
.L_x_3411:
[----:B0-----:R-:W-:Y:S01]  /*16f60*/  IMAD.MOV.U32 R2, RZ, RZ, R24 ;  /* 0x000000ffff027224 */ /* 0x001fe200078e0018 */
[----:B------:R-:W-:Y:S06]  /*16f70*/  @P4 BRA `(.L_x_3413) ;  /* 0xfffffffc002c4947 */ /* 0x000fec000383ffff */
.L_x_3410:
[----:B------:R-:W-:Y:S01]  /*16f80*/  BAR.SYNC.DEFER_BLOCKING 0x0 ;  /* 0x0000000000007b1d */ /* 0x000fe20000010000 */
[----:B------:R-:W-:-:S09]  /*16f90*/  UISETP.GE.U32.AND UP0, UPT, UR4, 0x2, UPT ;  /* 0x000000020400788c */ /* 0x000fd2000bf06070 */
[----:B------:R-:W-:Y:S05]  /*16fa0*/  BRA.U !UP0, `(.L_x_3409) ;  /* 0x0000000108b47547 */ /* 0x000fea000b800000 */
[----:B--2---:R-:W-:-:S07]  /*16fb0*/  IMAD.MOV.U32 R2, RZ, RZ, 0x1 ;  /* 0x00000001ff027424 */ /* 0x004fce00078e00ff */
.L_x_3414:
[----:B01----:R-:W-:Y:S01]  /*16fc0*/  LOP3.LUT R6, R9, 0xffff, RZ, 0xc0, !PT ;  /* 0x0000ffff09067812 */ /* 0x003fe200078ec0ff */
[----:B------:R-:W0:Y:S01]  /*16fd0*/  SHFL.DOWN PT, R15, R16, R2, 0x1f ;  /* 0x08001f02100f7589 */ /* 0x000e2200000e0000 */
[C---:B------:R-:W-:Y:S02]  /*16fe0*/  LOP3.LUT R8, R11.reuse, 0xffff, RZ, 0xc0, !PT ;  /* 0x0000ffff0b087812 */ /* 0x040fe400078ec0ff */
[----:B------:R-:W-:Y:S01]  /*16ff0*/  PRMT R13, R6, 0x8880, RZ ;  /* 0x00008880060d7816 */ /* 0x000fe200000000ff */
[----:B------:R-:W1:Y:S01]  /*17000*/  SHFL.DOWN PT, R21, R0, R2, 0x1f ;  /* 0x08001f0200157589 */ /* 0x000e6200000e0000 */
[----:B------:R-:W-:Y:S02]  /*17010*/  PRMT R17, R8, 0x8880, RZ ;  /* 0x0000888008117816 */ /* 0x000fe400000000ff */
[----:B------:R-:W-:Y:S01]  /*17020*/  LOP3.LUT R20, R11, 0xff, RZ, 0xc0, !PT ;  /* 0x000000ff0b147812 */ /* 0x000fe200078ec0ff */
[----:B------:R-:W2:Y:S01]  /*17030*/  SHFL.DOWN PT, R6, R13, R2, 0x1f ;  /* 0x08001f020d067589 */ /* 0x000ea200000e0000 */
[----:B------:R-:W-:-:S02]  /*17040*/  PRMT R18, R9, 0x8880, RZ ;  /* 0x0000888009127816 */ /* 0x000fc400000000ff */
[----:B------:R-:W-:Y:S01]  /*17050*/  LOP3.LUT R23, R9, 0xff, RZ, 0xc0, !PT ;  /* 0x000000ff09177812 */ /* 0x000fe200078ec0ff */
[----:B------:R-:W3:Y:S04]  /*17060*/  SHFL.DOWN PT, R12, R17, R2, 0x1f ;  /* 0x08001f02110c7589 */ /* 0x000ee800000e0000 */
[----:B------:R-:W4:Y:S04]  /*17070*/  SHFL.DOWN PT, R10, R7, R2, 0x1f ;  /* 0x08001f02070a7589 */ /* 0x000f2800000e0000 */
[----:B------:R5:W4:Y:S01]  /*17080*/  SHFL.DOWN PT, R14, R3, R2, 0x1f ;  /* 0x08001f02030e7589 */ /* 0x000b2200000e0000 */
[----:B0-----:R-:W-:-:S02]  /*17090*/  ISETP.GE.U32.AND P2, PT, R16, R15, PT ;  /* 0x0000000f1000720c */ /* 0x001fc40003f46070 */
[----:B-1----:R-:W-:Y:S01]  /*170a0*/  ISETP.GE.U32.AND P3, PT, R0, R21, PT ;  /* 0x000000150000720c */ /* 0x002fe20003f66070 */
[----:B-----5:R-:W-:Y:S01]  /*170b0*/  IMAD.SHL.U32 R2, R2, 0x2, RZ ;  /* 0x0000000202027824 */ /* 0x020fe200078e00ff */
[C---:B--2---:R-:W-:Y:S02]  /*170c0*/  PRMT R24, R6.reuse, 0x8880, RZ ;  /* 0x0000888006187816 */ /* 0x044fe400000000ff */
[----:B------:R-:W-:Y:S02]  /*170d0*/  LOP3.LUT R8, R6, 0xff, RZ, 0xc0, !PT ;  /* 0x000000ff06087812 */ /* 0x000fe400078ec0ff */
[----:B---3--:R-:W-:Y:S01]  /*170e0*/  LOP3.LUT R13, R12, 0xff, RZ, 0xc0, !PT ;  /* 0x000000ff0c0d7812 */ /* 0x008fe200078ec0ff */
[----:B------:R-:W-:Y:S01]  /*170f0*/  IMAD.MOV.U32 R17, RZ, RZ, R24 ;  /* 0x000000ffff117224 */ /* 0x000fe200078e0018 */
[----:B------:R-:W-:Y:S02]  /*17100*/  ISETP.NE.AND P6, PT, R23, R8, PT ;  /* 0x000000081700720c */ /* 0x000fe40003fc5270 */
[----:B------:R-:W-:-:S02]  /*17110*/  ISETP.NE.AND P4, PT, R20, R13, PT ;  /* 0x0000000d1400720c */ /* 0x000fc40003f85270 */
[----:B------:R-:W-:Y:S02]  /*17120*/  ISETP.GT.AND P5, PT, R18, R17, PT ;  /* 0x000000111200720c */ /* 0x000fe40003fa4270 */
[----:B----4-:R-:W-:Y:S02]  /*17130*/  ISETP.GE.AND.EX P2, PT, R7, R10, PT, P2 ;  /* 0x0000000a0700720c */ /* 0x010fe40003f46320 */
[----:B------:R-:W-:Y:S02]  /*17140*/  PRMT R18, R11, 0x8880, RZ ;  /* 0x000088800b127816 */ /* 0x000fe400000000ff */
[----:B------:R-:W-:Y:S02]  /*17150*/  PRMT R13, R12, 0x8880, RZ ;  /* 0x000088800c0d7816 */ /* 0x000fe400000000ff */
[----:B------:R-:W-:Y:S02]  /*17160*/  ISETP.GE.AND.EX P3, PT, R3, R14, PT, P3 ;  /* 0x0000000e0300720c */ /* 0x000fe40003f66330 */
[----:B------:R-:W-:-:S02]  /*17170*/  SEL R8, RZ, 0xffffffff, !P2 ;  /* 0xffffffffff087807 */ /* 0x000fc40005000000 */
[----:B------:R-:W-:Y:S02]  /*17180*/  ISETP.GT.AND P2, PT, R18, R13, PT ;  /* 0x0000000d1200720c */ /* 0x000fe40003f44270 */
[----:B------:R-:W-:Y:S02]  /*17190*/  SEL R13, RZ, 0xffffffff, !P3 ;  /* 0xffffffffff0d7807 */ /* 0x000fe40005800000 */
[----:B------:R-:W-:Y:S02]  /*171a0*/  @P4 SEL R13, RZ, 0xffffffff, P2 ;  /* 0xffffffffff0d4807 */ /* 0x000fe40001000000 */
[----:B------:R-:W-:Y:S02]  /*171b0*/  ISETP.GE.AND P4, PT, R2, UR4, PT ;  /* 0x0000000402007c0c */ /* 0x000fe4000bf86270 */
        /* <DEDUP_REMOVED lines=12> */
.L_x_3409:
        /* <DEDUP_REMOVED lines=26> */
.L_x_3417:
[----:B------:R-:W-:Y:S02]  /*17420*/  IMAD.MOV.U32 R16, RZ, RZ, RZ ;  /* 0x000000ffff107224 */ /* 0x000fe400078e00ff */
[----:B------:R-:W-:Y:S02]  /*17430*/  IMAD.MOV.U32 R7, RZ, RZ, RZ ;  /* 0x000000ffff077224 */ /* 0x000fe400078e00ff */
[----:B------:R-:W-:Y:S02]  /*17440*/  IMAD.MOV.U32 R0, RZ, RZ, RZ ;  /* 0x000000ffff007224 */ /* 0x000fe400078e00ff */
[----:B------:R-:W-:-:S07]  /*17450*/  IMAD.MOV.U32 R3, RZ, RZ, RZ ;  /* 0x000000ffff037224 */ /* 0x000fce00078e00ff */
.L_x_3416:
        /* <DEDUP_REMOVED lines=25> */
.L_x_3420:
        /* <DEDUP_REMOVED lines=19> */
.L_x_3421:
[----:B------:R-:W-:Y:S05]  /*17720*/  BRA `(.L_x_3422) ;  /* 0x0000000000107947 */ /* 0x000fea0003800000 */
.L_x_3419:
[----:B------:R-:W0:Y:S02]  /*17730*/  LDCU.64 UR4, c[0x0][0x770] ;  /* 0x0000ee00ff0477ac */ /* 0x000e240008000a00 */
[----:B0-----:R-:W-:-:S05]  /*17740*/  IADD3 R2, P0, PT, R19, UR4, RZ ;  /* 0x0000000413027c10 */ /* 0x001fca000ff1e0ff */
[----:B------:R-:W-:-:S05]  /*17750*/  IMAD.X R3, RZ, RZ, UR5, P0 ;  /* 0x00000005ff037e24 */ /* 0x000fca00080e06ff */
[----:B------:R0:W-:Y:S03]  /*17760*/  STG.E.64 desc[UR36][R2.64], R16 ;  /* 0x0000001002007986 */ /* 0x0001e6000c101b24 */
.L_x_3422:
[----:B------:R-:W1:Y:S02]  /*17770*/  LDCU.64 UR4, c[0x0][0x770] ;  /* 0x0000ee00ff0477ac */ /* 0x000e640008000a00 */
[----:B-1----:R-:W-:-:S05]  /*17780*/  IADD3 R22, P0, PT, R22, UR4, RZ ;  /* 0x0000000416167c10 */ /* 0x002fca000ff1e0ff */
[----:B------:R-:W-:-:S05]  /*17790*/  IMAD.X R23, RZ, RZ, UR5, P0 ;  /* 0x00000005ff177e24 */ /* 0x000fca00080e06ff */
[----:B------:R-:W-:Y:S01]  /*177a0*/  STG.E.64 desc[UR36][R22.64], R24 ;  /* 0x0000001816007986 */ /* 0x000fe2000c101b24 */
[----:B------:R-:W-:Y:S05]  /*177b0*/  EXIT ;  /* 0x000000000000794d */ /* 0x000fea0003800000 */
.L_x_3418:
        /* <DEDUP_REMOVED lines=16> */
.L_x_3423:
        /* <DEDUP_REMOVED lines=15> */
.L_x_3424:
[----:B------:R-:W-:Y:S05]  /*179b0*/  EXIT ;  /* 0x000000000000794d */ /* 0x000fea0003800000 */
.L_x_3415:
[----:B------:R-:W0:Y:S02]  /*179c0*/  LDCU.U8 UR4, c[0x0][0x7a1] ;  /* 0x0000f420ff0477ac */ /* 0x000e240008000000 */
[----:B0-----:R-:W-:Y:S01]  /*179d0*/  UISETP.NE.AND UP0, UPT, UR4, URZ, UPT ;  /* 0x000000ff0400728c */ /* 0x001fe2000bf05270 */
[----:B------:R-:W-:Y:S10]  /*179e0*/  @!P1 BRA `(.L_x_3425) ;  /* 0x0000000000849947 */ /* 0x000ff40003800000 */
[----:B------:R-:W2:Y:S04]  /*179f0*/  LDG.E.S8 R2, desc[UR36][R4.64] ;  /* 0x0000002404027981 */ /* 0x000ea8000c1e1300 */
[----:B------:R-:W3:Y:S04]  /*17a00*/  LDG.E.S8 R8, desc[UR36][R4.64+0x10] ;  /* 0x0000102404087981 */ /* 0x000ee8000c1e1300 */
[----:B------:R-:W4:Y:S04]  /*17a10*/  LDG.E.64 R12, desc[UR36][R4.64+0x8] ;  /* 0x00000824040c7981 */ /* 0x000f28000c1e1b00 */
[----:B------:R-:W5:Y:S01]  /*17a20*/  LDG.E.64 R14, desc[UR36][R4.64+0x18] ;  /* 0x00001824040e7981 */ /* 0x000f62000c1e1b00 */
[----:B------:R-:W-:-:S02]  /*17a30*/  LOP3.LUT R17, R9, 0xff, RZ, 0xc0, !PT ;  /* 0x000000ff09117812 */ /* 0x000fc400078ec0ff */
[----:B------:R-:W-:Y:S02]  /*17a40*/  LOP3.LUT R21, R11, 0xff, RZ, 0xc0, !PT ;  /* 0x000000ff0b157812 */ /* 0x000fe400078ec0ff */
[----:B------:R-:W-:Y:S02]  /*17a50*/  PRMT R18, R9, 0x8880, RZ ;  /* 0x0000888009127816 */ /* 0x000fe400000000ff */
[----:B------:R-:W-:Y:S02]  /*17a60*/  PRMT R23, R11, 0x8880, RZ ;  /* 0x000088800b177816 */ /* 0x000fe400000000ff */
[----:B--2---:R-:W-:Y:S02]  /*17a70*/  LOP3.LUT R6, R2, 0xff, RZ, 0xc0, !PT ;  /* 0x000000ff02067812 */ /* 0x004fe400078ec0ff */
[----:B---3--:R-:W-:Y:S02]  /*17a80*/  LOP3.LUT R10, R8, 0xff, RZ, 0xc0, !PT ;  /* 0x000000ff080a7812 */ /* 0x008fe400078ec0ff */
[----:B------:R-:W-:Y:S01]  /*17a90*/  ISETP.NE.AND P3, PT, R6, R17, PT ;  /* 0x000000110600720c */ /* 0x000fe20003f65270 */
[----:B------:R-:W-:Y:S01]  /*17aa0*/  IMAD.MOV.U32 R17, RZ, RZ, R18 ;  /* 0x000000ffff117224 */ /* 0x000fe200078e0012 */
[----:B------:R-:W-:-:S02]  /*17ab0*/  ISETP.NE.AND P2, PT, R10, R21, PT ;  /* 0x000000150a00720c */ /* 0x000fc40003f45270 */
[----:B----4-:R-:W-:Y:S02]  /*17ac0*/  ISETP.GE.U32.AND P0, PT, R12, R16, PT ;  /* 0x000000100c00720c */ /* 0x010fe40003f06070 */
[----:B-----5:R-:W-:Y:S02]  /*17ad0*/  ISETP.GE.U32.AND P1, PT, R14, R0, PT ;  /* 0x000000000e00720c */ /* 0x020fe40003f26070 */
        /* <DEDUP_REMOVED lines=17> */
[----:B------:R-:W-:-:S07]  /*17bf0*/  SEL R3, R3, R15, !P1 ;  /* 0x0000000f03037207 */ /* 0x000fce0004800000 */
.L_x_3425:
        /* <DEDUP_REMOVED lines=23> */
.L_x_3428:
        /* <DEDUP_REMOVED lines=19> */
.L_x_3429:
[----:B------:R-:W-:Y:S05]  /*17ea0*/  BRA `(.L_x_3430) ;  /* 0x0000000000107947 */ /* 0x000fea0003800000 */
.L_x_3427:
[----:B------:R-:W0:Y:S02]  /*17eb0*/  LDCU.64 UR4, c[0x0][0x770] ;  /* 0x0000ee00ff0477ac */ /* 0x000e240008000a00 */
[----:B0-----:R-:W-:-:S05]  /*17ec0*/  IADD3 R2, P0, PT, R19, UR4, RZ ;  /* 0x0000000413027c10 */ /* 0x001fca000ff1e0ff */
[----:B------:R-:W-:-:S05]  /*17ed0*/  IMAD.X R3, RZ, RZ, UR5, P0 ;  /* 0x00000005ff037e24 */ /* 0x000fca00080e06ff */
[----:B------:R0:W-:Y:S03]  /*17ee0*/  STG.E.64 desc[UR36][R2.64], R16 ;  /* 0x0000001002007986 */ /* 0x0001e6000c101b24 */
.L_x_3430:
[----:B------:R-:W1:Y:S02]  /*17ef0*/  LDCU.64 UR4, c[0x0][0x770] ;  /* 0x0000ee00ff0477ac */ /* 0x000e640008000a00 */
[----:B-1----:R-:W-:-:S05]  /*17f00*/  IADD3 R22, P0, PT, R22, UR4, RZ ;  /* 0x0000000416167c10 */ /* 0x002fca000ff1e0ff */
[----:B------:R-:W-:-:S05]  /*17f10*/  IMAD.X R23, RZ, RZ, UR5, P0 ;  /* 0x00000005ff177e24 */ /* 0x000fca00080e06ff */
[----:B------:R-:W-:Y:S01]  /*17f20*/  STG.E.64 desc[UR36][R22.64], R24 ;  /* 0x0000001816007986 */ /* 0x000fe2000c101b24 */
[----:B------:R-:W-:Y:S05]  /*17f30*/  EXIT ;  /* 0x000000000000794d */ /* 0x000fea0003800000 */
.L_x_3426:
[----:B------:R-:W-:Y:S04]  /*17f40*/  STG.E.64 desc[UR36][R4.64+0x8], R16 ;  /* 0x0000081004007986 */ /* 0x000fe8000c101b24 */
[----:B------:R-:W-:Y:S04]  /*17f50*/  STG.E.64 desc[UR36][R4.64+0x18], R24 ;  /* 0x0000181804007986 */ /* 0x000fe8000c101b24 */
[----:B------:R-:W-:Y:S04]  /*17f60*/  STG.E.U8 desc[UR36][R4.64], R9 ;  /* 0x0000000904007986 */ /* 0x000fe8000c101124 */
[----:B------:R-:W-:Y:S01]  /*17f70*/  STG.E.U8 desc[UR36][R4.64+0x10], R11 ;  /* 0x0000100b04007986 */ /* 0x000fe2000c101124 */
[----:B------:R-:W-:Y:S05]  /*17f80*/  EXIT ;  /* 0x000000000000794d */ /* 0x000fea0003800000 */
.L_x_3392:
        /* <DEDUP_REMOVED lines=13> */
[----:B------:R-:W2:Y:S02]  /*18060*/  @P3 LDC.64 R6, c[0x0][0x798] ;  /* 0x0001e600ff063b82 */ /* 0x000ea40000000a00 */
[-C--:B--2---:R-:W-:Y:S02]  /*18070*/  @P3 IADD3 R18, P1, PT, R18, R6.reuse, RZ ;  /* 0x0000000612123210 */ /* 0x084fe40007f3e0ff */
[----:B01----:R-:W-:-:S03]  /*18080*/  @P3 IADD3 R28, P2, PT, R28, R6, RZ ;  /* 0x000000061c1c3210 */ /* 0x003fc60007f5e0ff */
        /* <DEDUP_REMOVED lines=20> */
.L_x_3433:
[----:B------:R-:W-:Y:S01]  /*181d0*/  CS2R R28, SRZ ;  /* 0x00000000001c7805 */ /* 0x000fe2000001ff00 */
[----:B------:R-:W-:Y:S02]  /*181e0*/  IMAD.MOV.U32 R18, RZ, RZ, RZ ;  /* 0x000000ffff127224 */ /* 0x000fe400078e00ff */
[----:B------:R-:W-:-:S07]  /*181f0*/  IMAD.MOV.U32 R9, RZ, RZ, RZ ;  /* 0x000000ffff097224 */ /* 0x000fce00078e00ff */
.L_x_3432:
        /* <DEDUP_REMOVED lines=24> */
.L_x_3436:
        /* <DEDUP_REMOVED lines=19> */
.L_x_3437:
[----:B------:R-:W-:Y:S05]  /*184b0*/  BRA `(.L_x_3438) ;  /* 0x0000000000107947 */ /* 0x000fea0003800000 */
.L_x_3435:
[----:B------:R-:W0:Y:S02]  /*184c0*/  LDCU.64 UR4, c[0x0][0x770] ;  /* 0x0000ee00ff0477ac */ /* 0x000e240008000a00 */
[----:B0-----:R-:W-:-:S05]  /*184d0*/  IADD3 R2, P0, PT, R19, UR4, RZ ;  /* 0x0000000413027c10 */ /* 0x001fca000ff1e0ff */
[----:B------:R-:W-:-:S05]  /*184e0*/  IMAD.X R3, RZ, RZ, UR5, P0 ;  /* 0x00000005ff037e24 */ /* 0x000fca00080e06ff */
[----:B------:R0:W-:Y:S03]  /*184f0*/  STG.E.64 desc[UR36][R2.64], R16 ;  /* 0x0000001002007986 */ /* 0x0001e6000c101b24 */
.L_x_3438:
[----:B------:R-:W1:Y:S02]  /*18500*/  LDCU.64 UR4, c[0x0][0x770] ;  /* 0x0000ee00ff0477ac */ /* 0x000e640008000a00 */
[----:B-1----:R-:W-:-:S05]  /*18510*/  IADD3 R24, P0, PT, R24, UR4, RZ ;  /* 0x0000000418187c10 */ /* 0x002fca000ff1e0ff */
[----:B------:R-:W-:-:S05]  /*18520*/  IMAD.X R25, RZ, RZ, UR5, P0 ;  /* 0x00000005ff197e24 */ /* 0x000fca00080e06ff */
[----:B------:R-:W-:Y:S01]  /*18530*/  STG.E.64 desc[UR36][R24.64], R28 ;  /* 0x0000001c18007986 */ /* 0x000fe2000c101b24 */
[----:B------:R-:W-:Y:S05]  /*18540*/  EXIT ;  /* 0x000000000000794d */ /* 0x000fea0003800000 */
.L_x_3434:
        /* <DEDUP_REMOVED lines=16> */
.L_x_3439:
        /* <DEDUP_REMOVED lines=15> */
.L_x_3440:
[----:B------:R-:W-:Y:S05]  /*18740*/  EXIT ;  /* 0x000000000000794d */ /* 0x000fea0003800000 */
.L_x_3431:
        /* <DEDUP_REMOVED lines=8> */
[C---:B------:R-:W-:Y:S02]  /*187d0*/  LOP3.LUT R17, R26.reuse, 0xff, RZ, 0xc0, !PT ;  /* 0x000000ff1a117812 */ /* 0x040fe400078ec0ff */
[----:B------:R-:W-:Y:S02]  /*187e0*/  PRMT R12, R3, 0x8880, RZ ;  /* 0x00008880030c7816 */ /* 0x000fe400000000ff */
[----:B------:R-:W-:Y:S02]  /*187f0*/  PRMT R14, R26, 0x8880, RZ ;  /* 0x000088801a0e7816 */ /* 0x000fe400000000ff */
[----:B--2---:R-:W-:Y:S02]  /*18800*/  LOP3.LUT R2, R0, 0xff, RZ, 0xc0, !PT ;  /* 0x000000ff00027812 */ /* 0x004fe400078ec0ff */
[----:B---3--:R-:W-:Y:S02]  /*18810*/  LOP3.LUT R8, R13, 0xff, RZ, 0xc0, !PT ;  /* 0x000000ff0d087812 */ /* 0x008fe400078ec0ff */
[----:B------:R-:W-:Y:S01]  /*18820*/  ISETP.NE.AND P3, PT, R2, R15, PT ;  /* 0x0000000f0200720c */ /* 0x000fe20003f65270 */
[----:B------:R-:W-:Y:S01]  /*18830*/  IMAD.MOV.U32 R15, RZ, RZ, R12 ;  /* 0x000000ffff0f7224 */ /* 0x000fe200078e000c */
[----:B------:R-:W-:Y:S01]  /*18840*/  ISETP.NE.AND P2, PT, R8, R17, PT ;  /* 0x000000110800720c */ /* 0x000fe20003f45270 */
[----:B------:R-:W-:Y:S01]  /*18850*/  IMAD.MOV.U32 R2, RZ, RZ, R14 ;  /* 0x000000ffff027224 */ /* 0x000fe200078e000e */
        /* <DEDUP_REMOVED lines=20> */
.L_x_3441:
        /* <DEDUP_REMOVED lines=22> */
.L_x_3444:
        /* <DEDUP_REMOVED lines=19> */
.L_x_3445:
[----:B------:R-:W-:Y:S05]  /*18c30*/  BRA `(.L_x_3446) ;  /* 0x0000000000107947 */ /* 0x000fea0003800000 */
.L_x_3443:
[----:B------:R-:W0:Y:S02]  /*18c40*/  LDCU.64 UR4, c[0x0][0x770] ;  /* 0x0000ee00ff0477ac */ /* 0x000e240008000a00 */
[----:B0-----:R-:W-:-:S05]  /*18c50*/  IADD3 R2, P0, PT, R19, UR4, RZ ;  /* 0x0000000413027c10 */ /* 0x001fca000ff1e0ff */
[----:B------:R-:W-:-:S05]  /*18c60*/  IMAD.X R3, RZ, RZ, UR5, P0 ;  /* 0x00000005ff037e24 */ /* 0x000fca00080e06ff */
[----:B------:R0:W-:Y:S03]  /*18c70*/  STG.E.64 desc[UR36][R2.64], R16 ;  /* 0x0000001002007986 */ /* 0x0001e6000c101b24 */
.L_x_3446:
[----:B------:R-:W1:Y:S02]  /*18c80*/  LDCU.64 UR4, c[0x0][0x770] ;  /* 0x0000ee00ff0477ac */ /* 0x000e640008000a00 */
[----:B-1----:R-:W-:-:S05]  /*18c90*/  IADD3 R24, P0, PT, R24, UR4, RZ ;  /* 0x0000000418187c10 */ /* 0x002fca000ff1e0ff */
[----:B------:R-:W-:-:S05]  /*18ca0*/  IMAD.X R25, RZ, RZ, UR5, P0 ;  /* 0x00000005ff197e24 */ /* 0x000fca00080e06ff */
[----:B------:R-:W-:Y:S01]  /*18cb0*/  STG.E.64 desc[UR36][R24.64], R28 ;  /* 0x0000001c18007986 */ /* 0x000fe2000c101b24 */
[----:B------:R-:W-:Y:S05]  /*18cc0*/  EXIT ;  /* 0x000000000000794d */ /* 0x000fea0003800000 */
.L_x_3442:
[----:B------:R-:W-:Y:S04]  /*18cd0*/  STG.E.64 desc[UR36][R4.64+0x8], R16 ;  /* 0x0000081004007986 */ /* 0x000fe8000c101b24 */
[----:B------:R-:W-:Y:S04]  /*18ce0*/  STG.E.64 desc[UR36][R4.64+0x18], R28 ;  /* 0x0000181c04007986 */ /* 0x000fe8000c101b24 */
[----:B------:R-:W-:Y:S04]  /*18cf0*/  STG.E.U8 desc[UR36][R4.64], R3 ;  /* 0x0000000304007986 */ /* 0x000fe8000c101124 */
[----:B------:R-:W-:Y:S01]  /*18d00*/  STG.E.U8 desc[UR36][R4.64+0x10], R26 ;  /* 0x0000101a04007986 */ /* 0x000fe2000c101124 */
[----:B------:R-:W-:Y:S05]  /*18d10*/  EXIT ;  /* 0x000000000000794d */ /* 0x000fea0003800000 */
        .weak           $__internal_16_$__cuda_sm20_div_u64
        .type           $__internal_16_$__cuda_sm20_div_u64,@function
        .size           $__internal_16_$__cuda_sm20_div_u64,(.L_x_6068 - $__internal_16_$__cuda_sm20_div_u64)
$__internal_16_$__cuda_sm20_div_u64:
        /* <DEDUP_REMOVED lines=65> */
[----:B------:R-:W-:Y:S06]  /*19130*/  RET.REL.NODEC R4 `(_ZN2at6native13reduce_kernelILi256ELi2ENS0_8ReduceOpIaNS0_9ArgMaxOpsIaEEjlLi4ELi4EEEEEvT1_) ;  /* 0xfffffe6c04b07950 */ /* 0x000fec0003c3ffff */
.L_x_3447:
        /* <DEDUP_REMOVED lines=12> */
.L_x_6068:


//--------------------- .text._ZN2at6native13reduce_kernelILi128ELi4ENS0_8ReduceOpIaNS0_9ArgMaxOpsIaEEjlLi4ELi4EEEEEvT1_ --------------------------
	.section	.text._ZN2at6native13reduce_kernelILi128ELi4ENS0_8ReduceOpIaNS0_9ArgMaxOpsIaEEjlLi4ELi4EEEEEvT1_,"ax",@progbits
	.align	128
        .global         _ZN2at6native13reduce_kernelILi128ELi4ENS0_8ReduceOpIaNS0_9ArgMaxOpsIaEEjlLi4ELi4EEEEEvT1_
        .type           _ZN2at6native13reduce_kernelILi128ELi4ENS0_8ReduceOpIaNS0_9ArgMaxOpsIaEEjlLi4ELi4EEEEEvT1_,@function
        .size           _ZN2at6native13reduce_kernelILi128ELi4ENS0_8ReduceOpIaNS0_9ArgMaxOpsIaEEjlLi4ELi4EEEEEvT1_,(.L_x_6069 - _ZN2at6native13reduce_kernelILi128ELi4ENS0_8ReduceOpIaNS0_9ArgMaxOpsIaEEjlLi4ELi4EEEEEvT1_)
        .other          _ZN2at6native13reduce_kernelILi128ELi4ENS0_8ReduceOpIaNS0_9ArgMaxOpsIaEEjlLi4ELi4EEEEEvT1_,@"STO_CUDA_ENTRY STV_DEFAULT"
_ZN2at6native13reduce_kernelILi128ELi4ENS0_8ReduceOpIaNS0_9ArgMaxOpsIaEEjlLi4ELi4EEEEEvT1_:
.text._ZN2at6native13reduce_kernelILi128ELi4ENS0_8ReduceOpIaNS0_9ArgMaxOpsIaEEjlLi4ELi4EEEEEvT1_:
[----:B------:R-:W0:Y:S01]  /*0000*/  LDC R1, c[0x0][0x37c] ;  /* 0x0000df00ff017b82 */ /* 0x000e220000000800 */
[----:B------:R-:W1:Y:S01]  /*0010*/  S2R R17, SR_TID.X ;  /* 0x0000000000117919 */ /* 0x000e620000002100 */
[----:B------:R-:W1:Y:S06]  /*0020*/  LDCU.128 UR8, c[0x0][0x3b0] ;  /* 0x00007600ff0877ac */ /* 0x000e6c0008000c00 */
[----:B------:R-:W2:Y:S01]  /*0030*/  S2UR UR5, SR_CTAID.X ;  /* 0x00000000000579c3 */ /* 0x000ea20000002500 */
[----:B------:R-:W3:Y:S01]  /*0040*/  S2R R2, SR_TID.Y ;  /* 0x0000000000027919 */ /* 0x000ee20000002200 */
[----:B------:R-:W4:Y:S01]  /*0050*/  LDCU UR4, c[0x0][0x56c] ;  /* 0x0000ad80ff0477ac */ /* 0x000f220008000800 */
[----:B------:R-:W5:Y:S01]  /*0060*/  S2R R24, SR_CTAID.Y ;  /* 0x0000000000187919 */ /* 0x000f620000002600 */
[----:B------:R-:W3:Y:S04]  /*0070*/  LDCU UR6, c[0x0][0x3c0] ;  /* 0x00007800ff0677ac */ /* 0x000ee80008000800 */
        /* <DEDUP_REMOVED lines=8> */
[----:B------:R-:W-:-:S02]  /*0100*/  IMAD.MOV.U32 R3, RZ, RZ, RZ ;  /* 0x000000ffff037224 */ /* 0x000fc400078e00ff */
        /* <DEDUP_REMOVED lines=279> */
.L_x_3448:
        /* <DEDUP_REMOVED lines=10> */
[----:B------:R-:W-:Y:S02]  /*1320*/  PRMT R11, RZ, 0x7610, R11 ;  /* 0x00007610ff0b7816 */ /* 0x000fe4000000000b */
[----:B------:R-:W-:Y:S02]  /*1330*/  CS2R R38, SRZ ;  /* 0x0000000000267805 */ /* 0x000fe4000001ff00 */
[----:B------:R-:W-:Y:S01]  /*1340*/  PRMT R7, RZ, 0x7610, R7 ;  /* 0x00007610ff077816 */ /* 0x000fe20000000007 */
        /* <DEDUP_REMOVED lines=30> */
.L_x_3452:
        /* <DEDUP_REMOVED lines=53> */
.L_x_3456:
[----:B------:R-:W-:Y:S05]  /*1880*/  BSYNC.RECONVERGENT B1 ;  /* 0x0000000000017941 */ /* 0x000fea0003800200 */
.L_x_3455:
[----:B------:R-:W0:Y:S01]  /*1890*/  LDC R25, c[0x0][0x39c] ;  /* 0x0000e700ff197b82 */ /* 0x000e220000000800 */
[----:B------:R-:W-:Y:S02]  /*18a0*/  IADD3 R22, P0, PT, R22, 0x4, RZ ;  /* 0x0000000416167810 */ /* 0x000fe40007f1e0ff */
[----:B------:R-:W-:-:S03]  /*18b0*/  IADD3 R3, PT, PT, -R8, 0x4, RZ ;  /* 0x0000000408037810 */ /* 0x000fc60007ffe1ff */
[----:B------:R-:W-:Y:S01]  /*18c0*/  IMAD.X R23, RZ, RZ, R23, P0 ;  /* 0x000000ffff177224 */ /* 0x000fe200000e0617 */
[----:B0-----:R-:W-:-:S07]  /*18d0*/  IADD3 R25, PT, PT, R8, -0x4, R25 ;  /* 0xfffffffc08197810 */ /* 0x001fce0007ffe019 */
.L_x_3454:
[----:B------:R-:W-:Y:S05]  /*18e0*/  BSYNC.RECONVERGENT B0 ;  /* 0x0000000000007941 */ /* 0x000fea0003800200 */
.L_x_3453:
[----:B------:R-:W0:Y:S01]  /*18f0*/  LDC.64 R4, c[0x0][0x3b0] ;  /* 0x0000ec00ff047b82 */ /* 0x000e220000000a00 */
[----:B------:R-:W-:Y:S01]  /*1900*/  BSSY.RECONVERGENT B0, `(.L_x_3457) ;  /* 0x0000069000007945 */ /* 0x000fe20003800200 */
[----:B------:R-:W-:Y:S01]  /*1910*/  PRMT R9, R11, 0x7610, R9 ;  /* 0x000076100b097816 */ /* 0x000fe20000000009 */
[----:B------:R-:W-:Y:S02]  /*1920*/  IMAD.MOV.U32 R30, RZ, RZ, R26 ;  /* 0x000000ffff1e7224 */ /* 0x000fe400078e001a */
[----:B------:R-:W-:-:S03]  /*1930*/  IMAD.MOV.U32 R32, RZ, RZ, R28 ;  /* 0x000000ffff207224 */ /* 0x000fc600078e001c */
        /* <DEDUP_REMOVED lines=11> */
[----:B------:R-:W-:Y:S02]  /*19f0*/  ISETP.GE.U32.AND P2, PT, R6, R25, PT ;  /* 0x000000190600720c */ /* 0x000fe40003f46070 */
[----:B------:R-:W-:-:S11]  /*1a00*/  PRMT R6, R11, 0x7610, R6 ;  /* 0x000076100b067816 */ /* 0x000fd60000000006 */
[----:B------:R-:W-:Y:S05]  /*1a10*/  @P2 BRA `(.L_x_3458) ;  /* 0x00000004005c2947 */ /* 0x000fea0003800000 */
[----:B------:R-:W-:Y:S01]  /*1a20*/  IMAD.MOV.U32 R8, RZ, RZ, R4 ;  /* 0x000000ffff087224 */ /* 0x000fe200078e0004 */
[C---:B------:R-:W-:Y:S01]  /*1a30*/  PRMT R9, R6.reuse, 0x7610, R9 ;  /* 0x0000761006097816 */ /* 0x040fe20000000009 */
[----:B------:R-:W-:Y:S01]  /*1a40*/  IMAD.MOV.U32 R30, RZ, RZ, R26 ;  /* 0x000000ffff1e7224 */ /* 0x000fe200078e001a */
[----:B------:R-:W-:Y:S01]  /*1a50*/  PRMT R11, R6, 0x7610, R11 ;  /* 0x00007610060b7816 */ /* 0x000fe2000000000b */
[----:B------:R-:W-:-:S07]  /*1a60*/  IMAD.MOV.U32 R32, RZ, RZ, R28 ;  /* 0x000000ffff207224 */ /* 0x000fce00078e001c */
.L_x_3459:
[----:B------:R-:W-:Y:S01]  /*1a70*/  IMAD.WIDE.U32 R4, R7, 0x4, R22 ;  /* 0x0000000407047825 */ /* 0x000fe200078e0016 */
[C---:B------:R-:W-:Y:S01]  /*1a80*/  PRMT R15, R0.reuse, 0x8880, RZ ;  /* 0x00008880000f7816 */ /* 0x040fe200000000ff */
[----:B------:R-:W0:Y:S04]  /*1a90*/  LDCU UR4, c[0x0][0x3a4] ;  /* 0x00007480ff0477ac */ /* 0x000e280008000800 */
[----:B------:R-:W2:Y:S01]  /*1aa0*/  LDG.E R4, desc[UR36][R4.64] ;  /* 0x0000002404047981 */ /* 0x000ea2000c1e1900 */
[----:B------:R-:W-:Y:S02]  /*1ab0*/  LOP3.LUT R12, R0, 0xff, RZ, 0xc0, !PT ;  /* 0x000000ff000c7812 */ /* 0x000fe400078ec0ff */
[----:B------:R-:W-:Y:S02]  /*1ac0*/  PRMT R14, R11, 0x8880, RZ ;  /* 0x000088800b0e7816 */ /* 0x000fe400000000ff */
[----:B------:R-:W-:Y:S01]  /*1ad0*/  PRMT R20, R6, 0x8880, RZ ;  /* 0x0000888006147816 */ /* 0x000fe200000000ff */
[----:B0-----:R-:W-:Y:S01]  /*1ae0*/  VIADD R7, R7, UR4 ;  /* 0x0000000407077c36 */ /* 0x001fe20008000000 */
[----:B--2---:R-:W-:-:S02]  /*1af0*/  SGXT R10, R4, 0x8 ;  /* 0x00000008040a781a */ /* 0x004fc40000000200 */
[----:B------:R-:W-:Y:S02]  /*1b00*/  LOP3.LUT R13, R4, 0xff, RZ, 0xc0, !PT ;  /* 0x000000ff040d7812 */ /* 0x000fe400078ec0ff */
[----:B------:R-:W-:Y:S02]  /*1b10*/  SHF.R.S32.HI R5, RZ, 0x8, R4 ;  /* 0x00000008ff057819 */ /* 0x000fe40000011404 */
[----:B------:R-:W-:Y:S01]  /*1b20*/  ISETP.GT.AND P5, PT, R15, R10, PT ;  /* 0x0000000a0f00720c */ /* 0x000fe20003fa4270 */
[----:B------:R-:W-:Y:S01]  /*1b30*/  IMAD.IADD R10, R8, 0x1, R3 ;  /* 0x00000001080a7824 */ /* 0x000fe200078e0203 */
[----:B------:R-:W-:Y:S02]  /*1b40*/  ISETP.NE.AND P3, PT, R12, R13, PT ;  /* 0x0000000d0c00720c */ /* 0x000fe40003f65270 */
[----:B------:R-:W-:Y:S01]  /*1b50*/  SGXT R5, R5, 0x8 ;  /* 0x000000080505781a */ /* 0x000fe20000000200 */
[----:B------:R-:W-:Y:S01]  /*1b60*/  VIADD R21, R10, 0x3 ;  /* 0x000000030a157836 */ /* 0x000fe20000000000 */
[----:B------:R-:W-:-:S02]  /*1b70*/  LOP3.LUT R8, R11, 0xff, RZ, 0xc0, !PT ;  /* 0x000000ff0b087812 */ /* 0x000fc400078ec0ff */
[C---:B------:R-:W-:Y:S02]  /*1b80*/  PRMT R13, R4.reuse, 0x7771, RZ ;  /* 0x00007771040d7816 */ /* 0x040fe400000000ff */
[----:B------:R-:W-:Y:S02]  /*1b90*/  ISETP.GE.U32.AND P4, PT, R31, R10, PT ;  /* 0x0000000a1f00720c */ /* 0x000fe40003f86070 */
[----:B------:R-:W-:Y:S02]  /*1ba0*/  PRMT R15, R4, 0x7772, RZ ;  /* 0x00007772040f7816 */ /* 0x000fe400000000ff */
[----:B------:R-:W-:Y:S02]  /*1bb0*/  LOP3.LUT R12, R9, 0xff, RZ, 0xc0, !PT ;  /* 0x000000ff090c7812 */ /* 0x000fe400078ec0ff */
[----:B------:R-:W-:Y:S02]  /*1bc0*/  ISETP.GT.AND P6, PT, R14, R5, PT ;  /* 0x000000050e00720c */ /* 0x000fe40003fc4270 */
[----:B------:R-:W-:-:S02]  /*1bd0*/  SHF.R.S32.HI R5, RZ, 0x10, R4 ;  /* 0x00000010ff057819 */ /* 0x000fc40000011404 */
[----:B------:R-:W-:Y:S01]  /*1be0*/  ISETP.NE.AND P1, PT, R8, R13, PT ;  /* 0x0000000d0800720c */ /* 0x000fe20003f25270 */
[----:B------:R-:W-:Y:S01]  /*1bf0*/  VIADD R13, R10, 0x1 ;  /* 0x000000010a0d7836 */ /* 0x000fe20000000000 */
[----:B------:R-:W-:Y:S02]  /*1c00*/  ISETP.GE.AND.EX P4, PT, R33, RZ, PT, P4 ;  /* 0x000000ff2100720c */ /* 0x000fe40003f86340 */
[----:B------:R-:W-:Y:S02]  /*1c10*/  ISETP.NE.AND P2, PT, R12, R15, PT ;  /* 0x0000000f0c00720c */ /* 0x000fe40003f45270 */
[----:B------:R-:W-:Y:S02]  /*1c20*/  PRMT R12, R9, 0x8880, RZ ;  /* 0x00008880090c7816 */ /* 0x000fe400000000ff */
[----:B------:R-:W-:Y:S02]  /*1c30*/  SGXT R5, R5, 0x8 ;  /* 0x000000080505781a */ /* 0x000fe40000000200 */
[----:B------:R-:W-:-:S02]  /*1c40*/  PRMT R14, R4, 0x7773, RZ ;  /* 0x00007773040e7816 */ /* 0x000fc400000000ff */
[----:B------:R-:W-:Y:S02]  /*1c50*/  SEL R8, RZ, 0xffffffff, !P4 ;  /* 0xffffffffff087807 */ /* 0x000fe40006000000 */
[----:B------:R-:W-:Y:S02]  /*1c60*/  ISETP.GE.U32.AND P4, PT, R26, R13, PT ;  /* 0x0000000d1a00720c */ /* 0x000fe40003f86070 */
[----:B------:R-:W-:Y:S02]  /*1c70*/  @P3 SEL R8, RZ, 0xffffffff, P5 ;  /* 0xffffffffff083807 */ /* 0x000fe40002800000 */
[----:B------:R-:W-:Y:S01]  /*1c80*/  ISETP.GT.AND P3, PT, R12, R5, PT ;  /* 0x000000050c00720c */ /* 0x000fe20003f64270 */
[----:B------:R-:W-:Y:S01]  /*1c90*/  IMAD.MOV.U32 R12, RZ, RZ, R14 ;  /* 0x000000ffff0c7224 */ /* 0x000fe200078e000e */
[----:B------:R-:W-:Y:S01]  /*1ca0*/  LOP3.LUT R5, R6, 0xff, RZ, 0xc0, !PT ;  /* 0x000000ff06057812 */ /* 0x000fe200078ec0ff */
[----:B------:R-:W-:Y:S01]  /*1cb0*/  VIADD R14, R10, 0x2 ;  /* 0x000000020a0e7836 */ /* 0x000fe20000000000 */
[----:B------:R-:W-:-:S02]  /*1cc0*/  ISETP.GE.AND.EX P5, PT, R28, RZ, PT, P4 ;  /* 0x000000ff1c00720c */ /* 0x000fc40003fa6340 */
[----:B------:R-:W-:Y:S02]  /*1cd0*/  ISETP.NE.AND P4, PT, R5, R12, PT ;  /* 0x0000000c0500720c */ /* 0x000fe40003f85270 */
[----:B------:R-:W-:Y:S02]  /*1ce0*/  SEL R12, RZ, 0xffffffff, !P5 ;  /* 0xffffffffff0c7807 */ /* 0x000fe40006800000 */
[----:B------:R-:W-:Y:S02]  /*1cf0*/  @P1 SEL R12, RZ, 0xffffffff, P6 ;  /* 0xffffffffff0c1807 */ /* 0x000fe40003000000 */
[----:B------:R-:W-:Y:S02]  /*1d00*/  LOP3.LUT R8, R8, 0x1, RZ, 0xc0, !PT ;  /* 0x0000000108087812 */ /* 0x000fe400078ec0ff */
[----:B------:R-:W-:Y:S02]  /*1d10*/  ISETP.GE.U32.AND P1, PT, R30, R14, PT ;  /* 0x0000000e1e00720c */ /* 0x000fe40003f26070 */
[----:B------:R-:W-:-:S02]  /*1d20*/  SHF.R.S32.HI R5, RZ, 0x18, R4 ;  /* 0x00000018ff057819 */ /* 0x000fc40000011404 */
[----:B------:R-:W-:Y:S01]  /*1d30*/  ISETP.NE.U32.AND P5, PT, R8, 0x1, PT ;  /* 0x000000010800780c */ /* 0x000fe20003fa5070 */
[----:B------:R-:W-:Y:S01]  /*1d40*/  IMAD.SHL.U32 R8, R7, 0x4, RZ ;  /* 0x0000000407087824 */ /* 0x000fe200078e00ff */
[----:B------:R-:W-:Y:S02]  /*1d50*/  ISETP.GE.U32.AND P6, PT, R38, R21, PT ;  /* 0x000000152600720c */ /* 0x000fe40003fc6070 */
[----:B------:R-:W-:Y:S01]  /*1d60*/  ISETP.GE.AND.EX P1, PT, R32, RZ, PT, P1 ;  /* 0x000000ff2000720c */ /* 0x000fe20003f26310 */
[----:B------:R-:W-:Y:S01]  /*1d70*/  VIADD R24, R8, 0x3 ;  /* 0x0000000308187836 */ /* 0x000fe20000000000 */
[----:B------:R-:W-:Y:S02]  /*1d80*/  SGXT R5, R5, 0x8 ;  /* 0x000000080505781a */ /* 0x000fe40000000200 */
[----:B------:R-:W-:Y:S02]  /*1d90*/  ISETP.GE.AND.EX P6, PT, R39, RZ, PT, P6 ;  /* 0x000000ff2700720c */ /* 0x000fe40003fc6360 */
[----:B------:R-:W-:-:S02]  /*1da0*/  SEL R15, RZ, 0xffffffff, !P1 ;  /* 0xffffffffff0f7807 */ /* 0x000fc40004800000 */
[----:B------:R-:W-:Y:S02]  /*1db0*/  ISETP.GT.AND P1, PT, R20, R5, PT ;  /* 0x000000051400720c */ /* 0x000fe40003f24270 */
[----:B------:R-:W-:Y:S02]  /*1dc0*/  SEL R20, RZ, 0xffffffff, !P6 ;  /* 0xffffffffff147807 */ /* 0x000fe40007000000 */
[----:B------:R-:W-:Y:S02]  /*1dd0*/  @P4 SEL R20, RZ, 0xffffffff, P1 ;  /* 0xffffffffff144807 */ /* 0x000fe40000800000 */
[----:B------:R-:W-:Y:S02]  /*1de0*/  ISETP.GE.U32.AND P6, PT, R24, R25, PT ;  /* 0x000000191800720c */ /* 0x000fe40003fc6070 */
[----:B------:R-:W-:Y:S02]  /*1df0*/  PRMT R5, R4, 0x7770, RZ ;  /* 0x0000777004057816 */ /* 0x000fe400000000ff */
[----:B------:R-:W-:-:S02]  /*1e00*/  @P2 SEL R15, RZ, 0xffffffff, P3 ;  /* 0xffffffffff0f2807 */ /* 0x000fc40001800000 */
[----:B------:R-:W-:Y:S02]  /*1e10*/  LOP3.LUT R20, R20, 0x1, RZ, 0xc0, !PT ;  /* 0x0000000114147812 */ /* 0x000fe400078ec0ff */
[----:B------:R-:W-:Y:S02]  /*1e20*/  SEL R31, R10, R31, !P5 ;  /* 0x0000001f0a1f7207 */ /* 0x000fe40006800000 */
[----:B------:R-:W-:Y:S02]  /*1e30*/  LOP3.LUT R10, R12, 0x1, RZ, 0xc0, !PT ;  /* 0x000000010c0a7812 */ /* 0x000fe400078ec0ff */
[----:B------:R-:W-:Y:S02]  /*1e40*/  SEL R12, R5, R0, !P5 ;  /* 0x00000000050c7207 */ /* 0x000fe40006800000 */
[----:B------:R-:W-:Y:S02]  /*1e50*/  LOP3.LUT R15, R15, 0x1, RZ, 0xc0, !PT ;  /* 0x000000010f0f7812 */ /* 0x000fe400078ec0ff */
[----:B------:R-:W-:-:S02]  /*1e60*/  ISETP.NE.U32.AND P3, PT, R20, 0x1, PT ;  /* 0x000000011400780c */ /* 0x000fc40003f65070 */
[----:B------:R-:W-:Y:S02]  /*1e70*/  PRMT R5, R4, 0x7773, RZ ;  /* 0x0000777304057816 */ /* 0x000fe400000000ff */
[----:B------:R-:W-:Y:S02]  /*1e80*/  ISETP.NE.U32.AND P1, PT, R10, 0x1, PT ;  /* 0x000000010a00780c */ /* 0x000fe40003f25070 */
[C---:B------:R-:W-:Y:S02]  /*1e90*/  PRMT R0, R4.reuse, 0x7771, RZ ;  /* 0x0000777104007816 */ /* 0x040fe400000000ff */
[----:B------:R-:W-:Y:S02]  /*1ea0*/  ISETP.NE.U32.AND P2, PT, R15, 0x1, PT ;  /* 0x000000010f00780c */ /* 0x000fe40003f45070 */
[----:B------:R-:W-:Y:S02]  /*1eb0*/  PRMT R10, R4, 0x7772, RZ ;  /* 0x00007772040a7816 */ /* 0x000fe400000000ff */
[----:B------:R-:W-:-:S02]  /*1ec0*/  SEL R5, R5, R6, !P3 ;  /* 0x0000000605057207 */ /* 0x000fc40005800000 */
[----:B------:R-:W-:Y:S02]  /*1ed0*/  SEL R11, R0, R11, !P1 ;  /* 0x0000000b000b7207 */ /* 0x000fe40004800000 */
[----:B------:R-:W-:Y:S02]  /*1ee0*/  SEL R26, R13, R26, !P1 ;  /* 0x0000001a0d1a7207 */ /* 0x000fe40004800000 */
[----:B------:R-:W-:Y:S02]  /*1ef0*/  SEL R30, R14, R30, !P2 ;  /* 0x0000001e0e1e7207 */ /* 0x000fe40005000000 */
[----:B------:R-:W-:Y:S02]  /*1f00*/  SEL R9, R10, R9, !P2 ;  /* 0x000000090a097207 */ /* 0x000fe40005000000 */
[----:B------:R-:W-:Y:S02]  /*1f10*/  SEL R38, R21, R38, !P3 ;  /* 0x0000002615267207 */ /* 0x000fe40005800000 */
[----:B------:R-:W-:-:S02]  /*1f20*/  SEL R33, R33, RZ, P5 ;  /* 0x000000ff21217207 */ /* 0x000fc40002800000 */
[----:B------:R-:W-:Y:S02]  /*1f30*/  SEL R28, R28, RZ, P1 ;  /* 0x000000ff1c1c7207 */ /* 0x000fe40000800000 */
[----:B------:R-:W-:Y:S02]  /*1f40*/  SEL R32, R32, RZ, P2 ;  /* 0x000000ff20207207 */ /* 0x000fe40001000000 */
[----:B------:R-:W-:Y:S02]  /*1f50*/  PRMT R0, R12, 0x7610, R0 ;  /* 0x000076100c007816 */ /* 0x000fe40000000000 */
[----:B------:R-:W-:Y:S02]  /*1f60*/  SEL R39, R39, RZ, P3 ;  /* 0x000000ff27277207 */ /* 0x000fe40001800000 */
[----:B------:R-:W-:Y:S01]  /*1f70*/  PRMT R6, R5, 0x7610, R6 ;  /* 0x0000761005067816 */ /* 0x000fe20000000006 */
[----:B------:R-:W-:Y:S06]  /*1f80*/  @!P6 BRA `(.L_x_3459) ;  /* 0xfffffff800b8e947 */ /* 0x000fec000383ffff */
.L_x_3458:
[----:B------:R-:W-:Y:S05]  /*1f90*/  BSYNC.RECONVERGENT B0 ;  /* 0x0000000000007941 */ /* 0x000fea0003800200 */
.L_x_3457:
        /* <DEDUP_REMOVED lines=25> */
.L_x_3461:
[----:B------:R-:W-:Y:S05]  /*2130*/  BSYNC.RECONVERGENT B0 ;  /* 0x0000000000007941 */ /* 0x000fea0003800200 */
.L_x_3460:
[C---:B------:R-:W-:Y:S02]  /*2140*/  LOP3.LUT R3, R11.reuse, 0xff, RZ, 0xc0, !PT ;  /* 0x000000ff0b037812 */ /* 0x040fe400078ec0ff */
[----:B------:R-:W-:Y:S02]  /*2150*/  CS2R R20, SRZ ;  /* 0x0000000000147805 */ /* 0x000fe4000001ff00 */
[C---:B------:R-:W-:Y:S02]  /*2160*/  LOP3.LUT R4, R0.reuse, 0xff, RZ, 0xc0, !PT ;  /* 0x000000ff00047812 */ /* 0x040fe400078ec0ff */
[----:B------:R-:W-:Y:S02]  /*2170*/  PRMT R5, R11, 0x8880, RZ ;  /* 0x000088800b057816 */ /* 0x000fe400000000ff */
[----:B------:R-:W-:Y:S02]  /*2180*/  PRMT R7, R0, 0x8880, RZ ;  /* 0x0000888000077816 */ /* 0x000fe400000000ff */
[----:B------:R-:W-:Y:S01]  /*2190*/  ISETP.NE.AND P1, PT, R4, R3, PT ;  /* 0x000000030400720c */ /* 0x000fe20003f25270 */
[----:B------:R-:W-:Y:S01]  /*21a0*/  IMAD.MOV.U32 R3, RZ, RZ, R5 ;  /* 0x000000ffff037224 */ /* 0x000fe200078e0005 */
[----:B------:R-:W-:Y:S01]  /*21b0*/  ISETP.GE.U32.AND P0, PT, R31, R26, PT ;  /* 0x0000001a1f00720c */ /* 0x000fe20003f06070 */
[----:B------:R-:W-:Y:S01]  /*21c0*/  IMAD.MOV.U32 R4, RZ, RZ, R7 ;  /* 0x000000ffff047224 */ /* 0x000fe200078e0007 */
[----:B------:R-:W-:-:S02]  /*21d0*/  PRMT R13, RZ, 0x7610, R13 ;  /* 0x00007610ff0d7816 */ /* 0x000fc4000000000d */
        /* <DEDUP_REMOVED lines=19> */
[----:B------:R-:W-:Y:S02]  /*2310*/  PRMT R11, RZ, 0x7610, R11 ;  /* 0x00007610ff0b7816 */ /* 0x000fe4000000000b */
        /* <DEDUP_REMOVED lines=14> */
[----:B------:R-:W-:-:S04]  /*2400*/  @P1 SEL R0, RZ, 0xffffffff, P2 ;  /* 0xffffffffff001807 */ /* 0x000fc80001000000 */
[----:B------:R-:W-:-:S04]  /*2410*/  LOP3.LUT R0, R0, 0x1, RZ, 0xc0, !PT ;  /* 0x0000000100007812 */ /* 0x000fc800078ec0ff */
[----:B------:R-:W-:-:S04]  /*2420*/  ISETP.NE.U32.AND P0, PT, R0, 0x1, PT ;  /* 0x000000010000780c */ /* 0x000fc80003f05070 */
[----:B------:R-:W-:Y:S02]  /*2430*/  SEL R6, R6, R9, !P0 ;  /* 0x0000000906067207 */ /* 0x000fe40004000000 */
[----:B------:R-:W-:Y:S02]  /*2440*/  CS2R R8, SRZ ;  /* 0x0000000000087805 */ /* 0x000fe4000001ff00 */
[----:B------:R-:W-:Y:S02]  /*2450*/  SEL R38, R38, R5, !P0 ;  /* 0x0000000526267207 */ /* 0x000fe40004000000 */
[----:B------:R-:W-:Y:S02]  /*2460*/  SEL R39, R39, R4, !P0 ;  /* 0x0000000427277207 */ /* 0x000fe40004000000 */
[----:B------:R-:W-:Y:S01]  /*2470*/  PRMT R7, R6, 0x7610, R7 ;  /* 0x0000761006077816 */ /* 0x000fe20000000007 */
[----:B------:R-:W-:Y:S06]  /*2480*/  BRA `(.L_x_3450) ;  /* 0x0000012c00a87947 */ /* 0x000fec0003800000 */
.L_x_3451:
        /* <DEDUP_REMOVED lines=28> */
[----:B------:R-:W-:Y:S02]  /*2650*/  IMAD.U32 R58, RZ, RZ, UR4 ;  /* 0x00000004ff3a7e24 */ /* 0x000fe4000f8e00ff */
        /* <DEDUP_REMOVED lines=34> */
[--C-:B------:R-:W-:Y:S01]  /*2880*/  IMAD.MOV.U32 R47, RZ, RZ, R8.reuse ;  /* 0x000000ffff2f7224 */ /* 0x100fe200078e0008 */
[C---:B------:R-:W-:Y:S01]  /*2890*/  PRMT R13, R6.reuse, 0x7610, R13 ;  /* 0x00007610060d7816 */ /* 0x040fe2000000000d */
[----:B------:R-:W-:Y:S01]  /*28a0*/  IMAD.MOV.U32 R20, RZ, RZ, R8 ;  /* 0x000000ffff147224 */ /* 0x000fe200078e0008 */
[C---:B------:R-:W-:Y:S01]  /*28b0*/  PRMT R46, R6.reuse, 0x7610, R46 ;  /* 0x00007610062e7816 */ /* 0x040fe2000000002e */
[----:B------:R-:W-:Y:S01]  /*28c0*/  IMAD.MOV.U32 R21, RZ, RZ, R8 ;  /* 0x000000ffff157224 */ /* 0x000fe200078e0008 */
[C---:B------:R-:W-:Y:S01]  /*28d0*/  PRMT R48, R6.reuse, 0x7610, R48 ;  /* 0x0000761006307816 */ /* 0x040fe20000000030 */
[----:B------:R-:W-:Y:S01]  /*28e0*/  IMAD.MOV.U32 R24, RZ, RZ, R8 ;  /* 0x000000ffff187224 */ /* 0x000fe200078e0008 */
        /* <DEDUP_REMOVED lines=34> */
.L_x_3466:
[----:B------:R-:W-:-:S04]  /*2b10*/  LOP3.LUT R65, R38, 0xfffffffc, RZ, 0xc0, !PT ;  /* 0xfffffffc26417812 */ /* 0x000fc800078ec0ff */
[----:B------:R-:W-:-:S05]  /*2b20*/  IADD3 R64, P0, PT, R65, R22, RZ ;  /* 0x0000001641407210 */ /* 0x000fca0007f1e0ff */
[----:B------:R-:W-:-:S05]  /*2b30*/  IMAD.X R65, RZ, RZ, R23, P0 ;  /* 0x000000ffff417224 */ /* 0x000fca00000e0617 */
[----:B------:R0:W2:Y:S01]  /*2b40*/  LDG.E R64, desc[UR36][R64.64] ;  /* 0x0000002440407981 */ /* 0x0000a2000c1e1900 */
[----:B------:R-:W-:-:S05]  /*2b50*/  IMAD.IADD R59, R38, 0x1, R11 ;  /* 0x00000001263b7824 */ /* 0x000fca00078e020b */
[----:B------:R-:W-:-:S04]  /*2b60*/  LOP3.LUT R71, R59, 0xfffffffc, RZ, 0xc0, !PT ;  /* 0xfffffffc3b477812 */ /* 0x000fc800078ec0ff */
[----:B------:R-:W-:-:S05]  /*2b70*/  IADD3 R70, P0, PT, R71, R22, RZ ;  /* 0x0000001647467210 */ /* 0x000fca0007f1e0ff */
[----:B------:R-:W-:-:S05]  /*2b80*/  IMAD.X R71, RZ, RZ, R23, P0 ;  /* 0x000000ffff477224 */ /* 0x000fca00000e0617 */
[----:B------:R1:W3:Y:S01]  /*2b90*/  LDG.E R70, desc[UR36][R70.64] ;  /* 0x0000002446467981 */ /* 0x0002e2000c1e1900 */
[----:B------:R-:W-:-:S05]  /*2ba0*/  IMAD.IADD R62, R59, 0x1, R11 ;  /* 0x000000013b3e7824 */ /* 0x000fca00078e020b */
[----:B------:R-:W-:-:S04]  /*2bb0*/  LOP3.LUT R67, R62, 0xfffffffc, RZ, 0xc0, !PT ;  /* 0xfffffffc3e437812 */ /* 0x000fc800078ec0ff */
[----:B------:R-:W-:-:S05]  /*2bc0*/  IADD3 R66, P0, PT, R67, R22, RZ ;  /* 0x0000001643427210 */ /* 0x000fca0007f1e0ff */
[----:B------:R-:W-:-:S05]  /*2bd0*/  IMAD.X R67, RZ, RZ, R23, P0 ;  /* 0x000000ffff437224 */ /* 0x000fca00000e0617 */
[----:B------:R-:W4:Y:S01]  /*2be0*/  LDG.E R63, desc[UR36][R66.64] ;  /* 0x00000024423f7981 */ /* 0x000f22000c1e1900 */
[----:B------:R-:W-:-:S05]  /*2bf0*/  IMAD.IADD R60, R62, 0x1, R11 ;  /* 0x000000013e3c7824 */ /* 0x000fca00078e020b */
[----:B------:R-:W-:-:S04]  /*2c00*/  LOP3.LUT R5, R60, 0xfffffffc, RZ, 0xc0, !PT ;  /* 0xfffffffc3c057812 */ /* 0x000fc800078ec0ff */
[----:B------:R-:W-:-:S05]  /*2c10*/  IADD3 R4, P0, PT, R5, R22, RZ ;  /* 0x0000001605047210 */ /* 0x000fca0007f1e0ff */
[----:B------:R-:W-:-:S05]  /*2c20*/  IMAD.X R5, RZ, RZ, R23, P0 ;  /* 0x000000ffff057224 */ /* 0x000fca00000e0617 */
[----:B------:R5:W4:Y:S01]  /*2c30*/  LDG.E R4, desc[UR36][R4.64] ;  /* 0x0000002404047981 */ /* 0x000b22000c1e1900 */
[C---:B0-----:R-:W-:Y:S02]  /*2c40*/  LOP3.LUT R65, R58.reuse, 0xff, RZ, 0xc0, !PT ;  /* 0x000000ff3a417812 */ /* 0x041fe400078ec0ff */
[----:B------:R-:W-:Y:S02]  /*2c50*/  ISETP.GE.U32.AND P0, PT, R29, R38, PT ;  /* 0x000000261d00720c */ /* 0x000fe40003f06070 */
[----:B------:R-:W-:Y:S02]  /*2c60*/  PRMT R72, R58, 0x8880, RZ ;  /* 0x000088803a487816 */ /* 0x000fe400000000ff */
[----:B------:R-:W-:Y:S02]  /*2c70*/  ISETP.GE.AND.EX P0, PT, R43, RZ, PT, P0 ;  /* 0x000000ff2b00720c */ /* 0x000fe40003f06300 */
[----:B-1----:R-:W-:Y:S02]  /*2c80*/  PRMT R71, R45, 0x8880, RZ ;  /* 0x000088802d477816 */ /* 0x002fe400000000ff */
[----:B-----5:R-:W-:-:S02]  /*2c90*/  LOP3.LUT R5, R56, 0xff, RZ, 0xc0, !PT ;  /* 0x000000ff38057812 */ /* 0x020fc400078ec0ff */
[----:B------:R-:W-:Y:S02]  /*2ca0*/  PRMT R92, R46, 0x8880, RZ ;  /* 0x000088802e5c7816 */ /* 0x000fe400000000ff */
[C---:B--2---:R-:W-:Y:S02]  /*2cb0*/  LOP3.LUT R68, R64.reuse, 0xff, RZ, 0xc0, !PT ;  /* 0x000000ff40447812 */ /* 0x044fe400078ec0ff */
[C---:B------:R-:W-:Y:S02]  /*2cc0*/  PRMT R66, R64.reuse, 0x7771, RZ ;  /* 0x0000777140427816 */ /* 0x040fe400000000ff */
[----:B------:R-:W-:Y:S02]  /*2cd0*/  ISETP.NE.AND P2, PT, R65, R68, PT ;  /* 0x000000444100720c */ /* 0x000fe40003f45270 */
[----:B------:R-:W-:Y:S02]  /*2ce0*/  LOP3.LUT R65, R57, 0xff, RZ, 0xc0, !PT ;  /* 0x000000ff39417812 */ /* 0x000fe400078ec0ff */
[----:B------:R-:W-:-:S02]  /*2cf0*/  PRMT R67, R64, 0x7773, RZ ;  /* 0x0000777340437816 */ /* 0x000fc400000000ff */
[----:B------:R-:W-:Y:S02]  /*2d00*/  ISETP.NE.AND P5, PT, R65, R66, PT ;  /* 0x000000424100720c */ /* 0x000fe40003fa5270 */
[----:B------:R-:W-:Y:S01]  /*2d10*/  LOP3.LUT R65, R45, 0xff, RZ, 0xc0, !PT ;  /* 0x000000ff2d417812 */ /* 0x000fe200078ec0ff */
[----:B------:R-:W-:Y:S01]  /*2d20*/  IMAD.MOV.U32 R66, RZ, RZ, R67 ;  /* 0x000000ffff427224 */ /* 0x000fe200078e0043 */
[C---:B------:R-:W-:Y:S02]  /*2d30*/  SGXT R61, R64.reuse, 0x8 ;  /* 0x00000008403d781a */ /* 0x040fe40000000200 */
[----:B------:R-:W-:Y:S02]  /*2d40*/  PRMT R68, R64, 0x7772, RZ ;  /* 0x0000777240447816 */ /* 0x000fe400000000ff */
[----:B------:R-:W-:Y:S02]  /*2d50*/  ISETP.NE.AND P1, PT, R65, R66, PT ;  /* 0x000000424100720c */ /* 0x000fe40003f25270 */
[----:B------:R-:W-:-:S02]  /*2d60*/  SHF.R.S32.HI R65, RZ, 0x8, R64 ;  /* 0x00000008ff417819 */ /* 0x000fc40000011440 */
[----:B------:R-:W-:Y:S02]  /*2d70*/  ISETP.GT.AND P4, PT, R72, R61, PT ;  /* 0x0000003d4800720c */ /* 0x000fe40003f84270 */
[----:B------:R-:W-:Y:S02]  /*2d80*/  SEL R66, RZ, 0xffffffff, !P0 ;  /* 0xffffffffff427807 */ /* 0x000fe40004000000 */
[----:B------:R-:W-:Y:S02]  /*2d90*/  ISETP.NE.AND P3, PT, R5, R68, PT ;  /* 0x000000440500720c */ /* 0x000fe40003f65270 */
[----:B------:R-:W-:Y:S02]  /*2da0*/  ISETP.GE.U32.AND P0, PT, R33, R38, PT ;  /* 0x000000262100720c */ /* 0x000fe40003f06070 */
[----:B------:R-:W-:Y:S02]  /*2db0*/  PRMT R68, R57, 0x8880, RZ ;  /* 0x0000888039447816 */ /* 0x000fe400000000ff */
[----:B------:R-:W-:-:S02]  /*2dc0*/  SGXT R65, R65, 0x8 ;  /* 0x000000084141781a */ /* 0x000fc40000000200 */
[----:B------:R-:W-:Y:S02]  /*2dd0*/  @P2 SEL R66, RZ, 0xffffffff, P4 ;  /* 0xffffffffff422807 */ /* 0x000fe40002000000 */
[----:B------:R-:W-:Y:S02]  /*2de0*/  SHF.R.S32.HI R5, RZ, 0x10, R64 ;  /* 0x00000010ff057819 */ /* 0x000fe40000011440 */
[----:B------:R-:W-:Y:S02]  /*2df0*/  ISETP.GE.AND.EX P2, PT, R39, RZ, PT, P0 ;  /* 0x000000ff2700720c */ /* 0x000fe40003f46300 */
[----:B------:R-:W-:Y:S02]  /*2e00*/  ISETP.GT.AND P6, PT, R68, R65, PT ;  /* 0x000000414400720c */ /* 0x000fe40003fc4270 */
[----:B------:R-:W-:Y:S02]  /*2e10*/  LOP3.LUT R66, R66, 0x1, RZ, 0xc0, !PT ;  /* 0x0000000142427812 */ /* 0x000fe400078ec0ff */
[----:B------:R-:W-:-:S02]  /*2e20*/  ISETP.GE.U32.AND P0, PT, R30, R38, PT ;  /* 0x000000261e00720c */ /* 0x000fc40003f06070 */
[----:B------:R-:W-:Y:S02]  /*2e30*/  PRMT R72, R56, 0x8880, RZ ;  /* 0x0000888038487816 */ /* 0x000fe400000000ff */
[----:B------:R-:W-:Y:S02]  /*2e40*/  SGXT R5, R5, 0x8 ;  /* 0x000000080505781a */ /* 0x000fe40000000200 */
[----:B------:R-:W-:Y:S02]  /*2e50*/  SEL R68, RZ, 0xffffffff, !P2 ;  /* 0xffffffffff447807 */ /* 0x000fe40005000000 */
[----:B------:R-:W-:Y:S02]  /*2e60*/  @P5 SEL R68, RZ, 0xffffffff, P6 ;  /* 0xffffffffff445807 */ /* 0x000fe40003000000 */
[----:B------:R-:W-:Y:S02]  /*2e70*/  ISETP.NE.U32.AND P2, PT, R66, 0x1, PT ;  /* 0x000000014200780c */ /* 0x000fe40003f45070 */
[----:B------:R-:W-:-:S02]  /*2e80*/  ISETP.GE.AND.EX P0, PT, R25, RZ, PT, P0 ;  /* 0x000000ff1900720c */ /* 0x000fc40003f06300 */
[----:B------:R-:W-:Y:S02]  /*2e90*/  ISETP.GT.AND P4, PT, R72, R5, PT ;  /* 0x000000054800720c */ /* 0x000fe40003f84270 */
[----:B------:R-:W-:Y:S02]  /*2ea0*/  SHF.R.S32.HI R66, RZ, 0x18, R64 ;  /* 0x00000018ff427819 */ /* 0x000fe40000011440 */
[----:B------:R-:W-:Y:S02]  /*2eb0*/  PRMT R67, R64, 0x7770, RZ ;  /* 0x0000777040437816 */ /* 0x000fe400000000ff */
[----:B------:R-:W-:Y:S02]  /*2ec0*/  LOP3.LUT R68, R68, 0x1, RZ, 0xc0, !PT ;  /* 0x0000000144447812 */ /* 0x000fe400078ec0ff */
[----:B------:R-:W-:Y:S02]  /*2ed0*/  SEL R69, RZ, 0xffffffff, !P0 ;  /* 0xffffffffff457807 */ /* 0x000fe40004000000 */
[----:B------:R-:W-:-:S02]  /*2ee0*/  SGXT R66, R66, 0x8 ;  /* 0x000000084242781a */ /* 0x000fc40000000200 */
[----:B------:R-:W-:Y:S02]  /*2ef0*/  @P3 SEL R69, RZ, 0xffffffff, P4 ;  /* 0xffffffffff453807 */ /* 0x000fe40002000000 */
[----:B------:R-:W-:Y:S02]  /*2f00*/  ISETP.GE.U32.AND P6, PT, R31, R38, PT ;  /* 0x000000261f00720c */ /* 0x000fe40003fc6070 */
[----:B------:R-:W-:Y:S02]  /*2f10*/  SEL R58, R67, R58, !P2 ;  /* 0x0000003a433a7207 */ /* 0x000fe40005000000 */
[----:B------:R-:W-:Y:S02]  /*2f20*/  ISETP.NE.U32.AND P3, PT, R68, 0x1, PT ;  /* 0x000000014400780c */ /* 0x000fe40003f65070 */
[----:B------:R-:W-:Y:S02]  /*2f30*/  LOP3.LUT R67, R55, 0xff, RZ, 0xc0, !PT ;  /* 0x000000ff37437812 */ /* 0x000fe400078ec0ff */
[----:B---3--:R-:W-:-:S02]  /*2f40*/  LOP3.LUT R68, R70, 0xff, RZ, 0xc0, !PT ;  /* 0x000000ff46447812 */ /* 0x008fc400078ec0ff */
[----:B------:R-:W-:Y:S02]  /*2f50*/  ISETP.GT.AND P5, PT, R71, R66, PT ;  /* 0x000000424700720c */ /* 0x000fe40003fa4270 */
[----:B------:R-:W-:Y:S02]  /*2f60*/  ISETP.GE.AND.EX P6, PT, R53, RZ, PT, P6 ;  /* 0x000000ff3500720c */ /* 0x000fe40003fc6360 */
[----:B------:R-:W-:Y:S02]  /*2f70*/  LOP3.LUT R69, R69, 0x1, RZ, 0xc0, !PT ;  /* 0x0000000145457812 */ /* 0x000fe400078ec0ff */
[----:B------:R-:W-:Y:S02]  /*2f80*/  PRMT R71, R55, 0x8880, RZ ;  /* 0x0000888037477816 */ /* 0x000fe400000000ff */
[----:B------:R-:W-:Y:S02]  /*2f90*/  ISETP.NE.AND P0, PT, R67, R68, PT ;  /* 0x000000444300720c */ /* 0x000fe40003f05270 */
[----:B------:R-:W-:-:S02]  /*2fa0*/  SEL R67, RZ, 0xffffffff, !P6 ;  /* 0xffffffffff437807 */ /* 0x000fc40007000000 */
[----:B------:R-:W-:Y:S01]  /*2fb0*/  ISETP.NE.U32.AND P4, PT, R69, 0x1, PT ;  /* 0x000000014500780c */ /* 0x000fe20003f85070 */
[----:B------:R-:W-:Y:S01]  /*2fc0*/  IMAD.MOV.U32 R69, RZ, RZ, R71 ;  /* 0x000000ffff457224 */ /* 0x000fe200078e0047 */
[----:B------:R-:W-:Y:S02]  /*2fd0*/  @P1 SEL R67, RZ, 0xffffffff, P5 ;  /* 0xffffffffff431807 */ /* 0x000fe40002800000 */
[----:B------:R-:W-:Y:S02]  /*2fe0*/  ISETP.GE.U32.AND P1, PT, R42, R59, PT ;  /* 0x0000003b2a00720c */ /* 0x000fe40003f26070 */
[----:B------:R-:W-:Y:S02]  /*2ff0*/  SGXT R76, R70, 0x8 ;  /* 0x00000008464c781a */ /* 0x000fe40000000200 */
[----:B------:R-:W-:Y:S02]  /*3000*/  ISETP.GE.AND.EX P1, PT, R40, RZ, PT, P1 ;  /* 0x000000ff2800720c */ /* 0x000fe40003f26310 */
[----:B------:R-:W-:-:S02]  /*3010*/  ISETP.GT.AND P6, PT, R69, R76, PT ;  /* 0x0000004c4500720c */ /* 0x000fc40003fc4270 */
[----:B------:R-:W-:Y:S02]  /*3020*/  SEL R81, RZ, 0xffffffff, !P1 ;  /* 0xffffffffff517807 */ /* 0x000fe40004800000 */
[----:B------:R-:W-:Y:S02]  /*3030*/  @P0 SEL R81, RZ, 0xffffffff, P6 ;  /* 0xffffffffff510807 */ /* 0x000fe40003000000 */
[----:B------:R-:W-:Y:S02]  /*3040*/  ISETP.GE.U32.AND P0, PT, R28, R59, PT ;  /* 0x0000003b1c00720c */ /* 0x000fe40003f06070 */
[----:B------:R-:W-:Y:S02]  /*3050*/  PRMT R71, R70, 0x7771, RZ ;  /* 0x0000777146477816 */ /* 0x000fe400000000ff */
[----:B------:R-:W-:Y:S02]  /*3060*/  LOP3.LUT R68, R52, 0xff, RZ, 0xc0, !PT ;  /* 0x000000ff34447812 */ /* 0x000fe400078ec0ff */
[----:B------:R-:W-:-:S02]  /*3070*/  ISETP.GE.AND.EX P0, PT, R44, RZ, PT, P0 ;  /* 0x000000ff2c00720c */ /* 0x000fc40003f06300 */
[----:B------:R-:W-:Y:S02]  /*3080*/  ISETP.NE.AND P5, PT, R68, R71, PT ;  /* 0x000000474400720c */ /* 0x000fe40003fa5270 */
[----:B------:R-:W-:Y:S02]  /*3090*/  SEL R82, RZ, 0xffffffff, !P0 ;  /* 0xffffffffff527807 */ /* 0x000fe40004000000 */
[----:B------:R-:W-:Y:S02]  /*30a0*/  SHF.R.S32.HI R77, RZ, 0x8, R70 ;  /* 0x00000008ff4d7819 */ /* 0x000fe40000011446 */
[----:B------:R-:W-:Y:S02]  /*30b0*/  ISETP.GE.U32.AND P0, PT, R27, R59, PT ;  /* 0x0000003b1b00720c */ /* 0x000fe40003f06070 */
[----:B------:R-:W-:Y:S02]  /*30c0*/  PRMT R72, R52, 0x8880, RZ ;  /* 0x0000888034487816 */ /* 0x000fe400000000ff */
[----:B------:R-:W-:-:S02]  /*30d0*/  PRMT R69, R70, 0x7772, RZ ;  /* 0x0000777246457816 */ /* 0x000fc400000000ff */
[----:B------:R-:W-:Y:S02]  /*30e0*/  LOP3.LUT R68, R51, 0xff, RZ, 0xc0, !PT ;  /* 0x000000ff33447812 */ /* 0x000fe400078ec0ff */
[----:B------:R-:W-:Y:S02]  /*30f0*/  SGXT R77, R77, 0x8 ;  /* 0x000000084d4d781a */ /* 0x000fe40000000200 */
[----:B------:R-:W-:Y:S02]  /*3100*/  ISETP.GE.AND.EX P0, PT, R16, RZ, PT, P0 ;  /* 0x000000ff1000720c */ /* 0x000fe40003f06300 */
[----:B------:R-:W-:Y:S02]  /*3110*/  ISETP.NE.AND P1, PT, R68, R69, PT ;  /* 0x000000454400720c */ /* 0x000fe40003f25270 */
[----:B------:R-:W-:Y:S02]  /*3120*/  ISETP.GT.AND P6, PT, R72, R77, PT ;  /* 0x0000004d4800720c */ /* 0x000fe40003fc4270 */
[----:B------:R-:W-:-:S02]  /*3130*/  SEL R84, RZ, 0xffffffff, !P0 ;  /* 0xffffffffff547807 */ /* 0x000fc40004000000 */
[----:B------:R-:W-:Y:S02]  /*3140*/  LOP3.LUT R68, R50, 0xff, RZ, 0xc0, !PT ;  /* 0x000000ff32447812 */ /* 0x000fe400078ec0ff */
[----:B------:R-:W-:Y:S02]  /*3150*/  PRMT R71, R70, 0x7773, RZ ;  /* 0x0000777346477816 */ /* 0x000fe400000000ff */
[----:B------:R-:W-:Y:S02]  /*3160*/  SHF.R.S32.HI R78, RZ, 0x10, R70 ;  /* 0x00000010ff4e7819 */ /* 0x000fe40000011446 */
[----:B------:R-:W-:Y:S02]  /*3170*/  ISETP.GE.U32.AND P0, PT, R26, R59, PT ;  /* 0x0000003b1a00720c */ /* 0x000fe40003f06070 */
[----:B------:R-:W-:Y:S02]  /*3180*/  @P5 SEL R82, RZ, 0xffffffff, P6 ;  /* 0xffffffffff525807 */ /* 0x000fe40003000000 */
[----:B------:R-:W-:-:S02]  /*3190*/  PRMT R69, R51, 0x8880, RZ ;  /* 0x0000888033457816 */ /* 0x000fc400000000ff */
[----:B------:R-:W-:Y:S02]  /*31a0*/  SGXT R78, R78, 0x8 ;  /* 0x000000084e4e781a */ /* 0x000fe40000000200 */
[----:B------:R-:W-:Y:S02]  /*31b0*/  ISETP.NE.AND P5, PT, R68, R71, PT ;  /* 0x000000474400720c */ /* 0x000fe40003fa5270 */
[----:B------:R-:W-:Y:S02]  /*31c0*/  ISETP.GE.AND.EX P0, PT, R54, RZ, PT, P0 ;  /* 0x000000ff3600720c */ /* 0x000fe40003f06300 */
[----:B------:R-:W-:Y:S02]  /*31d0*/  SHF.R.S32.HI R79, RZ, 0x18, R70 ;  /* 0x00000018ff4f7819 */ /* 0x000fe40000011446 */
[----:B------:R-:W-:Y:S02]  /*31e0*/  ISETP.GT.AND P6, PT, R69, R78, PT ;  /* 0x0000004e4500720c */ /* 0x000fe40003fc4270 */
[----:B------:R-:W-:-:S02]  /*31f0*/  SEL R88, RZ, 0xffffffff, !P0 ;  /* 0xffffffffff587807 */ /* 0x000fc40004000000 */
[----:B------:R-:W-:Y:S02]  /*3200*/  PRMT R72, R50, 0x8880, RZ ;  /* 0x0000888032487816 */ /* 0x000fe400000000ff */
[----:B------:R-:W-:Y:S02]  /*3210*/  LOP3.LUT R68, R41, 0xff, RZ, 0xc0, !PT ;  /* 0x000000ff29447812 */ /* 0x000fe400078ec0ff */
[----:B------:R-:W-:Y:S02]  /*3220*/  SGXT R79, R79, 0x8 ;  /* 0x000000084f4f781a */ /* 0x000fe40000000200 */
[----:B----4-:R-:W-:Y:S02]  /*3230*/  LOP3.LUT R69, R63, 0xff, RZ, 0xc0, !PT ;  /* 0x000000ff3f457812 */ /* 0x010fe400078ec0ff */
[----:B------:R-:W-:Y:S02]  /*3240*/  ISETP.GE.U32.AND P0, PT, R37, R62, PT ;  /* 0x0000003e2500720c */ /* 0x000fe40003f06070 */
[----:B------:R-:W-:-:S02]  /*3250*/  @P1 SEL R84, RZ, 0xffffffff, P6 ;  /* 0xffffffffff541807 */ /* 0x000fc40003000000 */
[----:B------:R-:W-:Y:S02]  /*3260*/  ISETP.GT.AND P6, PT, R72, R79, PT ;  /* 0x0000004f4800720c */ /* 0x000fe40003fc4270 */
[----:B------:R-:W-:Y:S02]  /*3270*/  ISETP.NE.AND P1, PT, R68, R69, PT ;  /* 0x000000454400720c */ /* 0x000fe40003f25270 */
[----:B------:R-:W-:Y:S02]  /*3280*/  ISETP.GE.AND.EX P0, PT, R36, RZ, PT, P0 ;  /* 0x000000ff2400720c */ /* 0x000fe40003f06300 */
[----:B------:R-:W-:Y:S02]  /*3290*/  PRMT R72, R41, 0x8880, RZ ;  /* 0x0000888029487816 */ /* 0x000fe400000000ff */
[----:B------:R-:W-:Y:S02]  /*32a0*/  LOP3.LUT R68, R34, 0xff, RZ, 0xc0, !PT ;  /* 0x000000ff22447812 */ /* 0x000fe400078ec0ff */
[----:B------:R-:W-:-:S02]  /*32b0*/  PRMT R69, R63, 0x7771, RZ ;  /* 0x000077713f457816 */ /* 0x000fc400000000ff */
[----:B------:R-:W-:Y:S02]  /*32c0*/  SGXT R71, R63, 0x8 ;  /* 0x000000083f47781a */ /* 0x000fe40000000200 */
[----:B------:R-:W-:Y:S02]  /*32d0*/  @P5 SEL R88, RZ, 0xffffffff, P6 ;  /* 0xffffffffff585807 */ /* 0x000fe40003000000 */
[----:B------:R-:W-:Y:S02]  /*32e0*/  SEL R80, RZ, 0xffffffff, !P0 ;  /* 0xffffffffff507807 */ /* 0x000fe40004000000 */
[----:B------:R-:W-:Y:S02]  /*32f0*/  ISETP.GT.AND P5, PT, R72, R71, PT ;  /* 0x000000474800720c */ /* 0x000fe40003fa4270 */
[----:B------:R-:W-:Y:S02]  /*3300*/  ISETP.NE.AND P6, PT, R68, R69, PT ;  /* 0x000000454400720c */ /* 0x000fe40003fc5270 */
[----:B------:R-:W-:-:S02]  /*3310*/  ISETP.GE.U32.AND P0, PT, R24, R62, PT ;  /* 0x0000003e1800720c */ /* 0x000fc40003f06070 */
[----:B------:R-:W-:Y:S02]  /*3320*/  SHF.R.S32.HI R72, RZ, 0x8, R63 ;  /* 0x00000008ff487819 */ /* 0x000fe4000001143f */
[----:B------:R-:W-:Y:S02]  /*3330*/  ISETP.GE.AND.EX P0, PT, R15, RZ, PT, P0 ;  /* 0x000000ff0f00720c */ /* 0x000fe40003f06300 */
[----:B------:R-:W-:Y:S02]  /*3340*/  PRMT R69, R34, 0x8880, RZ ;  /* 0x0000888022457816 */ /* 0x000fe400000000ff */
[----:B------:R-:W-:Y:S02]  /*3350*/  SGXT R72, R72, 0x8 ;  /* 0x000000084848781a */ /* 0x000fe40000000200 */
[----:B------:R-:W-:Y:S02]  /*3360*/  SEL R83, RZ, 0xffffffff, !P0 ;  /* 0xffffffffff537807 */ /* 0x000fe40004000000 */
[----:B------:R-:W-:-:S02]  /*3370*/  ISETP.GT.AND P0, PT, R69, R72, PT ;  /* 0x000000484500720c */ /* 0x000fc40003f04270 */
[----:B------:R-:W-:Y:S02]  /*3380*/  LOP3.LUT R68, R32, 0xff, RZ, 0xc0, !PT ;  /* 0x000000ff20447812 */ /* 0x000fe400078ec0ff */
[----:B------:R-:W-:Y:S02]  /*3390*/  PRMT R75, R63, 0x7772, RZ ;  /* 0x000077723f4b7816 */ /* 0x000fe400000000ff */
[----:B------:R-:W-:Y:S02]  /*33a0*/  LOP3.LUT R67, R67, 0x1, RZ, 0xc0, !PT ;  /* 0x0000000143437812 */ /* 0x000fe400078ec0ff */
[----:B------:R-:W-:Y:S02]  /*33b0*/  @P1 SEL R80, RZ, 0xffffffff, P5 ;  /* 0xffffffffff501807 */ /* 0x000fe40002800000 */
[----:B------:R-:W-:Y:S02]  /*33c0*/  @P6 SEL R83, RZ, 0xffffffff, P0 ;  /* 0xffffffffff536807 */ /* 0x000fe40000000000 */
[----:B------:R-:W-:-:S02]  /*33d0*/  ISETP.NE.AND P5, PT, R68, R75, PT ;  /* 0x0000004b4400720c */ /* 0x000fc40003fa5270 */
[----:B------:R-:W-:Y:S02]  /*33e0*/  ISETP.GE.U32.AND P0, PT, R21, R62, PT ;  /* 0x0000003e1500720c */ /* 0x000fe40003f06070 */
[----:B------:R-:W-:Y:S02]  /*33f0*/  SHF.R.S32.HI R74, RZ, 0x10, R63 ;  /* 0x00000010ff4a7819 */ /* 0x000fe4000001143f */
[----:B------:R-:W-:Y:S02]  /*3400*/  ISETP.NE.U32.AND P1, PT, R67, 0x1, PT ;  /* 0x000000014300780c */ /* 0x000fe40003f25070 */
[----:B------:R-:W-:Y:S02]  /*3410*/  LOP3.LUT R67, R48, 0xff, RZ, 0xc0, !PT ;  /* 0x000000ff30437812 */ /* 0x000fe400078ec0ff */
[----:B------:R-:W-:Y:S02]  /*3420*/  PRMT R68, R63, 0x7773, RZ ;  /* 0x000077733f447816 */ /* 0x000fe400000000ff */
[----:B------:R-:W-:-:S02]  /*3430*/  ISETP.GE.AND.EX P0, PT, R49, RZ, PT, P0 ;  /* 0x000000ff3100720c */ /* 0x000fc40003f06300 */
[----:B------:R-:W-:Y:S02]  /*3440*/  PRMT R69, R32, 0x8880, RZ ;  /* 0x0000888020457816 */ /* 0x000fe400000000ff */
[----:B------:R-:W-:Y:S02]  /*3450*/  SGXT R74, R74, 0x8 ;  /* 0x000000084a4a781a */ /* 0x000fe40000000200 */
[----:B------:R-:W-:Y:S02]  /*3460*/  ISETP.NE.AND P6, PT, R67, R68, PT ;  /* 0x000000444300720c */ /* 0x000fe40003fc5270 */
[----:B------:R-:W-:Y:S02]  /*3470*/  PRMT R67, R48, 0x8880, RZ ;  /* 0x0000888030437816 */ /* 0x000fe400000000ff */
[----:B------:R-:W-:Y:S02]  /*3480*/  SEL R86, RZ, 0xffffffff, !P0 ;  /* 0xffffffffff567807 */ /* 0x000fe40004000000 */
[----:B------:R-:W-:Y:S01]  /*3490*/  ISETP.GT.AND P0, PT, R69, R74, PT ;  /* 0x0000004a4500720c */ /* 0x000fe20003f04270 */
[----:B------:R-:W-:Y:S01]  /*34a0*/  IMAD.MOV.U32 R69, RZ, RZ, R67 ;  /* 0x000000ffff457224 */ /* 0x000fe200078e0043 */
[----:B------:R-:W-:-:S02]  /*34b0*/  SHF.R.S32.HI R68, RZ, 0x18, R63 ;  /* 0x00000018ff447819 */ /* 0x000fc4000001143f */
[----:B------:R-:W-:Y:S02]  /*34c0*/  @P5 SEL R86, RZ, 0xffffffff, P0 ;  /* 0xffffffffff565807 */ /* 0x000fe40000000000 */
[C---:B------:R-:W-:Y:S02]  /*34d0*/  PRMT R90, R64.reuse, 0x7771, RZ ;  /* 0x00007771405a7816 */ /* 0x040fe400000000ff */
[----:B------:R-:W-:Y:S02]  /*34e0*/  PRMT R67, R64, 0x7772, RZ ;  /* 0x0000777240437816 */ /* 0x000fe400000000ff */
[----:B------:R-:W-:Y:S02]  /*34f0*/  ISETP.GE.U32.AND P0, PT, R20, R62, PT ;  /* 0x0000003e1400720c */ /* 0x000fe40003f06070 */
[----:B------:R-:W-:Y:S02]  /*3500*/  SGXT R68, R68, 0x8 ;  /* 0x000000084444781a */ /* 0x000fe40000000200 */
[----:B------:R-:W-:-:S02]  /*3510*/  SEL R57, R90, R57, !P3 ;  /* 0x000000395a397207 */ /* 0x000fc40005800000 */
[----:B------:R-:W-:Y:S02]  /*3520*/  SEL R56, R67, R56, !P4 ;  /* 0x0000003843387207 */ /* 0x000fe40006000000 */
[----:B------:R-:W-:Y:S02]  /*3530*/  ISETP.GE.AND.EX P0, PT, R35, RZ, PT, P0 ;  /* 0x000000ff2300720c */ /* 0x000fe40003f06300 */
[----:B------:R-:W-:Y:S02]  /*3540*/  ISETP.GT.AND P5, PT, R69, R68, PT ;  /* 0x000000444500720c */ /* 0x000fe40003fa4270 */
[----:B------:R-:W-:Y:S02]  /*3550*/  LOP3.LUT R67, R46, 0xff, RZ, 0xc0, !PT ;  /* 0x000000ff2e437812 */ /* 0x000fe400078ec0ff */
[----:B------:R-:W-:Y:S02]  /*3560*/  LOP3.LUT R90, R4, 0xff, RZ, 0xc0, !PT ;  /* 0x000000ff045a7812 */ /* 0x000fe400078ec0ff */
[----:B------:R-:W-:-:S02]  /*3570*/  SEL R89, RZ, 0xffffffff, !P0 ;  /* 0xffffffffff597807 */ /* 0x000fc40004000000 */
[----:B------:R-:W-:Y:S02]  /*3580*/  ISETP.NE.AND P0, PT, R67, R90, PT ;  /* 0x0000005a4300720c */ /* 0x000fe40003f05270 */
[----:B------:R-:W-:Y:S02]  /*3590*/  @P6 SEL R89, RZ, 0xffffffff, P5 ;  /* 0xffffffffff596807 */ /* 0x000fe40002800000 */
[----:B------:R-:W-:Y:S02]  /*35a0*/  ISETP.GE.U32.AND P5, PT, R47, R60, PT ;  /* 0x0000003c2f00720c */ /* 0x000fe40003fa6070 */
[----:B------:R-:W-:Y:S02]  /*35b0*/  SGXT R75, R4, 0x8 ;  /* 0x00000008044b781a */ /* 0x000fe40000000200 */
[----:B------:R-:W-:Y:S02]  /*35c0*/  ISETP.GE.AND.EX P5, PT, R14, RZ, PT, P5 ;  /* 0x000000ff0e00720c */ /* 0x000fe40003fa6350 */
[----:B------:R-:W-:-:S02]  /*35d0*/  LOP3.LUT R67, R13, 0xff, RZ, 0xc0, !PT ;  /* 0x000000ff0d437812 */ /* 0x000fc400078ec0ff */
[----:B------:R-:W-:Y:S02]  /*35e0*/  PRMT R90, R4, 0x7771, RZ ;  /* 0x00007771045a7816 */ /* 0x000fe400000000ff */
[----:B------:R-:W-:Y:S02]  /*35f0*/  ISETP.GT.AND P6, PT, R92, R75, PT ;  /* 0x0000004b5c00720c */ /* 0x000fe40003fc4270 */
[----:B------:R-:W-:Y:S02]  /*3600*/  SEL R85, RZ, 0xffffffff, !P5 ;  /* 0xffffffffff557807 */ /* 0x000fe40006800000 */
[----:B------:R-:W-:Y:S02]  /*3610*/  ISETP.NE.AND P5, PT, R67, R90, PT ;  /* 0x0000005a4300720c */ /* 0x000fe40003fa5270 */
[----:B------:R-:W-:Y:S02]  /*3620*/  SHF.R.S32.HI R69, RZ, 0x8, R4 ;  /* 0x00000008ff457819 */ /* 0x000fe40000011404 */
[----:B------:R-:W-:-:S02]  /*3630*/  @P0 SEL R85, RZ, 0xffffffff, P6 ;  /* 0xffffffffff550807 */ /* 0x000fc40003000000 */
[----:B------:R-:W-:Y:S02]  /*3640*/  ISETP.GE.U32.AND P0, PT, R12, R60, PT ;  /* 0x0000003c0c00720c */ /* 0x000fe40003f06070 */
[----:B------:R-:W-:Y:S02]  /*3650*/  PRMT R92, R13, 0x8880, RZ ;  /* 0x000088800d5c7816 */ /* 0x000fe400000000ff */
[----:B------:R-:W-:Y:S02]  /*3660*/  SGXT R69, R69, 0x8 ;  /* 0x000000084545781a */ /* 0x000fe40000000200 */
[----:B------:R-:W-:Y:S02]  /*3670*/  ISETP.GE.AND.EX P0, PT, R10, RZ, PT, P0 ;  /* 0x000000ff0a00720c */ /* 0x000fe40003f06300 */
[----:B------:R-:W-:Y:S02]  /*3680*/  ISETP.GT.AND P6, PT, R92, R69, PT ;  /* 0x000000455c00720c */ /* 0x000fe40003fc4270 */
[----:B------:R-:W-:-:S02]  /*3690*/  LOP3.LUT R90, R9, 0xff, RZ, 0xc0, !PT ;  /* 0x000000ff095a7812 */ /* 0x000fc400078ec0ff */
[----:B------:R-:W-:Y:S02]  /*36a0*/  PRMT R91, R4, 0x7772, RZ ;  /* 0x00007772045b7816 */ /* 0x000fe400000000ff */
[----:B------:R-:W-:Y:S02]  /*36b0*/  SHF.R.S32.HI R67, RZ, 0x10, R4 ;  /* 0x00000010ff437819 */ /* 0x000fe40000011404 */
[----:B------:R-:W-:Y:S02]  /*36c0*/  SEL R87, RZ, 0xffffffff, !P0 ;  /* 0xffffffffff577807 */ /* 0x000fe40004000000 */
[----:B------:R-:W-:Y:S02]  /*36d0*/  @P5 SEL R87, RZ, 0xffffffff, P6 ;  /* 0xffffffffff575807 */ /* 0x000fe40003000000 */
[----:B------:R-:W-:Y:S02]  /*36e0*/  PRMT R92, R9, 0x8880, RZ ;  /* 0x00008880095c7816 */ /* 0x000fe400000000ff */
[----:B------:R-:W-:-:S02]  /*36f0*/  SGXT R67, R67, 0x8 ;  /* 0x000000084343781a */ /* 0x000fc40000000200 */
[----:B------:R-:W-:Y:S02]  /*3700*/  ISETP.NE.AND P5, PT, R90, R91, PT ;  /* 0x0000005b5a00720c */ /* 0x000fe40003fa5270 */
[----:B------:R-:W-:Y:S02]  /*3710*/  PRMT R93, R4, 0x7773, RZ ;  /* 0x00007773045d7816 */ /* 0x000fe400000000ff */
[----:B------:R-:W-:Y:S02]  /*3720*/  ISETP.GE.U32.AND P0, PT, R8, R60, PT ;  /* 0x0000003c0800720c */ /* 0x000fe40003f06070 */
[----:B------:R-:W-:Y:S01]  /*3730*/  ISETP.GT.AND P6, PT, R92, R67, PT ;  /* 0x000000435c00720c */ /* 0x000fe20003fc4270 */
[----:B------:R-:W-:Y:S01]  /*3740*/  IMAD.MOV.U32 R92, RZ, RZ, R93 ;  /* 0x000000ffff5c7224 */ /* 0x000fe200078e005d */
[----:B------:R-:W-:Y:S02]  /*3750*/  ISETP.GE.AND.EX P0, PT, R7, RZ, PT, P0 ;  /* 0x000000ff0700720c */ /* 0x000fe40003f06300 */
[----:B------:R-:W-:-:S02]  /*3760*/  LOP3.LUT R91, R6, 0xff, RZ, 0xc0, !PT ;  /* 0x000000ff065b7812 */ /* 0x000fc400078ec0ff */
[----:B------:R-:W-:Y:S02]  /*3770*/  SEL R90, RZ, 0xffffffff, !P0 ;  /* 0xffffffffff5a7807 */ /* 0x000fe40004000000 */
[----:B------:R-:W-:Y:S02]  /*3780*/  ISETP.NE.AND P0, PT, R91, R92, PT ;  /* 0x0000005c5b00720c */ /* 0x000fe40003f05270 */
[----:B------:R-:W-:Y:S02]  /*3790*/  SHF.R.S32.HI R93, RZ, 0x18, R4 ;  /* 0x00000018ff5d7819 */ /* 0x000fe40000011404 */
[----:B------:R-:W-:Y:S02]  /*37a0*/  @P5 SEL R90, RZ, 0xffffffff, P6 ;  /* 0xffffffffff5a5807 */ /* 0x000fe40003000000 */
[----:B------:R-:W-:Y:S02]  /*37b0*/  ISETP.GE.U32.AND P5, PT, R3, R60, PT ;  /* 0x0000003c0300720c */ /* 0x000fe40003fa6070 */
[----:B------:R-:W-:-:S02]  /*37c0*/  PRMT R92, R64, 0x7773, RZ ;  /* 0x00007773405c7816 */ /* 0x000fc400000000ff */
[C---:B------:R-:W-:Y:S02]  /*37d0*/  SEL R29, R38.reuse, R29, !P2 ;  /* 0x0000001d261d7207 */ /* 0x040fe40005000000 */
[C---:B------:R-:W-:Y:S02]  /*37e0*/  SEL R33, R38.reuse, R33, !P3 ;  /* 0x0000002126217207 */ /* 0x040fe40005800000 */
[C---:B------:R-:W-:Y:S02]  /*37f0*/  SEL R30, R38.reuse, R30, !P4 ;  /* 0x0000001e261e7207 */ /* 0x040fe40006000000 */
[----:B------:R-:W-:Y:S01]  /*3800*/  SEL R31, R38, R31, !P1 ;  /* 0x0000001f261f7207 */ /* 0x000fe20004800000 */
[----:B------:R-:W-:Y:S01]  /*3810*/  IMAD.IADD R38, R60, 0x1, R11 ;  /* 0x000000013c267824 */ /* 0x000fe200078e020b */
[----:B------:R-:W-:Y:S02]  /*3820*/  PRMT R91, R6, 0x8880, RZ ;  /* 0x00008880065b7816 */ /* 0x000fe400000000ff */
[----:B------:R-:W-:Y:S01]  /*3830*/  SGXT R64, R93, 0x8 ;  /* 0x000000085d40781a */ /* 0x000fe20000000200 */
[----:B------:R-:W-:Y:S01]  /*3840*/  IMAD R94, R11, 0x3, R38 ;  /* 0x000000030b5e7824 */ /* 0x000fe200078e0226 */
[----:B------:R-:W-:-:S02]  /*3850*/  ISETP.GE.AND.EX P5, PT, R0, RZ, PT, P5 ;  /* 0x000000ff0000720c */ /* 0x000fc40003fa6350 */
[----:B------:R-:W-:Y:S02]  /*3860*/  ISETP.GT.AND P6, PT, R91, R64, PT ;  /* 0x000000405b00720c */ /* 0x000fe40003fc4270 */
[----:B------:R-:W-:Y:S02]  /*3870*/  LOP3.LUT R82, R82, 0x1, RZ, 0xc0, !PT ;  /* 0x0000000152527812 */ /* 0x000fe400078ec0ff */
[----:B------:R-:W-:Y:S02]  /*3880*/  LOP3.LUT R84, R84, 0x1, RZ, 0xc0, !PT ;  /* 0x0000000154547812 */ /* 0x000fe400078ec0ff */
[----:B------:R-:W-:Y:S02]  /*3890*/  SEL R45, R92, R45, !P1 ;  /* 0x0000002d5c2d7207 */ /* 0x000fe40004800000 */
[----:B------:R-:W-:Y:S02]  /*38a0*/  LOP3.LUT R81, R81, 0x1, RZ, 0xc0, !PT ;  /* 0x0000000151517812 */ /* 0x000fe400078ec0ff */
[----:B------:R-:W-:-:S02]  /*38b0*/  LOP3.LUT R88, R88, 0x1, RZ, 0xc0, !PT ;  /* 0x0000000158587812 */ /* 0x000fc400078ec0ff */
[----:B------:R-:W-:Y:S02]  /*38c0*/  SEL R92, RZ, 0xffffffff, !P5 ;  /* 0xffffffffff5c7807 */ /* 0x000fe40006800000 */
[----:B------:R-:W-:Y:S02]  /*38d0*/  @P0 SEL R92, RZ, 0xffffffff, P6 ;  /* 0xffffffffff5c0807 */ /* 0x000fe40003000000 */
[----:B------:R-:W-:Y:S02]  /*38e0*/  SEL R43, R43, RZ, P2 ;  /* 0x000000ff2b2b7207 */ /* 0x000fe40001000000 */
[----:B------:R-:W-:Y:S02]  /*38f0*/  ISETP.NE.U32.AND P0, PT, R82, 0x1, PT ;  /* 0x000000015200780c */ /* 0x000fe40003f05070 */
[----:B------:R-:W-:Y:S02]  /*3900*/  ISETP.NE.U32.AND P2, PT, R84, 0x1, PT ;  /* 0x000000015400780c */ /* 0x000fe40003f45070 */
[----:B------:R-:W-:-:S02]  /*3910*/  SEL R39, R39, RZ, P3 ;  /* 0x000000ff27277207 */ /* 0x000fc40001800000 */
[----:B------:R-:W-:Y:S02]  /*3920*/  ISETP.GE.U32.AND P5, PT, R94, R73, PT ;  /* 0x000000495e00720c */ /* 0x000fe40003fa6070 */
[----:B------:R-:W-:Y:S02]  /*3930*/  ISETP.NE.U32.AND P6, PT, R81, 0x1, PT ;  /* 0x000000015100780c */ /* 0x000fe40003fc5070 */
[----:B------:R-:W-:Y:S02]  /*3940*/  ISETP.NE.U32.AND P3, PT, R88, 0x1, PT ;  /* 0x000000015800780c */ /* 0x000fe40003f65070 */
[C---:B------:R-:W-:Y:S02]  /*3950*/  PRMT R82, R70.reuse, 0x7770, RZ ;  /* 0x0000777046527816 */ /* 0x040fe400000000ff */
[C---:B------:R-:W-:Y:S02]  /*3960*/  PRMT R84, R70.reuse, 0x7772, RZ ;  /* 0x0000777246547816 */ /* 0x040fe400000000ff */
[----:B------:R-:W-:-:S02]  /*3970*/  PRMT R91, R70, 0x7773, RZ ;  /* 0x00007773465b7816 */ /* 0x000fc400000000ff */
[----:B------:R-:W-:Y:S02]  /*3980*/  LOP3.LUT R80, R80, 0x1, RZ, 0xc0, !PT ;  /* 0x0000000150507812 */ /* 0x000fe400078ec0ff */
[----:B------:R-:W-:Y:S02]  /*3990*/  LOP3.LUT R83, R83, 0x1, RZ, 0xc0, !PT ;  /* 0x0000000153537812 */ /* 0x000fe400078ec0ff */
[----:B------:R-:W-:Y:S02]  /*39a0*/  LOP3.LUT R86, R86, 0x1, RZ, 0xc0, !PT ;  /* 0x0000000156567812 */ /* 0x000fe400078ec0ff */
[----:B------:R-:W-:Y:S02]  /*39b0*/  SEL R82, R82, R55, !P6 ;  /* 0x0000003752527207 */ /* 0x000fe40007000000 */
[----:B------:R-:W-:Y:S02]  /*39c0*/  SEL R84, R84, R51, !P2 ;  /* 0x0000003354547207 */ /* 0x000fe40005000000 */
[----:B------:R-:W-:-:S02]  /*39d0*/  SEL R91, R91, R50, !P3 ;  /* 0x000000325b5b7207 */ /* 0x000fc40005800000 */
[----:B------:R-:W-:Y:S02]  /*39e0*/  SEL R42, R59, R42, !P6 ;  /* 0x0000002a3b2a7207 */ /* 0x000fe40007000000 */
[----:B------:R-:W-:Y:S02]  /*39f0*/  SEL R25, R25, RZ, P4 ;  /* 0x000000ff19197207 */ /* 0x000fe40002000000 */
[----:B------:R-:W-:Y:S02]  /*3a00*/  SEL R53, R53, RZ, P1 ;  /* 0x000000ff35357207 */ /* 0x000fe40000800000 */
[----:B------:R-:W-:Y:S02]  /*3a10*/  SEL R40, R40, RZ, P6 ;  /* 0x000000ff28287207 */ /* 0x000fe40003000000 */
[----:B------:R-:W-:Y:S02]  /*3a20*/  ISETP.NE.U32.AND P4, PT, R80, 0x1, PT ;  /* 0x000000015000780c */ /* 0x000fe40003f85070 */
[----:B------:R-:W-:-:S02]  /*3a30*/  ISETP.NE.U32.AND P1, PT, R83, 0x1, PT ;  /* 0x000000015300780c */ /* 0x000fc40003f25070 */
[----:B------:R-:W-:Y:S02]  /*3a40*/  ISETP.NE.U32.AND P6, PT, R86, 0x1, PT ;  /* 0x000000015600780c */ /* 0x000fe40003fc5070 */
[C---:B------:R-:W-:Y:S02]  /*3a50*/  PRMT R50, R63.reuse, 0x7770, RZ ;  /* 0x000077703f327816 */ /* 0x040fe400000000ff */
[C---:B------:R-:W-:Y:S02]  /*3a60*/  PRMT R51, R63.reuse, 0x7771, RZ ;  /* 0x000077713f337816 */ /* 0x040fe400000000ff */
[----:B------:R-:W-:Y:S02]  /*3a70*/  PRMT R55, R63, 0x7772, RZ ;  /* 0x000077723f377816 */ /* 0x000fe400000000ff */
[----:B------:R-:W-:Y:S02]  /*3a80*/  PRMT R81, R70, 0x7771, RZ ;  /* 0x0000777146517816 */ /* 0x000fe400000000ff */
[----:B------:R-:W-:-:S02]  /*3a90*/  LOP3.LUT R85, R85, 0x1, RZ, 0xc0, !PT ;  /* 0x0000000155557812 */ /* 0x000fc400078ec0ff */
[----:B------:R-:W-:Y:S02]  /*3aa0*/  LOP3.LUT R87, R87, 0x1, RZ, 0xc0, !PT ;  /* 0x0000000157577812 */ /* 0x000fe400078ec0ff */
[----:B------:R-:W-:Y:S02]  /*3ab0*/  LOP3.LUT R90, R90, 0x1, RZ, 0xc0, !PT ;  /* 0x000000015a5a7812 */ /* 0x000fe400078ec0ff */
[----:B------:R-:W-:Y:S02]  /*3ac0*/  LOP3.LUT R92, R92, 0x1, RZ, 0xc0, !PT ;  /* 0x000000015c5c7812 */ /* 0x000fe400078ec0ff */
[----:B------:R-:W-:Y:S02]  /*3ad0*/  LOP3.LUT R89, R89, 0x1, RZ, 0xc0, !PT ;  /* 0x0000000159597812 */ /* 0x000fe400078ec0ff */
[C---:B------:R-:W-:Y:S02]  /*3ae0*/  SEL R28, R59.reuse, R28, !P0 ;  /* 0x0000001c3b1c7207 */ /* 0x040fe40004000000 */
[----:B------:R-:W-:-:S02]  /*3af0*/  SEL R27, R59, R27, !P2 ;  /* 0x0000001b3b1b7207 */ /* 0x000fc40005000000 */
[----:B------:R-:W-:Y:S02]  /*3b00*/  SEL R26, R59, R26, !P3 ;  /* 0x0000001a3b1a7207 */ /* 0x000fe40005800000 */
[----:B------:R-:W-:Y:S02]  /*3b10*/  SEL R59, R50, R41, !P4 ;  /* 0x00000029323b7207 */ /* 0x000fe40006000000 */
[----:B------:R-:W-:Y:S02]  /*3b20*/  SEL R70, R51, R34, !P1 ;  /* 0x0000002233467207 */ /* 0x000fe40004800000 */
[----:B------:R-:W-:Y:S02]  /*3b30*/  SEL R80, R55, R32, !P6 ;  /* 0x0000002037507207 */ /* 0x000fe40007000000 */
[C---:B------:R-:W-:Y:S02]  /*3b40*/  SEL R37, R62.reuse, R37, !P4 ;  /* 0x000000253e257207 */ /* 0x040fe40006000000 */
[----:B------:R-:W-:-:S02]  /*3b50*/  SEL R24, R62, R24, !P1 ;  /* 0x000000183e187207 */ /* 0x000fc40004800000 */
[----:B------:R-:W-:Y:S02]  /*3b60*/  SEL R16, R16, RZ, P2 ;  /* 0x000000ff10107207 */ /* 0x000fe40001000000 */
[----:B------:R-:W-:Y:S02]  /*3b70*/  SEL R54, R54, RZ, P3 ;  /* 0x000000ff36367207 */ /* 0x000fe40001800000 */
[----:B------:R-:W-:Y:S02]  /*3b80*/  SEL R36, R36, RZ, P4 ;  /* 0x000000ff24247207 */ /* 0x000fe40002000000 */
[----:B------:R-:W-:Y:S02]  /*3b90*/  SEL R15, R15, RZ, P1 ;  /* 0x000000ff0f0f7207 */ /* 0x000fe40000800000 */
[----:B------:R-:W-:Y:S02]  /*3ba0*/  SEL R52, R81, R52, !P0 ;  /* 0x0000003451347207 */ /* 0x000fe40004000000 */
[----:B------:R-:W-:-:S02]  /*3bb0*/  SEL R44, R44, RZ, P0 ;  /* 0x000000ff2c2c7207 */ /* 0x000fc40000000000 */
[----:B------:R-:W-:Y:S02]  /*3bc0*/  ISETP.NE.U32.AND P2, PT, R85, 0x1, PT ;  /* 0x000000015500780c */ /* 0x000fe40003f45070 */
[----:B------:R-:W-:Y:S02]  /*3bd0*/  ISETP.NE.U32.AND P3, PT, R87, 0x1, PT ;  /* 0x000000015700780c */ /* 0x000fe40003f65070 */
[----:B------:R-:W-:Y:S02]  /*3be0*/  ISETP.NE.U32.AND P4, PT, R90, 0x1, PT ;  /* 0x000000015a00780c */ /* 0x000fe40003f85070 */
[----:B------:R-:W-:Y:S02]  /*3bf0*/  ISETP.NE.U32.AND P1, PT, R92, 0x1, PT ;  /* 0x000000015c00780c */ /* 0x000fe40003f25070 */
[C---:B------:R-:W-:Y:S02]  /*3c00*/  PRMT R41, R4.reuse, 0x7770, RZ ;  /* 0x0000777004297816 */ /* 0x040fe400000000ff */
[----:B------:R-:W-:-:S02]  /*3c10*/  PRMT R32, R4, 0x7771, RZ ;  /* 0x0000777104207816 */ /* 0x000fc400000000ff */
[C---:B------:R-:W-:Y:S02]  /*3c20*/  PRMT R34, R4.reuse, 0x7772, RZ ;  /* 0x0000777204227816 */ /* 0x040fe400000000ff */
[----:B------:R-:W-:Y:S02]  /*3c30*/  PRMT R51, R4, 0x7773, RZ ;  /* 0x0000777304337816 */ /* 0x000fe400000000ff */
[----:B------:R-:W-:Y:S02]  /*3c40*/  ISETP.NE.U32.AND P0, PT, R89, 0x1, PT ;  /* 0x000000015900780c */ /* 0x000fe40003f05070 */
[----:B------:R-:W-:Y:S02]  /*3c50*/  PRMT R63, R63, 0x7773, RZ ;  /* 0x000077733f3f7816 */ /* 0x000fe400000000ff */
[----:B------:R-:W-:Y:S02]  /*3c60*/  SEL R46, R41, R46, !P2 ;  /* 0x0000002e292e7207 */ /* 0x000fe40005000000 */
[----:B------:R-:W-:-:S02]  /*3c70*/  SEL R13, R32, R13, !P3 ;  /* 0x0000000d200d7207 */ /* 0x000fc40005800000 */
[----:B------:R-:W-:Y:S02]  /*3c80*/  SEL R9, R34, R9, !P4 ;  /* 0x0000000922097207 */ /* 0x000fe40006000000 */
[----:B------:R-:W-:Y:S02]  /*3c90*/  SEL R6, R51, R6, !P1 ;  /* 0x0000000633067207 */ /* 0x000fe40004800000 */
[----:B------:R-:W-:Y:S02]  /*3ca0*/  SEL R48, R63, R48, !P0 ;  /* 0x000000303f307207 */ /* 0x000fe40004000000 */
[C---:B------:R-:W-:Y:S02]  /*3cb0*/  SEL R21, R62.reuse, R21, !P6 ;  /* 0x000000153e157207 */ /* 0x040fe40007000000 */
[----:B------:R-:W-:Y:S02]  /*3cc0*/  SEL R20, R62, R20, !P0 ;  /* 0x000000143e147207 */ /* 0x000fe40004000000 */
[----:B------:R-:W-:-:S02]  /*3cd0*/  SEL R47, R60, R47, !P2 ;  /* 0x0000002f3c2f7207 */ /* 0x000fc40005000000 */
[C---:B------:R-:W-:Y:S02]  /*3ce0*/  SEL R12, R60.reuse, R12, !P3 ;  /* 0x0000000c3c0c7207 */ /* 0x040fe40005800000 */
[C---:B------:R-:W-:Y:S02]  /*3cf0*/  SEL R8, R60.reuse, R8, !P4 ;  /* 0x000000083c087207 */ /* 0x040fe40006000000 */
[----:B------:R-:W-:Y:S02]  /*3d00*/  SEL R3, R60, R3, !P1 ;  /* 0x000000033c037207 */ /* 0x000fe40004800000 */
[----:B------:R-:W-:Y:S02]  /*3d10*/  PRMT R55, R82, 0x7610, R55 ;  /* 0x0000761052377816 */ /* 0x000fe40000000037 */
[----:B------:R-:W-:Y:S02]  /*3d20*/  PRMT R51, R84, 0x7610, R51 ;  /* 0x0000761054337816 */ /* 0x000fe40000000033 */
[----:B------:R-:W-:-:S02]  /*3d30*/  PRMT R50, R91, 0x7610, R50 ;  /* 0x000076105b327816 */ /* 0x000fc40000000032 */
[----:B------:R-:W-:Y:S02]  /*3d40*/  SEL R49, R49, RZ, P6 ;  /* 0x000000ff31317207 */ /* 0x000fe40003000000 */
[----:B------:R-:W-:Y:S02]  /*3d50*/  SEL R35, R35, RZ, P0 ;  /* 0x000000ff23237207 */ /* 0x000fe40000000000 */
[----:B------:R-:W-:Y:S02]  /*3d60*/  PRMT R41, R59, 0x7610, R41 ;  /* 0x000076103b297816 */ /* 0x000fe40000000029 */
[----:B------:R-:W-:Y:S02]  /*3d70*/  SEL R14, R14, RZ, P2 ;  /* 0x000000ff0e0e7207 */ /* 0x000fe40001000000 */
[----:B------:R-:W-:Y:S02]  /*3d80*/  PRMT R34, R70, 0x7610, R34 ;  /* 0x0000761046227816 */ /* 0x000fe40000000022 */
[----:B------:R-:W-:-:S02]  /*3d90*/  PRMT R32, R80, 0x7610, R32 ;  /* 0x0000761050207816 */ /* 0x000fc40000000020 */
[----:B------:R-:W-:Y:S02]  /*3da0*/  SEL R10, R10, RZ, P3 ;  /* 0x000000ff0a0a7207 */ /* 0x000fe40001800000 */
[----:B------:R-:W-:Y:S02]  /*3db0*/  SEL R7, R7, RZ, P4 ;  /* 0x000000ff07077207 */ /* 0x000fe40002000000 */
[----:B------:R-:W-:Y:S01]  /*3dc0*/  SEL R0, R0, RZ, P1 ;  /* 0x000000ff00007207 */ /* 0x000fe20000800000 */
[----:B------:R-:W-:Y:S06]  /*3dd0*/  @!P5 BRA `(.L_x_3466) ;  /* 0xffffffec004cd947 */ /* 0x000fec000383ffff */
[----:B------:R-:W-:Y:S05]  /*3de0*/  BSYNC.RECONVERGENT B1 ;  /* 0x0000000000017941 */ /* 0x000fea0003800200 */
.L_x_3465:
[----:B------:R-:W-:Y:S02]  /*3df0*/  PRMT R81, R61, 0x7610, R81 ;  /* 0x000076103d517816 */ /* 0x000fe40000000051 */
[----:B------:R-:W-:Y:S02]  /*3e00*/  PRMT R70, R65, 0x7610, R70 ;  /* 0x0000761041467816 */ /* 0x000fe40000000046 */
[----:B------:R-:W-:Y:S02]  /*3e10*/  PRMT R80, R66, 0x7610, R80 ;  /* 0x0000761042507816 */ /* 0x000fe40000000050 */
[----:B------:R-:W-:Y:S02]  /*3e20*/  PRMT R83, R5, 0x7610, R83 ;  /* 0x0000761005537816 */ /* 0x000fe40000000053 */
[----:B------:R-:W-:Y:S02]  /*3e30*/  PRMT R60, R71, 0x7610, R60 ;  /* 0x00007610473c7816 */ /* 0x000fe4000000003c */
[----:B------:R-:W-:-:S02]  /*3e40*/  PRMT R59, R72, 0x7610, R59 ;  /* 0x00007610483b7816 */ /* 0x000fc4000000003b */
[----:B------:R-:W-:Y:S02]  /*3e50*/  PRMT R61, R74, 0x7610, R61 ;  /* 0x000076104a3d7816 */ /* 0x000fe4000000003d */
[----:B------:R-:W-:Y:S02]  /*3e60*/  PRMT R65, R68, 0x7610, R65 ;  /* 0x0000761044417816 */ /* 0x000fe40000000041 */
[----:B------:R-:W-:Y:S02]  /*3e70*/  PRMT R62, R69, 0x7610, R62 ;  /* 0x00007610453e7816 */ /* 0x000fe4000000003e */
[----:B------:R-:W-:Y:S02]  /*3e80*/  PRMT R66, R67, 0x7610, R66 ;  /* 0x0000761043427816 */ /* 0x000fe40000000042 */
[----:B------:R-:W-:-:S07]  /*3e90*/  PRMT R63, R64, 0x7610, R63 ;  /* 0x00007610403f7816 */ /* 0x000fce000000003f */
.L_x_3464:
[----:B------:R-:W-:Y:S05]  /*3ea0*/  BSYNC.RECONVERGENT B0 ;  /* 0x0000000000007941 */ /* 0x000fea0003800200 */
.L_x_3463:
[----:B------:R-:W-:Y:S01]  /*3eb0*/  ISETP.GE.U32.AND P0, PT, R38, R73, PT ;  /* 0x000000492600720c */ /* 0x000fe20003f06070 */
[----:B------:R-:W-:-:S12]  /*3ec0*/  BSSY.RECONVERGENT B0, `(.L_x_3467) ;  /* 0x000002f000007945 */ /* 0x000fd80003800200 */
[----:B------:R-:W-:Y:S05]  /*3ed0*/  @P0 BRA `(.L_x_3468) ;  /* 0x0000000000b40947 */ /* 0x000fea0003800000 */
[----:B------:R-:W-:-:S04]  /*3ee0*/  LOP3.LUT R5, R38, 0xfffffffc, RZ, 0xc0, !PT ;  /* 0xfffffffc26057812 */ /* 0x000fc800078ec0ff */
[----:B------:R-:W-:-:S05]  /*3ef0*/  IADD3 R4, P1, PT, R5, R22, RZ ;  /* 0x0000001605047210 */ /* 0x000fca0007f3e0ff */
[----:B------:R-:W-:-:S05]  /*3f00*/  IMAD.X R5, RZ, RZ, R23, P1 ;  /* 0x000000ffff057224 */ /* 0x000fca00008e0617 */
[----:B------:R-:W2:Y:S01]  /*3f10*/  LDG.E R4, desc[UR36][R4.64] ;  /* 0x0000002404047981 */ /* 0x000ea2000c1e1900 */
[----:B------:R-:W-:-:S05]  /*3f20*/  IMAD.IADD R64, R38, 0x1, R11 ;  /* 0x0000000126407824 */ /* 0x000fca00078e020b */
[----:B------:R-:W-:Y:S02]  /*3f30*/  ISETP.GE.U32.AND P1, PT, R64, R73, PT ;  /* 0x000000494000720c */ /* 0x000fe40003f26070 */
[C---:B--2---:R-:W-:Y:S02]  /*3f40*/  PRMT R81, R4.reuse, 0x7770, RZ ;  /* 0x0000777004517816 */ /* 0x044fe400000000ff */
[C---:B------:R-:W-:Y:S02]  /*3f50*/  PRMT R70, R4.reuse, 0x7771, RZ ;  /* 0x0000777104467816 */ /* 0x040fe400000000ff */
[C---:B------:R-:W-:Y:S02]  /*3f60*/  PRMT R83, R4.reuse, 0x7772, RZ ;  /* 0x0000777204537816 */ /* 0x040fe400000000ff */
[----:B------:R-:W-:-:S05]  /*3f70*/  PRMT R80, R4, 0x7773, RZ ;  /* 0x0000777304507816 */ /* 0x000fca00000000ff */
        /* <DEDUP_REMOVED lines=12> */
[C---:B------:R-:W-:Y:S01]  /*4040*/  IMAD.IADD R4, R64.reuse, 0x1, R11 ;  /* 0x0000000140047824 */ /* 0x040fe200078e020b */
[----:B------:R-:W-:-:S04]  /*4050*/  LOP3.LUT R59, R64, 0xfffffffc, RZ, 0xc0, !PT ;  /* 0xfffffffc403b7812 */ /* 0x000fc800078ec0ff */
[----:B------:R-:W-:-:S13]  /*4060*/  ISETP.GE.U32.AND P1, PT, R4, R73, PT ;  /* 0x000000490400720c */ /* 0x000fda0003f26070 */
[----:B------:R-:W-:-:S04]  /*4070*/  @!P1 LOP3.LUT R5, R4, 0xfffffffc, RZ, 0xc0, !PT ;  /* 0xfffffffc04059812 */ /* 0x000fc800078ec0ff */
[----:B------:R-:W-:-:S05]  /*4080*/  @!P1 IADD3 R4, P2, PT, R5, R22, RZ ;  /* 0x0000001605049210 */ /* 0x000fca0007f5e0ff */
[----:B------:R-:W-:Y:S01]  /*4090*/  @!P1 IMAD.X R5, RZ, RZ, R23, P2 ;  /* 0x000000ffff059224 */ /* 0x000fe200010e0617 */
[----:B------:R-:W-:-:S04]  /*40a0*/  IADD3 R22, P2, PT, R59, R22, RZ ;  /* 0x000000163b167210 */ /* 0x000fc80007f5e0ff */
[----:B------:R-:W2:Y:S01]  /*40b0*/  @!P1 LDG.E R4, desc[UR36][R4.64] ;  /* 0x0000002404049981 */ /* 0x000ea2000c1e1900 */
[----:B------:R-:W-:-:S05]  /*40c0*/  IMAD.X R23, RZ, RZ, R23, P2 ;  /* 0x000000ffff177224 */ /* 0x000fca00010e0617 */
[----:B------:R-:W3:Y:S01]  /*40d0*/  LDG.E R22, desc[UR36][R22.64] ;  /* 0x0000002416167981 */ /* 0x000ee2000c1e1900 */
[C---:B--2---:R-:W-:Y:S02]  /*40e0*/  @!P1 PRMT R59, R4.reuse, 0x7770, RZ ;  /* 0x00007770043b9816 */ /* 0x044fe400000000ff */
[C---:B------:R-:W-:Y:S02]  /*40f0*/  @!P1 PRMT R60, R4.reuse, 0x7771, RZ ;  /* 0x00007771043c9816 */ /* 0x040fe400000000ff */
[----:B------:R-:W-:Y:S02]  /*4100*/  @!P1 PRMT R61, R4, 0x7772, RZ ;  /* 0x00007772043d9816 */ /* 0x000fe400000000ff */
[----:B------:R-:W-:Y:S02]  /*4110*/  @!P1 PRMT R75, R59, 0x7610, R75 ;  /* 0x000076103b4b9816 */ /* 0x000fe4000000004b */
[----:B------:R-:W-:Y:S02]  /*4120*/  @!P1 PRMT R62, R60, 0x7610, R62 ;  /* 0x000076103c3e9816 */ /* 0x000fe4000000003e */
[----:B------:R-:W-:-:S02]  /*4130*/  @!P1 PRMT R66, R61, 0x7610, R66 ;  /* 0x000076103d429816 */ /* 0x000fc40000000042 */
[C---:B---3--:R-:W-:Y:S02]  /*4140*/  PRMT R60, R22.reuse, 0x7770, RZ ;  /* 0x00007770163c7816 */ /* 0x048fe400000000ff */
[C---:B------:R-:W-:Y:S02]  /*4150*/  PRMT R59, R22.reuse, 0x7771, RZ ;  /* 0x00007771163b7816 */ /* 0x040fe400000000ff */
[----:B------:R-:W-:Y:S02]  /*4160*/  PRMT R61, R22, 0x7772, RZ ;  /* 0x00007772163d7816 */ /* 0x000fe400000000ff */
[----:B------:R-:W-:Y:S02]  /*4170*/  @!P1 PRMT R64, R4, 0x7773, RZ ;  /* 0x0000777304409816 */ /* 0x000fe400000000ff */
[----:B------:R-:W-:Y:S02]  /*4180*/  PRMT R22, R22, 0x7773, RZ ;  /* 0x0000777316167816 */ /* 0x000fe400000000ff */
[----:B------:R-:W-:-:S02]  /*4190*/  @!P1 PRMT R63, R64, 0x7610, R63 ;  /* 0x00007610403f9816 */ /* 0x000fc4000000003f */
[----:B------:R-:W-:-:S07]  /*41a0*/  PRMT R65, R22, 0x7610, R65 ;  /* 0x0000761016417816 */ /* 0x000fce0000000041 */
.L_x_3468:
[----:B------:R-:W-:Y:S05]  /*41b0*/  BSYNC.RECONVERGENT B0 ;  /* 0x0000000000007941 */ /* 0x000fea0003800200 */
.L_x_3467:
[----:B------:R-:W-:Y:S04]  /*41c0*/  BSSY.RECONVERGENT B0, `(.L_x_3469) ;  /* 0x00000fb000007945 */ /* 0x000fe80003800200 */
[----:B------:R-:W-:Y:S05]  /*41d0*/  @P0 BRA `(.L_x_3470) ;  /* 0x0000000c00e40947 */ /* 0x000fea0003800000 */
[C---:B------:R-:W-:Y:S01]  /*41e0*/  LOP3.LUT R4, R81.reuse, 0xff, RZ, 0xc0, !PT ;  /* 0x000000ff51047812 */ /* 0x040fe200078ec0ff */
[----:B------:R-:W-:Y:S01]  /*41f0*/  IMAD.IADD R71, R38, 0x1, R11 ;  /* 0x0000000126477824 */ /* 0x000fe200078e020b */
[----:B------:R-:W-:Y:S02]  /*4200*/  LOP3.LUT R5, R58, 0xff, RZ, 0xc0, !PT ;  /* 0x000000ff3a057812 */ /* 0x000fe400078ec0ff */
[----:B------:R-:W-:Y:S02]  /*4210*/  PRMT R68, R81, 0x8880, RZ ;  /* 0x0000888051447816 */ /* 0x000fe400000000ff */
[----:B------:R-:W-:Y:S02]  /*4220*/  ISETP.NE.AND P2, PT, R5, R4, PT ;  /* 0x000000040500720c */ /* 0x000fe40003f45270 */
[----:B------:R-:W-:Y:S02]  /*4230*/  LOP3.LUT R4, R70, 0xff, RZ, 0xc0, !PT ;  /* 0x000000ff46047812 */ /* 0x000fe400078ec0ff */
[----:B------:R-:W-:-:S02]  /*4240*/  LOP3.LUT R5, R57, 0xff, RZ, 0xc0, !PT ;  /* 0x000000ff39057812 */ /* 0x000fc400078ec0ff */
[----:B------:R-:W-:Y:S02]  /*4250*/  PRMT R69, R58, 0x8880, RZ ;  /* 0x000088803a457816 */ /* 0x000fe400000000ff */
[----:B------:R-:W-:Y:S02]  /*4260*/  LOP3.LUT R22, R83, 0xff, RZ, 0xc0, !PT ;  /* 0x000000ff53167812 */ /* 0x000fe400078ec0ff */
[----:B------:R-:W-:Y:S02]  /*4270*/  LOP3.LUT R23, R56, 0xff, RZ, 0xc0, !PT ;  /* 0x000000ff38177812 */ /* 0x000fe400078ec0ff */
[----:B------:R-:W-:Y:S02]  /*4280*/  ISETP.GE.U32.AND P0, PT, R29, R38, PT ;  /* 0x000000261d00720c */ /* 0x000fe40003f06070 */
[----:B------:R-:W-:Y:S02]  /*4290*/  ISETP.NE.AND P5, PT, R5, R4, PT ;  /* 0x000000040500720c */ /* 0x000fe40003fa5270 */
[----:B------:R-:W-:-:S02]  /*42a0*/  PRMT R4, R70, 0x8880, RZ ;  /* 0x0000888046047816 */ /* 0x000fc400000000ff */
[----:B------:R-:W-:Y:S02]  /*42b0*/  PRMT R5, R57, 0x8880, RZ ;  /* 0x0000888039057816 */ /* 0x000fe400000000ff */
[----:B------:R-:W-:Y:S02]  /*42c0*/  ISETP.GT.AND P6, PT, R69, R68, PT ;  /* 0x000000444500720c */ /* 0x000fe40003fc4270 */
[----:B------:R-:W-:Y:S02]  /*42d0*/  LOP3.LUT R64, R80, 0xff, RZ, 0xc0, !PT ;  /* 0x000000ff50407812 */ /* 0x000fe400078ec0ff */
[----:B------:R-:W-:Y:S02]  /*42e0*/  LOP3.LUT R67, R45, 0xff, RZ, 0xc0, !PT ;  /* 0x000000ff2d437812 */ /* 0x000fe400078ec0ff */
[----:B------:R-:W-:Y:S02]  /*42f0*/  ISETP.NE.AND P4, PT, R23, R22, PT ;  /* 0x000000161700720c */ /* 0x000fe40003f85270 */
[----:B------:R-:W-:-:S02]  /*4300*/  ISETP.GE.AND.EX P0, PT, R43, RZ, PT, P0 ;  /* 0x000000ff2b00720c */ /* 0x000fc40003f06300 */
[----:B------:R-:W-:Y:S02]  /*4310*/  ISETP.GT.AND P1, PT, R5, R4, PT ;  /* 0x000000040500720c */ /* 0x000fe40003f24270 */
[----:B------:R-:W-:Y:S02]  /*4320*/  PRMT R22, R83, 0x8880, RZ ;  /* 0x0000888053167816 */ /* 0x000fe400000000ff */
[----:B------:R-:W-:Y:S02]  /*4330*/  PRMT R23, R56, 0x8880, RZ ;  /* 0x0000888038177816 */ /* 0x000fe400000000ff */
[----:B------:R-:W-:Y:S02]  /*4340*/  SEL R4, RZ, 0xffffffff, P6 ;  /* 0xffffffffff047807 */ /* 0x000fe40003000000 */
[----:B------:R-:W-:Y:S02]  /*4350*/  ISETP.NE.AND P3, PT, R67, R64, PT ;  /* 0x000000404300720c */ /* 0x000fe40003f65270 */
[----:B------:R-:W-:-:S02]  /*4360*/  @!P2 SEL R4, RZ, 0xffffffff, !P0 ;  /* 0xffffffffff04a807 */ /* 0x000fc40004000000 */
[----:B------:R-:W-:Y:S02]  /*4370*/  ISETP.GE.U32.AND P0, PT, R30, R38, PT ;  /* 0x000000261e00720c */ /* 0x000fe40003f06070 */
[----:B------:R-:W-:Y:S02]  /*4380*/  ISETP.GT.AND P6, PT, R23, R22, PT ;  /* 0x000000161700720c */ /* 0x000fe40003fc4270 */
[----:B------:R-:W-:Y:S02]  /*4390*/  PRMT R23, R80, 0x8880, RZ ;  /* 0x0000888050177816 */ /* 0x000fe400000000ff */
[----:B------:R-:W-:Y:S02]  /*43a0*/  PRMT R64, R45, 0x8880, RZ ;  /* 0x000088802d407816 */ /* 0x000fe400000000ff */
[----:B------:R-:W-:Y:S02]  /*43b0*/  SEL R5, RZ, 0xffffffff, P1 ;  /* 0xffffffffff057807 */ /* 0x000fe40000800000 */
[----:B------:R-:W-:-:S02]  /*43c0*/  ISETP.GE.U32.AND P2, PT, R33, R38, PT ;  /* 0x000000262100720c */ /* 0x000fc40003f46070 */
[----:B------:R-:W-:Y:S02]  /*43d0*/  ISETP.GE.U32.AND P1, PT, R31, R38, PT ;  /* 0x000000261f00720c */ /* 0x000fe40003f26070 */
[----:B------:R-:W-:Y:S02]  /*43e0*/  ISETP.GE.AND.EX P0, PT, R25, RZ, PT, P0 ;  /* 0x000000ff1900720c */ /* 0x000fe40003f06300 */
[----:B------:R-:W-:Y:S02]  /*43f0*/  SEL R22, RZ, 0xffffffff, P6 ;  /* 0xffffffffff167807 */ /* 0x000fe40003000000 */
[----:B------:R-:W-:Y:S02]  /*4400*/  ISETP.GT.AND P6, PT, R64, R23, PT ;  /* 0x000000174000720c */ /* 0x000fe40003fc4270 */
[----:B------:R-:W-:Y:S02]  /*4410*/  ISETP.GE.AND.EX P2, PT, R39, RZ, PT, P2 ;  /* 0x000000ff2700720c */ /* 0x000fe40003f46320 */
[----:B------:R-:W-:-:S02]  /*4420*/  ISETP.GE.AND.EX P1, PT, R53, RZ, PT, P1 ;  /* 0x000000ff3500720c */ /* 0x000fc40003f26310 */
[----:B------:R-:W-:Y:S02]  /*4430*/  @!P4 SEL R22, RZ, 0xffffffff, !P0 ;  /* 0xffffffffff16c807 */ /* 0x000fe40004000000 */
[----:B------:R-:W-:Y:S02]  /*4440*/  ISETP.GE.U32.AND P4, PT, R71, R73, PT ;  /* 0x000000494700720c */ /* 0x000fe40003f86070 */
[----:B------:R-:W-:Y:S02]  /*4450*/  SEL R23, RZ, 0xffffffff, P6 ;  /* 0xffffffffff177807 */ /* 0x000fe40003000000 */
[----:B------:R-:W-:Y:S02]  /*4460*/  @!P5 SEL R5, RZ, 0xffffffff, !P2 ;  /* 0xffffffffff05d807 */ /* 0x000fe40005000000 */
[----:B------:R-:W-:Y:S02]  /*4470*/  @!P3 SEL R23, RZ, 0xffffffff, !P1 ;  /* 0xffffffffff17b807 */ /* 0x000fe40004800000 */
[----:B------:R-:W-:-:S02]  /*4480*/  LOP3.LUT R4, R4, 0x1, RZ, 0xc0, !PT ;  /* 0x0000000104047812 */ /* 0x000fc400078ec0ff */
[----:B------:R-:W-:Y:S02]  /*4490*/  LOP3.LUT R5, R5, 0x1, RZ, 0xc0, !PT ;  /* 0x0000000105057812 */ /* 0x000fe400078ec0ff */
[----:B------:R-:W-:Y:S02]  /*44a0*/  LOP3.LUT R22, R22, 0x1, RZ, 0xc0, !PT ;  /* 0x0000000116167812 */ /* 0x000fe400078ec0ff */
[----:B------:R-:W-:Y:S02]  /*44b0*/  LOP3.LUT R23, R23, 0x1, RZ, 0xc0, !PT ;  /* 0x0000000117177812 */ /* 0x000fe400078ec0ff */
[----:B------:R-:W-:Y:S02]  /*44c0*/  ISETP.NE.U32.AND P0, PT, R4, 0x1, PT ;  /* 0x000000010400780c */ /* 0x000fe40003f05070 */
        /* <DEDUP_REMOVED lines=8> */
[C---:B------:R-:W-:Y:S02]  /*4550*/  SEL R33, R38.reuse, R33, !P1 ;  /* 0x0000002126217207 */ /* 0x040fe40004800000 */
[C---:B------:R-:W-:Y:S02]  /*4560*/  SEL R30, R38.reuse, R30, !P2 ;  /* 0x0000001e261e7207 */ /* 0x040fe40005000000 */
[----:B------:R-:W-:Y:S02]  /*4570*/  SEL R31, R38, R31, !P3 ;  /* 0x0000001f261f7207 */ /* 0x000fe40005800000 */
[----:B------:R-:W-:Y:S02]  /*4580*/  SEL R43, R43, RZ, P0 ;  /* 0x000000ff2b2b7207 */ /* 0x000fe40000000000 */
[----:B------:R-:W-:Y:S02]  /*4590*/  SEL R39, R39, RZ, P1 ;  /* 0x000000ff27277207 */ /* 0x000fe40000800000 */
[----:B------:R-:W-:-:S02]  /*45a0*/  SEL R25, R25, RZ, P2 ;  /* 0x000000ff19197207 */ /* 0x000fc40001000000 */
[----:B------:R-:W-:Y:S01]  /*45b0*/  SEL R53, R53, RZ, P3 ;  /* 0x000000ff35357207 */ /* 0x000fe20001800000 */
[----:B------:R-:W-:Y:S06]  /*45c0*/  @P4 BRA `(.L_x_3470) ;  /* 0x0000000800e84947 */ /* 0x000fec0003800000 */
        /* <DEDUP_REMOVED lines=25> */
[-C--:B------:R-:W-:Y:S02]  /*4760*/  ISETP.GE.U32.AND P0, PT, R27, R71.reuse, PT ;  /* 0x000000471b00720c */ /* 0x080fe40003f06070 */
        /* <DEDUP_REMOVED lines=37> */
[C---:B------:R-:W-:Y:S02]  /*49c0*/  LOP3.LUT R4, R60.reuse, 0xff, RZ, 0xc0, !PT ;  /* 0x000000ff3c047812 */ /* 0x040fe400078ec0ff */
[----:B------:R-:W-:Y:S02]  /*49d0*/  LOP3.LUT R5, R41, 0xff, RZ, 0xc0, !PT ;  /* 0x000000ff29057812 */ /* 0x000fe400078ec0ff */
[----:B------:R-:W-:Y:S02]  /*49e0*/  PRMT R64, R60, 0x8880, RZ ;  /* 0x000088803c407816 */ /* 0x000fe400000000ff */
[----:B------:R-:W-:Y:S02]  /*49f0*/  ISETP.NE.AND P4, PT, R5, R4, PT ;  /* 0x000000040500720c */ /* 0x000fe40003f85270 */
[----:B------:R-:W-:Y:S02]  /*4a00*/  PRMT R69, R41, 0x8880, RZ ;  /* 0x0000888029457816 */ /* 0x000fe400000000ff */
[----:B------:R-:W-:-:S02]  /*4a10*/  LOP3.LUT R4, R59, 0xff, RZ, 0xc0, !PT ;  /* 0x000000ff3b047812 */ /* 0x000fc400078ec0ff */
[----:B------:R-:W-:Y:S02]  /*4a20*/  LOP3.LUT R5, R34, 0xff, RZ, 0xc0, !PT ;  /* 0x000000ff22057812 */ /* 0x000fe400078ec0ff */
[----:B------:R-:W-:Y:S02]  /*4a30*/  LOP3.LUT R22, R61, 0xff, RZ, 0xc0, !PT ;  /* 0x000000ff3d167812 */ /* 0x000fe400078ec0ff */
[----:B------:R-:W-:Y:S02]  /*4a40*/  LOP3.LUT R23, R32, 0xff, RZ, 0xc0, !PT ;  /* 0x000000ff20177812 */ /* 0x000fe400078ec0ff */
[----:B------:R-:W-:Y:S02]  /*4a50*/  LOP3.LUT R38, R65, 0xff, RZ, 0xc0, !PT ;  /* 0x000000ff41267812 */ /* 0x000fe400078ec0ff */
[----:B------:R-:W-:Y:S02]  /*4a60*/  LOP3.LUT R67, R48, 0xff, RZ, 0xc0, !PT ;  /* 0x000000ff30437812 */ /* 0x000fe400078ec0ff */
[----:B------:R-:W-:-:S02]  /*4a70*/  ISETP.NE.AND P3, PT, R5, R4, PT ;  /* 0x000000040500720c */ /* 0x000fc40003f65270 */
[----:B------:R-:W-:Y:S02]  /*4a80*/  ISETP.NE.AND P6, PT, R23, R22, PT ;  /* 0x000000161700720c */ /* 0x000fe40003fc5270 */
[----:B------:R-:W-:Y:S02]  /*4a90*/  ISETP.NE.AND P5, PT, R67, R38, PT ;  /* 0x000000264300720c */ /* 0x000fe40003fa5270 */
[----:B------:R-:W-:Y:S02]  /*4aa0*/  ISETP.GT.AND P1, PT, R69, R64, PT ;  /* 0x000000404500720c */ /* 0x000fe40003f24270 */
[----:B------:R-:W-:Y:S02]  /*4ab0*/  ISETP.GE.U32.AND P0, PT, R37, R68, PT ;  /* 0x000000442500720c */ /* 0x000fe40003f06070 */
[----:B------:R-:W-:Y:S02]  /*4ac0*/  PRMT R5, R59, 0x8880, RZ ;  /* 0x000088803b057816 */ /* 0x000fe400000000ff */
[----:B------:R-:W-:-:S02]  /*4ad0*/  PRMT R22, R34, 0x8880, RZ ;  /* 0x0000888022167816 */ /* 0x000fc400000000ff */
[----:B------:R-:W-:Y:S02]  /*4ae0*/  PRMT R23, R61, 0x8880, RZ ;  /* 0x000088803d177816 */ /* 0x000fe400000000ff */
[----:B------:R-:W-:Y:S02]  /*4af0*/  PRMT R38, R32, 0x8880, RZ ;  /* 0x0000888020267816 */ /* 0x000fe400000000ff */
[----:B------:R-:W-:Y:S02]  /*4b00*/  ISETP.GE.AND.EX P0, PT, R36, RZ, PT, P0 ;  /* 0x000000ff2400720c */ /* 0x000fe40003f06300 */
[----:B------:R-:W-:Y:S02]  /*4b10*/  SEL R4, RZ, 0xffffffff, P1 ;  /* 0xffffffffff047807 */ /* 0x000fe40000800000 */
[----:B------:R-:W-:Y:S02]  /*4b20*/  PRMT R64, R65, 0x8880, RZ ;  /* 0x0000888041407816 */ /* 0x000fe400000000ff */
[----:B------:R-:W-:-:S02]  /*4b30*/  PRMT R67, R48, 0x8880, RZ ;  /* 0x0000888030437816 */ /* 0x000fc400000000ff */
[----:B------:R-:W-:Y:S02]  /*4b40*/  ISETP.GT.AND P2, PT, R22, R5, PT ;  /* 0x000000051600720c */ /* 0x000fe40003f44270 */
[----:B------:R-:W-:Y:S02]  /*4b50*/  ISETP.GT.AND P1, PT, R38, R23, PT ;  /* 0x000000172600720c */ /* 0x000fe40003f24270 */
[----:B------:R-:W-:Y:S02]  /*4b60*/  @!P4 SEL R4, RZ, 0xffffffff, !P0 ;  /* 0xffffffffff04c807 */ /* 0x000fe40004000000 */
[----:B------:R-:W-:Y:S01]  /*4b70*/  ISETP.GT.AND P4, PT, R67, R64, PT ;  /* 0x000000404300720c */ /* 0x000fe20003f84270 */
[----:B------:R-:W-:Y:S01]  /*4b80*/  IMAD.IADD R64, R68, 0x1, R11 ;  /* 0x0000000144407824 */ /* 0x000fe200078e020b */
[----:B------:R-:W-:Y:S02]  /*4b90*/  SEL R5, RZ, 0xffffffff, P2 ;  /* 0xffffffffff057807 */ /* 0x000fe40001000000 */
[----:B------:R-:W-:-:S02]  /*4ba0*/  SEL R22, RZ, 0xffffffff, P1 ;  /* 0xffffffffff167807 */ /* 0x000fc40000800000 */
[-C--:B------:R-:W-:Y:S02]  /*4bb0*/  ISETP.GE.U32.AND P0, PT, R24, R68.reuse, PT ;  /* 0x000000441800720c */ /* 0x080fe40003f06070 */
[-C--:B------:R-:W-:Y:S02]  /*4bc0*/  ISETP.GE.U32.AND P2, PT, R21, R68.reuse, PT ;  /* 0x000000441500720c */ /* 0x080fe40003f46070 */
[----:B------:R-:W-:Y:S02]  /*4bd0*/  ISETP.GE.U32.AND P1, PT, R20, R68, PT ;  /* 0x000000441400720c */ /* 0x000fe40003f26070 */
[----:B------:R-:W-:Y:S02]  /*4be0*/  ISETP.GE.AND.EX P0, PT, R15, RZ, PT, P0 ;  /* 0x000000ff0f00720c */ /* 0x000fe40003f06300 */
[----:B------:R-:W-:Y:S02]  /*4bf0*/  ISETP.GE.AND.EX P2, PT, R49, RZ, PT, P2 ;  /* 0x000000ff3100720c */ /* 0x000fe40003f46320 */
[----:B------:R-:W-:-:S02]  /*4c00*/  ISETP.GE.AND.EX P1, PT, R35, RZ, PT, P1 ;  /* 0x000000ff2300720c */ /* 0x000fc40003f26310 */
[----:B------:R-:W-:Y:S02]  /*4c10*/  SEL R11, RZ, 0xffffffff, P4 ;  /* 0xffffffffff0b7807 */ /* 0x000fe40002000000 */
[----:B------:R-:W-:Y:S02]  /*4c20*/  ISETP.GE.U32.AND P4, PT, R64, R73, PT ;  /* 0x000000494000720c */ /* 0x000fe40003f86070 */
[----:B------:R-:W-:Y:S02]  /*4c30*/  @!P3 SEL R5, RZ, 0xffffffff, !P0 ;  /* 0xffffffffff05b807 */ /* 0x000fe40004000000 */
        /* <DEDUP_REMOVED lines=32> */
[----:B------:R-:W-:Y:S02]  /*4e40*/  ISETP.NE.AND P5, PT, R5, R4, PT ;  /* 0x000000040500720c */ /* 0x000fe40003fa5270 */
[----:B------:R-:W-:Y:S02]  /*4e50*/  LOP3.LUT R23, R63, 0xff, RZ, 0xc0, !PT ;  /* 0x000000ff3f177812 */ /* 0x000fe400078ec0ff */
[----:B------:R-:W-:-:S02]  /*4e60*/  LOP3.LUT R38, R6, 0xff, RZ, 0xc0, !PT ;  /* 0x000000ff06267812 */ /* 0x000fc400078ec0ff */
[----:B------:R-:W-:Y:S02]  /*4e70*/  PRMT R4, R62, 0x8880, RZ ;  /* 0x000088803e047816 */ /* 0x000fe400000000ff */
[----:B------:R-:W-:Y:S02]  /*4e80*/  PRMT R5, R13, 0x8880, RZ ;  /* 0x000088800d057816 */ /* 0x000fe400000000ff */
[----:B------:R-:W-:Y:S02]  /*4e90*/  ISETP.GE.U32.AND P0, PT, R47, R64, PT ;  /* 0x000000402f00720c */ /* 0x000fe40003f06070 */
[----:B------:R-:W-:Y:S02]  /*4ea0*/  ISETP.NE.AND P4, PT, R22, R11, PT ;  /* 0x0000000b1600720c */ /* 0x000fe40003f85270 */
[----:B------:R-:W-:Y:S02]  /*4eb0*/  ISETP.GT.AND P6, PT, R60, R59, PT ;  /* 0x0000003b3c00720c */ /* 0x000fe40003fc4270 */
[----:B------:R-:W-:-:S02]  /*4ec0*/  PRMT R11, R66, 0x8880, RZ ;  /* 0x00008880420b7816 */ /* 0x000fc400000000ff */
[----:B------:R-:W-:Y:S02]  /*4ed0*/  PRMT R22, R9, 0x8880, RZ ;  /* 0x0000888009167816 */ /* 0x000fe400000000ff */
[----:B------:R-:W-:Y:S02]  /*4ee0*/  ISETP.NE.AND P3, PT, R38, R23, PT ;  /* 0x000000172600720c */ /* 0x000fe40003f65270 */
[----:B------:R-:W-:Y:S02]  /*4ef0*/  ISETP.GT.AND P1, PT, R5, R4, PT ;  /* 0x000000040500720c */ /* 0x000fe40003f24270 */
[----:B------:R-:W-:Y:S02]  /*4f00*/  ISETP.GE.AND.EX P0, PT, R14, RZ, PT, P0 ;  /* 0x000000ff0e00720c */ /* 0x000fe40003f06300 */
[----:B------:R-:W-:Y:S02]  /*4f10*/  SEL R4, RZ, 0xffffffff, P6 ;  /* 0xffffffffff047807 */ /* 0x000fe40003000000 */
[----:B------:R-:W-:-:S02]  /*4f20*/  ISETP.GT.AND P6, PT, R22, R11, PT ;  /* 0x0000000b1600720c */ /* 0x000fc40003fc4270 */
[----:B------:R-:W-:Y:S02]  /*4f30*/  PRMT R22, R63, 0x8880, RZ ;  /* 0x000088803f167816 */ /* 0x000fe400000000ff */
[----:B------:R-:W-:Y:S02]  /*4f40*/  PRMT R23, R6, 0x8880, RZ ;  /* 0x0000888006177816 */ /* 0x000fe400000000ff */
[----:B------:R-:W-:Y:S02]  /*4f50*/  @!P2 SEL R4, RZ, 0xffffffff, !P0 ;  /* 0xffffffffff04a807 */ /* 0x000fe40004000000 */
[----:B------:R-:W-:Y:S02]  /*4f60*/  SEL R5, RZ, 0xffffffff, P1 ;  /* 0xffffffffff057807 */ /* 0x000fe40000800000 */
[-C--:B------:R-:W-:Y:S02]  /*4f70*/  ISETP.GE.U32.AND P2, PT, R12, R64.reuse, PT ;  /* 0x000000400c00720c */ /* 0x080fe40003f46070 */
[----:B------:R-:W-:-:S02]  /*4f80*/  ISETP.GE.U32.AND P0, PT, R8, R64, PT ;  /* 0x000000400800720c */ /* 0x000fc40003f06070 */
[----:B------:R-:W-:Y:S02]  /*4f90*/  ISETP.GE.U32.AND P1, PT, R3, R64, PT ;  /* 0x000000400300720c */ /* 0x000fe40003f26070 */
[----:B------:R-:W-:Y:S02]  /*4fa0*/  SEL R11, RZ, 0xffffffff, P6 ;  /* 0xffffffffff0b7807 */ /* 0x000fe40003000000 */
[----:B------:R-:W-:Y:S02]  /*4fb0*/  ISETP.GT.AND P6, PT, R23, R22, PT ;  /* 0x000000161700720c */ /* 0x000fe40003fc4270 */
[----:B------:R-:W-:Y:S02]  /*4fc0*/  ISETP.GE.AND.EX P2, PT, R10, RZ, PT, P2 ;  /* 0x000000ff0a00720c */ /* 0x000fe40003f46320 */
[----:B------:R-:W-:Y:S02]  /*4fd0*/  ISETP.GE.AND.EX P0, PT, R7, RZ, PT, P0 ;  /* 0x000000ff0700720c */ /* 0x000fe40003f06300 */
[----:B------:R-:W-:-:S02]  /*4fe0*/  ISETP.GE.AND.EX P1, PT, R0, RZ, PT, P1 ;  /* 0x000000ff0000720c */ /* 0x000fc40003f26310 */
        /* <DEDUP_REMOVED lines=16> */
[C---:B------:R-:W-:Y:S02]  /*50f0*/  SEL R47, R64.reuse, R47, !P0 ;  /* 0x0000002f402f7207 */ /* 0x040fe40004000000 */
[----:B------:R-:W-:-:S02]  /*5100*/  SEL R12, R64, R12, !P1 ;  /* 0x0000000c400c7207 */ /* 0x000fc40004800000 */
[C---:B------:R-:W-:Y:S02]  /*5110*/  SEL R8, R64.reuse, R8, !P2 ;  /* 0x0000000840087207 */ /* 0x040fe40005000000 */
[----:B------:R-:W-:Y:S02]  /*5120*/  SEL R3, R64, R3, !P3 ;  /* 0x0000000340037207 */ /* 0x000fe40005800000 */
[----:B------:R-:W-:Y:S02]  /*5130*/  SEL R14, R14, RZ, P0 ;  /* 0x000000ff0e0e7207 */ /* 0x000fe40000000000 */
[----:B------:R-:W-:Y:S02]  /*5140*/  SEL R10, R10, RZ, P1 ;  /* 0x000000ff0a0a7207 */ /* 0x000fe40000800000 */
[----:B------:R-:W-:Y:S02]  /*5150*/  SEL R7, R7, RZ, P2 ;  /* 0x000000ff07077207 */ /* 0x000fe40001000000 */
[----:B------:R-:W-:-:S07]  /*5160*/  SEL R0, R0, RZ, P3 ;  /* 0x000000ff00007207 */ /* 0x000fce0001800000 */
.L_x_3470:
[----:B------:R-:W-:Y:S05]  /*5170*/  BSYNC.RECONVERGENT B0 ;  /* 0x0000000000007941 */ /* 0x000fea0003800200 */
.L_x_3469:
[----:B------:R-:W-:Y:S02]  /*5180*/  LOP3.LUT R4, R55, 0xff, RZ, 0xc0, !PT ;  /* 0x000000ff37047812 */ /* 0x000fe400078ec0ff */
[----:B------:R-:W-:Y:S02]  /*5190*/  LOP3.LUT R5, R58, 0xff, RZ, 0xc0, !PT ;  /* 0x000000ff3a057812 */ /* 0x000fe400078ec0ff */
[----:B------:R-:W-:Y:S02]  /*51a0*/  ISETP.GE.U32.AND P0, PT, R29, R42, PT ;  /* 0x0000002a1d00720c */ /* 0x000fe40003f06070 */
[----:B------:R-:W-:Y:S02]  /*51b0*/  ISETP.NE.AND P1, PT, R5, R4, PT ;  /* 0x000000040500720c */ /* 0x000fe40003f25270 */
[----:B------:R-:W-:Y:S02]  /*51c0*/  LOP3.LUT R11, R52, 0xff, RZ, 0xc0, !PT ;  /* 0x000000ff340b7812 */ /* 0x000fe400078ec0ff */
[----:B------:R-:W-:-:S02]  /*51d0*/  LOP3.LUT R22, R57, 0xff, RZ, 0xc0, !PT ;  /* 0x000000ff39167812 */ /* 0x000fc400078ec0ff */
[----:B------:R-:W-:Y:S02]  /*51e0*/  LOP3.LUT R23, R51, 0xff, RZ, 0xc0, !PT ;  /* 0x000000ff33177812 */ /* 0x000fe400078ec0ff */
[----:B------:R-:W-:Y:S02]  /*51f0*/  LOP3.LUT R38, R56, 0xff, RZ, 0xc0, !PT ;  /* 0x000000ff38267812 */ /* 0x000fe400078ec0ff */
[----:B------:R-:W-:Y:S02]  /*5200*/  PRMT R4, R55, 0x8880, RZ ;  /* 0x0000888037047816 */ /* 0x000fe400000000ff */
[----:B------:R-:W-:Y:S02]  /*5210*/  PRMT R5, R58, 0x8880, RZ ;  /* 0x000088803a057816 */ /* 0x000fe400000000ff */
[----:B------:R-:W-:Y:S02]  /*5220*/  ISETP.GE.AND.EX P0, PT, R43, R40, PT, P0 ;  /* 0x000000282b00720c */ /* 0x000fe40003f06300 */
[----:B------:R-:W-:-:S02]  /*5230*/  ISETP.NE.AND P6, PT, R22, R11, PT ;  /* 0x0000000b1600720c */ /* 0x000fc40003fc5270 */
[----:B------:R-:W-:Y:S02]  /*5240*/  ISETP.NE.AND P4, PT, R38, R23, PT ;  /* 0x000000172600720c */ /* 0x000fe40003f85270 */
[----:B------:R-:W-:Y:S02]  /*5250*/  ISETP.GT.AND P2, PT, R5, R4, PT ;  /* 0x000000040500720c */ /* 0x000fe40003f44270 */
[----:B------:R-:W-:Y:S02]  /*5260*/  LOP3.LUT R23, R50, 0xff, RZ, 0xc0, !PT ;  /* 0x000000ff32177812 */ /* 0x000fe400078ec0ff */
[----:B------:R-:W-:Y:S02]  /*5270*/  LOP3.LUT R38, R45, 0xff, RZ, 0xc0, !PT ;  /* 0x000000ff2d267812 */ /* 0x000fe400078ec0ff */
[----:B------:R-:W-:Y:S02]  /*5280*/  SEL R4, RZ, 0xffffffff, !P0 ;  /* 0xffffffffff047807 */ /* 0x000fe40004000000 */
[----:B------:R-:W-:-:S02]  /*5290*/  PRMT R11, R52, 0x8880, RZ ;  /* 0x00008880340b7816 */ /* 0x000fc400000000ff */
[----:B------:R-:W-:Y:S02]  /*52a0*/  PRMT R22, R57, 0x8880, RZ ;  /* 0x0000888039167816 */ /* 0x000fe400000000ff */
[----:B------:R-:W-:Y:S02]  /*52b0*/  ISETP.GE.U32.AND P0, PT, R33, R28, PT ;  /* 0x0000001c2100720c */ /* 0x000fe40003f06070 */
[----:B------:R-:W-:Y:S02]  /*52c0*/  @P1 SEL R4, RZ, 0xffffffff, P2 ;  /* 0xffffffffff041807 */ /* 0x000fe40001000000 */
[----:B------:R-:W-:Y:S02]  /*52d0*/  ISETP.NE.AND P3, PT, R38, R23, PT ;  /* 0x000000172600720c */ /* 0x000fe40003f65270 */
[----:B------:R-:W-:Y:S02]  /*52e0*/  ISETP.GE.U32.AND P2, PT, R30, R27, PT ;  /* 0x0000001b1e00720c */ /* 0x000fe40003f46070 */
[----:B------:R-:W-:-:S02]  /*52f0*/  ISETP.GT.AND P5, PT, R22, R11, PT ;  /* 0x0000000b1600720c */ /* 0x000fc40003fa4270 */
[----:B------:R-:W-:Y:S02]  /*5300*/  ISETP.GE.AND.EX P0, PT, R39, R44, PT, P0 ;  /* 0x0000002c2700720c */ /* 0x000fe40003f06300 */
[----:B------:R-:W-:Y:S02]  /*5310*/  PRMT R11, R51, 0x8880, RZ ;  /* 0x00008880330b7816 */ /* 0x000fe400000000ff */
[----:B------:R-:W-:Y:S02]  /*5320*/  PRMT R22, R56, 0x8880, RZ ;  /* 0x0000888038167816 */ /* 0x000fe400000000ff */
[----:B------:R-:W-:Y:S02]  /*5330*/  ISETP.GE.U32.AND P1, PT, R31, R26, PT ;  /* 0x0000001a1f00720c */ /* 0x000fe40003f26070 */
[----:B------:R-:W-:Y:S02]  /*5340*/  ISETP.GE.AND.EX P2, PT, R25, R16, PT, P2 ;  /* 0x000000101900720c */ /* 0x000fe40003f46320 */
[----:B------:R-:W-:-:S02]  /*5350*/  PRMT R23, R50, 0x8880, RZ ;  /* 0x0000888032177816 */ /* 0x000fc400000000ff */
[----:B------:R-:W-:Y:S02]  /*5360*/  PRMT R38, R45, 0x8880, RZ ;  /* 0x000088802d267816 */ /* 0x000fe400000000ff */
[----:B------:R-:W-:Y:S02]  /*5370*/  SEL R5, RZ, 0xffffffff, !P0 ;  /* 0xffffffffff057807 */ /* 0x000fe40004000000 */
[----:B------:R-:W-:Y:S02]  /*5380*/  ISETP.GT.AND P0, PT, R22, R11, PT ;  /* 0x0000000b1600720c */ /* 0x000fe40003f04270 */
[----:B------:R-:W-:Y:S02]  /*5390*/  ISETP.GE.AND.EX P1, PT, R53, R54, PT, P1 ;  /* 0x000000363500720c */ /* 0x000fe40003f26310 */
[----:B------:R-:W-:Y:S02]  /*53a0*/  SEL R11, RZ, 0xffffffff, !P2 ;  /* 0xffffffffff0b7807 */ /* 0x000fe40005000000 */
[----:B------:R-:W-:-:S02]  /*53b0*/  @P6 SEL R5, RZ, 0xffffffff, P5 ;  /* 0xffffffffff056807 */ /* 0x000fc40002800000 */
[----:B------:R-:W-:Y:S02]  /*53c0*/  ISETP.GT.AND P2, PT, R38, R23, PT ;  /* 0x000000172600720c */ /* 0x000fe40003f44270 */
[----:B------:R-:W-:Y:S02]  /*53d0*/  @P4 SEL R11, RZ, 0xffffffff, P0 ;  /* 0xffffffffff0b4807 */ /* 0x000fe40000000000 */
[----:B------:R-:W-:Y:S02]  /*53e0*/  SEL R22, RZ, 0xffffffff, !P1 ;  /* 0xffffffffff167807 */ /* 0x000fe40004800000 */
[----:B------:R-:W-:Y:S02]  /*53f0*/  LOP3.LUT R4, R4, 0x1, RZ, 0xc0, !PT ;  /* 0x0000000104047812 */ /* 0x000fe400078ec0ff */
[----:B------:R-:W-:Y:S02]  /*5400*/  LOP3.LUT R5, R5, 0x1, RZ, 0xc0, !PT ;  /* 0x0000000105057812 */ /* 0x000fe400078ec0ff */
[----:B------:R-:W-:-:S02]  /*5410*/  @P3 SEL R22, RZ, 0xffffffff, P2 ;  /* 0xffffffffff163807 */ /* 0x000fc40001000000 */
[----:B------:R-:W-:Y:S02]  /*5420*/  LOP3.LUT R11, R11, 0x1, RZ, 0xc0, !PT ;  /* 0x000000010b0b7812 */ /* 0x000fe400078ec0ff */
[----:B------:R-:W-:Y:S02]  /*5430*/  ISETP.NE.U32.AND P0, PT, R4, 0x1, PT ;  /* 0x000000010400780c */ /* 0x000fe40003f05070 */
[----:B------:R-:W-:Y:S02]  /*5440*/  ISETP.NE.U32.AND P1, PT, R5, 0x1, PT ;  /* 0x000000010500780c */ /* 0x000fe40003f25070 */
[----:B------:R-:W-:Y:S02]  /*5450*/  LOP3.LUT R22, R22, 0x1, RZ, 0xc0, !PT ;  /* 0x0000000116167812 */ /* 0x000fe400078ec0ff */
[----:B------:R-:W-:Y:S02]  /*5460*/  ISETP.NE.U32.AND P2, PT, R11, 0x1, PT ;  /* 0x000000010b00780c */ /* 0x000fe40003f45070 */
[----:B------:R-:W-:-:S02]  /*5470*/  SEL R58, R55, R58, !P0 ;  /* 0x0000003a373a7207 */ /* 0x000fc40004000000 */
[----:B------:R-:W-:Y:S02]  /*5480*/  SEL R57, R52, R57, !P1 ;  /* 0x0000003934397207 */ /* 0x000fe40004800000 */
[----:B------:R-:W-:Y:S02]  /*5490*/  ISETP.NE.U32.AND P3, PT, R22, 0x1, PT ;  /* 0x000000011600780c */ /* 0x000fe40003f65070 */
[----:B------:R-:W-:Y:S02]  /*54a0*/  SEL R22, R16, R25, !P2 ;  /* 0x0000001910167207 */ /* 0x000fe40005000000 */
[----:B------:R-:W-:Y:S02]  /*54b0*/  LOP3.LUT R11, R41, 0xff, RZ, 0xc0, !PT ;  /* 0x000000ff290b7812 */ /* 0x000fe400078ec0ff */
[----:B------:R-:W-:Y:S02]  /*54c0*/  LOP3.LUT R16, R34, 0xff, RZ, 0xc0, !PT ;  /* 0x000000ff22107812 */ /* 0x000fe400078ec0ff */
[----:B------:R-:W-:-:S02]  /*54d0*/  LOP3.LUT R4, R58, 0xff, RZ, 0xc0, !PT ;  /* 0x000000ff3a047812 */ /* 0x000fc400078ec0ff */
[----:B------:R-:W-:Y:S02]  /*54e0*/  LOP3.LUT R5, R57, 0xff, RZ, 0xc0, !PT ;  /* 0x000000ff39057812 */ /* 0x000fe400078ec0ff */
[----:B------:R-:W-:Y:S02]  /*54f0*/  SEL R51, R51, R56, !P2 ;  /* 0x0000003833337207 */ /* 0x000fe40005000000 */
[----:B------:R-:W-:Y:S02]  /*5500*/  SEL R45, R50, R45, !P3 ;  /* 0x0000002d322d7207 */ /* 0x000fe40005800000 */
[----:B------:R-:W-:Y:S02]  /*5510*/  SEL R33, R28, R33, !P1 ;  /* 0x000000211c217207 */ /* 0x000fe40004800000 */
[----:B------:R-:W-:Y:S02]  /*5520*/  SEL R44, R44, R39, !P1 ;  /* 0x000000272c2c7207 */ /* 0x000fe40004800000 */
[----:B------:R-:W-:-:S02]  /*5530*/  ISETP.NE.AND P1, PT, R4, R11, PT ;  /* 0x0000000b0400720c */ /* 0x000fc40003f25270 */
[----:B------:R-:W-:Y:S02]  /*5540*/  ISETP.NE.AND P6, PT, R5, R16, PT ;  /* 0x000000100500720c */ /* 0x000fe40003fc5270 */
[----:B------:R-:W-:Y:S02]  /*5550*/  LOP3.LUT R11, R32, 0xff, RZ, 0xc0, !PT ;  /* 0x000000ff200b7812 */ /* 0x000fe400078ec0ff */
[----:B------:R-:W-:Y:S02]  /*5560*/  LOP3.LUT R16, R48, 0xff, RZ, 0xc0, !PT ;  /* 0x000000ff30107812 */ /* 0x000fe400078ec0ff */
[----:B------:R-:W-:Y:S02]  /*5570*/  LOP3.LUT R4, R51, 0xff, RZ, 0xc0, !PT ;  /* 0x000000ff33047812 */ /* 0x000fe400078ec0ff */
[----:B------:R-:W-:Y:S02]  /*5580*/  LOP3.LUT R5, R45, 0xff, RZ, 0xc0, !PT ;  /* 0x000000ff2d057812 */ /* 0x000fe400078ec0ff */
[----:B------:R-:W-:-:S02]  /*5590*/  PRMT R23, R41, 0x8880, RZ ;  /* 0x0000888029177816 */ /* 0x000fc400000000ff */
[----:B------:R-:W-:Y:S02]  /*55a0*/  PRMT R25, R58, 0x8880, RZ ;  /* 0x000088803a197816 */ /* 0x000fe400000000ff */
[----:B------:R-:W-:Y:S02]  /*55b0*/  SEL R31, R26, R31, !P3 ;  /* 0x0000001f1a1f7207 */ /* 0x000fe40005800000 */
[----:B------:R-:W-:Y:S02]  /*55c0*/  SEL R54, R54, R53, !P3 ;  /* 0x0000003536367207 */ /* 0x000fe40005800000 */
[----:B------:R-:W-:Y:S01]  /*55d0*/  ISETP.NE.AND P4, PT, R4, R11, PT ;  /* 0x0000000b0400720c */ /* 0x000fe20003f85270 */
[----:B------:R-:W-:Y:S01]  /*55e0*/  IMAD.MOV.U32 R4, RZ, RZ, R25 ;  /* 0x000000ffff047224 */ /* 0x000fe200078e0019 */
[----:B------:R-:W-:Y:S01]  /*55f0*/  ISETP.NE.AND P3, PT, R5, R16, PT ;  /* 0x000000100500720c */ /* 0x000fe20003f65270 */
[----:B------:R-:W-:Y:S01]  /*5600*/  IMAD.MOV.U32 R5, RZ, RZ, R23 ;  /* 0x000000ffff057224 */ /* 0x000fe200078e0017 */
[----:B------:R-:W-:-:S02]  /*5610*/  SEL R38, R42, R29, !P0 ;  /* 0x0000001d2a267207 */ /* 0x000fc40004000000 */
[----:B------:R-:W-:Y:S02]  /*5620*/  PRMT R11, R34, 0x8880, RZ ;  /* 0x00008880220b7816 */ /* 0x000fe400000000ff */
[----:B------:R-:W-:Y:S02]  /*5630*/  PRMT R16, R57, 0x8880, RZ ;  /* 0x0000888039107816 */ /* 0x000fe400000000ff */
[----:B------:R-:W-:Y:S02]  /*5640*/  SEL R43, R40, R43, !P0 ;  /* 0x0000002b282b7207 */ /* 0x000fe40004000000 */
[----:B------:R-:W-:Y:S02]  /*5650*/  SEL R30, R27, R30, !P2 ;  /* 0x0000001e1b1e7207 */ /* 0x000fe40005000000 */
[----:B------:R-:W-:Y:S02]  /*5660*/  ISETP.GE.U32.AND P0, PT, R38, R37, PT ;  /* 0x000000252600720c */ /* 0x000fe40003f06070 */
[----:B------:R-:W-:Y:S01]  /*5670*/  ISETP.GT.AND P2, PT, R4, R5, PT ;  /* 0x000000050400720c */ /* 0x000fe20003f44270 */
[----:B------:R-:W-:Y:S01]  /*5680*/  IMAD.MOV.U32 R5, RZ, RZ, R11 ;  /* 0x000000ffff057224 */ /* 0x000fe200078e000b */
[----:B------:R-:W-:Y:S01]  /*5690*/  ISETP.GE.AND.EX P0, PT, R43, R36, PT, P0 ;  /* 0x000000242b00720c */ /* 0x000fe20003f06300 */
[----:B------:R-:W-:Y:S01]  /*56a0*/  IMAD.MOV.U32 R4, RZ, RZ, R16 ;  /* 0x000000ffff047224 */ /* 0x000fe200078e0010 */
[----:B------:R-:W-:-:S02]  /*56b0*/  PRMT R26, R32, 0x8880, RZ ;  /* 0x00008880201a7816 */ /* 0x000fc400000000ff */
[----:B------:R-:W-:Y:S02]  /*56c0*/  PRMT R11, R51, 0x8880, RZ ;  /* 0x00008880330b7816 */ /* 0x000fe400000000ff */
[----:B------:R-:W-:Y:S02]  /*56d0*/  ISETP.GT.AND P5, PT, R4, R5, PT ;  /* 0x000000050400720c */ /* 0x000fe40003fa4270 */
[----:B------:R-:W-:Y:S02]  /*56e0*/  SEL R4, RZ, 0xffffffff, !P0 ;  /* 0xffffffffff047807 */ /* 0x000fe40004000000 */
[----:B------:R-:W-:Y:S02]  /*56f0*/  ISETP.GE.U32.AND P0, PT, R33, R24, PT ;  /* 0x000000182100720c */ /* 0x000fe40003f06070 */
[----:B------:R-:W-:Y:S02]  /*5700*/  @P1 SEL R4, RZ, 0xffffffff, P2 ;  /* 0xffffffffff041807 */ /* 0x000fe40001000000 */
[----:B------:R-:W-:-:S02]  /*5710*/  ISETP.GE.U32.AND P2, PT, R30, R21, PT ;  /* 0x000000151e00720c */ /* 0x000fc40003f46070 */
[----:B------:R-:W-:Y:S02]  /*5720*/  ISETP.GE.AND.EX P0, PT, R44, R15, PT, P0 ;  /* 0x0000000f2c00720c */ /* 0x000fe40003f06300 */
[----:B------:R-:W-:Y:S02]  /*5730*/  ISETP.GE.U32.AND P1, PT, R31, R20, PT ;  /* 0x000000141f00720c */ /* 0x000fe40003f26070 */
[----:B------:R-:W-:Y:S02]  /*5740*/  ISETP.GE.AND.EX P2, PT, R22, R49, PT, P2 ;  /* 0x000000311600720c */ /* 0x000fe40003f46320 */
[----:B------:R-:W-:Y:S02]  /*5750*/  PRMT R23, R48, 0x8880, RZ ;  /* 0x0000888030177816 */ /* 0x000fe400000000ff */
[----:B------:R-:W-:Y:S02]  /*5760*/  PRMT R16, R45, 0x8880, RZ ;  /* 0x000088802d107816 */ /* 0x000fe400000000ff */
[----:B------:R-:W-:-:S02]  /*5770*/  SEL R5, RZ, 0xffffffff, !P0 ;  /* 0xffffffffff057807 */ /* 0x000fc40004000000 */
[----:B------:R-:W-:Y:S02]  /*5780*/  ISETP.GT.AND P0, PT, R11, R26, PT ;  /* 0x0000001a0b00720c */ /* 0x000fe40003f04270 */
[----:B------:R-:W-:Y:S02]  /*5790*/  ISETP.GE.AND.EX P1, PT, R54, R35, PT, P1 ;  /* 0x000000233600720c */ /* 0x000fe40003f26310 */
[----:B------:R-:W-:Y:S02]  /*57a0*/  SEL R11, RZ, 0xffffffff, !P2 ;  /* 0xffffffffff0b7807 */ /* 0x000fe40005000000 */
[----:B------:R-:W-:Y:S02]  /*57b0*/  @P6 SEL R5, RZ, 0xffffffff, P5 ;  /* 0xffffffffff056807 */ /* 0x000fe40002800000 */
[----:B------:R-:W-:Y:S02]  /*57c0*/  ISETP.GT.AND P2, PT, R16, R23, PT ;  /* 0x000000171000720c */ /* 0x000fe40003f44270 */
[----:B------:R-:W-:-:S02]  /*57d0*/  SEL R16, RZ, 0xffffffff, !P1 ;  /* 0xffffffffff107807 */ /* 0x000fc40004800000 */
[----:B------:R-:W-:Y:S02]  /*57e0*/  LOP3.LUT R4, R4, 0x1, RZ, 0xc0, !PT ;  /* 0x0000000104047812 */ /* 0x000fe400078ec0ff */
[----:B------:R-:W-:Y:S02]  /*57f0*/  LOP3.LUT R5, R5, 0x1, RZ, 0xc0, !PT ;  /* 0x0000000105057812 */ /* 0x000fe400078ec0ff */
[----:B------:R-:W-:Y:S02]  /*5800*/  @P4 SEL R11, RZ, 0xffffffff, P0 ;  /* 0xffffffffff0b4807 */ /* 0x000fe40000000000 */
[----:B------:R-:W-:Y:S02]  /*5810*/  @P3 SEL R16, RZ, 0xffffffff, P2 ;  /* 0xffffffffff103807 */ /* 0x000fe40001000000 */
[----:B------:R-:W-:Y:S02]  /*5820*/  ISETP.NE.U32.AND P0, PT, R4, 0x1, PT ;  /* 0x000000010400780c */ /* 0x000fe40003f05070 */
[----:B------:R-:W-:-:S02]  /*5830*/  ISETP.NE.U32.AND P1, PT, R5, 0x1, PT ;  /* 0x000000010500780c */ /* 0x000fc40003f25070 */
[----:B------:R-:W-:Y:S02]  /*5840*/  LOP3.LUT R11, R11, 0x1, RZ, 0xc0, !PT ;  /* 0x000000010b0b7812 */ /* 0x000fe400078ec0ff */
[----:B------:R-:W-:Y:S02]  /*5850*/  LOP3.LUT R16, R16, 0x1, RZ, 0xc0, !PT ;  /* 0x0000000110107812 */ /* 0x000fe400078ec0ff */
[----:B------:R-:W-:Y:S02]  /*5860*/  SEL R41, R41, R58, !P0 ;  /* 0x0000003a29297207 */ /* 0x000fe40004000000 */
[----:B------:R-:W-:Y:S02]  /*5870*/  SEL R34, R34, R57, !P1 ;  /* 0x0000003922227207 */ /* 0x000fe40004800000 */
[----:B------:R-:W-:Y:S02]  /*5880*/  ISETP.NE.U32.AND P2, PT, R11, 0x1, PT ;  /* 0x000000010b00780c */ /* 0x000fe40003f45070 */
[----:B------:R-:W-:-:S02]  /*5890*/  ISETP.NE.U32.AND P3, PT, R16, 0x1, PT ;  /* 0x000000011000780c */ /* 0x000fc40003f65070 */
[----:B------:R-:W-:Y:S02]  /*58a0*/  SEL R25, R24, R33, !P1 ;  /* 0x0000002118197207 */ /* 0x000fe40004800000 */
[----:B------:R-:W-:Y:S02]  /*58b0*/  LOP3.LUT R11, R46, 0xff, RZ, 0xc0, !PT ;  /* 0x000000ff2e0b7812 */ /* 0x000fe400078ec0ff */
[----:B------:R-:W-:Y:S02]  /*58c0*/  LOP3.LUT R24, R13, 0xff, RZ, 0xc0, !PT ;  /* 0x000000ff0d187812 */ /* 0x000fe400078ec0ff */
[----:B------:R-:W-:Y:S02]  /*58d0*/  LOP3.LUT R4, R41, 0xff, RZ, 0xc0, !PT ;  /* 0x000000ff29047812 */ /* 0x000fe400078ec0ff */
[----:B------:R-:W-:Y:S02]  /*58e0*/  LOP3.LUT R5, R34, 0xff, RZ, 0xc0, !PT ;  /* 0x000000ff22057812 */ /* 0x000fe400078ec0ff */
[----:B------:R-:W-:-:S02]  /*58f0*/  SEL R32, R32, R51, !P2 ;  /* 0x0000003320207207 */ /* 0x000fc40005000000 */
[----:B------:R-:W-:Y:S02]  /*5900*/  SEL R45, R48, R45, !P3 ;  /* 0x0000002d302d7207 */ /* 0x000fe40005800000 */
[----:B------:R-:W-:Y:S02]  /*5910*/  SEL R27, R15, R44, !P1 ;  /* 0x0000002c0f1b7207 */ /* 0x000fe40004800000 */
[----:B------:R-:W-:Y:S02]  /*5920*/  SEL R23, R21, R30, !P2 ;  /* 0x0000001e15177207 */ /* 0x000fe40005000000 */
[----:B------:R-:W-:Y:S02]  /*5930*/  SEL R16, R20, R31, !P3 ;  /* 0x0000001f14107207 */ /* 0x000fe40005800000 */
[----:B------:R-:W-:Y:S02]  /*5940*/  ISETP.NE.AND P1, PT, R4, R11, PT ;  /* 0x0000000b0400720c */ /* 0x000fe40003f25270 */
[----:B------:R-:W-:-:S02]  /*5950*/  ISETP.NE.AND P6, PT, R5, R24, PT ;  /* 0x000000180500720c */ /* 0x000fc40003fc5270 */
[----:B------:R-:W-:Y:S02]  /*5960*/  LOP3.LUT R11, R9, 0xff, RZ, 0xc0, !PT ;  /* 0x000000ff090b7812 */ /* 0x000fe400078ec0ff */
[----:B------:R-:W-:Y:S02]  /*5970*/  LOP3.LUT R20, R6, 0xff, RZ, 0xc0, !PT ;  /* 0x000000ff06147812 */ /* 0x000fe400078ec0ff */
[----:B------:R-:W-:Y:S02]  /*5980*/  LOP3.LUT R4, R32, 0xff, RZ, 0xc0, !PT ;  /* 0x000000ff20047812 */ /* 0x000fe400078ec0ff */
[----:B------:R-:W-:Y:S02]  /*5990*/  LOP3.LUT R5, R45, 0xff, RZ, 0xc0, !PT ;  /* 0x000000ff2d057812 */ /* 0x000fe400078ec0ff */
[----:B------:R-:W-:Y:S02]  /*59a0*/  PRMT R15, R46, 0x8880, RZ ;  /* 0x000088802e0f7816 */ /* 0x000fe400000000ff */
[----:B------:R-:W-:-:S02]  /*59b0*/  PRMT R21, R41, 0x8880, RZ ;  /* 0x0000888029157816 */ /* 0x000fc400000000ff */
[----:B------:R-:W-:Y:S02]  /*59c0*/  SEL R29, R35, R54, !P3 ;  /* 0x00000036231d7207 */ /* 0x000fe40005800000 */
[----:B------:R-:W-:Y:S01]  /*59d0*/  ISETP.NE.AND P4, PT, R4, R11, PT ;  /* 0x0000000b0400720c */ /* 0x000fe20003f85270 */
[----:B------:R-:W-:Y:S01]  /*59e0*/  IMAD.MOV.U32 R4, RZ, RZ, R21 ;  /* 0x000000ffff047224 */ /* 0x000fe200078e0015 */
[----:B------:R-:W-:Y:S01]  /*59f0*/  ISETP.NE.AND P3, PT, R5, R20, PT ;  /* 0x000000140500720c */ /* 0x000fe20003f65270 */
[----:B------:R-:W-:Y:S01]  /*5a00*/  IMAD.MOV.U32 R5, RZ, RZ, R15 ;  /* 0x000000ffff057224 */ /* 0x000fe200078e000f */
[----:B------:R-:W-:Y:S02]  /*5a10*/  SEL R38, R37, R38, !P0 ;  /* 0x0000002625267207 */ /* 0x000fe40004000000 */
[----:B------:R-:W-:Y:S02]  /*5a20*/  PRMT R11, R13, 0x8880, RZ ;  /* 0x000088800d0b7816 */ /* 0x000fe400000000ff */
[----:B------:R-:W-:-:S02]  /*5a30*/  PRMT R15, R34, 0x8880, RZ ;  /* 0x00008880220f7816 */ /* 0x000fc400000000ff */
        /* <DEDUP_REMOVED lines=23> */
[----:B------:R-:W-:Y:S02]  /*5bb0*/  ISETP.GT.AND P2, PT, R15, R24, PT ;  /* 0x000000180f00720c */ /* 0x000fe40003f44270 */
[----:B------:R-:W-:Y:S02]  /*5bc0*/  SEL R15, RZ, 0xffffffff, !P1 ;  /* 0xffffffffff0f7807 */ /* 0x000fe40004800000 */
[----:B------:R-:W-:-:S02]  /*5bd0*/  @P3 SEL R15, RZ, 0xffffffff, P2 ;  /* 0xffffffffff0f3807 */ /* 0x000fc40001000000 */
[----:B------:R-:W-:Y:S02]  /*5be0*/  @P6 SEL R5, RZ, 0xffffffff, P5 ;  /* 0xffffffffff056807 */ /* 0x000fe40002800000 */
[----:B------:R-:W-:Y:S02]  /*5bf0*/  @P4 SEL R11, RZ, 0xffffffff, P0 ;  /* 0xffffffffff0b4807 */ /* 0x000fe40000000000 */
        /* <DEDUP_REMOVED lines=20> */
[----:B------:R-:W-:Y:S02]  /*5d40*/  PRMT R7, R41, 0x7610, R7 ;  /* 0x0000761029077816 */ /* 0x000fe40000000007 */
[----:B------:R-:W-:Y:S01]  /*5d50*/  PRMT R27, R6, 0x7610, R27 ;  /* 0x00007610061b7816 */ /* 0x000fe2000000001b */
[----:B------:R-:W-:Y:S06]  /*5d60*/  BRA `(.L_x_3450) ;  /* 0x000000f400707947 */ /* 0x000fec0003800000 */
.L_x_3462:
        /* <DEDUP_REMOVED lines=101> */
.L_x_3475:
[----:B------:R-:W-:-:S05]  /*63c0*/  IMAD R4, R38, R13, RZ ;  /* 0x0000000d26047224 */ /* 0x000fca00078e02ff */
[----:B------:R-:W-:-:S04]  /*63d0*/  LOP3.LUT R67, R4, 0xfffffffc, RZ, 0xc0, !PT ;  /* 0xfffffffc04437812 */ /* 0x000fc800078ec0ff */
[----:B------:R-:W-:-:S05]  /*63e0*/  IADD3 R66, P0, PT, R67, R22, RZ ;  /* 0x0000001643427210 */ /* 0x000fca0007f1e0ff */
[----:B------:R-:W-:-:S05]  /*63f0*/  IMAD.X R67, RZ, RZ, R23, P0 ;  /* 0x000000ffff437224 */ /* 0x000fca00000e0617 */
[----:B------:R-:W2:Y:S01]  /*6400*/  LDG.E R66, desc[UR36][R66.64] ;  /* 0x0000002442427981 */ /* 0x000ea2000c1e1900 */
[----:B------:R-:W-:-:S04]  /*6410*/  IMAD.IADD R61, R38, 0x1, R14 ;  /* 0x00000001263d7824 */ /* 0x000fc800078e020e */
[----:B------:R-:W-:-:S05]  /*6420*/  IMAD R4, R61, R13, RZ ;  /* 0x0000000d3d047224 */ /* 0x000fca00078e02ff */
[----:B------:R-:W-:-:S04]  /*6430*/  LOP3.LUT R69, R4, 0xfffffffc, RZ, 0xc0, !PT ;  /* 0xfffffffc04457812 */ /* 0x000fc800078ec0ff */
[----:B------:R-:W-:-:S05]  /*6440*/  IADD3 R68, P0, PT, R69, R22, RZ ;  /* 0x0000001645447210 */ /* 0x000fca0007f1e0ff */
[----:B------:R-:W-:-:S05]  /*6450*/  IMAD.X R69, RZ, RZ, R23, P0 ;  /* 0x000000ffff457224 */ /* 0x000fca00000e0617 */
[----:B------:R0:W3:Y:S01]  /*6460*/  LDG.E R65, desc[UR36][R68.64] ;  /* 0x0000002444417981 */ /* 0x0000e2000c1e1900 */
[----:B------:R-:W-:-:S04]  /*6470*/  IMAD.IADD R60, R61, 0x1, R14 ;  /* 0x000000013d3c7824 */ /* 0x000fc800078e020e */
[----:B------:R-:W-:-:S05]  /*6480*/  IMAD R4, R60, R13, RZ ;  /* 0x0000000d3c047224 */ /* 0x000fca00078e02ff */
[----:B------:R-:W-:-:S04]  /*6490*/  LOP3.LUT R71, R4, 0xfffffffc, RZ, 0xc0, !PT ;  /* 0xfffffffc04477812 */ /* 0x000fc800078ec0ff */
[----:B------:R-:W-:-:S05]  /*64a0*/  IADD3 R70, P0, PT, R71, R22, RZ ;  /* 0x0000001647467210 */ /* 0x000fca0007f1e0ff */
[----:B------:R-:W-:-:S05]  /*64b0*/  IMAD.X R71, RZ, RZ, R23, P0 ;  /* 0x000000ffff477224 */ /* 0x000fca00000e0617 */
[----:B------:R-:W4:Y:S01]  /*64c0*/  LDG.E R64, desc[UR36][R70.64] ;  /* 0x0000002446407981 */ /* 0x000f22000c1e1900 */
[----:B------:R-:W-:-:S04]  /*64d0*/  IMAD.IADD R63, R60, 0x1, R14 ;  /* 0x000000013c3f7824 */ /* 0x000fc800078e020e */
[----:B------:R-:W-:-:S05]  /*64e0*/  IMAD R4, R63, R13, RZ ;  /* 0x0000000d3f047224 */ /* 0x000fca00078e02ff */
[----:B------:R-:W-:-:S04]  /*64f0*/  LOP3.LUT R5, R4, 0xfffffffc, RZ, 0xc0, !PT ;  /* 0xfffffffc04057812 */ /* 0x000fc800078ec0ff */
[----:B------:R-:W-:-:S05]  /*6500*/  IADD3 R4, P0, PT, R5, R22, RZ ;  /* 0x0000001605047210 */ /* 0x000fca0007f1e0ff */
[----:B------:R-:W-:-:S05]  /*6510*/  IMAD.X R5, RZ, RZ, R23, P0 ;  /* 0x000000ffff057224 */ /* 0x000fca00000e0617 */
[----:B------:R1:W5:Y:S01]  /*6520*/  LDG.E R4, desc[UR36][R4.64] ;  /* 0x0000002404047981 */ /* 0x000362000c1e1900 */
[C---:B0-----:R-:W-:Y:S02]  /*6530*/  PRMT R69, R58.reuse, 0x8880, RZ ;  /* 0x000088803a457816 */ /* 0x041fe400000000ff */
[----:B------:R-:W-:Y:S02]  /*6540*/  LOP3.LUT R67, R58, 0xff, RZ, 0xc0, !PT ;  /* 0x000000ff3a437812 */ /* 0x000fe400078ec0ff */
[----:B------:R-:W-:Y:S02]  /*6550*/  ISETP.GE.U32.AND P0, PT, R29, R38, PT ;  /* 0x000000261d00720c */ /* 0x000fe40003f06070 */
[C---:B------:R-:W-:Y:S02]  /*6560*/  PRMT R72, R56.reuse, 0x8880, RZ ;  /* 0x0000888038487816 */ /* 0x040fe400000000ff */
[----:B------:R-:W-:Y:S02]  /*6570*/  ISETP.GE.AND.EX P0, PT, R43, RZ, PT, P0 ;  /* 0x000000ff2b00720c */ /* 0x000fe40003f06300 */
[----:B-1----:R-:W-:-:S02]  /*6580*/  LOP3.LUT R5, R56, 0xff, RZ, 0xc0, !PT ;  /* 0x000000ff38057812 */ /* 0x002fc400078ec0ff */
[----:B------:R-:W-:Y:S02]  /*6590*/  PRMT R75, R57, 0x8880, RZ ;  /* 0x00008880394b7816 */ /* 0x000fe400000000ff */
[----:B------:R-:W-:Y:S02]  /*65a0*/  PRMT R90, R11, 0x8880, RZ ;  /* 0x000088800b5a7816 */ /* 0x000fe400000000ff */
[----:B------:R-:W-:Y:S02]  /*65b0*/  PRMT R92, R9, 0x8880, RZ ;  /* 0x00008880095c7816 */ /* 0x000fe400000000ff */
[C---:B--2---:R-:W-:Y:S02]  /*65c0*/  LOP3.LUT R68, R66.reuse, 0xff, RZ, 0xc0, !PT ;  /* 0x000000ff42447812 */ /* 0x044fe400078ec0ff */
[----:B------:R-:W-:Y:S02]  /*65d0*/  SGXT R62, R66, 0x8 ;  /* 0x00000008423e781a */ /* 0x000fe40000000200 */
[----:B------:R-:W-:-:S02]  /*65e0*/  ISETP.NE.AND P2, PT, R67, R68, PT ;  /* 0x000000444300720c */ /* 0x000fc40003f45270 */
[----:B------:R-:W-:Y:S02]  /*65f0*/  ISETP.GT.AND P4, PT, R69, R62, PT ;  /* 0x0000003e4500720c */ /* 0x000fe40003f84270 */
[C---:B------:R-:W-:Y:S02]  /*6600*/  PRMT R68, R66.reuse, 0x7771, RZ ;  /* 0x0000777142447816 */ /* 0x040fe400000000ff */
[----:B------:R-:W-:Y:S02]  /*6610*/  LOP3.LUT R67, R59, 0xff, RZ, 0xc0, !PT ;  /* 0x000000ff3b437812 */ /* 0x000fe400078ec0ff */
[C---:B------:R-:W-:Y:S02]  /*6620*/  PRMT R69, R66.reuse, 0x7773, RZ ;  /* 0x0000777342457816 */ /* 0x040fe400000000ff */
[----:B------:R-:W-:Y:S02]  /*6630*/  ISETP.NE.AND P5, PT, R67, R68, PT ;  /* 0x000000444300720c */ /* 0x000fe40003fa5270 */
[----:B------:R-:W-:Y:S01]  /*6640*/  LOP3.LUT R67, R57, 0xff, RZ, 0xc0, !PT ;  /* 0x000000ff39437812 */ /* 0x000fe200078ec0ff */
[----:B------:R-:W-:Y:S01]  /*6650*/  IMAD.MOV.U32 R68, RZ, RZ, R69 ;  /* 0x000000ffff447224 */ /* 0x000fe200078e0045 */
[----:B------:R-:W-:-:S02]  /*6660*/  PRMT R70, R66, 0x7772, RZ ;  /* 0x0000777242467816 */ /* 0x000fc400000000ff */
[----:B------:R-:W-:Y:S02]  /*6670*/  PRMT R69, R66, 0x7770, RZ ;  /* 0x0000777042457816 */ /* 0x000fe400000000ff */
[----:B------:R-:W-:Y:S02]  /*6680*/  ISETP.NE.AND P1, PT, R67, R68, PT ;  /* 0x000000444300720c */ /* 0x000fe40003f25270 */
[----:B------:R-:W-:Y:S02]  /*6690*/  SHF.R.S32.HI R67, RZ, 0x8, R66 ;  /* 0x00000008ff437819 */ /* 0x000fe40000011442 */
[----:B------:R-:W-:Y:S02]  /*66a0*/  SEL R68, RZ, 0xffffffff, !P0 ;  /* 0xffffffffff447807 */ /* 0x000fe40004000000 */
[----:B------:R-:W-:Y:S02]  /*66b0*/  ISETP.NE.AND P3, PT, R5, R70, PT ;  /* 0x000000460500720c */ /* 0x000fe40003f65270 */
[----:B------:R-:W-:-:S02]  /*66c0*/  ISETP.GE.U32.AND P0, PT, R33, R38, PT ;  /* 0x000000262100720c */ /* 0x000fc40003f06070 */
[----:B------:R-:W-:Y:S02]  /*66d0*/  PRMT R70, R59, 0x8880, RZ ;  /* 0x000088803b467816 */ /* 0x000fe400000000ff */
[----:B------:R-:W-:Y:S02]  /*66e0*/  SGXT R67, R67, 0x8 ;  /* 0x000000084343781a */ /* 0x000fe40000000200 */
[----:B------:R-:W-:Y:S02]  /*66f0*/  @P2 SEL R68, RZ, 0xffffffff, P4 ;  /* 0xffffffffff442807 */ /* 0x000fe40002000000 */
[----:B------:R-:W-:Y:S02]  /*6700*/  SHF.R.S32.HI R5, RZ, 0x10, R66 ;  /* 0x00000010ff057819 */ /* 0x000fe40000011442 */
[----:B------:R-:W-:Y:S02]  /*6710*/  ISETP.GE.AND.EX P2, PT, R39, RZ, PT, P0 ;  /* 0x000000ff2700720c */ /* 0x000fe40003f46300 */
[----:B------:R-:W-:-:S02]  /*6720*/  ISETP.GT.AND P6, PT, R70, R67, PT ;  /* 0x000000434600720c */ /* 0x000fc40003fc4270 */
[----:B------:R-:W-:Y:S02]  /*6730*/  ISETP.GE.U32.AND P0, PT, R30, R38, PT ;  /* 0x000000261e00720c */ /* 0x000fe40003f06070 */
[----:B------:R-:W-:Y:S02]  /*6740*/  SGXT R5, R5, 0x8 ;  /* 0x000000080505781a */ /* 0x000fe40000000200 */
[----:B------:R-:W-:Y:S02]  /*6750*/  LOP3.LUT R68, R68, 0x1, RZ, 0xc0, !PT ;  /* 0x0000000144447812 */ /* 0x000fe400078ec0ff */
[----:B------:R-:W-:Y:S02]  /*6760*/  SEL R70, RZ, 0xffffffff, !P2 ;  /* 0xffffffffff467807 */ /* 0x000fe40005000000 */
[----:B------:R-:W-:Y:S02]  /*6770*/  @P5 SEL R70, RZ, 0xffffffff, P6 ;  /* 0xffffffffff465807 */ /* 0x000fe40003000000 */
[----:B------:R-:W-:-:S02]  /*6780*/  ISETP.GE.AND.EX P0, PT, R25, RZ, PT, P0 ;  /* 0x000000ff1900720c */ /* 0x000fc40003f06300 */
[----:B------:R-:W-:Y:S02]  /*6790*/  ISETP.GT.AND P4, PT, R72, R5, PT ;  /* 0x000000054800720c */ /* 0x000fe40003f84270 */
[----:B------:R-:W-:Y:S02]  /*67a0*/  ISETP.NE.U32.AND P2, PT, R68, 0x1, PT ;  /* 0x000000014400780c */ /* 0x000fe40003f45070 */
[----:B------:R-:W-:Y:S02]  /*67b0*/  SHF.R.S32.HI R68, RZ, 0x18, R66 ;  /* 0x00000018ff447819 */ /* 0x000fe40000011442 */
[----:B------:R-:W-:Y:S02]  /*67c0*/  LOP3.LUT R70, R70, 0x1, RZ, 0xc0, !PT ;  /* 0x0000000146467812 */ /* 0x000fe400078ec0ff */
[----:B------:R-:W-:Y:S02]  /*67d0*/  SEL R71, RZ, 0xffffffff, !P0 ;  /* 0xffffffffff477807 */ /* 0x000fe40004000000 */
[----:B------:R-:W-:-:S02]  /*67e0*/  @P3 SEL R71, RZ, 0xffffffff, P4 ;  /* 0xffffffffff473807 */ /* 0x000fc40002000000 */
[----:B------:R-:W-:Y:S02]  /*67f0*/  ISETP.GE.U32.AND P6, PT, R31, R38, PT ;  /* 0x000000261f00720c */ /* 0x000fe40003fc6070 */
[----:B------:R-:W-:Y:S02]  /*6800*/  SGXT R68, R68, 0x8 ;  /* 0x000000084444781a */ /* 0x000fe40000000200 */
[----:B------:R-:W-:Y:S02]  /*6810*/  SEL R58, R69, R58, !P2 ;  /* 0x0000003a453a7207 */ /* 0x000fe40005000000 */
[----:B------:R-:W-:Y:S02]  /*6820*/  ISETP.NE.U32.AND P3, PT, R70, 0x1, PT ;  /* 0x000000014600780c */ /* 0x000fe40003f65070 */
[----:B------:R-:W-:Y:S02]  /*6830*/  LOP3.LUT R69, R55, 0xff, RZ, 0xc0, !PT ;  /* 0x000000ff37457812 */ /* 0x000fe400078ec0ff */
[----:B---3--:R-:W-:-:S02]  /*6840*/  LOP3.LUT R70, R65, 0xff, RZ, 0xc0, !PT ;  /* 0x000000ff41467812 */ /* 0x008fc400078ec0ff */
[----:B------:R-:W-:Y:S02]  /*6850*/  ISETP.GE.AND.EX P6, PT, R53, RZ, PT, P6 ;  /* 0x000000ff3500720c */ /* 0x000fe40003fc6360 */
[----:B------:R-:W-:Y:S02]  /*6860*/  ISETP.GT.AND P5, PT, R75, R68, PT ;  /* 0x000000444b00720c */ /* 0x000fe40003fa4270 */
[----:B------:R-:W-:Y:S02]  /*6870*/  ISETP.NE.AND P0, PT, R69, R70, PT ;  /* 0x000000464500720c */ /* 0x000fe40003f05270 */
[----:B------:R-:W-:Y:S02]  /*6880*/  SEL R69, RZ, 0xffffffff, !P6 ;  /* 0xffffffffff457807 */ /* 0x000fe40007000000 */
[----:B------:R-:W-:Y:S02]  /*6890*/  @P1 SEL R69, RZ, 0xffffffff, P5 ;  /* 0xffffffffff451807 */ /* 0x000fe40002800000 */
[----:B------:R-:W-:-:S02]  /*68a0*/  ISETP.GE.U32.AND P1, PT, R42, R61, PT ;  /* 0x0000003d2a00720c */ /* 0x000fc40003f26070 */
[----:B------:R-:W-:Y:S02]  /*68b0*/  PRMT R72, R55, 0x8880, RZ ;  /* 0x0000888037487816 */ /* 0x000fe400000000ff */
[----:B------:R-:W-:Y:S02]  /*68c0*/  SGXT R79, R65, 0x8 ;  /* 0x00000008414f781a */ /* 0x000fe40000000200 */
[----:B------:R-:W-:Y:S02]  /*68d0*/  ISETP.GE.AND.EX P1, PT, R40, RZ, PT, P1 ;  /* 0x000000ff2800720c */ /* 0x000fe40003f26310 */
[----:B------:R-:W-:Y:S02]  /*68e0*/  ISETP.GT.AND P6, PT, R72, R79, PT ;  /* 0x0000004f4800720c */ /* 0x000fe40003fc4270 */
[----:B------:R-:W-:Y:S02]  /*68f0*/  SEL R82, RZ, 0xffffffff, !P1 ;  /* 0xffffffffff527807 */ /* 0x000fe40004800000 */
[----:B------:R-:W-:-:S02]  /*6900*/  LOP3.LUT R71, R71, 0x1, RZ, 0xc0, !PT ;  /* 0x0000000147477812 */ /* 0x000fc400078ec0ff */
[----:B------:R-:W-:Y:S02]  /*6910*/  @P0 SEL R82, RZ, 0xffffffff, P6 ;  /* 0xffffffffff520807 */ /* 0x000fe40003000000 */
[----:B------:R-:W-:Y:S02]  /*6920*/  ISETP.GE.U32.AND P0, PT, R28, R61, PT ;  /* 0x0000003d1c00720c */ /* 0x000fe40003f06070 */
[----:B------:R-:W-:Y:S02]  /*6930*/  ISETP.NE.U32.AND P4, PT, R71, 0x1, PT ;  /* 0x000000014700780c */ /* 0x000fe40003f85070 */
        /* <DEDUP_REMOVED lines=8> */
[----:B------:R-:W-:-:S02]  /*69c0*/  LOP3.LUT R70, R51, 0xff, RZ, 0xc0, !PT ;  /* 0x000000ff33467812 */ /* 0x000fc400078ec0ff */
[----:B------:R-:W-:Y:S02]  /*69d0*/  PRMT R71, R52, 0x8880, RZ ;  /* 0x0000888034477816 */ /* 0x000fe400000000ff */
[----:B------:R-:W-:Y:S02]  /*69e0*/  SGXT R80, R80, 0x8 ;  /* 0x000000085050781a */ /* 0x000fe40000000200 */
[----:B------:R-:W-:Y:S02]  /*69f0*/  ISETP.GE.AND.EX P0, PT, R16, RZ, PT, P0 ;  /* 0x000000ff1000720c */ /* 0x000fe40003f06300 */
[----:B------:R-:W-:Y:S02]  /*6a00*/  ISETP.NE.AND P1, PT, R70, R75, PT ;  /* 0x0000004b4600720c */ /* 0x000fe40003f25270 */
[----:B------:R-:W-:Y:S02]  /*6a10*/  SHF.R.S32.HI R78, RZ, 0x10, R65 ;  /* 0x00000010ff4e7819 */ /* 0x000fe40000011441 */
[----:B------:R-:W-:-:S02]  /*6a20*/  ISETP.GT.AND P6, PT, R71, R80, PT ;  /* 0x000000504700720c */ /* 0x000fc40003fc4270 */
[----:B------:R-:W-:Y:S02]  /*6a30*/  SEL R85, RZ, 0xffffffff, !P0 ;  /* 0xffffffffff557807 */ /* 0x000fe40004000000 */
[----:B------:R-:W-:Y:S02]  /*6a40*/  LOP3.LUT R70, R50, 0xff, RZ, 0xc0, !PT ;  /* 0x000000ff32467812 */ /* 0x000fe400078ec0ff */
[----:B------:R-:W-:Y:S02]  /*6a50*/  PRMT R75, R65, 0x7773, RZ ;  /* 0x00007773414b7816 */ /* 0x000fe400000000ff */
[----:B------:R-:W-:Y:S02]  /*6a60*/  ISETP.GE.U32.AND P0, PT, R26, R61, PT ;  /* 0x0000003d1a00720c */ /* 0x000fe40003f06070 */
[----:B------:R-:W-:Y:S02]  /*6a70*/  PRMT R71, R51, 0x8880, RZ ;  /* 0x0000888033477816 */ /* 0x000fe400000000ff */
[----:B------:R-:W-:-:S02]  /*6a80*/  SGXT R78, R78, 0x8 ;  /* 0x000000084e4e781a */ /* 0x000fc40000000200 */
[----:B------:R-:W-:Y:S02]  /*6a90*/  @P5 SEL R83, RZ, 0xffffffff, P6 ;  /* 0xffffffffff535807 */ /* 0x000fe40003000000 */
[----:B------:R-:W-:Y:S02]  /*6aa0*/  SHF.R.S32.HI R77, RZ, 0x18, R65 ;  /* 0x00000018ff4d7819 */ /* 0x000fe40000011441 */
[----:B------:R-:W-:Y:S02]  /*6ab0*/  ISETP.NE.AND P5, PT, R70, R75, PT ;  /* 0x0000004b4600720c */ /* 0x000fe40003fa5270 */
[----:B------:R-:W-:Y:S02]  /*6ac0*/  ISETP.GE.AND.EX P0, PT, R54, RZ, PT, P0 ;  /* 0x000000ff3600720c */ /* 0x000fe40003f06300 */
[----:B------:R-:W-:Y:S02]  /*6ad0*/  ISETP.GT.AND P6, PT, R71, R78, PT ;  /* 0x0000004e4700720c */ /* 0x000fe40003fc4270 */
[----:B------:R-:W-:-:S02]  /*6ae0*/  PRMT R72, R50, 0x8880, RZ ;  /* 0x0000888032487816 */ /* 0x000fc400000000ff */
[----:B------:R-:W-:Y:S02]  /*6af0*/  SGXT R77, R77, 0x8 ;  /* 0x000000084d4d781a */ /* 0x000fe40000000200 */
[----:B------:R-:W-:Y:S02]  /*6b00*/  SEL R89, RZ, 0xffffffff, !P0 ;  /* 0xffffffffff597807 */ /* 0x000fe40004000000 */
[----:B------:R-:W-:Y:S02]  /*6b10*/  LOP3.LUT R70, R41, 0xff, RZ, 0xc0, !PT ;  /* 0x000000ff29467812 */ /* 0x000fe400078ec0ff */
[----:B----4-:R-:W-:Y:S02]  /*6b20*/  LOP3.LUT R71, R64, 0xff, RZ, 0xc0, !PT ;  /* 0x000000ff40477812 */ /* 0x010fe400078ec0ff */
[----:B------:R-:W-:Y:S02]  /*6b30*/  ISETP.GE.U32.AND P0, PT, R37, R60, PT ;  /* 0x0000003c2500720c */ /* 0x000fe40003f06070 */
[----:B------:R-:W-:-:S02]  /*6b40*/  @P1 SEL R85, RZ, 0xffffffff, P6 ;  /* 0xffffffffff551807 */ /* 0x000fc40003000000 */
[----:B------:R-:W-:Y:S02]  /*6b50*/  ISETP.GT.AND P6, PT, R72, R77, PT ;  /* 0x0000004d4800720c */ /* 0x000fe40003fc4270 */
[----:B------:R-:W-:Y:S02]  /*6b60*/  PRMT R72, R41, 0x8880, RZ ;  /* 0x0000888029487816 */ /* 0x000fe400000000ff */
[----:B------:R-:W-:Y:S02]  /*6b70*/  ISETP.NE.AND P1, PT, R70, R71, PT ;  /* 0x000000474600720c */ /* 0x000fe40003f25270 */
[----:B------:R-:W-:Y:S01]  /*6b80*/  ISETP.GE.AND.EX P0, PT, R36, RZ, PT, P0 ;  /* 0x000000ff2400720c */ /* 0x000fe20003f06300 */
[----:B------:R-:W-:Y:S01]  /*6b90*/  IMAD.MOV.U32 R71, RZ, RZ, R72 ;  /* 0x000000ffff477224 */ /* 0x000fe200078e0048 */
[----:B------:R-:W-:Y:S02]  /*6ba0*/  LOP3.LUT R70, R34, 0xff, RZ, 0xc0, !PT ;  /* 0x000000ff22467812 */ /* 0x000fe400078ec0ff */
[----:B------:R-:W-:-:S02]  /*6bb0*/  PRMT R75, R64, 0x7771, RZ ;  /* 0x00007771404b7816 */ /* 0x000fc400000000ff */
[----:B------:R-:W-:Y:S02]  /*6bc0*/  @P5 SEL R89, RZ, 0xffffffff, P6 ;  /* 0xffffffffff595807 */ /* 0x000fe40003000000 */
[----:B------:R-:W-:Y:S02]  /*6bd0*/  SEL R81, RZ, 0xffffffff, !P0 ;  /* 0xffffffffff517807 */ /* 0x000fe40004000000 */
[----:B------:R-:W-:Y:S02]  /*6be0*/  SGXT R72, R64, 0x8 ;  /* 0x000000084048781a */ /* 0x000fe40000000200 */
[----:B------:R-:W-:Y:S02]  /*6bf0*/  ISETP.NE.AND P6, PT, R70, R75, PT ;  /* 0x0000004b4600720c */ /* 0x000fe40003fc5270 */
[----:B------:R-:W-:Y:S02]  /*6c00*/  ISETP.GE.U32.AND P0, PT, R24, R60, PT ;  /* 0x0000003c1800720c */ /* 0x000fe40003f06070 */
[----:B------:R-:W-:-:S02]  /*6c10*/  SHF.R.S32.HI R74, RZ, 0x8, R64 ;  /* 0x00000008ff4a7819 */ /* 0x000fc40000011440 */
[----:B------:R-:W-:Y:S02]  /*6c20*/  ISETP.GT.AND P5, PT, R71, R72, PT ;  /* 0x000000484700720c */ /* 0x000fe40003fa4270 */
[----:B------:R-:W-:Y:S02]  /*6c30*/  ISETP.GE.AND.EX P0, PT, R15, RZ, PT, P0 ;  /* 0x000000ff0f00720c */ /* 0x000fe40003f06300 */
[----:B------:R-:W-:Y:S02]  /*6c40*/  PRMT R71, R34, 0x8880, RZ ;  /* 0x0000888022477816 */ /* 0x000fe400000000ff */
[----:B------:R-:W-:Y:S02]  /*6c50*/  SGXT R74, R74, 0x8 ;  /* 0x000000084a4a781a */ /* 0x000fe40000000200 */
        /* <DEDUP_REMOVED lines=8> */
[----:B------:R-:W-:Y:S02]  /*6ce0*/  LOP3.LUT R69, R69, 0x1, RZ, 0xc0, !PT ;  /* 0x0000000145457812 */ /* 0x000fe400078ec0ff */
[----:B------:R-:W-:Y:S02]  /*6cf0*/  SHF.R.S32.HI R75, RZ, 0x10, R64 ;  /* 0x00000010ff4b7819 */ /* 0x000fe40000011440 */
[----:B------:R-:W-:Y:S02]  /*6d00*/  ISETP.GE.AND.EX P0, PT, R49, RZ, PT, P0 ;  /* 0x000000ff3100720c */ /* 0x000fe40003f06300 */
[----:B------:R-:W-:Y:S02]  /*6d10*/  ISETP.NE.U32.AND P1, PT, R69, 0x1, PT ;  /* 0x000000014500780c */ /* 0x000fe40003f25070 */
[----:B------:R-:W-:Y:S02]  /*6d20*/  PRMT R70, R32, 0x8880, RZ ;  /* 0x0000888020467816 */ /* 0x000fe400000000ff */
[----:B------:R-:W-:-:S02]  /*6d30*/  SGXT R75, R75, 0x8 ;  /* 0x000000084b4b781a */ /* 0x000fc40000000200 */
[----:B------:R-:W-:Y:S02]  /*6d40*/  LOP3.LUT R69, R47, 0xff, RZ, 0xc0, !PT ;  /* 0x000000ff2f457812 */ /* 0x000fe400078ec0ff */
[----:B------:R-:W-:Y:S02]  /*6d50*/  PRMT R76, R64, 0x7773, RZ ;  /* 0x00007773404c7816 */ /* 0x000fe400000000ff */
[----:B------:R-:W-:Y:S02]  /*6d60*/  SEL R87, RZ, 0xffffffff, !P0 ;  /* 0xffffffffff577807 */ /* 0x000fe40004000000 */
[----:B------:R-:W-:Y:S02]  /*6d70*/  ISETP.GT.AND P0, PT, R70, R75, PT ;  /* 0x0000004b4600720c */ /* 0x000fe40003f04270 */
[----:B------:R-:W-:Y:S02]  /*6d80*/  ISETP.NE.AND P6, PT, R69, R76, PT ;  /* 0x0000004c4500720c */ /* 0x000fe40003fc5270 */
[----:B------:R-:W-:-:S02]  /*6d90*/  SHF.R.S32.HI R70, RZ, 0x18, R64 ;  /* 0x00000018ff467819 */ /* 0x000fc40000011440 */
[----:B------:R-:W-:Y:S02]  /*6da0*/  @P5 SEL R87, RZ, 0xffffffff, P0 ;  /* 0xffffffffff575807 */ /* 0x000fe40000000000 */
[----:B------:R-:W-:Y:S02]  /*6db0*/  PRMT R69, R66, 0x7772, RZ ;  /* 0x0000777242457816 */ /* 0x000fe400000000ff */
[----:B------:R-:W-:Y:S02]  /*6dc0*/  ISETP.GE.U32.AND P0, PT, R20, R60, PT ;  /* 0x0000003c1400720c */ /* 0x000fe40003f06070 */
[----:B------:R-:W-:Y:S02]  /*6dd0*/  PRMT R71, R47, 0x8880, RZ ;  /* 0x000088802f477816 */ /* 0x000fe400000000ff */
[----:B------:R-:W-:Y:S02]  /*6de0*/  SGXT R70, R70, 0x8 ;  /* 0x000000084646781a */ /* 0x000fe40000000200 */
[----:B------:R-:W-:-:S02]  /*6df0*/  SEL R56, R69, R56, !P4 ;  /* 0x0000003845387207 */ /* 0x000fc40006000000 */
[----:B------:R-:W-:Y:S02]  /*6e00*/  ISETP.GE.AND.EX P0, PT, R35, RZ, PT, P0 ;  /* 0x000000ff2300720c */ /* 0x000fe40003f06300 */
[----:B------:R-:W-:Y:S02]  /*6e10*/  ISETP.GT.AND P5, PT, R71, R70, PT ;  /* 0x000000464700720c */ /* 0x000fe40003fa4270 */
[----:B------:R-:W-:Y:S02]  /*6e20*/  LOP3.LUT R69, R45, 0xff, RZ, 0xc0, !PT ;  /* 0x000000ff2d457812 */ /* 0x000fe400078ec0ff */
[----:B-----5:R-:W-:Y:S02]  /*6e30*/  LOP3.LUT R86, R4, 0xff, RZ, 0xc0, !PT ;  /* 0x000000ff04567812 */ /* 0x020fe400078ec0ff */
[----:B------:R-:W-:Y:S02]  /*6e40*/  SEL R91, RZ, 0xffffffff, !P0 ;  /* 0xffffffffff5b7807 */ /* 0x000fe40004000000 */
[----:B------:R-:W-:-:S02]  /*6e50*/  PRMT R76, R66, 0x7771, RZ ;  /* 0x00007771424c7816 */ /* 0x000fc400000000ff */
[----:B------:R-:W-:Y:S02]  /*6e60*/  ISETP.NE.AND P0, PT, R69, R86, PT ;  /* 0x000000564500720c */ /* 0x000fe40003f05270 */
[----:B------:R-:W-:Y:S02]  /*6e70*/  @P6 SEL R91, RZ, 0xffffffff, P5 ;  /* 0xffffffffff5b6807 */ /* 0x000fe40002800000 */
[----:B------:R-:W-:Y:S02]  /*6e80*/  ISETP.GE.U32.AND P5, PT, R46, R63, PT ;  /* 0x0000003f2e00720c */ /* 0x000fe40003fa6070 */
[----:B------:R-:W-:Y:S02]  /*6e90*/  SEL R59, R76, R59, !P3 ;  /* 0x0000003b4c3b7207 */ /* 0x000fe40005800000 */
[----:B------:R-:W-:Y:S02]  /*6ea0*/  PRMT R71, R45, 0x8880, RZ ;  /* 0x000088802d477816 */ /* 0x000fe400000000ff */
[----:B------:R-:W-:-:S02]  /*6eb0*/  SGXT R76, R4, 0x8 ;  /* 0x00000008044c781a */ /* 0x000fc40000000200 */
[----:B------:R-:W-:Y:S02]  /*6ec0*/  ISETP.GE.AND.EX P5, PT, R48, RZ, PT, P5 ;  /* 0x000000ff3000720c */ /* 0x000fe40003fa6350 */
[----:B------:R-:W-:Y:S02]  /*6ed0*/  LOP3.LUT R69, R11, 0xff, RZ, 0xc0, !PT ;  /* 0x000000ff0b457812 */ /* 0x000fe400078ec0ff */
[----:B------:R-:W-:Y:S02]  /*6ee0*/  PRMT R88, R4, 0x7771, RZ ;  /* 0x0000777104587816 */ /* 0x000fe400000000ff */
[----:B------:R-:W-:Y:S02]  /*6ef0*/  ISETP.GT.AND P6, PT, R71, R76, PT ;  /* 0x0000004c4700720c */ /* 0x000fe40003fc4270 */
[----:B------:R-:W-:Y:S02]  /*6f00*/  SEL R86, RZ, 0xffffffff, !P5 ;  /* 0xffffffffff567807 */ /* 0x000fe40006800000 */
[----:B------:R-:W-:-:S02]  /*6f10*/  ISETP.NE.AND P5, PT, R69, R88, PT ;  /* 0x000000584500720c */ /* 0x000fc40003fa5270 */
[----:B------:R-:W-:Y:S02]  /*6f20*/  SHF.R.S32.HI R71, RZ, 0x8, R4 ;  /* 0x00000008ff477819 */ /* 0x000fe40000011404 */
[----:B------:R-:W-:Y:S02]  /*6f30*/  @P0 SEL R86, RZ, 0xffffffff, P6 ;  /* 0xffffffffff560807 */ /* 0x000fe40003000000 */
[----:B------:R-:W-:Y:S02]  /*6f40*/  ISETP.GE.U32.AND P0, PT, R10, R63, PT ;  /* 0x0000003f0a00720c */ /* 0x000fe40003f06070 */
[----:B------:R-:W-:Y:S02]  /*6f50*/  SGXT R71, R71, 0x8 ;  /* 0x000000084747781a */ /* 0x000fe40000000200 */
[----:B------:R-:W-:Y:S02]  /*6f60*/  ISETP.GE.AND.EX P0, PT, R12, RZ, PT, P0 ;  /* 0x000000ff0c00720c */ /* 0x000fe40003f06300 */
[----:B------:R-:W-:-:S02]  /*6f70*/  ISETP.GT.AND P6, PT, R90, R71, PT ;  /* 0x000000475a00720c */ /* 0x000fc40003fc4270 */
[----:B------:R-:W-:Y:S02]  /*6f80*/  LOP3.LUT R90, R9, 0xff, RZ, 0xc0, !PT ;  /* 0x000000ff095a7812 */ /* 0x000fe400078ec0ff */
[----:B------:R-:W-:Y:S02]  /*6f90*/  PRMT R93, R4, 0x7772, RZ ;  /* 0x00007772045d7816 */ /* 0x000fe400000000ff */
[----:B------:R-:W-:Y:S02]  /*6fa0*/  SHF.R.S32.HI R69, RZ, 0x10, R4 ;  /* 0x00000010ff457819 */ /* 0x000fe40000011404 */
[----:B------:R-:W-:Y:S02]  /*6fb0*/  SEL R88, RZ, 0xffffffff, !P0 ;  /* 0xffffffffff587807 */ /* 0x000fe40004000000 */
[----:B------:R-:W-:Y:S02]  /*6fc0*/  @P5 SEL R88, RZ, 0xffffffff, P6 ;  /* 0xffffffffff585807 */ /* 0x000fe40003000000 */
[----:B------:R-:W-:-:S02]  /*6fd0*/  ISETP.NE.AND P5, PT, R90, R93, PT ;  /* 0x0000005d5a00720c */ /* 0x000fc40003fa5270 */
[----:B------:R-:W-:Y:S02]  /*6fe0*/  ISETP.GE.U32.AND P0, PT, R8, R63, PT ;  /* 0x0000003f0800720c */ /* 0x000fe40003f06070 */
[----:B------:R-:W-:Y:S02]  /*6ff0*/  SGXT R69, R69, 0x8 ;  /* 0x000000084545781a */ /* 0x000fe40000000200 */
[----:B------:R-:W-:Y:S02]  /*7000*/  ISETP.GE.AND.EX P0, PT, R7, RZ, PT, P0 ;  /* 0x000000ff0700720c */ /* 0x000fe40003f06300 */
[----:B------:R-:W-:Y:S02]  /*7010*/  ISETP.GT.AND P6, PT, R92, R69, PT ;  /* 0x000000455c00720c */ /* 0x000fe40003fc4270 */
[----:B------:R-:W-:Y:S02]  /*7020*/  PRMT R93, R4, 0x7773, RZ ;  /* 0x00007773045d7816 */ /* 0x000fe400000000ff */
[----:B------:R-:W-:-:S02]  /*7030*/  LOP3.LUT R92, R6, 0xff, RZ, 0xc0, !PT ;  /* 0x000000ff065c7812 */ /* 0x000fc400078ec0ff */
[----:B------:R-:W-:Y:S02]  /*7040*/  SEL R90, RZ, 0xffffffff, !P0 ;  /* 0xffffffffff5a7807 */ /* 0x000fe40004000000 */
[----:B------:R-:W-:Y:S02]  /*7050*/  ISETP.NE.AND P0, PT, R92, R93, PT ;  /* 0x0000005d5c00720c */ /* 0x000fe40003f05270 */
[----:B------:R-:W-:Y:S02]  /*7060*/  SHF.R.S32.HI R94, RZ, 0x18, R4 ;  /* 0x00000018ff5e7819 */ /* 0x000fe40000011404 */
[----:B------:R-:W-:Y:S02]  /*7070*/  @P5 SEL R90, RZ, 0xffffffff, P6 ;  /* 0xffffffffff5a5807 */ /* 0x000fe40003000000 */
[----:B------:R-:W-:Y:S02]  /*7080*/  ISETP.GE.U32.AND P5, PT, R3, R63, PT ;  /* 0x0000003f0300720c */ /* 0x000fe40003fa6070 */
[----:B------:R-:W-:-:S02]  /*7090*/  PRMT R92, R66, 0x7773, RZ ;  /* 0x00007773425c7816 */ /* 0x000fc400000000ff */
[----:B------:R-:W-:Y:S02]  /*70a0*/  PRMT R93, R6, 0x8880, RZ ;  /* 0x00008880065d7816 */ /* 0x000fe400000000ff */
[----:B------:R-:W-:Y:S02]  /*70b0*/  SGXT R66, R94, 0x8 ;  /* 0x000000085e42781a */ /* 0x000fe40000000200 */
[C---:B------:R-:W-:Y:S02]  /*70c0*/  SEL R29, R38.reuse, R29, !P2 ;  /* 0x0000001d261d7207 */ /* 0x040fe40005000000 */
[C---:B------:R-:W-:Y:S02]  /*70d0*/  SEL R33, R38.reuse, R33, !P3 ;  /* 0x0000002126217207 */ /* 0x040fe40005800000 */
[C---:B------:R-:W-:Y:S02]  /*70e0*/  SEL R30, R38.reuse, R30, !P4 ;  /* 0x0000001e261e7207 */ /* 0x040fe40006000000 */
[----:B------:R-:W-:Y:S01]  /*70f0*/  SEL R31, R38, R31, !P1 ;  /* 0x0000001f261f7207 */ /* 0x000fe20004800000 */
[----:B------:R-:W-:Y:S01]  /*7100*/  IMAD.IADD R38, R63, 0x1, R14 ;  /* 0x000000013f267824 */ /* 0x000fe200078e020e */
[----:B------:R-:W-:-:S02]  /*7110*/  ISETP.GE.AND.EX P5, PT, R0, RZ, PT, P5 ;  /* 0x000000ff0000720c */ /* 0x000fc40003fa6350 */
[----:B------:R-:W-:Y:S01]  /*7120*/  ISETP.GT.AND P6, PT, R93, R66, PT ;  /* 0x000000425d00720c */ /* 0x000fe20003fc4270 */
[----:B------:R-:W-:Y:S01]  /*7130*/  IMAD R94, R14, 0x3, R38 ;  /* 0x000000030e5e7824 */ /* 0x000fe200078e0226 */
[----:B------:R-:W-:Y:S02]  /*7140*/  LOP3.LUT R82, R82, 0x1, RZ, 0xc0, !PT ;  /* 0x0000000152527812 */ /* 0x000fe400078ec0ff */
[----:B------:R-:W-:Y:S02]  /*7150*/  LOP3.LUT R83, R83, 0x1, RZ, 0xc0, !PT ;  /* 0x0000000153537812 */ /* 0x000fe400078ec0ff */
[----:B------:R-:W-:Y:S02]  /*7160*/  SEL R93, RZ, 0xffffffff, !P5 ;  /* 0xffffffffff5d7807 */ /* 0x000fe40006800000 */
[----:B------:R-:W-:Y:S02]  /*7170*/  LOP3.LUT R85, R85, 0x1, RZ, 0xc0, !PT ;  /* 0x0000000155557812 */ /* 0x000fe400078ec0ff */
[----:B------:R-:W-:-:S02]  /*7180*/  LOP3.LUT R89, R89, 0x1, RZ, 0xc0, !PT ;  /* 0x0000000159597812 */ /* 0x000fc400078ec0ff */
[----:B------:R-:W-:Y:S02]  /*7190*/  @P0 SEL R93, RZ, 0xffffffff, P6 ;  /* 0xffffffffff5d0807 */ /* 0x000fe40003000000 */
[----:B------:R-:W-:Y:S02]  /*71a0*/  SEL R57, R92, R57, !P1 ;  /* 0x000000395c397207 */ /* 0x000fe40004800000 */
[----:B------:R-:W-:Y:S02]  /*71b0*/  ISETP.NE.U32.AND P6, PT, R82, 0x1, PT ;  /* 0x000000015200780c */ /* 0x000fe40003fc5070 */
[----:B------:R-:W-:Y:S02]  /*71c0*/  ISETP.NE.U32.AND P0, PT, R83, 0x1, PT ;  /* 0x000000015300780c */ /* 0x000fe40003f05070 */
[----:B------:R-:W-:Y:S02]  /*71d0*/  SEL R43, R43, RZ, P2 ;  /* 0x000000ff2b2b7207 */ /* 0x000fe40001000000 */
[----:B------:R-:W-:-:S02]  /*71e0*/  SEL R39, R39, RZ, P3 ;  /* 0x000000ff27277207 */ /* 0x000fc40001800000 */
[C---:B------:R-:W-:Y:S02]  /*71f0*/  PRMT R82, R65.reuse, 0x7770, RZ ;  /* 0x0000777041527816 */ /* 0x040fe400000000ff */
[C---:B------:R-:W-:Y:S02]  /*7200*/  PRMT R83, R65.reuse, 0x7771, RZ ;  /* 0x0000777141537816 */ /* 0x040fe400000000ff */
[----:B------:R-:W-:Y:S02]  /*7210*/  PRMT R92, R65, 0x7772, RZ ;  /* 0x00007772415c7816 */ /* 0x000fe400000000ff */
[----:B------:R-:W-:Y:S02]  /*7220*/  ISETP.GE.U32.AND P5, PT, R94, R73, PT ;  /* 0x000000495e00720c */ /* 0x000fe40003fa6070 */
[----:B------:R-:W-:Y:S02]  /*7230*/  ISETP.NE.U32.AND P2, PT, R85, 0x1, PT ;  /* 0x000000015500780c */ /* 0x000fe40003f45070 */
[----:B------:R-:W-:-:S02]  /*7240*/  ISETP.NE.U32.AND P3, PT, R89, 0x1, PT ;  /* 0x000000015900780c */ /* 0x000fc40003f65070 */
[----:B------:R-:W-:Y:S02]  /*7250*/  PRMT R65, R65, 0x7773, RZ ;  /* 0x0000777341417816 */ /* 0x000fe400000000ff */
[----:B------:R-:W-:Y:S02]  /*7260*/  LOP3.LUT R81, R81, 0x1, RZ, 0xc0, !PT ;  /* 0x0000000151517812 */ /* 0x000fe400078ec0ff */
[----:B------:R-:W-:Y:S02]  /*7270*/  LOP3.LUT R84, R84, 0x1, RZ, 0xc0, !PT ;  /* 0x0000000154547812 */ /* 0x000fe400078ec0ff */
[----:B------:R-:W-:Y:S02]  /*7280*/  LOP3.LUT R87, R87, 0x1, RZ, 0xc0, !PT ;  /* 0x0000000157577812 */ /* 0x000fe400078ec0ff */
[----:B------:R-:W-:Y:S02]  /*7290*/  SEL R82, R82, R55, !P6 ;  /* 0x0000003752527207 */ /* 0x000fe40007000000 */
[----:B------:R-:W-:-:S02]  /*72a0*/  SEL R92, R92, R51, !P2 ;  /* 0x000000335c5c7207 */ /* 0x000fc40005000000 */
[----:B------:R-:W-:Y:S02]  /*72b0*/  SEL R65, R65, R50, !P3 ;  /* 0x0000003241417207 */ /* 0x000fe40005800000 */
[----:B------:R-:W-:Y:S02]  /*72c0*/  SEL R42, R61, R42, !P6 ;  /* 0x0000002a3d2a7207 */ /* 0x000fe40007000000 */
[----:B------:R-:W-:Y:S02]  /*72d0*/  SEL R25, R25, RZ, P4 ;  /* 0x000000ff19197207 */ /* 0x000fe40002000000 */
[----:B------:R-:W-:Y:S02]  /*72e0*/  SEL R53, R53, RZ, P1 ;  /* 0x000000ff35357207 */ /* 0x000fe40000800000 */
[----:B------:R-:W-:Y:S02]  /*72f0*/  SEL R40, R40, RZ, P6 ;  /* 0x000000ff28287207 */ /* 0x000fe40003000000 */
[----:B------:R-:W-:-:S02]  /*7300*/  ISETP.NE.U32.AND P4, PT, R81, 0x1, PT ;  /* 0x000000015100780c */ /* 0x000fc40003f85070 */
[----:B------:R-:W-:Y:S02]  /*7310*/  ISETP.NE.U32.AND P1, PT, R84, 0x1, PT ;  /* 0x000000015400780c */ /* 0x000fe40003f25070 */
[----:B------:R-:W-:Y:S02]  /*7320*/  ISETP.NE.U32.AND P6, PT, R87, 0x1, PT ;  /* 0x000000015700780c */ /* 0x000fe40003fc5070 */
[C---:B------:R-:W-:Y:S02]  /*7330*/  PRMT R50, R64.reuse, 0x7770, RZ ;  /* 0x0000777040327816 */ /* 0x040fe400000000ff */
[C---:B------:R-:W-:Y:S02]  /*7340*/  PRMT R51, R64.reuse, 0x7771, RZ ;  /* 0x0000777140337816 */ /* 0x040fe400000000ff */
[----:B------:R-:W-:Y:S02]  /*7350*/  PRMT R55, R64, 0x7772, RZ ;  /* 0x0000777240377816 */ /* 0x000fe400000000ff */
[----:B------:R-:W-:-:S02]  /*7360*/  LOP3.LUT R86, R86, 0x1, RZ, 0xc0, !PT ;  /* 0x0000000156567812 */ /* 0x000fc400078ec0ff */
[----:B------:R-:W-:Y:S02]  /*7370*/  LOP3.LUT R88, R88, 0x1, RZ, 0xc0, !PT ;  /* 0x0000000158587812 */ /* 0x000fe400078ec0ff */
[----:B------:R-:W-:Y:S02]  /*7380*/  LOP3.LUT R90, R90, 0x1, RZ, 0xc0, !PT ;  /* 0x000000015a5a7812 */ /* 0x000fe400078ec0ff */
[----:B------:R-:W-:Y:S02]  /*7390*/  LOP3.LUT R93, R93, 0x1, RZ, 0xc0, !PT ;  /* 0x000000015d5d7812 */ /* 0x000fe400078ec0ff */
[----:B------:R-:W-:Y:S02]  /*73a0*/  LOP3.LUT R91, R91, 0x1, RZ, 0xc0, !PT ;  /* 0x000000015b5b7812 */ /* 0x000fe400078ec0ff */
[----:B------:R-:W-:Y:S02]  /*73b0*/  SEL R52, R83, R52, !P0 ;  /* 0x0000003453347207 */ /* 0x000fe40004000000 */
[----:B------:R-:W-:-:S02]  /*73c0*/  SEL R28, R61, R28, !P0 ;  /* 0x0000001c3d1c7207 */ /* 0x000fc40004000000 */
[C---:B------:R-:W-:Y:S02]  /*73d0*/  SEL R27, R61.reuse, R27, !P2 ;  /* 0x0000001b3d1b7207 */ /* 0x040fe40005000000 */
[----:B------:R-:W-:Y:S02]  /*73e0*/  SEL R26, R61, R26, !P3 ;  /* 0x0000001a3d1a7207 */ /* 0x000fe40005800000 */
[----:B------:R-:W-:Y:S02]  /*73f0*/  SEL R61, R50, R41, !P4 ;  /* 0x00000029323d7207 */ /* 0x000fe40006000000 */
[----:B------:R-:W-:Y:S02]  /*7400*/  SEL R81, R51, R34, !P1 ;  /* 0x0000002233517207 */ /* 0x000fe40004800000 */
[----:B------:R-:W-:Y:S02]  /*7410*/  SEL R83, R55, R32, !P6 ;  /* 0x0000002037537207 */ /* 0x000fe40007000000 */
[----:B------:R-:W-:-:S02]  /*7420*/  SEL R37, R60, R37, !P4 ;  /* 0x000000253c257207 */ /* 0x000fc40006000000 */
[----:B------:R-:W-:Y:S02]  /*7430*/  SEL R24, R60, R24, !P1 ;  /* 0x000000183c187207 */ /* 0x000fe40004800000 */
[----:B------:R-:W-:Y:S02]  /*7440*/  SEL R16, R16, RZ, P2 ;  /* 0x000000ff10107207 */ /* 0x000fe40001000000 */
[----:B------:R-:W-:Y:S02]  /*7450*/  SEL R54, R54, RZ, P3 ;  /* 0x000000ff36367207 */ /* 0x000fe40001800000 */
[----:B------:R-:W-:Y:S02]  /*7460*/  SEL R36, R36, RZ, P4 ;  /* 0x000000ff24247207 */ /* 0x000fe40002000000 */
[----:B------:R-:W-:Y:S02]  /*7470*/  SEL R15, R15, RZ, P1 ;  /* 0x000000ff0f0f7207 */ /* 0x000fe40000800000 */
        /* <DEDUP_REMOVED lines=36> */
.L_x_3474:
        /* <DEDUP_REMOVED lines=8> */
[----:B------:R-:W-:-:S07]  /*7740*/  PRMT R65, R66, 0x7610, R65 ;  /* 0x0000761042417816 */ /* 0x000fce0000000041 */
.L_x_3473:
[----:B------:R-:W-:Y:S05]  /*7750*/  BSYNC.RECONVERGENT B0 ;  /* 0x0000000000007941 */ /* 0x000fea0003800200 */
.L_x_3472:
[----:B------:R-:W-:Y:S01]  /*7760*/  ISETP.GE.U32.AND P0, PT, R38, R73, PT ;  /* 0x000000492600720c */ /* 0x000fe20003f06070 */
[----:B------:R-:W-:-:S12]  /*7770*/  BSSY.RECONVERGENT B0, `(.L_x_3476) ;  /* 0x0000033000007945 */ /* 0x000fd80003800200 */
[----:B------:R-:W-:Y:S05]  /*7780*/  @P0 BRA `(.L_x_3477) ;  /* 0x0000000000c40947 */ /* 0x000fea0003800000 */
[----:B------:R-:W-:-:S05]  /*7790*/  IMAD R4, R38, R13, RZ ;  /* 0x0000000d26047224 */ /* 0x000fca00078e02ff */
        /* <DEDUP_REMOVED lines=23> */
[----:B------:R-:W-:-:S05]  /*7910*/  IMAD.IADD R4, R66, 0x1, R14 ;  /* 0x0000000142047824 */ /* 0x000fca00078e020e */
[----:B------:R-:W-:-:S13]  /*7920*/  ISETP.GE.U32.AND P1, PT, R4, R73, PT ;  /* 0x000000490400720c */ /* 0x000fda0003f26070 */
[-C--:B------:R-:W-:Y:S02]  /*7930*/  @!P1 IMAD R4, R4, R13.reuse, RZ ;  /* 0x0000000d04049224 */ /* 0x080fe400078e02ff */
[----:B------:R-:W-:-:S03]  /*7940*/  IMAD R13, R66, R13, RZ ;  /* 0x0000000d420d7224 */ /* 0x000fc600078e02ff */
[----:B------:R-:W-:Y:S02]  /*7950*/  @!P1 LOP3.LUT R5, R4, 0xfffffffc, RZ, 0xc0, !PT ;  /* 0xfffffffc04059812 */ /* 0x000fe400078ec0ff */
[----:B------:R-:W-:Y:S02]  /*7960*/  LOP3.LUT R13, R13, 0xfffffffc, RZ, 0xc0, !PT ;  /* 0xfffffffc0d0d7812 */ /* 0x000fe400078ec0ff */
[----:B------:R-:W-:-:S05]  /*7970*/  @!P1 IADD3 R4, P2, PT, R5, R22, RZ ;  /* 0x0000001605049210 */ /* 0x000fca0007f5e0ff */
[----:B------:R-:W-:Y:S01]  /*7980*/  @!P1 IMAD.X R5, RZ, RZ, R23, P2 ;  /* 0x000000ffff059224 */ /* 0x000fe200010e0617 */
[----:B------:R-:W-:-:S04]  /*7990*/  IADD3 R22, P2, PT, R13, R22, RZ ;  /* 0x000000160d167210 */ /* 0x000fc80007f5e0ff */
[----:B------:R-:W2:Y:S01]  /*79a0*/  @!P1 LDG.E R4, desc[UR36][R4.64] ;  /* 0x0000002404049981 */ /* 0x000ea2000c1e1900 */
[----:B------:R-:W-:-:S05]  /*79b0*/  IMAD.X R23, RZ, RZ, R23, P2 ;  /* 0x000000ffff177224 */ /* 0x000fca00010e0617 */
[----:B------:R-:W3:Y:S01]  /*79c0*/  LDG.E R22, desc[UR36][R22.64] ;  /* 0x0000002416167981 */ /* 0x000ee2000c1e1900 */
[C---:B--2---:R-:W-:Y:S02]  /*79d0*/  @!P1 PRMT R63, R4.reuse, 0x7771, RZ ;  /* 0x00007771043f9816 */ /* 0x044fe400000000ff */
[----:B------:R-:W-:Y:S02]  /*79e0*/  @!P1 PRMT R13, R4, 0x7770, RZ ;  /* 0x00007770040d9816 */ /* 0x000fe400000000ff */
[----:B------:R-:W-:Y:S02]  /*79f0*/  @!P1 PRMT R62, R63, 0x7610, R62 ;  /* 0x000076103f3e9816 */ /* 0x000fe4000000003e */
[C---:B---3--:R-:W-:Y:S02]  /*7a00*/  PRMT R72, R22.reuse, 0x7770, RZ ;  /* 0x0000777016487816 */ /* 0x048fe400000000ff */
[C---:B------:R-:W-:Y:S02]  /*7a10*/  PRMT R63, R22.reuse, 0x7771, RZ ;  /* 0x00007771163f7816 */ /* 0x040fe400000000ff */
[----:B------:R-:W-:-:S02]  /*7a20*/  PRMT R75, R22, 0x7772, RZ ;  /* 0x00007772164b7816 */ /* 0x000fc400000000ff */
[C---:B------:R-:W-:Y:S02]  /*7a30*/  @!P1 PRMT R66, R4.reuse, 0x7772, RZ ;  /* 0x0000777204429816 */ /* 0x040fe400000000ff */
[----:B------:R-:W-:Y:S02]  /*7a40*/  @!P1 PRMT R69, R4, 0x7773, RZ ;  /* 0x0000777304459816 */ /* 0x000fe400000000ff */
[----:B------:R-:W-:Y:S02]  /*7a50*/  PRMT R22, R22, 0x7773, RZ ;  /* 0x0000777316167816 */ /* 0x000fe400000000ff */
[----:B------:R-:W-:Y:S02]  /*7a60*/  @!P1 PRMT R76, R13, 0x7610, R76 ;  /* 0x000076100d4c9816 */ /* 0x000fe4000000004c */
[----:B------:R-:W-:Y:S02]  /*7a70*/  @!P1 PRMT R64, R66, 0x7610, R64 ;  /* 0x0000761042409816 */ /* 0x000fe40000000040 */
[----:B------:R-:W-:-:S02]  /*7a80*/  @!P1 PRMT R65, R69, 0x7610, R65 ;  /* 0x0000761045419816 */ /* 0x000fc40000000041 */
[----:B------:R-:W-:-:S07]  /*7a90*/  PRMT R70, R22, 0x7610, R70 ;  /* 0x0000761016467816 */ /* 0x000fce0000000046 */
.L_x_3477:
[----:B------:R-:W-:Y:S05]  /*7aa0*/  BSYNC.RECONVERGENT B0 ;  /* 0x0000000000007941 */ /* 0x000fea0003800200 */
.L_x_3476:
[----:B------:R-:W-:Y:S04]  /*7ab0*/  BSSY.RECONVERGENT B0, `(.L_x_3478) ;  /* 0x00000fb000007945 */ /* 0x000fe80003800200 */
[----:B------:R-:W-:Y:S05]  /*7ac0*/  @P0 BRA `(.L_x_3479) ;  /* 0x0000000c00e40947 */ /* 0x000fea0003800000 */
        /* <DEDUP_REMOVED lines=13> */
[----:B------:R-:W-:Y:S01]  /*7ba0*/  ISETP.GT.AND P6, PT, R74, R69, PT ;  /* 0x000000454a00720c */ /* 0x000fe20003fc4270 */
[----:B------:R-:W-:Y:S01]  /*7bb0*/  IMAD.IADD R69, R38, 0x1, R14 ;  /* 0x0000000126457824 */ /* 0x000fe200078e020e */
        /* <DEDUP_REMOVED lines=111> */
[----:B------:R-:W-:Y:S01]  /*82b0*/  LOP3.LUT R4, R72, 0xff, RZ, 0xc0, !PT ;  /* 0x000000ff48047812 */ /* 0x000fe200078ec0ff */
[----:B------:R-:W-:Y:S01]  /*82c0*/  IMAD.IADD R67, R66, 0x1, R14 ;  /* 0x0000000142437824 */ /* 0x000fe200078e020e */
        /* <DEDUP_REMOVED lines=19> */
[----:B------:R-:W-:Y:S02]  /*8400*/  SEL R4, RZ, 0xffffffff, P1 ;  /* 0xffffffffff047807 */ /* 0x000fe40000800000 */
[----:B------:R-:W-:Y:S02]  /*8410*/  ISETP.GE.AND.EX P0, PT, R36, RZ, PT, P0 ;  /* 0x000000ff2400720c */ /* 0x000fe40003f06300 */
[----:B------:R-:W-:Y:S02]  /*8420*/  ISETP.GT.AND P2, PT, R22, R5, PT ;  /* 0x000000051600720c */ /* 0x000fe40003f44270 */
[----:B------:R-:W-:-:S02]  /*8430*/  ISETP.GT.AND P1, PT, R38, R13, PT ;  /* 0x0000000d2600720c */ /* 0x000fc40003f24270 */
[----:B------:R-:W-:Y:S02]  /*8440*/  PRMT R23, R70, 0x8880, RZ ;  /* 0x0000888046177816 */ /* 0x000fe400000000ff */
[----:B------:R-:W-:Y:S02]  /*8450*/  PRMT R60, R47, 0x8880, RZ ;  /* 0x000088802f3c7816 */ /* 0x000fe400000000ff */
[----:B------:R-:W-:Y:S02]  /*8460*/  @!P4 SEL R4, RZ, 0xffffffff, !P0 ;  /* 0xffffffffff04c807 */ /* 0x000fe40004000000 */
[----:B------:R-:W-:Y:S02]  /*8470*/  SEL R5, RZ, 0xffffffff, P2 ;  /* 0xffffffffff057807 */ /* 0x000fe40001000000 */
[----:B------:R-:W-:Y:S02]  /*8480*/  SEL R13, RZ, 0xffffffff, P1 ;  /* 0xffffffffff0d7807 */ /* 0x000fe40000800000 */
[----:B------:R-:W-:-:S02]  /*8490*/  ISETP.GT.AND P4, PT, R60, R23, PT ;  /* 0x000000173c00720c */ /* 0x000fc40003f84270 */
        /* <DEDUP_REMOVED lines=92> */
.L_x_3479:
[----:B------:R-:W-:Y:S05]  /*8a60*/  BSYNC.RECONVERGENT B0 ;  /* 0x0000000000007941 */ /* 0x000fea0003800200 */
.L_x_3478:
        /* <DEDUP_REMOVED lines=37> */
[----:B------:R-:W-:Y:S02]  /*8cc0*/  SEL R14, RZ, 0xffffffff, !P1 ;  /* 0xffffffffff0e7807 */ /* 0x000fe40004800000 */
[----:B------:R-:W-:Y:S02]  /*8cd0*/  LOP3.LUT R4, R4, 0x1, RZ, 0xc0, !PT ;  /* 0x0000000104047812 */ /* 0x000fe400078ec0ff */
[----:B------:R-:W-:Y:S02]  /*8ce0*/  LOP3.LUT R5, R5, 0x1, RZ, 0xc0, !PT ;  /* 0x0000000105057812 */ /* 0x000fe400078ec0ff */
[----:B------:R-:W-:Y:S02]  /*8cf0*/  @P4 SEL R13, RZ, 0xffffffff, P0 ;  /* 0xffffffffff0d4807 */ /* 0x000fe40000000000 */
[----:B------:R-:W-:-:S02]  /*8d00*/  @P3 SEL R14, RZ, 0xffffffff, P2 ;  /* 0xffffffffff0e3807 */ /* 0x000fc40001000000 */
[----:B------:R-:W-:Y:S02]  /*8d10*/  ISETP.NE.U32.AND P0, PT, R4, 0x1, PT ;  /* 0x000000010400780c */ /* 0x000fe40003f05070 */
[----:B------:R-:W-:Y:S02]  /*8d20*/  ISETP.NE.U32.AND P1, PT, R5, 0x1, PT ;  /* 0x000000010500780c */ /* 0x000fe40003f25070 */
[----:B------:R-:W-:Y:S02]  /*8d30*/  LOP3.LUT R13, R13, 0x1, RZ, 0xc0, !PT ;  /* 0x000000010d0d7812 */ /* 0x000fe400078ec0ff */
[----:B------:R-:W-:Y:S02]  /*8d40*/  LOP3.LUT R14, R14, 0x1, RZ, 0xc0, !PT ;  /* 0x000000010e0e7812 */ /* 0x000fe400078ec0ff */
[----:B------:R-:W-:Y:S02]  /*8d50*/  SEL R58, R55, R58, !P0 ;  /* 0x0000003a373a7207 */ /* 0x000fe40004000000 */
[----:B------:R-:W-:-:S02]  /*8d60*/  SEL R59, R52, R59, !P1 ;  /* 0x0000003b343b7207 */ /* 0x000fc40004800000 */
[----:B------:R-:W-:Y:S02]  /*8d70*/  ISETP.NE.U32.AND P2, PT, R13, 0x1, PT ;  /* 0x000000010d00780c */ /* 0x000fe40003f45070 */
[----:B------:R-:W-:Y:S02]  /*8d80*/  ISETP.NE.U32.AND P3, PT, R14, 0x1, PT ;  /* 0x000000010e00780c */ /* 0x000fe40003f65070 */
[----:B------:R-:W-:Y:S02]  /*8d90*/  LOP3.LUT R13, R41, 0xff, RZ, 0xc0, !PT ;  /* 0x000000ff290d7812 */ /* 0x000fe400078ec0ff */
[----:B------:R-:W-:Y:S02]  /*8da0*/  LOP3.LUT R14, R34, 0xff, RZ, 0xc0, !PT ;  /* 0x000000ff220e7812 */ /* 0x000fe400078ec0ff */
[----:B------:R-:W-:Y:S02]  /*8db0*/  LOP3.LUT R4, R58, 0xff, RZ, 0xc0, !PT ;  /* 0x000000ff3a047812 */ /* 0x000fe400078ec0ff */
[----:B------:R-:W-:-:S02]  /*8dc0*/  LOP3.LUT R5, R59, 0xff, RZ, 0xc0, !PT ;  /* 0x000000ff3b057812 */ /* 0x000fc400078ec0ff */
[----:B------:R-:W-:Y:S02]  /*8dd0*/  SEL R51, R51, R56, !P2 ;  /* 0x0000003833337207 */ /* 0x000fe40005000000 */
        /* <DEDUP_REMOVED lines=59> */
[----:B------:R-:W-:Y:S02]  /*9190*/  LOP3.LUT R13, R45, 0xff, RZ, 0xc0, !PT ;  /* 0x000000ff2d0d7812 */ /* 0x000fe400078ec0ff */
[----:B------:R-:W-:Y:S02]  /*91a0*/  LOP3.LUT R14, R11, 0xff, RZ, 0xc0, !PT ;  /* 0x000000ff0b0e7812 */ /* 0x000fe400078ec0ff */
        /* <DEDUP_REMOVED lines=18> */
[----:B------:R-:W-:Y:S01]  /*92d0*/  ISETP.NE.AND P4, PT, R4, R13, PT ;  /* 0x0000000d0400720c */ /* 0x000fe20003f85270 */
[----:B------:R-:W-:Y:S01]  /*92e0*/  IMAD.MOV.U32 R4, RZ, RZ, R21 ;  /* 0x000000ffff047224 */ /* 0x000fe200078e0015 */
[----:B------:R-:W-:Y:S01]  /*92f0*/  ISETP.NE.AND P3, PT, R5, R14, PT ;  /* 0x0000000e0500720c */ /* 0x000fe20003f65270 */
[----:B------:R-:W-:Y:S01]  /*9300*/  IMAD.MOV.U32 R5, RZ, RZ, R20 ;  /* 0x000000ffff057224 */ /* 0x000fe200078e0014 */
[----:B------:R-:W-:Y:S02]  /*9310*/  SEL R37, R37, R42, !P0 ;  /* 0x0000002a25257207 */ /* 0x000fe40004000000 */
[----:B------:R-:W-:-:S02]  /*9320*/  PRMT R13, R11, 0x8880, RZ ;  /* 0x000088800b0d7816 */ /* 0x000fc400000000ff */
[----:B------:R-:W-:Y:S02]  /*9330*/  PRMT R14, R34, 0x8880, RZ ;  /* 0x00008880220e7816 */ /* 0x000fe400000000ff */
        /* <DEDUP_REMOVED lines=50> */
.L_x_3471:
        /* <DEDUP_REMOVED lines=12> */
[--C-:B--2---:R-:W-:Y:S01]  /*9720*/  IMAD.MOV.U32 R48, RZ, RZ, R33.reuse ;  /* 0x000000ffff307224 */ /* 0x104fe200078e0021 */
[C---:B------:R-:W-:Y:S01]  /*9730*/  PRMT R60, R4.reuse, 0x7610, R60 ;  /* 0x00007610043c7816 */ /* 0x040fe2000000003c */
[----:B------:R-:W-:Y:S01]  /*9740*/  IMAD.MOV.U32 R47, RZ, RZ, R33 ;  /* 0x000000ffff2f7224 */ /* 0x000fe200078e0021 */
[C---:B------:R-:W-:Y:S01]  /*9750*/  PRMT R59, R4.reuse, 0x7610, R59 ;  /* 0x00007610043b7816 */ /* 0x040fe2000000003b */
[----:B------:R-:W-:Y:S01]  /*9760*/  IMAD.MOV.U32 R45, RZ, RZ, R33 ;  /* 0x000000ffff2d7224 */ /* 0x000fe200078e0021 */
        /* <DEDUP_REMOVED lines=38> */
[----:B------:R-:W-:-:S13]  /*99d0*/  ISETP.NE.AND P1, PT, R0, RZ, PT ;  /* 0x000000ff0000720c */ /* 0x000fda0003f25270 */
[----:B------:R-:W2:Y:S01]  /*99e0*/  @!P1 LDG.E R65, desc[UR36][R62.64] ;  /* 0x000000243e419981 */ /* 0x000ea2000c1e1900 */
[----:B------:R-:W-:Y:S01]  /*99f0*/  VIADD R0, R0, 0xffffffff ;  /* 0xffffffff00007836 */ /* 0x000fe20000000000 */
[C---:B------:R-:W-:Y:S01]  /*9a00*/  PRMT R70, R4.reuse, 0x7610, R70 ;  /* 0x0000761004467816 */ /* 0x040fe20000000046 */
[----:B------:R-:W-:Y:S01]  /*9a10*/  IMAD.MOV.U32 R48, RZ, RZ, R33 ;  /* 0x000000ffff307224 */ /* 0x000fe200078e0021 */
[----:B------:R-:W-:Y:S01]  /*9a20*/  PRMT R69, R4, 0x7610, R69 ;  /* 0x0000761004457816 */ /* 0x000fe20000000045 */
[--C-:B------:R-:W-:Y:S01]  /*9a30*/  IMAD.MOV.U32 R47, RZ, RZ, R33.reuse ;  /* 0x000000ffff2f7224 */ /* 0x100fe200078e0021 */
[----:B------:R-:W-:Y:S01]  /*9a40*/  VIMNMX.U32 R0, PT, PT, R0, 0x18, PT ;  /* 0x0000001800007848 */ /* 0x000fe20003fe0000 */
        /* <DEDUP_REMOVED lines=42> */
[----:B------:R-:W-:Y:S01]  /*9cf0*/  VIADD R0, R0, 0x1 ;  /* 0x0000000100007836 */ /* 0x000fe20000000000 */
[C---:B--2---:R-:W-:Y:S02]  /*9d00*/  @!P1 PRMT R12, R65.reuse, 0x7770, RZ ;  /* 0x00007770410c9816 */ /* 0x044fe400000000ff */
[C---:B------:R-:W-:Y:S02]  /*9d10*/  @!P1 PRMT R13, R65.reuse, 0x7771, RZ ;  /* 0x00007771410d9816 */ /* 0x040fe400000000ff */
[C---:B------:R-:W-:Y:S02]  /*9d20*/  @!P1 PRMT R64, R65.reuse, 0x7772, RZ ;  /* 0x0000777241409816 */ /* 0x040fe400000000ff */
[----:B------:R-:W-:-:S07]  /*9d30*/  @!P1 PRMT R65, R65, 0x7773, RZ ;  /* 0x0000777341419816 */ /* 0x000fce00000000ff */
.L_x_3487:
[----:B0-----:R-:W0:Y:S01]  /*9d40*/  LDCU UR4, c[0x0][0x3a4] ;  /* 0x00007480ff0477ac */ /* 0x001e220008000800 */
[----:B------:R-:W-:Y:S02]  /*9d50*/  @!P1 PRMT R11, R12, 0x7610, R11 ;  /* 0x000076100c0b9816 */ /* 0x000fe4000000000b */
[----:B------:R-:W-:Y:S02]  /*9d60*/  @!P1 PRMT R10, R13, 0x7610, R10 ;  /* 0x000076100d0a9816 */ /* 0x000fe4000000000a */
[C---:B------:R-:W-:Y:S02]  /*9d70*/  @!P1 PRMT R67, R64.reuse, 0x7610, R67 ;  /* 0x0000761040439816 */ /* 0x040fe40000000043 */
[C---:B------:R-:W-:Y:S02]  /*9d80*/  @!P1 PRMT R66, R65.reuse, 0x7610, R66 ;  /* 0x0000761041429816 */ /* 0x040fe40000000042 */
[----:B------:R-:W-:Y:S02]  /*9d90*/  @!P1 PRMT R80, R65, 0x7610, R80 ;  /* 0x0000761041509816 */ /* 0x000fe40000000050 */
[----:B------:R-:W-:-:S02]  /*9da0*/  @!P1 PRMT R81, R64, 0x7610, R81 ;  /* 0x0000761040519816 */ /* 0x000fc40000000051 */
[----:B------:R-:W-:Y:S02]  /*9db0*/  @!P1 PRMT R79, R13, 0x7610, R79 ;  /* 0x000076100d4f9816 */ /* 0x000fe4000000004f */
[----:B------:R-:W-:Y:S02]  /*9dc0*/  @!P1 PRMT R78, R12, 0x7610, R78 ;  /* 0x000076100c4e9816 */ /* 0x000fe4000000004e */
[----:B------:R-:W-:Y:S02]  /*9dd0*/  @!P1 PRMT R74, R65, 0x7610, R74 ;  /* 0x00007610414a9816 */ /* 0x000fe4000000004a */
[----:B------:R-:W-:Y:S02]  /*9de0*/  @!P1 PRMT R75, R64, 0x7610, R75 ;  /* 0x00007610404b9816 */ /* 0x000fe4000000004b */
[----:B------:R-:W-:Y:S02]  /*9df0*/  @!P1 PRMT R76, R13, 0x7610, R76 ;  /* 0x000076100d4c9816 */ /* 0x000fe4000000004c */
[----:B------:R-:W-:-:S02]  /*9e00*/  @!P1 PRMT R77, R12, 0x7610, R77 ;  /* 0x000076100c4d9816 */ /* 0x000fc4000000004d */
[----:B------:R-:W-:Y:S02]  /*9e10*/  @!P1 PRMT R9, R65, 0x7610, R9 ;  /* 0x0000761041099816 */ /* 0x000fe40000000009 */
[----:B------:R-:W-:Y:S02]  /*9e20*/  @!P1 PRMT R8, R64, 0x7610, R8 ;  /* 0x0000761040089816 */ /* 0x000fe40000000008 */
[----:B------:R-:W-:Y:S02]  /*9e30*/  @!P1 PRMT R7, R13, 0x7610, R7 ;  /* 0x000076100d079816 */ /* 0x000fe40000000007 */
        /* <DEDUP_REMOVED lines=290> */
[--C-:B------:R-:W-:Y:S02]  /*b060*/  IMAD.MOV R7, RZ, RZ, -R9.reuse ;  /* 0x000000ffff077224 */ /* 0x100fe400078e0a09 */
[----:B-1----:R-:W-:-:S05]  /*b070*/  @P0 IMAD.HI.U32 R4, R9, R4, R8 ;  /* 0x0000000409040227 */ /* 0x002fca00078e0008 */
[----:B------:R-:W-:Y:S01]  /*b080*/  @P0 SHF.R.U32.HI R4, RZ, R5, R4 ;  /* 0x00000005ff040219 */ /* 0x000fe20000011604 */
[----:B------:R-:W-:-:S04]  /*b090*/  IMAD R5, R7, UR52, R66 ;  /* 0x0000003407057c24 */ /* 0x000fc8000f8e0242 */
[----:B------:R-:W-:Y:S02]  /*b0a0*/  @P0 IMAD.MOV R7, RZ, RZ, -R4 ;  /* 0x000000ffff070224 */ /* 0x000fe400078e0a04 */
[----:B------:R-:W-:Y:S02]  /*b0b0*/  IMAD R6, R5, UR27, R6 ;  /* 0x0000001b05067c24 */ /* 0x000fe4000f8e0206 */
[----:B0-----:R-:W-:-:S04]  /*b0c0*/  @P0 IMAD R9, R7, R10, R9 ;  /* 0x0000000a07090224 */ /* 0x001fc800078e0209 */
[----:B--2---:R-:W-:-:S07]  /*b0d0*/  @P0 IMAD R6, R9, R11, R6 ;  /* 0x0000000b09060224 */ /* 0x004fce00078e0206 */
.L_x_3483:
[----:B------:R-:W-:-:S04]  /*b0e0*/  LOP3.LUT R5, R6, 0xfffffffc, RZ, 0xc0, !PT ;  /* 0xfffffffc06057812 */ /* 0x000fc800078ec0ff */
[----:B------:R-:W-:-:S05]  /*b0f0*/  IADD3 R4, P0, PT, R5, R62, RZ ;  /* 0x0000003e05047210 */ /* 0x000fca0007f1e0ff */
[----:B------:R-:W-:-:S05]  /*b100*/  IMAD.X R5, RZ, RZ, R63, P0 ;  /* 0x000000ffff057224 */ /* 0x000fca00000e063f */
[----:B------:R-:W2:Y:S01]  /*b110*/  LDG.E R4, desc[UR36][R4.64] ;  /* 0x0000002404047981 */ /* 0x000ea2000c1e1900 */
[----:B------:R-:W-:Y:S02]  /*b120*/  VIADD R67, R71, UR4 ;  /* 0x0000000447437c36 */ /* 0x000fe40008000000 */
[----:B------:R-:W-:-:S04]  /*b130*/  IMAD.MOV.U32 R66, RZ, RZ, RZ ;  /* 0x000000ffff427224 */ /* 0x000fc800078e00ff */
[----:B------:R-:W-:-:S05]  /*b140*/  IMAD.HI.U32 R6, R67, UR30, R66 ;  /* 0x0000001e43067c27 */ /* 0x000fca000f8e0042 */
[----:B------:R-:W-:-:S05]  /*b150*/  SHF.R.U32.HI R10, RZ, UR31, R6 ;  /* 0x0000001fff0a7c19 */ /* 0x000fca0008011606 */
[----:B------:R-:W-:-:S04]  /*b160*/  IMAD.MOV R7, RZ, RZ, -R10 ;  /* 0x000000ffff077224 */ /* 0x000fc800078e0a0a */
[----:B------:R-:W-:-:S04]  /*b170*/  IMAD R72, R7, UR29, R67 ;  /* 0x0000001d07487c24 */ /* 0x000fc8000f8e0243 */
[----:B------:R-:W-:Y:S01]  /*b180*/  IMAD R72, R72, UR5, RZ ;  /* 0x0000000548487c24 */ /* 0x000fe2000f8e02ff */
[C---:B--2---:R-:W-:Y:S02]  /*b190*/  PRMT R6, R4.reuse, 0x7770, RZ ;  /* 0x0000777004067816 */ /* 0x044fe400000000ff */
[C---:B------:R-:W-:Y:S02]  /*b1a0*/  PRMT R7, R4.reuse, 0x7771, RZ ;  /* 0x0000777104077816 */ /* 0x040fe400000000ff */
[C---:B------:R-:W-:Y:S02]  /*b1b0*/  PRMT R8, R4.reuse, 0x7772, RZ ;  /* 0x0000777204087816 */ /* 0x040fe400000000ff */
[----:B------:R-:W-:Y:S01]  /*b1c0*/  PRMT R9, R4, 0x7773, RZ ;  /* 0x0000777304097816 */ /* 0x000fe200000000ff */
        /* <DEDUP_REMOVED lines=230> */
.L_x_3484:
        /* <DEDUP_REMOVED lines=245> */
.L_x_3485:
        /* <DEDUP_REMOVED lines=245> */
.L_x_3486:
[----:B------:R-:W-:-:S04]  /*ded0*/  LOP3.LUT R5, R66, 0xfffffffc, RZ, 0xc0, !PT ;  /* 0xfffffffc42057812 */ /* 0x000fc800078ec0ff */
[----:B------:R-:W-:-:S05]  /*dee0*/  IADD3 R4, P0, PT, R5, R62, RZ ;  /* 0x0000003e05047210 */ /* 0x000fca0007f1e0ff */
[----:B------:R-:W-:-:S05]  /*def0*/  IMAD.X R5, RZ, RZ, R63, P0 ;  /* 0x000000ffff057224 */ /* 0x000fca00000e063f */
[----:B------:R-:W2:Y:S02]  /*df00*/  LDG.E R4, desc[UR36][R4.64] ;  /* 0x0000002404047981 */ /* 0x000ea4000c1e1900 */
[C---:B--2---:R-:W-:Y:S02]  /*df10*/  PRMT R11, R4.reuse, 0x7770, RZ ;  /* 0x00007770040b7816 */ /* 0x044fe400000000ff */
[C---:B------:R-:W-:Y:S02]  /*df20*/  PRMT R10, R4.reuse, 0x7771, RZ ;  /* 0x00007771040a7816 */ /* 0x040fe400000000ff */
[C---:B------:R-:W-:Y:S02]  /*df30*/  PRMT R67, R4.reuse, 0x7772, RZ ;  /* 0x0000777204437816 */ /* 0x040fe400000000ff */
[----:B------:R-:W-:-:S07]  /*df40*/  PRMT R66, R4, 0x7773, RZ ;  /* 0x0000777304427816 */ /* 0x000fce00000000ff */
.L_x_3482:
[----:B------:R-:W-:Y:S02]  /*df50*/  LOP3.LUT R4, R6, 0xff, RZ, 0xc0, !PT ;  /* 0x000000ff06047812 */ /* 0x000fe400078ec0ff */
[----:B------:R-:W-:Y:S02]  /*df60*/  LOP3.LUT R5, R51, 0xff, RZ, 0xc0, !PT ;  /* 0x000000ff33057812 */ /* 0x000fe400078ec0ff */
[C---:B------:R-:W-:Y:S02]  /*df70*/  LOP3.LUT R72, R7.reuse, 0xff, RZ, 0xc0, !PT ;  /* 0x000000ff07487812 */ /* 0x040fe400078ec0ff */
[C---:B------:R-:W-:Y:S02]  /*df80*/  LOP3.LUT R73, R52.reuse, 0xff, RZ, 0xc0, !PT ;  /* 0x000000ff34497812 */ /* 0x040fe400078ec0ff */
[----:B------:R-:W-:Y:S02]  /*df90*/  PRMT R84, R7, 0x8880, RZ ;  /* 0x0000888007547816 */ /* 0x000fe400000000ff */
[----:B------:R-:W-:-:S02]  /*dfa0*/  PRMT R85, R52, 0x8880, RZ ;  /* 0x0000888034557816 */ /* 0x000fc400000000ff */
[----:B------:R-:W-:Y:S02]  /*dfb0*/  ISETP.NE.AND P6, PT, R5, R4, PT ;  /* 0x000000040500720c */ /* 0x000fe40003fc5270 */
[----:B------:R-:W-:Y:S02]  /*dfc0*/  LOP3.LUT R4, R8, 0xff, RZ, 0xc0, !PT ;  /* 0x000000ff08047812 */ /* 0x000fe400078ec0ff */
[----:B------:R-:W-:Y:S02]  /*dfd0*/  LOP3.LUT R5, R55, 0xff, RZ, 0xc0, !PT ;  /* 0x000000ff37057812 */ /* 0x000fe400078ec0ff */
[----:B------:R-:W-:Y:S02]  /*dfe0*/  PRMT R82, R6, 0x8880, RZ ;  /* 0x0000888006527816 */ /* 0x000fe400000000ff */
[----:B------:R-:W-:Y:S02]  /*dff0*/  ISETP.NE.AND P3, PT, R73, R72, PT ;  /* 0x000000484900720c */ /* 0x000fe40003f65270 */
[----:B------:R-:W-:-:S02]  /*e000*/  PRMT R83, R51, 0x8880, RZ ;  /* 0x0000888033537816 */ /* 0x000fc400000000ff */
[----:B------:R-:W-:Y:S02]  /*e010*/  ISETP.GT.AND P0, PT, R85, R84, PT ;  /* 0x000000545500720c */ /* 0x000fe40003f04270 */
[----:B------:R-:W-:Y:S02]  /*e020*/  ISETP.NE.AND P2, PT, R5, R4, PT ;  /* 0x000000040500720c */ /* 0x000fe40003f45270 */
[----:B------:R-:W-:Y:S02]  /*e030*/  ISETP.GT.AND P5, PT, R83, R82, PT ;  /* 0x000000525300720c */ /* 0x000fe40003fa4270 */
[----:B------:R-:W-:Y:S02]  /*e040*/  SEL R4, RZ, 0xffffffff, P0 ;  /* 0xffffffffff047807 */ /* 0x000fe40000000000 */
[----:B------:R-:W-:Y:S02]  /*e050*/  ISETP.GE.U32.AND P0, PT, R37, R71, PT ;  /* 0x000000472500720c */ /* 0x000fe40003f06070 */
[----:B------:R-:W-:-:S02]  /*e060*/  SEL R5, RZ, 0xffffffff, P5 ;  /* 0xffffffffff057807 */ /* 0x000fc40002800000 */
[----:B------:R-:W-:Y:S02]  /*e070*/  LOP3.LUT R72, R9, 0xff, RZ, 0xc0, !PT ;  /* 0x000000ff09487812 */ /* 0x000fe400078ec0ff */
[----:B------:R-:W-:Y:S02]  /*e080*/  LOP3.LUT R73, R54, 0xff, RZ, 0xc0, !PT ;  /* 0x000000ff36497812 */ /* 0x000fe400078ec0ff */
[----:B------:R-:W-:Y:S02]  /*e090*/  ISETP.GE.U32.AND P5, PT, R36, R71, PT ;  /* 0x000000472400720c */ /* 0x000fe40003fa6070 */
[----:B------:R-:W-:Y:S02]  /*e0a0*/  ISETP.GE.AND.EX P0, PT, R21, RZ, PT, P0 ;  /* 0x000000ff1500720c */ /* 0x000fe40003f06300 */
[----:B------:R-:W-:Y:S02]  /*e0b0*/  ISETP.NE.AND P4, PT, R73, R72, PT ;  /* 0x000000484900720c */ /* 0x000fe40003f85270 */
[----:B------:R-:W-:-:S02]  /*e0c0*/  PRMT R84, R8, 0x8880, RZ ;  /* 0x0000888008547816 */ /* 0x000fc400000000ff */
[----:B------:R-:W-:Y:S02]  /*e0d0*/  PRMT R85, R55, 0x8880, RZ ;  /* 0x0000888037557816 */ /* 0x000fe400000000ff */
[----:B------:R-:W-:Y:S02]  /*e0e0*/  ISETP.GE.AND.EX P5, PT, R20, RZ, PT, P5 ;  /* 0x000000ff1400720c */ /* 0x000fe40003fa6350 */
[----:B------:R-:W-:Y:S02]  /*e0f0*/  @!P3 SEL R4, RZ, 0xffffffff, !P0 ;  /* 0xffffffffff04b807 */ /* 0x000fe40004000000 */
[----:B------:R-:W-:Y:S02]  /*e100*/  LOP3.LUT R72, R77, 0xff, RZ, 0xc0, !PT ;  /* 0x000000ff4d487812 */ /* 0x000fe400078ec0ff */
[----:B------:R-:W-:Y:S02]  /*e110*/  LOP3.LUT R73, R58, 0xff, RZ, 0xc0, !PT ;  /* 0x000000ff3a497812 */ /* 0x000fe400078ec0ff */
[----:B------:R-:W-:-:S02]  /*e120*/  ISETP.GE.U32.AND P0, PT, R39, R71, PT ;  /* 0x000000472700720c */ /* 0x000fc40003f06070 */
[----:B------:R-:W-:Y:S02]  /*e130*/  LOP3.LUT R82, R76, 0xff, RZ, 0xc0, !PT ;  /* 0x000000ff4c527812 */ /* 0x000fe400078ec0ff */
[----:B------:R-:W-:Y:S02]  /*e140*/  LOP3.LUT R83, R57, 0xff, RZ, 0xc0, !PT ;  /* 0x000000ff39537812 */ /* 0x000fe400078ec0ff */
[----:B------:R-:W-:Y:S02]  /*e150*/  @!P6 SEL R5, RZ, 0xffffffff, !P5 ;  /* 0xffffffffff05e807 */ /* 0x000fe40006800000 */
[----:B------:R-:W-:Y:S02]  /*e160*/  ISETP.GT.AND P3, PT, R85, R84, PT ;  /* 0x000000545500720c */ /* 0x000fe40003f64270 */
[----:B------:R-:W-:Y:S02]  /*e170*/  ISETP.NE.AND P6, PT, R73, R72, PT ;  /* 0x000000484900720c */ /* 0x000fe40003fc5270 */
[----:B------:R-:W-:-:S02]  /*e180*/  ISETP.GE.AND.EX P0, PT, R23, RZ, PT, P0 ;  /* 0x000000ff1700720c */ /* 0x000fc40003f06300 */
[----:B------:R-:W-:Y:S02]  /*e190*/  LOP3.LUT R72, R75, 0xff, RZ, 0xc0, !PT ;  /* 0x000000ff4b487812 */ /* 0x000fe400078ec0ff */
[----:B------:R-:W-:Y:S02]  /*e1a0*/  LOP3.LUT R73, R60, 0xff, RZ, 0xc0, !PT ;  /* 0x000000ff3c497812 */ /* 0x000fe400078ec0ff */
[----:B------:R-:W-:Y:S02]  /*e1b0*/  ISETP.NE.AND P5, PT, R83, R82, PT ;  /* 0x000000525300720c */ /* 0x000fe40003fa5270 */
[----:B------:R-:W-:Y:S02]  /*e1c0*/  SEL R82, RZ, 0xffffffff, P3 ;  /* 0xffffffffff527807 */ /* 0x000fe40001800000 */
[----:B------:R-:W-:Y:S02]  /*e1d0*/  @!P2 SEL R82, RZ, 0xffffffff, !P0 ;  /* 0xffffffffff52a807 */ /* 0x000fe40004000000 */
[----:B------:R-:W-:Y:S01]  /*e1e0*/  ISETP.NE.AND P2, PT, R73, R72, PT ;  /* 0x000000484900720c */ /* 0x000fe20003f45270 */
[----:B------:R-:W-:Y:S01]  /*e1f0*/  IMAD.U32 R72, RZ, RZ, UR4 ;  /* 0x00000004ff487e24 */ /* 0x000fe2000f8e00ff */
[----:B------:R-:W-:Y:S01]  /*e200*/  PRMT R85, R77, 0x8880, RZ ;  /* 0x000088804d557816 */ /* 0x000fe200000000ff */
[----:B------:R-:W1:Y:S01]  /*e210*/  LDCU UR4, c[0x0][0x39c] ;  /* 0x00007380ff0477ac */ /* 0x000e620008000800 */
[----:B------:R-:W-:Y:S01]  /*e220*/  PRMT R86, R58, 0x8880, RZ ;  /* 0x000088803a567816 */ /* 0x000fe200000000ff */
[----:B------:R-:W-:Y:S01]  /*e230*/  IMAD.IADD R73, R71, 0x1, R72 ;  /* 0x0000000147497824 */ /* 0x000fe200078e0248 */
[----:B------:R-:W-:-:S02]  /*e240*/  PRMT R83, R9, 0x8880, RZ ;  /* 0x0000888009537816 */ /* 0x000fc400000000ff */
[----:B------:R-:W-:Y:S02]  /*e250*/  PRMT R84, R54, 0x8880, RZ ;  /* 0x0000888036547816 */ /* 0x000fe400000000ff */
[----:B------:R-:W-:Y:S02]  /*e260*/  ISETP.GT.AND P0, PT, R86, R85, PT ;  /* 0x000000555600720c */ /* 0x000fe40003f04270 */
[----:B------:R-:W-:Y:S02]  /*e270*/  ISETP.GT.AND P3, PT, R84, R83, PT ;  /* 0x000000535400720c */ /* 0x000fe40003f64270 */
[----:B------:R-:W-:Y:S02]  /*e280*/  SEL R83, RZ, 0xffffffff, P0 ;  /* 0xffffffffff537807 */ /* 0x000fe40000000000 */
[----:B------:R-:W-:Y:S02]  /*e290*/  ISETP.GE.U32.AND P0, PT, R43, R73, PT ;  /* 0x000000492b00720c */ /* 0x000fe40003f06070 */
[----:B------:R-:W-:-:S02]  /*e2a0*/  SEL R84, RZ, 0xffffffff, P3 ;  /* 0xffffffffff547807 */ /* 0x000fc40001800000 */
[----:B------:R-:W-:Y:S02]  /*e2b0*/  ISETP.GE.U32.AND P3, PT, R40, R71, PT ;  /* 0x000000472800720c */ /* 0x000fe40003f66070 */
[----:B------:R-:W-:Y:S02]  /*e2c0*/  ISETP.GE.AND.EX P0, PT, R27, RZ, PT, P0 ;  /* 0x000000ff1b00720c */ /* 0x000fe40003f06300 */
[----:B------:R-:W-:Y:S02]  /*e2d0*/  PRMT R89, R76, 0x8880, RZ ;  /* 0x000088804c597816 */ /* 0x000fe400000000ff */
[----:B------:R-:W-:Y:S02]  /*e2e0*/  PRMT R90, R57, 0x8880, RZ ;  /* 0x00008880395a7816 */ /* 0x000fe400000000ff */
[----:B------:R-:W-:Y:S02]  /*e2f0*/  ISETP.GE.AND.EX P3, PT, R24, RZ, PT, P3 ;  /* 0x000000ff1800720c */ /* 0x000fe40003f66330 */
[----:B------:R-:W-:-:S02]  /*e300*/  @!P6 SEL R83, RZ, 0xffffffff, !P0 ;  /* 0xffffffffff53e807 */ /* 0x000fc40004000000 */
[----:B------:R-:W-:Y:S02]  /*e310*/  LOP3.LUT R87, R78, 0xff, RZ, 0xc0, !PT ;  /* 0x000000ff4e577812 */ /* 0x000fe400078ec0ff */
[----:B------:R-:W-:Y:S02]  /*e320*/  LOP3.LUT R88, R69, 0xff, RZ, 0xc0, !PT ;  /* 0x000000ff45587812 */ /* 0x000fe400078ec0ff */
[----:B------:R-:W-:Y:S02]  /*e330*/  ISETP.GE.U32.AND P0, PT, R42, R73, PT ;  /* 0x000000492a00720c */ /* 0x000fe40003f06070 */
[----:B------:R-:W-:Y:S02]  /*e340*/  LOP3.LUT R85, R74, 0xff, RZ, 0xc0, !PT ;  /* 0x000000ff4a557812 */ /* 0x000fe400078ec0ff */
[----:B------:R-:W-:Y:S02]  /*e350*/  LOP3.LUT R86, R61, 0xff, RZ, 0xc0, !PT ;  /* 0x000000ff3d567812 */ /* 0x000fe400078ec0ff */
[----:B------:R-:W-:-:S02]  /*e360*/  @!P4 SEL R84, RZ, 0xffffffff, !P3 ;  /* 0xffffffffff54c807 */ /* 0x000fc40005800000 */
[----:B------:R-:W-:Y:S02]  /*e370*/  ISETP.GT.AND P6, PT, R90, R89, PT ;  /* 0x000000595a00720c */ /* 0x000fe40003fc4270 */
[----:B------:R-:W-:Y:S02]  /*e380*/  ISETP.NE.AND P4, PT, R88, R87, PT ;  /* 0x000000575800720c */ /* 0x000fe40003f85270 */
[----:B------:R-:W-:Y:S02]  /*e390*/  ISETP.GE.AND.EX P0, PT, R26, RZ, PT, P0 ;  /* 0x000000ff1a00720c */ /* 0x000fe40003f06300 */
[----:B------:R-:W-:Y:S02]  /*e3a0*/  PRMT R87, R75, 0x8880, RZ ;  /* 0x000088804b577816 */ /* 0x000fe400000000ff */
[----:B------:R-:W-:Y:S02]  /*e3b0*/  PRMT R90, R60, 0x8880, RZ ;  /* 0x000088803c5a7816 */ /* 0x000fe400000000ff */
[----:B------:R-:W-:-:S02]  /*e3c0*/  ISETP.NE.AND P3, PT, R86, R85, PT ;  /* 0x000000555600720c */ /* 0x000fc40003f65270 */
[----:B------:R-:W-:Y:S02]  /*e3d0*/  SEL R86, RZ, 0xffffffff, P6 ;  /* 0xffffffffff567807 */ /* 0x000fe40003000000 */
[----:B------:R-:W-:Y:S02]  /*e3e0*/  LOP3.LUT R85, R79, 0xff, RZ, 0xc0, !PT ;  /* 0x000000ff4f557812 */ /* 0x000fe400078ec0ff */
[----:B------:R-:W-:Y:S02]  /*e3f0*/  LOP3.LUT R88, R70, 0xff, RZ, 0xc0, !PT ;  /* 0x000000ff46587812 */ /* 0x000fe400078ec0ff */
[----:B------:R-:W-:Y:S02]  /*e400*/  @!P5 SEL R86, RZ, 0xffffffff, !P0 ;  /* 0xffffffffff56d807 */ /* 0x000fe40004000000 */
[----:B------:R-:W-:Y:S02]  /*e410*/  ISETP.GT.AND P5, PT, R90, R87, PT ;  /* 0x000000575a00720c */ /* 0x000fe40003fa4270 */
[----:B------:R-:W-:-:S02]  /*e420*/  PRMT R89, R74, 0x8880, RZ ;  /* 0x000088804a597816 */ /* 0x000fc400000000ff */
[----:B------:R-:W-:Y:S02]  /*e430*/  PRMT R92, R61, 0x8880, RZ ;  /* 0x000088803d5c7816 */ /* 0x000fe400000000ff */
[----:B------:R-:W-:Y:S02]  /*e440*/  ISETP.NE.AND P6, PT, R88, R85, PT ;  /* 0x000000555800720c */ /* 0x000fe40003fc5270 */
[----:B------:R-:W-:Y:S02]  /*e450*/  SEL R88, RZ, 0xffffffff, P5 ;  /* 0xffffffffff587807 */ /* 0x000fe40002800000 */
[----:B------:R-:W-:Y:S02]  /*e460*/  ISETP.GE.U32.AND P5, PT, R46, R73, PT ;  /* 0x000000492e00720c */ /* 0x000fe40003fa6070 */
[----:B------:R-:W-:Y:S02]  /*e470*/  ISETP.GT.AND P0, PT, R92, R89, PT ;  /* 0x000000595c00720c */ /* 0x000fe40003f04270 */
[----:B------:R-:W-:-:S02]  /*e480*/  ISETP.GE.AND.EX P5, PT, R30, RZ, PT, P5 ;  /* 0x000000ff1e00720c */ /* 0x000fc40003fa6350 */
[----:B------:R-:W-:Y:S02]  /*e490*/  LOP3.LUT R85, R81, 0xff, RZ, 0xc0, !PT ;  /* 0x000000ff51557812 */ /* 0x000fe400078ec0ff */
        /* <DEDUP_REMOVED lines=9> */
[----:B------:R-:W-:Y:S02]  /*e530*/  @!P3 SEL R87, RZ, 0xffffffff, !P0 ;  /* 0xffffffffff57b807 */ /* 0x000fe40004000000 */
[----:B------:R-:W-:Y:S02]  /*e540*/  ISETP.GE.U32.AND P0, PT, R48, R85, PT ;  /* 0x000000553000720c */ /* 0x000fe40003f06070 */
[----:B------:R-:W-:Y:S02]  /*e550*/  LOP3.LUT R89, R80, 0xff, RZ, 0xc0, !PT ;  /* 0x000000ff50597812 */ /* 0x000fe400078ec0ff */
[----:B------:R-:W-:-:S02]  /*e560*/  LOP3.LUT R92, R59, 0xff, RZ, 0xc0, !PT ;  /* 0x000000ff3b5c7812 */ /* 0x000fc400078ec0ff */
[----:B------:R-:W-:Y:S02]  /*e570*/  ISETP.GT.AND P3, PT, R94, R91, PT ;  /* 0x0000005b5e00720c */ /* 0x000fe40003f64270 */
[----:B------:R-:W-:Y:S02]  /*e580*/  ISETP.GE.AND.EX P0, PT, R32, RZ, PT, P0 ;  /* 0x000000ff2000720c */ /* 0x000fe40003f06300 */
[----:B------:R-:W-:Y:S02]  /*e590*/  PRMT R94, R81, 0x8880, RZ ;  /* 0x00008880515e7816 */ /* 0x000fe400000000ff */
[----:B------:R-:W-:Y:S02]  /*e5a0*/  PRMT R95, R68, 0x8880, RZ ;  /* 0x00008880445f7816 */ /* 0x000fe400000000ff */
[----:B------:R-:W-:Y:S02]  /*e5b0*/  ISETP.NE.AND P5, PT, R92, R89, PT ;  /* 0x000000595c00720c */ /* 0x000fe40003fa5270 */
[----:B------:R-:W-:-:S02]  /*e5c0*/  SEL R89, RZ, 0xffffffff, P3 ;  /* 0xffffffffff597807 */ /* 0x000fc40001800000 */
[----:B------:R-:W-:Y:S02]  /*e5d0*/  PRMT R92, R79, 0x8880, RZ ;  /* 0x000088804f5c7816 */ /* 0x000fe400000000ff */
[----:B------:R-:W-:Y:S02]  /*e5e0*/  PRMT R93, R70, 0x8880, RZ ;  /* 0x00008880465d7816 */ /* 0x000fe400000000ff */
[----:B------:R-:W-:Y:S02]  /*e5f0*/  LOP3.LUT R90, R11, 0xff, RZ, 0xc0, !PT ;  /* 0x000000ff0b5a7812 */ /* 0x000fe400078ec0ff */
[----:B------:R-:W-:Y:S02]  /*e600*/  LOP3.LUT R91, R56, 0xff, RZ, 0xc0, !PT ;  /* 0x000000ff385b7812 */ /* 0x000fe400078ec0ff */
[----:B------:R-:W-:Y:S02]  /*e610*/  @!P4 SEL R89, RZ, 0xffffffff, !P0 ;  /* 0xffffffffff59c807 */ /* 0x000fe40004000000 */
[----:B------:R-:W-:-:S02]  /*e620*/  ISETP.GT.AND P0, PT, R95, R94, PT ;  /* 0x0000005e5f00720c */ /* 0x000fc40003f04270 */
[----:B------:R-:W-:Y:S02]  /*e630*/  ISETP.NE.AND P3, PT, R91, R90, PT ;  /* 0x0000005a5b00720c */ /* 0x000fe40003f65270 */
[----:B------:R-:W-:Y:S02]  /*e640*/  ISETP.GT.AND P4, PT, R93, R92, PT ;  /* 0x0000005c5d00720c */ /* 0x000fe40003f84270 */
[----:B------:R-:W-:Y:S02]  /*e650*/  SEL R90, RZ, 0xffffffff, P0 ;  /* 0xffffffffff5a7807 */ /* 0x000fe40000000000 */
[-C--:B------:R-:W-:Y:S02]  /*e660*/  ISETP.GE.U32.AND P0, PT, R44, R85.reuse, PT ;  /* 0x000000552c00720c */ /* 0x080fe40003f06070 */
[----:B------:R-:W-:Y:S02]  /*e670*/  SEL R92, RZ, 0xffffffff, P4 ;  /* 0xffffffffff5c7807 */ /* 0x000fe40002000000 */
[----:B------:R-:W-:-:S02]  /*e680*/  ISETP.GE.U32.AND P4, PT, R47, R85, PT ;  /* 0x000000552f00720c */ /* 0x000fc40003f86070 */
[----:B------:R-:W-:Y:S02]  /*e690*/  ISETP.GE.AND.EX P0, PT, R28, RZ, PT, P0 ;  /* 0x000000ff1c00720c */ /* 0x000fe40003f06300 */
[----:B------:R-:W-:Y:S02]  /*e6a0*/  ISETP.GE.AND.EX P4, PT, R31, RZ, PT, P4 ;  /* 0x000000ff1f00720c */ /* 0x000fe40003f86340 */
[----:B------:R-:W-:Y:S02]  /*e6b0*/  PRMT R95, R80, 0x8880, RZ ;  /* 0x00008880505f7816 */ /* 0x000fe400000000ff */
[----:B------:R-:W-:Y:S02]  /*e6c0*/  PRMT R98, R59, 0x8880, RZ ;  /* 0x000088803b627816 */ /* 0x000fe400000000ff */
[----:B------:R-:W-:Y:S02]  /*e6d0*/  LOP3.LUT R91, R10, 0xff, RZ, 0xc0, !PT ;  /* 0x000000ff0a5b7812 */ /* 0x000fe400078ec0ff */
[----:B------:R-:W-:-:S02]  /*e6e0*/  LOP3.LUT R94, R53, 0xff, RZ, 0xc0, !PT ;  /* 0x000000ff355e7812 */ /* 0x000fc400078ec0ff */
[----:B------:R-:W-:Y:S02]  /*e6f0*/  @!P2 SEL R90, RZ, 0xffffffff, !P0 ;  /* 0xffffffffff5aa807 */ /* 0x000fe40004000000 */
[----:B------:R-:W-:Y:S02]  /*e700*/  LOP3.LUT R93, R67, 0xff, RZ, 0xc0, !PT ;  /* 0x000000ff435d7812 */ /* 0x000fe400078ec0ff */
[----:B------:R-:W-:Y:S02]  /*e710*/  LOP3.LUT R96, R50, 0xff, RZ, 0xc0, !PT ;  /* 0x000000ff32607812 */ /* 0x000fe400078ec0ff */
[----:B------:R-:W-:Y:S02]  /*e720*/  ISETP.GE.U32.AND P0, PT, R41, R85, PT ;  /* 0x000000552900720c */ /* 0x000fe40003f06070 */
[----:B------:R-:W-:Y:S02]  /*e730*/  @!P6 SEL R92, RZ, 0xffffffff, !P4 ;  /* 0xffffffffff5ce807 */ /* 0x000fe40006000000 */
[----:B------:R-:W-:-:S02]  /*e740*/  ISETP.NE.AND P6, PT, R94, R91, PT ;  /* 0x0000005b5e00720c */ /* 0x000fc40003fc5270 */
[----:B------:R-:W-:Y:S02]  /*e750*/  ISETP.GT.AND P2, PT, R98, R95, PT ;  /* 0x0000005f6200720c */ /* 0x000fe40003f44270 */
[----:B------:R-:W-:Y:S02]  /*e760*/  ISETP.NE.AND P4, PT, R96, R93, PT ;  /* 0x0000005d6000720c */ /* 0x000fe40003f85270 */
[----:B------:R-:W-:Y:S02]  /*e770*/  LOP3.LUT R91, R66, 0xff, RZ, 0xc0, !PT ;  /* 0x000000ff425b7812 */ /* 0x000fe400078ec0ff */
[----:B------:R-:W-:Y:S02]  /*e780*/  LOP3.LUT R94, R49, 0xff, RZ, 0xc0, !PT ;  /* 0x000000ff315e7812 */ /* 0x000fe400078ec0ff */
[----:B------:R-:W-:Y:S02]  /*e790*/  ISETP.GE.AND.EX P0, PT, R25, RZ, PT, P0 ;  /* 0x000000ff1900720c */ /* 0x000fe40003f06300 */
[----:B------:R-:W-:-:S02]  /*e7a0*/  PRMT R95, R11, 0x8880, RZ ;  /* 0x000088800b5f7816 */ /* 0x000fc400000000ff */
[----:B------:R-:W-:Y:S02]  /*e7b0*/  PRMT R96, R56, 0x8880, RZ ;  /* 0x0000888038607816 */ /* 0x000fe400000000ff */
[----:B------:R-:W-:Y:S02]  /*e7c0*/  PRMT R97, R10, 0x8880, RZ ;  /* 0x000088800a617816 */ /* 0x000fe400000000ff */
[----:B------:R-:W-:Y:S02]  /*e7d0*/  PRMT R98, R53, 0x8880, RZ ;  /* 0x0000888035627816 */ /* 0x000fe400000000ff */
[----:B------:R-:W-:Y:S02]  /*e7e0*/  SEL R93, RZ, 0xffffffff, P2 ;  /* 0xffffffffff5d7807 */ /* 0x000fe40001000000 */
[----:B------:R-:W-:Y:S01]  /*e7f0*/  ISETP.NE.AND P2, PT, R94, R91, PT ;  /* 0x0000005b5e00720c */ /* 0x000fe20003f45270 */
[----:B------:R-:W-:Y:S01]  /*e800*/  IMAD.IADD R91, R85, 0x1, R72 ;  /* 0x00000001555b7824 */ /* 0x000fe200078e0248 */
[----:B------:R-:W-:-:S02]  /*e810*/  @!P5 SEL R93, RZ, 0xffffffff, !P0 ;  /* 0xffffffffff5dd807 */ /* 0x000fc40004000000 */
[----:B------:R-:W-:Y:S02]  /*e820*/  ISETP.GT.AND P0, PT, R96, R95, PT ;  /* 0x0000005f6000720c */ /* 0x000fe40003f04270 */
[----:B------:R-:W-:Y:S02]  /*e830*/  ISETP.GT.AND P5, PT, R98, R97, PT ;  /* 0x000000616200720c */ /* 0x000fe40003fa4270 */
[----:B------:R-:W-:Y:S02]  /*e840*/  PRMT R96, R67, 0x8880, RZ ;  /* 0x0000888043607816 */ /* 0x000fe400000000ff */
[----:B------:R-:W-:Y:S02]  /*e850*/  PRMT R97, R50, 0x8880, RZ ;  /* 0x0000888032617816 */ /* 0x000fe400000000ff */
[----:B------:R-:W-:Y:S02]  /*e860*/  SEL R94, RZ, 0xffffffff, P0 ;  /* 0xffffffffff5e7807 */ /* 0x000fe40000000000 */
[----:B------:R-:W-:-:S02]  /*e870*/  ISETP.GE.U32.AND P0, PT, R38, R91, PT ;  /* 0x0000005b2600720c */ /* 0x000fc40003f06070 */
[----:B------:R-:W-:Y:S02]  /*e880*/  SEL R95, RZ, 0xffffffff, P5 ;  /* 0xffffffffff5f7807 */ /* 0x000fe40002800000 */
[----:B------:R-:W-:Y:S02]  /*e890*/  ISETP.GT.AND P5, PT, R97, R96, PT ;  /* 0x000000606100720c */ /* 0x000fe40003fa4270 */
[----:B------:R-:W-:Y:S02]  /*e8a0*/  ISETP.GE.AND.EX P0, PT, R22, RZ, PT, P0 ;  /* 0x000000ff1600720c */ /* 0x000fe40003f06300 */
[----:B------:R-:W-:Y:S02]  /*e8b0*/  SEL R96, RZ, 0xffffffff, P5 ;  /* 0xffffffffff607807 */ /* 0x000fe40002800000 */
[----:B------:R-:W-:Y:S02]  /*e8c0*/  ISETP.GE.U32.AND P5, PT, R34, R91, PT ;  /* 0x0000005b2200720c */ /* 0x000fe40003fa6070 */
[----:B------:R-:W-:-:S02]  /*e8d0*/  @!P3 SEL R94, RZ, 0xffffffff, !P0 ;  /* 0xffffffffff5eb807 */ /* 0x000fc40004000000 */
[----:B------:R-:W-:Y:S02]  /*e8e0*/  ISETP.GE.U32.AND P0, PT, R35, R91, PT ;  /* 0x0000005b2300720c */ /* 0x000fe40003f06070 */
[----:B------:R-:W-:Y:S02]  /*e8f0*/  PRMT R98, R66, 0x8880, RZ ;  /* 0x0000888042627816 */ /* 0x000fe400000000ff */
[----:B------:R-:W-:Y:S02]  /*e900*/  PRMT R99, R49, 0x8880, RZ ;  /* 0x0000888031637816 */ /* 0x000fe400000000ff */
[----:B------:R-:W-:Y:S02]  /*e910*/  ISETP.GE.AND.EX P5, PT, R15, RZ, PT, P5 ;  /* 0x000000ff0f00720c */ /* 0x000fe40003fa6350 */
[----:B------:R-:W-:Y:S02]  /*e920*/  ISETP.GE.AND.EX P0, PT, R16, RZ, PT, P0 ;  /* 0x000000ff1000720c */ /* 0x000fe40003f06300 */
[----:B------:R-:W-:-:S02]  /*e930*/  LOP3.LUT R4, R4, 0x1, RZ, 0xc0, !PT ;  /* 0x0000000104047812 */ /* 0x000fc400078ec0ff */
[----:B------:R-:W-:Y:S02]  /*e940*/  ISETP.GT.AND P3, PT, R99, R98, PT ;  /* 0x000000626300720c */ /* 0x000fe40003f64270 */
[----:B------:R-:W-:Y:S02]  /*e950*/  @!P4 SEL R96, RZ, 0xffffffff, !P5 ;  /* 0xffffffffff60c807 */ /* 0x000fe40006800000 */
[----:B------:R-:W-:Y:S02]  /*e960*/  ISETP.GE.U32.AND P5, PT, R33, R91, PT ;  /* 0x0000005b2100720c */ /* 0x000fe40003fa6070 */
[----:B------:R-:W-:Y:S02]  /*e970*/  @!P6 SEL R95, RZ, 0xffffffff, !P0 ;  /* 0xffffffffff5fe807 */ /* 0x000fe40004000000 */
[----:B------:R-:W-:Y:S02]  /*e980*/  ISETP.NE.U32.AND P0, PT, R4, 0x1, PT ;  /* 0x000000010400780c */ /* 0x000fe40003f05070 */
[----:B------:R-:W-:-:S02]  /*e990*/  LOP3.LUT R84, R84, 0x1, RZ, 0xc0, !PT ;  /* 0x0000000154547812 */ /* 0x000fc400078ec0ff */
[----:B------:R-:W-:Y:S02]  /*e9a0*/  LOP3.LUT R5, R5, 0x1, RZ, 0xc0, !PT ;  /* 0x0000000105057812 */ /* 0x000fe400078ec0ff */
[----:B------:R-:W-:Y:S02]  /*e9b0*/  SEL R4, RZ, 0xffffffff, P3 ;  /* 0xffffffffff047807 */ /* 0x000fe40001800000 */
[----:B------:R-:W-:Y:S02]  /*e9c0*/  LOP3.LUT R82, R82, 0x1, RZ, 0xc0, !PT ;  /* 0x0000000152527812 */ /* 0x000fe400078ec0ff */
[----:B------:R-:W-:Y:S02]  /*e9d0*/  ISETP.GE.AND.EX P3, PT, R14, RZ, PT, P5 ;  /* 0x000000ff0e00720c */ /* 0x000fe40003f66350 */
[----:B------:R-:W-:Y:S02]  /*e9e0*/  ISETP.NE.U32.AND P5, PT, R84, 0x1, PT ;  /* 0x000000015400780c */ /* 0x000fe40003fa5070 */
[----:B------:R-:W-:-:S02]  /*e9f0*/  ISETP.NE.U32.AND P6, PT, R5, 0x1, PT ;  /* 0x000000010500780c */ /* 0x000fc40003fc5070 */
[----:B------:R-:W-:Y:S02]  /*ea00*/  LOP3.LUT R92, R92, 0x1, RZ, 0xc0, !PT ;  /* 0x000000015c5c7812 */ /* 0x000fe400078ec0ff */
[----:B------:R-:W-:Y:S02]  /*ea10*/  ISETP.NE.U32.AND P4, PT, R82, 0x1, PT ;  /* 0x000000015200780c */ /* 0x000fe40003f85070 */
[----:B------:R-:W-:Y:S02]  /*ea20*/  LOP3.LUT R83, R83, 0x1, RZ, 0xc0, !PT ;  /* 0x0000000153537812 */ /* 0x000fe400078ec0ff */
[----:B------:R-:W-:Y:S02]  /*ea30*/  LOP3.LUT R86, R86, 0x1, RZ, 0xc0, !PT ;  /* 0x0000000156567812 */ /* 0x000fe400078ec0ff */
[----:B------:R-:W-:Y:S02]  /*ea40*/  @!P2 SEL R4, RZ, 0xffffffff, !P3 ;  /* 0xffffffffff04a807 */ /* 0x000fe40005800000 */
        /* <DEDUP_REMOVED lines=16> */
[----:B------:R-:W-:Y:S01]  /*eb50*/  SEL R39, R71, R39, !P4 ;  /* 0x0000002747277207 */ /* 0x000fe20006000000 */
[----:B------:R-:W-:Y:S01]  /*eb60*/  IMAD.IADD R71, R91, 0x1, R72 ;  /* 0x000000015b477824 */ /* 0x000fe200078e0248 */
[----:B------:R-:W-:Y:S02]  /*eb70*/  LOP3.LUT R4, R4, 0x1, RZ, 0xc0, !PT ;  /* 0x0000000104047812 */ /* 0x000fe400078ec0ff */
[----:B------:R-:W-:-:S02]  /*eb80*/  LOP3.LUT R90, R90, 0x1, RZ, 0xc0, !PT ;  /* 0x000000015a5a7812 */ /* 0x000fc400078ec0ff */
[----:B------:R-:W-:Y:S02]  /*eb90*/  SEL R47, R85, R47, !P5 ;  /* 0x0000002f552f7207 */ /* 0x000fe40006800000 */
[----:B------:R-:W-:Y:S02]  /*eba0*/  SEL R70, R79, R70, !P5 ;  /* 0x000000464f467207 */ /* 0x000fe40006800000 */
[----:B------:R-:W-:Y:S02]  /*ebb0*/  SEL R31, R31, RZ, P5 ;  /* 0x000000ff1f1f7207 */ /* 0x000fe40002800000 */
[C---:B------:R-:W-:Y:S02]  /*ebc0*/  SEL R43, R73.reuse, R43, !P3 ;  /* 0x0000002b492b7207 */ /* 0x040fe40005800000 */
[C---:B------:R-:W-:Y:S02]  /*ebd0*/  SEL R42, R73.reuse, R42, !P2 ;  /* 0x0000002a492a7207 */ /* 0x040fe40005000000 */
[----:B------:R-:W-:-:S02]  /*ebe0*/  SEL R46, R73, R46, !P6 ;  /* 0x0000002e492e7207 */ /* 0x000fc40007000000 */
[----:B------:R-:W-:Y:S01]  /*ebf0*/  SEL R45, R73, R45, !P0 ;  /* 0x0000002d492d7207 */ /* 0x000fe20004000000 */
[----:B-1----:R-:W-:Y:S01]  /*ec00*/  IMAD.U32 R73, RZ, RZ, UR4 ;  /* 0x00000004ff497e24 */ /* 0x002fe2000f8e00ff */
[----:B------:R-:W-:Y:S02]  /*ec10*/  SEL R58, R77, R58, !P3 ;  /* 0x0000003a4d3a7207 */ /* 0x000fe40005800000 */
[----:B------:R-:W-:Y:S02]  /*ec20*/  SEL R27, R27, RZ, P3 ;  /* 0x000000ff1b1b7207 */ /* 0x000fe40001800000 */
[----:B------:R-:W-:Y:S01]  /*ec30*/  ISETP.NE.U32.AND P5, PT, R4, 0x1, PT ;  /* 0x000000010400780c */ /* 0x000fe20003fa5070 */
[----:B------:R-:W-:Y:S01]  /*ec40*/  IMAD R4, R72, 0x3, R71 ;  /* 0x0000000348047824 */ /* 0x000fe200078e0247 */
[----:B------:R-:W-:Y:S02]  /*ec50*/  ISETP.NE.U32.AND P3, PT, R90, 0x1, PT ;  /* 0x000000015a00780c */ /* 0x000fe40003f65070 */
[----:B------:R-:W-:-:S02]  /*ec60*/  LOP3.LUT R89, R89, 0x1, RZ, 0xc0, !PT ;  /* 0x0000000159597812 */ /* 0x000fc400078ec0ff */
[----:B------:R-:W-:Y:S02]  /*ec70*/  SEL R44, R85, R44, !P3 ;  /* 0x0000002c552c7207 */ /* 0x000fe40005800000 */
[----:B------:R-:W-:Y:S02]  /*ec80*/  SEL R68, R81, R68, !P3 ;  /* 0x0000004451447207 */ /* 0x000fe40005800000 */
[----:B------:R-:W-:Y:S02]  /*ec90*/  SEL R28, R28, RZ, P3 ;  /* 0x000000ff1c1c7207 */ /* 0x000fe40001800000 */
[----:B------:R-:W-:Y:S02]  /*eca0*/  ISETP.GE.U32.AND P3, PT, R4, R73, PT ;  /* 0x000000490400720c */ /* 0x000fe40003f66070 */
[----:B------:R-:W-:Y:S02]  /*ecb0*/  SEL R55, R8, R55, !P4 ;  /* 0x0000003708377207 */ /* 0x000fe40006000000 */
[----:B------:R-:W-:-:S02]  /*ecc0*/  SEL R23, R23, RZ, P4 ;  /* 0x000000ff17177207 */ /* 0x000fc40002000000 */
[----:B------:R-:W-:Y:S02]  /*ecd0*/  ISETP.NE.U32.AND P4, PT, R89, 0x1, PT ;  /* 0x000000015900780c */ /* 0x000fe40003f85070 */
[----:B------:R-:W-:Y:S02]  /*ece0*/  LOP3.LUT R93, R93, 0x1, RZ, 0xc0, !PT ;  /* 0x000000015d5d7812 */ /* 0x000fe400078ec0ff */
[----:B------:R-:W-:Y:S02]  /*ecf0*/  LOP3.LUT R94, R94, 0x1, RZ, 0xc0, !PT ;  /* 0x000000015e5e7812 */ /* 0x000fe400078ec0ff */
[----:B------:R-:W-:Y:S02]  /*ed00*/  LOP3.LUT R95, R95, 0x1, RZ, 0xc0, !PT ;  /* 0x000000015f5f7812 */ /* 0x000fe400078ec0ff */
[----:B------:R-:W-:Y:S02]  /*ed10*/  LOP3.LUT R96, R96, 0x1, RZ, 0xc0, !PT ;  /* 0x0000000160607812 */ /* 0x000fe400078ec0ff */
        /* <DEDUP_REMOVED lines=29> */
.L_x_3481:
[----:B0-----:R-:W-:Y:S05]  /*eef0*/  BSYNC.RECONVERGENT B0 ;  /* 0x0000000000007941 */ /* 0x001fea0003800200 */
.L_x_3480:
[----:B------:R-:W-:Y:S01]  /*ef00*/  ISETP.GE.U32.AND P0, PT, R71, R73, PT ;  /* 0x000000494700720c */ /* 0x000fe20003f06070 */
[----:B------:R-:W-:Y:S01]  /*ef10*/  BSSY.RECONVERGENT B0, `(.L_x_3488) ;  /* 0x0000488000007945 */ /* 0x000fe20003800200 */
[----:B------:R-:W-:Y:S02]  /*ef20*/  PRMT R13, R11, 0x7610, R13 ;  /* 0x000076100b0d7816 */ /* 0x000fe4000000000d */
[----:B------:R-:W-:Y:S02]  /*ef30*/  PRMT R12, R10, 0x7610, R12 ;  /* 0x000076100a0c7816 */ /* 0x000fe4000000000c */
[----:B------:R-:W-:Y:S02]  /*ef40*/  PRMT R11, R67, 0x7610, R11 ;  /* 0x00007610430b7816 */ /* 0x000fe4000000000b */
[----:B------:R-:W-:-:S05]  /*ef50*/  PRMT R10, R66, 0x7610, R10 ;  /* 0x00007610420a7816 */ /* 0x000fca000000000a */
        /* <DEDUP_REMOVED lines=282> */
.L_x_3491:
[----:B------:R-:W-:Y:S01]  /*10100*/  SHF.R.U32.HI R6, RZ, 0x2, R0 ;  /* 0x00000002ff067819 */ /* 0x000fe20000011600 */
[----:B------:R-:W-:-:S07]  /*10110*/  IMAD.MOV.U32 R7, RZ, RZ, RZ ;  /* 0x000000ffff077224 */ /* 0x000fce00078e00ff */
.L_x_3490:
        /* <DEDUP_REMOVED lines=288> */
.L_x_3493:
[----:B------:R-:W-:Y:S01]  /*11320*/  SHF.R.U32.HI R62, RZ, 0x2, R74 ;  /* 0x00000002ff3e7819 */ /* 0x000fe2000001164a */
[----:B------:R-:W-:-:S07]  /*11330*/  IMAD.MOV.U32 R63, RZ, RZ, RZ ;  /* 0x000000ffff3f7224 */ /* 0x000fce00078e00ff */
.L_x_3492:
        /* <DEDUP_REMOVED lines=285> */
.L_x_3495:
[----:B------:R-:W-:Y:S01]  /*12510*/  SHF.R.U32.HI R66, RZ, 0x2, R78 ;  /* 0x00000002ff427819 */ /* 0x000fe2000001164e */
[----:B------:R-:W-:-:S07]  /*12520*/  IMAD.MOV.U32 R67, RZ, RZ, RZ ;  /* 0x000000ffff437224 */ /* 0x000fce00078e00ff */
.L_x_3494:
        /* <DEDUP_REMOVED lines=285> */
.L_x_3497:
[----:B------:R-:W-:Y:S01]  /*13700*/  SHF.R.U32.HI R10, RZ, 0x2, R62 ;  /* 0x00000002ff0a7819 */ /* 0x000fe2000001163e */
[----:B------:R-:W-:-:S07]  /*13710*/  IMAD.MOV.U32 R11, RZ, RZ, RZ ;  /* 0x000000ffff0b7224 */ /* 0x000fce00078e00ff */
.L_x_3496:
[----:B------:R-:W-:-:S04]  /*13720*/  LEA R4, P0, R10, R3, 0x2 ;  /* 0x000000030a047211 */ /* 0x000fc800078010ff */
[----:B------:R-:W-:-:S05]  /*13730*/  LEA.HI.X R5, R10, R0, R11, 0x2, P0 ;  /* 0x000000000a057211 */ /* 0x000fca00000f140b */
[----:B------:R-:W2:Y:S02]  /*13740*/  LDG.E R4, desc[UR36][R4.64] ;  /* 0x0000002404047981 */ /* 0x000ea4000c1e1900 */
[C---:B--2---:R-:W-:Y:S02]  /*13750*/  PRMT R13, R4.reuse, 0x7770, RZ ;  /* 0x00007770040d7816 */ /* 0x044fe400000000ff */
[C---:B------:R-:W-:Y:S02]  /*13760*/  PRMT R12, R4.reuse, 0x7771, RZ ;  /* 0x00007771040c7816 */ /* 0x040fe400000000ff */
[C---:B------:R-:W-:Y:S02]  /*13770*/  PRMT R11, R4.reuse, 0x7772, RZ ;  /* 0x00007772040b7816 */ /* 0x040fe400000000ff */
[----:B------:R-:W-:-:S07]  /*13780*/  PRMT R10, R4, 0x7773, RZ ;  /* 0x00007773040a7816 */ /* 0x000fce00000000ff */
.L_x_3489:
[----:B------:R-:W-:Y:S05]  /*13790*/  BSYNC.RECONVERGENT B0 ;  /* 0x0000000000007941 */ /* 0x000fea0003800200 */
.L_x_3488:
[----:B------:R-:W-:Y:S01]  /*137a0*/  ISETP.GE.U32.AND P0, PT, R71, R73, PT ;  /* 0x000000494700720c */ /* 0x000fe20003f06070 */
[----:B------:R-:W-:-:S12]  /*137b0*/  BSSY.RECONVERGENT B0, `(.L_x_3498) ;  /* 0x00000fb000007945 */ /* 0x000fd80003800200 */
        /* <DEDUP_REMOVED lines=23> */
[----:B------:R-:W-:Y:S01]  /*13930*/  ISETP.NE.AND P3, PT, R63, R62, PT ;  /* 0x0000003e3f00720c */ /* 0x000fe20003f65270 */
[----:B------:R-:W-:Y:S01]  /*13940*/  IMAD.IADD R63, R71, 0x1, R72 ;  /* 0x00000001473f7824 */ /* 0x000fe200078e0248 */
        /* <DEDUP_REMOVED lines=225> */
.L_x_3499:
[----:B------:R-:W-:Y:S05]  /*14760*/  BSYNC.RECONVERGENT B0 ;  /* 0x0000000000007941 */ /* 0x000fea0003800200 */
.L_x_3498:
[----:B------:R-:W-:Y:S02]  /*14770*/  LOP3.LUT R0, R58, 0xff, RZ, 0xc0, !PT ;  /* 0x000000ff3a007812 */ /* 0x000fe400078ec0ff */
[----:B------:R-:W-:Y:S02]  /*14780*/  LOP3.LUT R3, R51, 0xff, RZ, 0xc0, !PT ;  /* 0x000000ff33037812 */ /* 0x000fe400078ec0ff */
[----:B------:R-:W-:Y:S02]  /*14790*/  LOP3.LUT R4, R57, 0xff, RZ, 0xc0, !PT ;  /* 0x000000ff39047812 */ /* 0x000fe400078ec0ff */
[----:B------:R-:W-:Y:S02]  /*147a0*/  LOP3.LUT R5, R52, 0xff, RZ, 0xc0, !PT ;  /* 0x000000ff34057812 */ /* 0x000fe400078ec0ff */
[----:B------:R-:W-:Y:S02]  /*147b0*/  ISETP.NE.AND P1, PT, R3, R0, PT ;  /* 0x000000000300720c */ /* 0x000fe40003f25270 */
[----:B------:R-:W-:-:S02]  /*147c0*/  ISETP.GE.U32.AND P0, PT, R36, R43, PT ;  /* 0x0000002b2400720c */ /* 0x000fc40003f06070 */
[----:B------:R-:W-:Y:S02]  /*147d0*/  ISETP.NE.AND P6, PT, R5, R4, PT ;  /* 0x000000040500720c */ /* 0x000fe40003fc5270 */
[----:B------:R-:W-:Y:S02]  /*147e0*/  PRMT R0, R58, 0x8880, RZ ;  /* 0x000088803a007816 */ /* 0x000fe400000000ff */
[----:B------:R-:W-:Y:S02]  /*147f0*/  PRMT R5, R51, 0x8880, RZ ;  /* 0x0000888033057816 */ /* 0x000fe400000000ff */
[----:B------:R-:W-:Y:S02]  /*14800*/  ISETP.GE.AND.EX P0, PT, R20, R27, PT, P0 ;  /* 0x0000001b1400720c */ /* 0x000fe40003f06300 */
[----:B------:R-:W-:Y:S02]  /*14810*/  LOP3.LUT R6, R60, 0xff, RZ, 0xc0, !PT ;  /* 0x000000ff3c067812 */ /* 0x000fe400078ec0ff */
[----:B------:R-:W-:-:S02]  /*14820*/  LOP3.LUT R7, R55, 0xff, RZ, 0xc0, !PT ;  /* 0x000000ff37077812 */ /* 0x000fc400078ec0ff */
[----:B------:R-:W-:Y:S02]  /*14830*/  ISETP.GT.AND P2, PT, R5, R0, PT ;  /* 0x000000000500720c */ /* 0x000fe40003f44270 */
[----:B------:R-:W-:Y:S02]  /*14840*/  LOP3.LUT R3, R61, 0xff, RZ, 0xc0, !PT ;  /* 0x000000ff3d037812 */ /* 0x000fe400078ec0ff */
[----:B------:R-:W-:Y:S02]  /*14850*/  LOP3.LUT R4, R54, 0xff, RZ, 0xc0, !PT ;  /* 0x000000ff36047812 */ /* 0x000fe400078ec0ff */
[----:B------:R-:W-:Y:S02]  /*14860*/  SEL R0, RZ, 0xffffffff, !P0 ;  /* 0xffffffffff007807 */ /* 0x000fe40004000000 */
[----:B------:R-:W-:Y:S02]  /*14870*/  ISETP.GE.U32.AND P0, PT, R37, R42, PT ;  /* 0x0000002a2500720c */ /* 0x000fe40003f06070 */
[----:B------:R-:W-:-:S02]  /*14880*/  ISETP.NE.AND P4, PT, R7, R6, PT ;  /* 0x000000060700720c */ /* 0x000fc40003f85270 */
[----:B------:R-:W-:Y:S02]  /*14890*/  @P1 SEL R0, RZ, 0xffffffff, P2 ;  /* 0xffffffffff001807 */ /* 0x000fe40001000000 */
[----:B------:R-:W-:Y:S02]  /*148a0*/  PRMT R6, R57, 0x8880, RZ ;  /* 0x0000888039067816 */ /* 0x000fe400000000ff */
[----:B------:R-:W-:Y:S02]  /*148b0*/  PRMT R7, R52, 0x8880, RZ ;  /* 0x0000888034077816 */ /* 0x000fe400000000ff */
[----:B------:R-:W-:Y:S02]  /*148c0*/  ISETP.NE.AND P3, PT, R4, R3, PT ;  /* 0x000000030400720c */ /* 0x000fe40003f65270 */
[----:B------:R-:W-:Y:S02]  /*148d0*/  ISETP.GE.U32.AND P2, PT, R39, R46, PT ;  /* 0x0000002e2700720c */ /* 0x000fe40003f46070 */
[----:B------:R-:W-:-:S02]  /*148e0*/  ISETP.GE.AND.EX P0, PT, R21, R26, PT, P0 ;  /* 0x0000001a1500720c */ /* 0x000fc40003f06300 */
[----:B------:R-:W-:Y:S02]  /*148f0*/  PRMT R4, R60, 0x8880, RZ ;  /* 0x000088803c047816 */ /* 0x000fe400000000ff */
[----:B------:R-:W-:Y:S02]  /*14900*/  PRMT R5, R55, 0x8880, RZ ;  /* 0x0000888037057816 */ /* 0x000fe400000000ff */
[----:B------:R-:W-:Y:S02]  /*14910*/  ISETP.GT.AND P5, PT, R7, R6, PT ;  /* 0x000000060700720c */ /* 0x000fe40003fa4270 */
        /* <DEDUP_REMOVED lines=95> */
[----:B------:R-:W-:Y:S02]  /*14f10*/  ISETP.NE.AND P1, PT, R0, R5, PT ;  /* 0x000000050000720c */ /* 0x000fe40003f25270 */
[----:B------:R-:W-:Y:S02]  /*14f20*/  ISETP.NE.AND P6, PT, R3, R4, PT ;  /* 0x000000040300720c */ /* 0x000fe40003fc5270 */
[----:B------:R-:W-:Y:S02]  /*14f30*/  LOP3.LUT R5, R50, 0xff, RZ, 0xc0, !PT ;  /* 0x000000ff32057812 */ /* 0x000fe400078ec0ff */
[----:B------:R-:W-:-:S02]  /*14f40*/  LOP3.LUT R4, R49, 0xff, RZ, 0xc0, !PT ;  /* 0x000000ff31047812 */ /* 0x000fc400078ec0ff */
[----:B------:R-:W-:Y:S02]  /*14f50*/  LOP3.LUT R0, R55, 0xff, RZ, 0xc0, !PT ;  /* 0x000000ff37007812 */ /* 0x000fe400078ec0ff */
[----:B------:R-:W-:Y:S02]  /*14f60*/  LOP3.LUT R3, R54, 0xff, RZ, 0xc0, !PT ;  /* 0x000000ff36037812 */ /* 0x000fe400078ec0ff */
[----:B------:R-:W-:Y:S02]  /*14f70*/  PRMT R6, R56, 0x8880, RZ ;  /* 0x0000888038067816 */ /* 0x000fe400000000ff */
[----:B------:R-:W-:Y:S02]  /*14f80*/  PRMT R7, R69, 0x8880, RZ ;  /* 0x0000888045077816 */ /* 0x000fe400000000ff */
[----:B------:R-:W-:Y:S02]  /*14f90*/  SEL R10, R41, R10, !P3 ;  /* 0x0000000a290a7207 */ /* 0x000fe40005800000 */
[----:B------:R-:W-:-:S02]  /*14fa0*/  SEL R25, R25, R24, !P3 ;  /* 0x0000001819197207 */ /* 0x000fc40005800000 */
[----:B------:R-:W-:Y:S01]  /*14fb0*/  ISETP.NE.AND P4, PT, R0, R5, PT ;  /* 0x000000050000720c */ /* 0x000fe20003f85270 */
[----:B------:R-:W-:Y:S01]  /*14fc0*/  IMAD.MOV.U32 R0, RZ, RZ, R6 ;  /* 0x000000ffff007224 */ /* 0x000fe200078e0006 */
[----:B------:R-:W-:Y:S01]  /*14fd0*/  ISETP.NE.AND P3, PT, R3, R4, PT ;  /* 0x000000040300720c */ /* 0x000fe20003f65270 */
[----:B------:R-:W-:Y:S01]  /*14fe0*/  IMAD.MOV.U32 R3, RZ, RZ, R7 ;  /* 0x000000ffff037224 */ /* 0x000fe200078e0007 */
[----:B------:R-:W-:Y:S02]  /*14ff0*/  SEL R11, R48, R11, !P0 ;  /* 0x0000000b300b7207 */ /* 0x000fe40004000000 */
[----:B------:R-:W-:Y:S02]  /*15000*/  PRMT R4, R53, 0x8880, RZ ;  /* 0x0000888035047816 */ /* 0x000fe400000000ff */
[----:B------:R-:W-:Y:S02]  /*15010*/  PRMT R5, R70, 0x8880, RZ ;  /* 0x0000888046057816 */ /* 0x000fe400000000ff */
[----:B------:R-:W-:-:S02]  /*15020*/  SEL R39, R32, R27, !P0 ;  /* 0x0000001b20277207 */ /* 0x000fc40004000000 */
        /* <DEDUP_REMOVED lines=47> */
[----:B------:R-:W-:-:S07]  /*15320*/  SEL R29, R14, R25, !P3 ;  /* 0x000000190e1d7207 */ /* 0x000fce0005800000 */
.L_x_3450:
[----:B------:R-:W-:Y:S05]  /*15330*/  BSYNC.RECONVERGENT B6 ;  /* 0x0000000000067941 */ /* 0x000fea0003800200 */
.L_x_3449:
        /* <DEDUP_REMOVED lines=15> */
[----:B------:R0:W-:Y:S04]  /*15430*/  STS.64 [R31+0x28], R8 ;  /* 0x000028081f007388 */ /* 0x0001e80000000a00 */
[----:B------:R0:W-:Y:S04]  /*15440*/  STS.64 [R31+0x38], R28 ;  /* 0x0000381c1f007388 */ /* 0x0001e80000000a00 */
[----:B------:R0:W-:Y:S04]  /*15450*/  STS.U8 [R31], R7 ;  /* 0x000000071f007388 */ /* 0x0001e80000000000 */
[----:B------:R0:W-:Y:S04]  /*15460*/  STS.U8 [R31+0x10], R11 ;  /* 0x0000100b1f007388 */ /* 0x0001e80000000000 */
[----:B------:R0:W-:Y:S04]  /*15470*/  STS.U8 [R31+0x20], R13 ;  /* 0x0000200d1f007388 */ /* 0x0001e80000000000 */
[----:B------:R0:W-:Y:S01]  /*15480*/  STS.U8 [R31+0x30], R27 ;  /* 0x0000301b1f007388 */ /* 0x0001e20000000000 */
[----:B------:R-:W-:Y:S05]  /*15490*/  @!P0 BRA `(.L_x_3500) ;  /* 0x0000000400708947 */ /* 0x000fea0003800000 */
[----:B------:R-:W-:-:S07]  /*154a0*/  IMAD.MOV.U32 R0, RZ, RZ, R34 ;  /* 0x000000ffff007224 */ /* 0x000fce00078e0022 */
.L_x_3503:
        /* <DEDUP_REMOVED lines=10> */
[C---:B------:R-:W-:Y:S02]  /*15550*/  PRMT R35, R7.reuse, 0x8880, RZ ;  /* 0x0000888007237816 */ /* 0x040fe400000000ff */
[----:B------:R-:W-:Y:S01]  /*15560*/  LOP3.LUT R33, R7, 0xff, RZ, 0xc0, !PT ;  /* 0x000000ff07217812 */ /* 0x000fe200078ec0ff */
[----:B------:R-:W-:Y:S01]  /*15570*/  IMAD R0, R0, 0x40, R3 ;  /* 0x0000004000007824 */ /* 0x000fe200078e0203 */
[----:B------:R-:W-:Y:S02]  /*15580*/  PRMT R37, R11, 0x8880, RZ ;  /* 0x000088800b257816 */ /* 0x000fe400000000ff */
[----:B------:R-:W-:Y:S02]  /*15590*/  PRMT R41, R13, 0x8880, RZ ;  /* 0x000088800d297816 */ /* 0x000fe400000000ff */
[----:B------:R-:W1:Y:S04]  /*155a0*/  LDS.S8 R6, [R0] ;  /* 0x0000000000067984 */ /* 0x000e680000000200 */
[----:B------:R-:W2:Y:S04]  /*155b0*/  LDS.S8 R26, [R0+0x20] ;  /* 0x00002000001a7984 */ /* 0x000ea80000000200 */
[----:B------:R-:W3:Y:S04]  /*155c0*/  LDS.S8 R12, [R0+0x10] ;  /* 0x00001000000c7984 */ /* 0x000ee80000000200 */
[----:B------:R-:W4:Y:S04]  /*155d0*/  LDS.64 R4, [R0+0x8] ;  /* 0x0000080000047984 */ /* 0x000f280000000a00 */
[----:B------:R-:W5:Y:S04]  /*155e0*/  LDS.64 R14, [R0+0x18] ;  /* 0x00001800000e7984 */ /* 0x000f680000000a00 */
[----:B0-----:R-:W0:Y:S04]  /*155f0*/  LDS.S8 R28, [R0+0x30] ;  /* 0x00003000001c7984 */ /* 0x001e280000000200 */
[----:B------:R-:W0:Y:S04]  /*15600*/  LDS.64 R24, [R0+0x38] ;  /* 0x0000380000187984 */ /* 0x000e280000000a00 */
[----:B------:R3:W0:Y:S01]  /*15610*/  LDS.64 R22, [R0+0x28] ;  /* 0x0000280000167984 */ /* 0x0006220000000a00 */
[----:B-1----:R-:W-:-:S02]  /*15620*/  LOP3.LUT R10, R6, 0xff, RZ, 0xc0, !PT ;  /* 0x000000ff060a7812 */ /* 0x002fc400078ec0ff */
[----:B------:R-:W-:Y:S02]  /*15630*/  ISETP.GT.AND P0, PT, R35, R6, PT ;  /* 0x000000062300720c */ /* 0x000fe40003f04270 */
[----:B------:R-:W-:Y:S02]  /*15640*/  ISETP.NE.AND P3, PT, R33, R10, PT ;  /* 0x0000000a2100720c */ /* 0x000fe40003f65270 */
[----:B------:R-:W-:Y:S02]  /*15650*/  LOP3.LUT R35, R13, 0xff, RZ, 0xc0, !PT ;  /* 0x000000ff0d237812 */ /* 0x000fe400078ec0ff */
[----:B--2---:R-:W-:Y:S02]  /*15660*/  LOP3.LUT R10, R26, 0xff, RZ, 0xc0, !PT ;  /* 0x000000ff1a0a7812 */ /* 0x004fe400078ec0ff */
[----:B------:R-:W-:Y:S02]  /*15670*/  LOP3.LUT R33, R11, 0xff, RZ, 0xc0, !PT ;  /* 0x000000ff0b217812 */ /* 0x000fe400078ec0ff */
[----:B---3--:R-:W-:-:S02]  /*15680*/  LOP3.LUT R0, R12, 0xff, RZ, 0xc0, !PT ;  /* 0x000000ff0c007812 */ /* 0x008fc400078ec0ff */
[----:B------:R-:W-:Y:S02]  /*15690*/  ISETP.NE.AND P4, PT, R35, R10, PT ;  /* 0x0000000a2300720c */ /* 0x000fe40003f85270 */
[----:B------:R-:W-:Y:S02]  /*156a0*/  SEL R10, RZ, 0xffffffff, P0 ;  /* 0xffffffffff0a7807 */ /* 0x000fe40000000000 */
[----:B------:R-:W-:Y:S02]  /*156b0*/  ISETP.GT.AND P1, PT, R37, R12, PT ;  /* 0x0000000c2500720c */ /* 0x000fe40003f24270 */
[----:B------:R-:W-:Y:S02]  /*156c0*/  ISETP.NE.AND P5, PT, R33, R0, PT ;  /* 0x000000002100720c */ /* 0x000fe40003fa5270 */
[----:B----4-:R-:W-:Y:S02]  /*156d0*/  ISETP.GE.U32.AND P0, PT, R38, R4, PT ;  /* 0x000000042600720c */ /* 0x010fe40003f06070 */
[----:B------:R-:W-:-:S02]  /*156e0*/  SEL R30, RZ, 0xffffffff, P1 ;  /* 0xffffffffff1e7807 */ /* 0x000fc40000800000 */
[----:B------:R-:W-:Y:S02]  /*156f0*/  ISETP.GE.AND.EX P0, PT, R39, R5, PT, P0 ;  /* 0x000000052700720c */ /* 0x000fe40003f06300 */
[----:B------:R-:W-:Y:S02]  /*15700*/  LOP3.LUT R33, R27, 0xff, RZ, 0xc0, !PT ;  /* 0x000000ff1b217812 */ /* 0x000fe400078ec0ff */
[----:B-----5:R-:W-:Y:S02]  /*15710*/  ISETP.GE.U32.AND P1, PT, R20, R14, PT ;  /* 0x0000000e1400720c */ /* 0x020fe40003f26070 */
[----:B0-----:R-:W-:Y:S02]  /*15720*/  LOP3.LUT R0, R28, 0xff, RZ, 0xc0, !PT ;  /* 0x000000ff1c007812 */ /* 0x001fe400078ec0ff */
[----:B------:R-:W-:Y:S02]  /*15730*/  @!P3 SEL R10, RZ, 0xffffffff, !P0 ;  /* 0xffffffffff0ab807 */ /* 0x000fe40004000000 */
[----:B------:R-:W-:-:S02]  /*15740*/  ISETP.GE.AND.EX P1, PT, R21, R15, PT, P1 ;  /* 0x0000000f1500720c */ /* 0x000fc40003f26310 */
[----:B------:R-:W-:Y:S02]  /*15750*/  ISETP.NE.AND P3, PT, R33, R0, PT ;  /* 0x000000002100720c */ /* 0x000fe40003f65270 */
[----:B------:R-:W-:Y:S02]  /*15760*/  PRMT R35, R27, 0x8880, RZ ;  /* 0x000088801b237816 */ /* 0x000fe400000000ff */
[----:B------:R-:W-:Y:S02]  /*15770*/  @!P5 SEL R30, RZ, 0xffffffff, !P1 ;  /* 0xffffffffff1ed807 */ /* 0x000fe40004800000 */
[----:B------:R-:W-:Y:S02]  /*15780*/  ISETP.GE.U32.AND P1, PT, R16, R24, PT ;  /* 0x000000181000720c */ /* 0x000fe40003f26070 */
[----:B------:R-:W-:Y:S02]  /*15790*/  ISETP.GT.AND P6, PT, R41, R26, PT ;  /* 0x0000001a2900720c */ /* 0x000fe40003fc4270 */
[----:B------:R-:W-:-:S02]  /*157a0*/  LOP3.LUT R10, R10, 0x1, RZ, 0xc0, !PT ;  /* 0x000000010a0a7812 */ /* 0x000fc400078ec0ff */
[----:B------:R-:W-:Y:S02]  /*157b0*/  ISETP.GT.AND P0, PT, R35, R28, PT ;  /* 0x0000001c2300720c */ /* 0x000fe40003f04270 */
[----:B------:R-:W-:Y:S02]  /*157c0*/  ISETP.GE.AND.EX P1, PT, R29, R25, PT, P1 ;  /* 0x000000191d00720c */ /* 0x000fe40003f26310 */
[----:B------:R-:W-:Y:S02]  /*157d0*/  ISETP.GE.U32.AND P5, PT, R8, R22, PT ;  /* 0x000000160800720c */ /* 0x000fe40003fa6070 */
[----:B------:R-:W-:Y:S02]  /*157e0*/  SEL R0, RZ, 0xffffffff, P6 ;  /* 0xffffffffff007807 */ /* 0x000fe40003000000 */
[----:B------:R-:W-:Y:S02]  /*157f0*/  ISETP.NE.U32.AND P6, PT, R10, 0x1, PT ;  /* 0x000000010a00780c */ /* 0x000fe40003fc5070 */
[----:B------:R-:W-:-:S02]  /*15800*/  SEL R10, RZ, 0xffffffff, P0 ;  /* 0xffffffffff0a7807 */ /* 0x000fc40000000000 */
[----:B------:R-:W-:Y:S02]  /*15810*/  LOP3.LUT R30, R30, 0x1, RZ, 0xc0, !PT ;  /* 0x000000011e1e7812 */ /* 0x000fe400078ec0ff */
[----:B------:R-:W-:Y:S02]  /*15820*/  @!P3 SEL R10, RZ, 0xffffffff, !P1 ;  /* 0xffffffffff0ab807 */ /* 0x000fe40004800000 */
[----:B------:R-:W-:Y:S02]  /*15830*/  ISETP.GE.AND.EX P5, PT, R9, R23, PT, P5 ;  /* 0x000000170900720c */ /* 0x000fe40003fa6350 */
[----:B------:R-:W-:Y:S02]  /*15840*/  ISETP.NE.U32.AND P0, PT, R30, 0x1, PT ;  /* 0x000000011e00780c */ /* 0x000fe40003f05070 */
[----:B------:R-:W-:Y:S02]  /*15850*/  LOP3.LUT R10, R10, 0x1, RZ, 0xc0, !PT ;  /* 0x000000010a0a7812 */ /* 0x000fe400078ec0ff */
[----:B------:R-:W-:-:S02]  /*15860*/  @!P4 SEL R0, RZ, 0xffffffff, !P5 ;  /* 0xffffffffff00c807 */ /* 0x000fc40006800000 */
[----:B------:R-:W-:Y:S02]  /*15870*/  SEL R20, R14, R20, !P0 ;  /* 0x000000140e147207 */ /* 0x000fe40004000000 */
[----:B------:R-:W-:Y:S02]  /*15880*/  SEL R21, R15, R21, !P0 ;  /* 0x000000150f157207 */ /* 0x000fe40004000000 */
[----:B------:R-:W-:Y:S02]  /*15890*/  SEL R12, R12, R11, !P0 ;  /* 0x0000000b0c0c7207 */ /* 0x000fe40004000000 */
[----:B------:R-:W-:Y:S01]  /*158a0*/  ISETP.NE.U32.AND P0, PT, R10, 0x1, PT ;  /* 0x000000010a00780c */ /* 0x000fe20003f05070 */
[----:B------:R1:W-:Y:S01]  /*158b0*/  STS.64 [R31+0x18], R20 ;  /* 0x000018141f007388 */ /* 0x0003e20000000a00 */
[----:B------:R-:W-:Y:S02]  /*158c0*/  LOP3.LUT R0, R0, 0x1, RZ, 0xc0, !PT ;  /* 0x0000000100007812 */ /* 0x000fe400078ec0ff */
[----:B------:R-:W-:Y:S01]  /*158d0*/  SEL R16, R24, R16, !P0 ;  /* 0x0000001018107207 */ /* 0x000fe20004000000 */
[----:B------:R1:W-:Y:S01]  /*158e0*/  STS.U8 [R31+0x10], R12 ;  /* 0x0000100c1f007388 */ /* 0x0003e20000000000 */
[----:B------:R-:W-:-:S02]  /*158f0*/  ISETP.NE.U32.AND P1, PT, R0, 0x1, PT ;  /* 0x000000010000780c */ /* 0x000fc40003f25070 */
[----:B------:R-:W-:Y:S01]  /*15900*/  SEL R0, R28, R27, !P0 ;  /* 0x0000001b1c007207 */ /* 0x000fe20004000000 */
[----:B------:R-:W-:Y:S01]  /*15910*/  IMAD.MOV.U32 R28, RZ, RZ, R16 ;  /* 0x000000ffff1c7224 */ /* 0x000fe200078e0010 */
[----:B------:R-:W-:Y:S02]  /*15920*/  SEL R38, R4, R38, !P6 ;  /* 0x0000002604267207 */ /* 0x000fe40007000000 */
[----:B------:R-:W-:Y:S01]  /*15930*/  SEL R39, R5, R39, !P6 ;  /* 0x0000002705277207 */ /* 0x000fe20007000000 */
[----:B------:R1:W-:Y:S01]  /*15940*/  STS.U8 [R31+0x30], R0 ;  /* 0x000030001f007388 */ /* 0x0003e20000000000 */
[----:B------:R-:W-:Y:S02]  /*15950*/  SEL R6, R6, R7, !P6 ;  /* 0x0000000706067207 */ /* 0x000fe40007000000 */
[----:B------:R-:W-:Y:S01]  /*15960*/  SEL R8, R22, R8, !P1 ;  /* 0x0000000816087207 */ /* 0x000fe20004800000 */
[----:B------:R1:W-:Y:S01]  /*15970*/  STS.64 [R31+0x8], R38 ;  /* 0x000008261f007388 */ /* 0x0003e20000000a00 */
[----:B------:R-:W-:-:S02]  /*15980*/  SEL R9, R23, R9, !P1 ;  /* 0x0000000917097207 */ /* 0x000fc40004800000 */
[----:B------:R-:W-:Y:S01]  /*15990*/  SEL R26, R26, R13, !P1 ;  /* 0x0000000d1a1a7207 */ /* 0x000fe20004800000 */
[----:B------:R1:W-:Y:S01]  /*159a0*/  STS.U8 [R31], R6 ;  /* 0x000000061f007388 */ /* 0x0003e20000000000 */
[----:B------:R-:W-:Y:S02]  /*159b0*/  SEL R29, R25, R29, !P0 ;  /* 0x0000001d191d7207 */ /* 0x000fe40004000000 */
[----:B------:R-:W-:Y:S01]  /*159c0*/  PRMT R7, R6, 0x7610, R7 ;  /* 0x0000761006077816 */ /* 0x000fe20000000007 */
[----:B------:R1:W-:Y:S01]  /*159d0*/  STS.64 [R31+0x28], R8 ;  /* 0x000028081f007388 */ /* 0x0003e20000000a00 */
[----:B------:R-:W-:Y:S02]  /*159e0*/  PRMT R11, R12, 0x7610, R11 ;  /* 0x000076100c0b7816 */ /* 0x000fe4000000000b */
[----:B------:R-:W-:Y:S01]  /*159f0*/  PRMT R13, R26, 0x7610, R13 ;  /* 0x000076101a0d7816 */ /* 0x000fe2000000000d */
[----:B------:R1:W-:Y:S01]  /*15a00*/  STS.64 [R31+0x38], R28 ;  /* 0x0000381c1f007388 */ /* 0x0003e20000000a00 */
[----:B------:R-:W-:-:S03]  /*15a10*/  PRMT R27, R0, 0x7610, R27 ;  /* 0x00007610001b7816 */ /* 0x000fc6000000001b */
[----:B------:R1:W-:Y:S04]  /*15a20*/  STS.U8 [R31+0x20], R26 ;  /* 0x0000201a1f007388 */ /* 0x0003e80000000000 */
.L_x_3502:
[----:B------:R-:W-:Y:S05]  /*15a30*/  BSYNC.RECONVERGENT B0 ;  /* 0x0000000000007941 */ /* 0x000fea0003800200 */
.L_x_3501:
[----:B-1----:R-:W-:Y:S01]  /*15a40*/  IMAD.MOV.U32 R0, RZ, RZ, R43 ;  /* 0x000000ffff007224 */ /* 0x002fe200078e002b */
[----:B------:R-:W-:Y:S06]  /*15a50*/  @P2 BRA `(.L_x_3503) ;  /* 0xfffffff800942947 */ /* 0x000fec000383ffff */
.L_x_3500:
        /* <DEDUP_REMOVED lines=26> */
.L_x_3508:
        /* <DEDUP_REMOVED lines=10> */
[C---:B------:R-:W-:Y:S02]  /*15ca0*/  LOP3.LUT R31, R7.reuse, 0xff, RZ, 0xc0, !PT ;  /* 0x000000ff071f7812 */ /* 0x040fe400078ec0ff */
[----:B------:R-:W-:Y:S02]  /*15cb0*/  PRMT R33, R7, 0x8880, RZ ;  /* 0x0000888007217816 */ /* 0x000fe400000000ff */
[----:B------:R-:W0:Y:S01]  /*15cc0*/  LDS.S8 R10, [R6] ;  /* 0x00000000060a7984 */ /* 0x000e220000000200 */
[C---:B------:R-:W-:Y:S02]  /*15cd0*/  LOP3.LUT R35, R13.reuse, 0xff, RZ, 0xc0, !PT ;  /* 0x000000ff0d237812 */ /* 0x040fe400078ec0ff */
[----:B------:R-:W-:Y:S01]  /*15ce0*/  PRMT R37, R13, 0x8880, RZ ;  /* 0x000088800d257816 */ /* 0x000fe200000000ff */
[----:B-1----:R-:W1:Y:S04]  /*15cf0*/  LDS.S8 R28, [R6+0x20] ;  /* 0x00002000061c7984 */ /* 0x002e680000000200 */
[----:B------:R-:W2:Y:S04]  /*15d00*/  LDS.S8 R26, [R6+0x10] ;  /* 0x00001000061a7984 */ /* 0x000ea80000000200 */
[----:B------:R-:W3:Y:S04]  /*15d10*/  LDS.64 R4, [R6+0x8] ;  /* 0x0000080006047984 */ /* 0x000ee80000000a00 */
[----:B------:R-:W4:Y:S04]  /*15d20*/  LDS.64 R14, [R6+0x18] ;  /* 0x00001800060e7984 */ /* 0x000f280000000a00 */
[----:B------:R-:W5:Y:S04]  /*15d30*/  LDS.S8 R30, [R6+0x30] ;  /* 0x00003000061e7984 */ /* 0x000f680000000200 */
[----:B------:R-:W5:Y:S04]  /*15d40*/  LDS.64 R24, [R6+0x38] ;  /* 0x0000380006187984 */ /* 0x000f680000000a00 */
[----:B------:R2:W5:Y:S01]  /*15d50*/  LDS.64 R22, [R6+0x28] ;  /* 0x0000280006167984 */ /* 0x0005620000000a00 */
[----:B0-----:R-:W-:-:S02]  /*15d60*/  LOP3.LUT R12, R10, 0xff, RZ, 0xc0, !PT ;  /* 0x000000ff0a0c7812 */ /* 0x001fc400078ec0ff */
[----:B------:R-:W-:Y:S02]  /*15d70*/  ISETP.GT.AND P0, PT, R33, R10, PT ;  /* 0x0000000a2100720c */ /* 0x000fe40003f04270 */
[----:B------:R-:W-:Y:S02]  /*15d80*/  ISETP.NE.AND P3, PT, R31, R12, PT ;  /* 0x0000000c1f00720c */ /* 0x000fe40003f65270 */
[----:B-1----:R-:W-:Y:S02]  /*15d90*/  LOP3.LUT R12, R28, 0xff, RZ, 0xc0, !PT ;  /* 0x000000ff1c0c7812 */ /* 0x002fe400078ec0ff */
[C---:B------:R-:W-:Y:S02]  /*15da0*/  PRMT R33, R11.reuse, 0x8880, RZ ;  /* 0x000088800b217816 */ /* 0x040fe400000000ff */
[----:B------:R-:W-:Y:S02]  /*15db0*/  LOP3.LUT R31, R11, 0xff, RZ, 0xc0, !PT ;  /* 0x000000ff0b1f7812 */ /* 0x000fe400078ec0ff */
[----:B--2---:R-:W-:-:S02]  /*15dc0*/  LOP3.LUT R6, R26, 0xff, RZ, 0xc0, !PT ;  /* 0x000000ff1a067812 */ /* 0x004fc400078ec0ff */
[----:B------:R-:W-:Y:S02]  /*15dd0*/  ISETP.NE.AND P4, PT, R35, R12, PT ;  /* 0x0000000c2300720c */ /* 0x000fe40003f85270 */
[----:B------:R-:W-:Y:S02]  /*15de0*/  SEL R12, RZ, 0xffffffff, P0 ;  /* 0xffffffffff0c7807 */ /* 0x000fe40000000000 */
[----:B------:R-:W-:Y:S02]  /*15df0*/  ISETP.GT.AND P1, PT, R33, R26, PT ;  /* 0x0000001a2100720c */ /* 0x000fe40003f24270 */
[----:B------:R-:W-:Y:S02]  /*15e00*/  ISETP.NE.AND P5, PT, R31, R6, PT ;  /* 0x000000061f00720c */ /* 0x000fe40003fa5270 */
[----:B---3--:R-:W-:Y:S02]  /*15e10*/  ISETP.GE.U32.AND P0, PT, R38, R4, PT ;  /* 0x000000042600720c */ /* 0x008fe40003f06070 */
[----:B------:R-:W-:-:S02]  /*15e20*/  SEL R31, RZ, 0xffffffff, P1 ;  /* 0xffffffffff1f7807 */ /* 0x000fc40000800000 */
[----:B------:R-:W-:Y:S02]  /*15e30*/  ISETP.GE.AND.EX P0, PT, R39, R5, PT, P0 ;  /* 0x000000052700720c */ /* 0x000fe40003f06300 */
[----:B------:R-:W-:Y:S02]  /*15e40*/  LOP3.LUT R33, R27, 0xff, RZ, 0xc0, !PT ;  /* 0x000000ff1b217812 */ /* 0x000fe400078ec0ff */
[----:B----4-:R-:W-:Y:S02]  /*15e50*/  ISETP.GE.U32.AND P1, PT, R20, R14, PT ;  /* 0x0000000e1400720c */ /* 0x010fe40003f26070 */
[----:B-----5:R-:W-:Y:S02]  /*15e60*/  LOP3.LUT R6, R30, 0xff, RZ, 0xc0, !PT ;  /* 0x000000ff1e067812 */ /* 0x020fe400078ec0ff */
        /* <DEDUP_REMOVED lines=9> */
[----:B------:R-:W-:Y:S02]  /*15f00*/  ISETP.GE.U32.AND P5, PT, R8, R22, PT ;  /* 0x000000160800720c */ /* 0x000fe40003fa6070 */
[----:B------:R-:W-:Y:S02]  /*15f10*/  ISETP.GE.AND.EX P1, PT, R29, R25, PT, P1 ;  /* 0x000000191d00720c */ /* 0x000fe40003f26310 */
[----:B------:R-:W-:Y:S02]  /*15f20*/  SEL R6, RZ, 0xffffffff, P6 ;  /* 0xffffffffff067807 */ /* 0x000fe40003000000 */
[----:B------:R-:W-:Y:S02]  /*15f30*/  ISETP.NE.U32.AND P6, PT, R12, 0x1, PT ;  /* 0x000000010c00780c */ /* 0x000fe40003fc5070 */
[----:B------:R-:W-:-:S02]  /*15f40*/  SEL R12, RZ, 0xffffffff, P0 ;  /* 0xffffffffff0c7807 */ /* 0x000fc40000000000 */
[----:B------:R-:W-:Y:S02]  /*15f50*/  LOP3.LUT R31, R31, 0x1, RZ, 0xc0, !PT ;  /* 0x000000011f1f7812 */ /* 0x000fe400078ec0ff */
[----:B------:R-:W-:Y:S02]  /*15f60*/  ISETP.GE.AND.EX P5, PT, R9, R23, PT, P5 ;  /* 0x000000170900720c */ /* 0x000fe40003fa6350 */
[----:B------:R-:W-:Y:S02]  /*15f70*/  @!P3 SEL R12, RZ, 0xffffffff, !P1 ;  /* 0xffffffffff0cb807 */ /* 0x000fe40004800000 */
[----:B------:R-:W-:Y:S02]  /*15f80*/  ISETP.NE.U32.AND P0, PT, R31, 0x1, PT ;  /* 0x000000011f00780c */ /* 0x000fe40003f05070 */
[----:B------:R-:W-:Y:S02]  /*15f90*/  @!P4 SEL R6, RZ, 0xffffffff, !P5 ;  /* 0xffffffffff06c807 */ /* 0x000fe40006800000 */
[----:B------:R-:W-:-:S02]  /*15fa0*/  LOP3.LUT R12, R12, 0x1, RZ, 0xc0, !PT ;  /* 0x000000010c0c7812 */ /* 0x000fc400078ec0ff */
[----:B------:R-:W-:Y:S02]  /*15fb0*/  SEL R20, R14, R20, !P0 ;  /* 0x000000140e147207 */ /* 0x000fe40004000000 */
[----:B------:R-:W-:Y:S02]  /*15fc0*/  SEL R21, R15, R21, !P0 ;  /* 0x000000150f157207 */ /* 0x000fe40004000000 */
[----:B------:R-:W-:Y:S02]  /*15fd0*/  SEL R26, R26, R11, !P0 ;  /* 0x0000000b1a1a7207 */ /* 0x000fe40004000000 */
[----:B------:R-:W-:Y:S01]  /*15fe0*/  LOP3.LUT R6, R6, 0x1, RZ, 0xc0, !PT ;  /* 0x0000000106067812 */ /* 0x000fe200078ec0ff */
[----:B------:R0:W-:Y:S01]  /*15ff0*/  STS.64 [R3+0x18], R20 ;  /* 0x0000181403007388 */ /* 0x0001e20000000a00 */
[----:B------:R-:W-:Y:S02]  /*16000*/  ISETP.NE.U32.AND P0, PT, R12, 0x1, PT ;  /* 0x000000010c00780c */ /* 0x000fe40003f05070 */
[----:B------:R-:W-:Y:S01]  /*16010*/  ISETP.NE.U32.AND P1, PT, R6, 0x1, PT ;  /* 0x000000010600780c */ /* 0x000fe20003f25070 */
[----:B------:R0:W-:Y:S01]  /*16020*/  STS.U8 [R3+0x10], R26 ;  /* 0x0000101a03007388 */ /* 0x0001e20000000000 */
[----:B------:R-:W-:-:S02]  /*16030*/  SEL R16, R24, R16, !P0 ;  /* 0x0000001018107207 */ /* 0x000fc40004000000 */
[----:B------:R-:W-:Y:S02]  /*16040*/  SEL R38, R4, R38, !P6 ;  /* 0x0000002604267207 */ /* 0x000fe40007000000 */
        /* <DEDUP_REMOVED lines=10> */
[----:B------:R0:W-:Y:S01]  /*160f0*/  STS.64 [R3+0x28], R8 ;  /* 0x0000280803007388 */ /* 0x0001e20000000a00 */
[----:B------:R-:W-:Y:S02]  /*16100*/  PRMT R7, R10, 0x7610, R7 ;  /* 0x000076100a077816 */ /* 0x000fe40000000007 */
[----:B------:R-:W-:Y:S01]  /*16110*/  PRMT R11, R26, 0x7610, R11 ;  /* 0x000076101a0b7816 */ /* 0x000fe2000000000b */
[----:B------:R0:W-:Y:S01]  /*16120*/  STS.64 [R3+0x38], R28 ;  /* 0x0000381c03007388 */ /* 0x0001e20000000a00 */
[----:B------:R-:W-:Y:S02]  /*16130*/  PRMT R13, R4, 0x7610, R13 ;  /* 0x00007610040d7816 */ /* 0x000fe4000000000d */
[----:B------:R-:W-:Y:S01]  /*16140*/  PRMT R27, R30, 0x7610, R27 ;  /* 0x000076101e1b7816 */ /* 0x000fe2000000001b */
[----:B------:R0:W-:Y:S04]  /*16150*/  STS.U8 [R3], R10 ;  /* 0x0000000a03007388 */ /* 0x0001e80000000000 */
[----:B------:R0:W-:Y:S02]  /*16160*/  STS.U8 [R3+0x30], R30 ;  /* 0x0000301e03007388 */ /* 0x0001e40000000000 */
.L_x_3507:
[----:B------:R-:W-:Y:S05]  /*16170*/  BSYNC.RECONVERGENT B0 ;  /* 0x0000000000007941 */ /* 0x000fea0003800200 */
.L_x_3506:
[----:B0-----:R-:W-:Y:S01]  /*16180*/  IMAD.MOV.U32 R4, RZ, RZ, R34 ;  /* 0x000000ffff047224 */ /* 0x001fe200078e0022 */
[----:B------:R-:W-:Y:S06]  /*16190*/  @P2 BRA `(.L_x_3508) ;  /* 0xfffffff800982947 */ /* 0x000fec000383ffff */
.L_x_3505:
[----:B------:R-:W-:Y:S01]  /*161a0*/  ISETP.GE.U32.AND P0, PT, R0, 0x2, PT ;  /* 0x000000020000780c */ /* 0x000fe20003f06070 */
[----:B------:R-:W-:Y:S05]  /*161b0*/  WARPSYNC.ALL ;  /* 0x0000000000007948 */ /* 0x000fea0003800000 */
[----:B------:R-:W-:Y:S07]  /*161c0*/  BAR.SYNC.DEFER_BLOCKING 0x0 ;  /* 0x0000000000007b1d */ /* 0x000fee0000010000 */
[----:B------:R-:W-:Y:S05]  /*161d0*/  @!P0 BRA `(.L_x_3504) ;  /* 0x0000000400548947 */ /* 0x000fea0003800000 */
[----:B-1----:R-:W-:-:S07]  /*161e0*/  IMAD.MOV.U32 R3, RZ, RZ, 0x1 ;  /* 0x00000001ff037424 */ /* 0x002fce00078e00ff */
.L_x_3509:
[----:B------:R-:W-:Y:S01]  /*161f0*/  LOP3.LUT R4, R7, 0xffff, RZ, 0xc0, !PT ;  /* 0x0000ffff07047812 */ /* 0x000fe200078ec0ff */
[----:B------:R-:W1:Y:S01]  /*16200*/  SHFL.DOWN PT, R15, R38, R3, 0x1f ;  /* 0x08001f03260f7589 */ /* 0x000e6200000e0000 */
[----:B------:R-:W-:Y:S02]  /*16210*/  LOP3.LUT R6, R13, 0xffff, RZ, 0xc0, !PT ;  /* 0x0000ffff0d067812 */ /* 0x000fe400078ec0ff */
[----:B------:R-:W-:Y:S01]  /*16220*/  PRMT R4, R4, 0x8880, RZ ;  /* 0x0000888004047816 */ /* 0x000fe200000000ff */
[----:B------:R-:W2:Y:S01]  /*16230*/  SHFL.DOWN PT, R10, R39, R3, 0x1f ;  /* 0x08001f03270a7589 */ /* 0x000ea200000e0000 */
[----:B------:R-:W-:Y:S02]  /*16240*/  PRMT R24, R6, 0x8880, RZ ;  /* 0x0000888006187816 */ /* 0x000fe400000000ff */
[----:B------:R-:W-:Y:S01]  /*16250*/  LOP3.LUT R5, R11, 0xffff, RZ, 0xc0, !PT ;  /* 0x0000ffff0b057812 */ /* 0x000fe200078ec0ff */
[----:B------:R-:W-:Y:S01]  /*16260*/  IMAD.MOV.U32 R6, RZ, RZ, R4 ;  /* 0x000000ffff067224 */ /* 0x000fe200078e0004 */
[----:B------:R-:W-:Y:S01]  /*16270*/  LOP3.LUT R4, R27, 0xffff, RZ, 0xc0, !PT ;  /* 0x0000ffff1b047812 */ /* 0x000fe200078ec0ff */
[----:B0-----:R-:W-:Y:S01]  /*16280*/  SHFL.DOWN PT, R31, R16, R3, 0x1f ;  /* 0x08001f03101f7589 */ /* 0x001fe200000e0000 */
[----:B------:R-:W-:-:S02]  /*16290*/  PRMT R14, R5, 0x8880, RZ ;  /* 0x00008880050e7816 */ /* 0x000fc400000000ff */
[----:B------:R-:W-:Y:S01]  /*162a0*/  PRMT R26, R4, 0x8880, RZ ;  /* 0x00008880041a7816 */ /* 0x000fe200000000ff */
[----:B------:R-:W0:Y:S01]  /*162b0*/  SHFL.DOWN PT, R6, R6, R3, 0x1f ;  /* 0x08001f0306067589 */ /* 0x000e2200000e0000 */
[----:B------:R-:W-:Y:S02]  /*162c0*/  LOP3.LUT R4, R7, 0xff, RZ, 0xc0, !PT ;  /* 0x000000ff07047812 */ /* 0x000fe400078ec0ff */
[----:B------:R-:W-:Y:S01]  /*162d0*/  LOP3.LUT R12, R11, 0xff, RZ, 0xc0, !PT ;  /* 0x000000ff0b0c7812 */ /* 0x000fe200078ec0ff */
[----:B------:R-:W3:Y:S01]  /*162e0*/  SHFL.DOWN PT, R14, R14, R3, 0x1f ;  /* 0x08001f030e0e7589 */ /* 0x000ee200000e0000 */
[----:B------:R-:W-:Y:S02]  /*162f0*/  LOP3.LUT R22, R13, 0xff, RZ, 0xc0, !PT ;  /* 0x000000ff0d167812 */ /* 0x000fe400078ec0ff */
[----:B------:R-:W-:Y:S01]  /*16300*/  PRMT R33, R7, 0x8880, RZ ;  /* 0x0000888007217816 */ /* 0x000fe200000000ff */
[----:B------:R-:W4:Y:S01]  /*16310*/  SHFL.DOWN PT, R24, R24, R3, 0x1f ;  /* 0x08001f0318187589 */ /* 0x000f2200000e0000 */
[----:B------:R-:W-:-:S02]  /*16320*/  PRMT R35, R11, 0x8880, RZ ;  /* 0x000088800b237816 */ /* 0x000fc400000000ff */
[----:B-1----:R-:W-:Y:S01]  /*16330*/  ISETP.GE.U32.AND P0, PT, R38, R15, PT ;  /* 0x0000000f2600720c */ /* 0x002fe20003f06070 */
[----:B------:R-:W1:Y:S01]  /*16340*/  SHFL.DOWN PT, R28, R26, R3, 0x1f ;  /* 0x08001f031a1c7589 */ /* 0x000e6200000e0000 */
[----:B------:R-:W-:Y:S02]  /*16350*/  PRMT R34, R27, 0x8880, RZ ;  /* 0x000088801b227816 */ /* 0x000fe400000000ff */
[----:B--2---:R-:W-:Y:S01]  /*16360*/  ISETP.GE.AND.EX P0, PT, R39, R10, PT, P0 ;  /* 0x0000000a2700720c */ /* 0x004fe20003f06300 */
[----:B------:R-:W-:Y:S04]  /*16370*/  SHFL.DOWN PT, R26, R9, R3, 0x1f ;  /* 0x08001f03091a7589 */ /* 0x000fe800000e0000 */
[----:B------:R-:W-:Y:S01]  /*16380*/  SHFL.DOWN PT, R30, R29, R3, 0x1f ;  /* 0x08001f031d1e7589 */ /* 0x000fe200000e0000 */
[----:B0-----:R-:W-:-:S02]  /*16390*/  LOP3.LUT R5, R6, 0xff, RZ, 0xc0, !PT ;  /* 0x000000ff06057812 */ /* 0x001fc400078ec0ff */
[----:B---3--:R-:W-:Y:S02]  /*163a0*/  LOP3.LUT R23, R14, 0xff, RZ, 0xc0, !PT ;  /* 0x000000ff0e177812 */ /* 0x008fe400078ec0ff */
[----:B------:R-:W-:Y:S02]  /*163b0*/  ISETP.NE.AND P1, PT, R4, R5, PT ;  /* 0x000000050400720c */ /* 0x000fe40003f25270 */
[----:B------:R-:W0:Y:S01]  /*163c0*/  SHFL.DOWN PT, R5, R20, R3, 0x1f ;  /* 0x08001f0314057589 */ /* 0x000e2200000e0000 */
[----:B------:R-:W-:Y:S02]  /*163d0*/  ISETP.NE.AND P6, PT, R12, R23, PT ;  /* 0x000000170c00720c */ /* 0x000fe40003fc5270 */
[----:B----4-:R-:W-:Y:S01]  /*163e0*/  LOP3.LUT R25, R24, 0xff, RZ, 0xc0, !PT ;  /* 0x000000ff18197812 */ /* 0x010fe200078ec0ff */
[----:B------:R-:W2:Y:S01]  /*163f0*/  SHFL.DOWN PT, R23, R8, R3, 0x1f ;  /* 0x08001f0308177589 */ /* 0x000ea200000e0000 */
[----:B------:R-:W-:Y:S02]  /*16400*/  LOP3.LUT R4, R27, 0xff, RZ, 0xc0, !PT ;  /* 0x000000ff1b047812 */ /* 0x000fe400078ec0ff */
[----:B------:R-:W-:Y:S01]  /*16410*/  ISETP.NE.AND P4, PT, R22, R25, PT ;  /* 0x000000191600720c */ /* 0x000fe20003f85270 */
[----:B------:R3:W4:Y:S01]  /*16420*/  SHFL.DOWN PT, R12, R21, R3, 0x1f ;  /* 0x08001f03150c7589 */ /* 0x00072200000e0000 */
[----:B-1----:R-:W-:-:S02]  /*16430*/  LOP3.LUT R25, R28, 0xff, RZ, 0xc0, !PT ;  /* 0x000000ff1c197812 */ /* 0x002fc400078ec0ff */
[----:B------:R-:W-:Y:S02]  /*16440*/  PRMT R22, R6, 0x8880, RZ ;  /* 0x0000888006167816 */ /* 0x000fe400000000ff */
[----:B------:R-:W-:Y:S02]  /*16450*/  ISETP.NE.AND P3, PT, R4, R25, PT ;  /* 0x000000190400720c */ /* 0x000fe40003f65270 */
[----:B------:R-:W-:Y:S02]  /*16460*/  ISETP.GT.AND P2, PT, R33, R22, PT ;  /* 0x000000162100720c */ /* 0x000fe40003f44270 */
[----:B------:R-:W-:Y:S01]  /*16470*/  SEL R4, RZ, 0xffffffff, !P0 ;  /* 0xffffffffff047807 */ /* 0x000fe20004000000 */
[----:B---3--:R-:W-:Y:S01]  /*16480*/  IMAD.SHL.U32 R3, R3, 0x2, RZ ;  /* 0x0000000203037824 */ /* 0x008fe200078e00ff */
[----:B------:R-:W-:Y:S02]  /*16490*/  PRMT R32, R14, 0x8880, RZ ;  /* 0x000088800e207816 */ /* 0x000fe400000000ff */
[----:B------:R-:W-:-:S02]  /*164a0*/  @P1 SEL R4, RZ, 0xffffffff, P2 ;  /* 0xffffffffff041807 */ /* 0x000fc40001000000 */
[----:B------:R-:W-:Y:S02]  /*164b0*/  ISETP.GT.AND P5, PT, R35, R32, PT ;  /* 0x000000202300720c */ /* 0x000fe40003fa4270 */
[----:B0-----:R-:W-:Y:S02]  /*164c0*/  ISETP.GE.U32.AND P0, PT, R20, R5, PT ;  /* 0x000000051400720c */ /* 0x001fe40003f06070 */
[----:B------:R-:W-:Y:S02]  /*164d0*/  PRMT R32, R13, 0x8880, RZ ;  /* 0x000088800d207816 */ /* 0x000fe400000000ff */
[----:B--2---:R-:W-:Y:S02]  /*164e0*/  ISETP.GE.U32.AND P2, PT, R8, R23, PT ;  /* 0x000000170800720c */ /* 0x004fe40003f46070 */
[----:B------:R-:W-:Y:S02]  /*164f0*/  PRMT R25, R24, 0x8880, RZ ;  /* 0x0000888018197816 */ /* 0x000fe400000000ff */
[----:B----4-:R-:W-:-:S02]  /*16500*/  ISETP.GE.AND.EX P0, PT, R21, R12, PT, P0 ;  /* 0x0000000c1500720c */ /* 0x010fc40003f06300 */
[----:B------:R-:W-:Y:S02]  /*16510*/  ISETP.GE.AND.EX P2, PT, R9, R26, PT, P2 ;  /* 0x0000001a0900720c */ /* 0x000fe40003f46320 */
[----:B------:R-:W-:Y:S02]  /*16520*/  SEL R22, RZ, 0xffffffff, !P0 ;  /* 0xffffffffff167807 */ /* 0x000fe40004000000 */
[----:B------:R-:W-:Y:S02]  /*16530*/  ISETP.GT.AND P0, PT, R32, R25, PT ;  /* 0x000000192000720c */ /* 0x000fe40003f04270 */
[----:B------:R-:W-:Y:S02]  /*16540*/  LOP3.LUT R4, R4, 0x1, RZ, 0xc0, !PT ;  /* 0x0000000104047812 */ /* 0x000fe400078ec0ff */
[----:B------:R-:W-:Y:S02]  /*16550*/  SEL R25, RZ, 0xffffffff, !P2 ;  /* 0xffffffffff197807 */ /* 0x000fe40005000000 */
[----:B------:R-:W-:-:S02]  /*16560*/  ISETP.GE.U32.AND P1, PT, R16, R31, PT ;  /* 0x0000001f1000720c */ /* 0x000fc40003f26070 */
[----:B------:R-:W-:Y:S02]  /*16570*/  @P4 SEL R25, RZ, 0xffffffff, P0 ;  /* 0xffffffffff194807 */ /* 0x000fe40000000000 */
[----:B------:R-:W-:Y:S02]  /*16580*/  PRMT R33, R28, 0x8880, RZ ;  /* 0x000088801c217816 */ /* 0x000fe400000000ff */
[----:B------:R-:W-:Y:S02]  /*16590*/  ISETP.NE.U32.AND P0, PT, R4, 0x1, PT ;  /* 0x000000010400780c */ /* 0x000fe40003f05070 */
[----:B------:R-:W-:Y:S02]  /*165a0*/  ISETP.GE.AND.EX P1, PT, R29, R30, PT, P1 ;  /* 0x0000001e1d00720c */ /* 0x000fe40003f26310 */
        /* <DEDUP_REMOVED lines=24> */
.L_x_3504:
        /* <DEDUP_REMOVED lines=15> */
[----:B-1----:R-:W-:-:S04]  /*16820*/  IMAD.MOV R3, RZ, RZ, -R5 ;  /* 0x000000ffff037224 */ /* 0x002fc800078e0a05 */
[----:B------:R-:W-:-:S04]  /*16830*/  IMAD R3, R3, UR6, R19 ;  /* 0x0000000603037c24 */ /* 0x000fc8000f8e0213 */
[----:B----4-:R-:W-:Y:S01]  /*16840*/  IMAD R23, R3, UR4, RZ ;  /* 0x0000000403177c24 */ /* 0x010fe2000f8e02ff */
        /* <DEDUP_REMOVED lines=263> */
.L_x_3510:
        /* <DEDUP_REMOVED lines=276> */
.L_x_3511:
        /* <DEDUP_REMOVED lines=21> */
[----:B-1----:R-:W-:-:S04]  /*18b50*/  IMAD.MOV R3, RZ, RZ, -R5 ;  /* 0x000000ffff037224 */ /* 0x002fc800078e0a05 */
[----:B---3--:R-:W-:-:S04]  /*18b60*/  IMAD R15, R3, UR6, R15 ;  /* 0x00000006030f7c24 */ /* 0x008fc8000f8e020f */
[----:B----4-:R-:W-:Y:S01]  /*18b70*/  IMAD R26, R15, UR7, R26 ;  /* 0x000000070f1a7c24 */ /* 0x010fe2000f8e021a */
        /* <DEDUP_REMOVED lines=252> */
.L_x_3512:
        /* <DEDUP_REMOVED lines=276> */
.L_x_3513:
[----:B------:R-:W2:Y:S01]  /*1ac80*/  LDCU.64 UR4, c[0x0][0x780] ;  /* 0x0000f000ff0477ac */ /* 0x000ea20008000a00 */
[----:B------:R-:W-:Y:S02]  /*1ac90*/  PLOP3.LUT P0, PT, PT, PT, PT, 0x80, 0x8 ;  /* 0x000000000008781c */ /* 0x000fe40003f0f070 */
[----:B------:R-:W-:Y:S01]  /*1aca0*/  CS2R R4, SRZ ;  /* 0x0000000000047805 */ /* 0x000fe2000001ff00 */
[----:B--2---:R-:W-:-:S04]  /*1acb0*/  UISETP.NE.U32.AND UP0, UPT, UR4, URZ, UPT ;  /* 0x000000ff0400728c */ /* 0x004fc8000bf05070 */
[----:B------:R-:W-:-:S09]  /*1acc0*/  UISETP.NE.AND.EX UP0, UPT, UR5, URZ, UPT, UP0 ;  /* 0x000000ff0500728c */ /* 0x000fd2000bf05300 */
[----:B------:R-:W-:Y:S05]  /*1acd0*/  BRA.U !UP0, `(.L_x_3514) ;  /* 0x0000000508407547 */ /* 0x000fea000b800000 */
[----:B------:R-:W-:Y:S01]  /*1ace0*/  BSSY.RECONVERGENT B0, `(.L_x_3515) ;  /* 0x0000018000007945 */ /* 0x000fe20003800200 */
[----:B------:R-:W-:Y:S02]  /*1acf0*/  IMAD.MOV.U32 R14, RZ, RZ, 0x8 ;  /* 0x00000008ff0e7424 */ /* 0x000fe400078e00ff */
[----:B-1----:R-:W-:-:S07]  /*1ad00*/  IMAD.MOV.U32 R3, RZ, RZ, 0x10 ;  /* 0x00000010ff037424 */ /* 0x002fce00078e00ff */
.L_x_3516:
[----:B------:R-:W1:Y:S08]  /*1ad10*/  I2F.U32.RP R10, R3 ;  /* 0x00000003000a7306 */ /* 0x000e700000209000 */
[----:B-1----:R-:W1:Y:S02]  /*1ad20*/  MUFU.RCP R10, R10 ;  /* 0x0000000a000a7308 */ /* 0x002e640000001000 */
[----:B-1----:R-:W-:-:S06]  /*1ad30*/  VIADD R4, R10, 0xffffffe ;  /* 0x0ffffffe0a047836 */ /* 0x002fcc0000000000 */
[----:B------:R1:W2:Y:S02]  /*1ad40*/  F2I.FTZ.U32.TRUNC.NTZ R5, R4 ;  /* 0x0000000400057305 */ /* 0x0002a4000021f000 */
[----:B-1----:R-:W-:Y:S02]  /*1ad50*/  IMAD.MOV.U32 R4, RZ, RZ, RZ ;  /* 0x000000ffff047224 */ /* 0x002fe400078e00ff */
[----:B--2---:R-:W-:-:S04]  /*1ad60*/  IMAD.MOV R12, RZ, RZ, -R5 ;  /* 0x000000ffff0c7224 */ /* 0x004fc800078e0a05 */
[----:B------:R-:W-:-:S04]  /*1ad70*/  IMAD R15, R12, R3, RZ ;  /* 0x000000030c0f7224 */ /* 0x000fc800078e02ff */
[----:B------:R-:W-:Y:S01]  /*1ad80*/  IMAD.HI.U32 R5, R5, R15, R4 ;  /* 0x0000000f05057227 */ /* 0x000fe200078e0004 */
[----:B------:R-:W-:-:S05]  /*1ad90*/  LOP3.LUT R15, RZ, R3, RZ, 0x33, !PT ;  /* 0x00000003ff0f7212 */ /* 0x000fca00078e33ff */
        /* <DEDUP_REMOVED lines=13> */
.L_x_3515:
        /* <DEDUP_REMOVED lines=26> */
[----:B-1----:R-:W-:-:S06]  /*1b010*/  VIADD R14, R3, 0xffffffe ;  /* 0x0ffffffe030e7836 */ /* 0x002fcc0000000000 */
[----:B------:R1:W2:Y:S02]  /*1b020*/  F2I.FTZ.U32.TRUNC.NTZ R15, R14 ;  /* 0x0000000e000f7305 */ /* 0x0002a4000021f000 */
[----:B-1----:R-:W-:Y:S02]  /*1b030*/  IMAD.MOV.U32 R14, RZ, RZ, RZ ;  /* 0x000000ffff0e7224 */ /* 0x002fe400078e00ff */
[----:B--2---:R-:W-:-:S04]  /*1b040*/  IMAD R5, R5, R15, RZ ;  /* 0x0000000f05057224 */ /* 0x004fc800078e02ff */
[----:B------:R-:W-:-:S06]  /*1b050*/  IMAD.HI.U32 R15, R15, R5, R14 ;  /* 0x000000050f0f7227 */ /* 0x000fcc00078e000e */
[----:B------:R-:W-:-:S04]  /*1b060*/  IMAD.HI.U32 R15, R15, R4, RZ ;  /* 0x000000040f0f7227 */ /* 0x000fc800078e00ff */
[----:B------:R-:W-:-:S04]  /*1b070*/  IMAD.MOV R5, RZ, RZ, -R15 ;  /* 0x000000ffff057224 */ /* 0x000fc800078e0a0f */
[----:B------:R-:W-:Y:S02]  /*1b080*/  IMAD R4, R41, R5, R4 ;  /* 0x0000000529047224 */ /* 0x000fe400078e0204 */
[----:B------:R-:W-:-:S03]  /*1b090*/  IMAD.MOV.U32 R5, RZ, RZ, RZ ;  /* 0x000000ffff057224 */ /* 0x000fc600078e00ff */
        /* <DEDUP_REMOVED lines=8> */
.L_x_3518:
[----:B------:R-:W-:-:S07]  /*1b120*/  MOV R12, 0x1b140 ;  /* 0x0001b140000c7802 */ /* 0x000fce0000000f00 */
[----:B0-----:R-:W-:Y:S05]  /*1b130*/  CALL.REL.NOINC `($__internal_17_$__cuda_sm20_div_u64) ;  /* 0x0000009c00087944 */ /* 0x001fea0003c00000 */
[----:B------:R-:W-:Y:S02]  /*1b140*/  IMAD.MOV.U32 R4, RZ, RZ, R3 ;  /* 0x000000ffff047224 */ /* 0x000fe400078e0003 */
[----:B------:R-:W-:-:S07]  /*1b150*/  IMAD.MOV.U32 R5, RZ, RZ, R10 ;  /* 0x000000ffff057224 */ /* 0x000fce00078e000a */
.L_x_3519:
[----:B------:R-:W-:Y:S05]  /*1b160*/  BSYNC.RECONVERGENT B0 ;  /* 0x0000000000007941 */ /* 0x000fea0003800200 */
.L_x_3517:
[----:B------:R-:W1:Y:S02]  /*1b170*/  LDCU.64 UR4, c[0x0][0x780] ;  /* 0x0000f000ff0477ac */ /* 0x000e640008000a00 */
[----:B-1----:R-:W-:Y:S02]  /*1b180*/  UISETP.NE.U32.AND UP0, UPT, UR4, URZ, UPT ;  /* 0x000000ff0400728c */ /* 0x002fe4000bf05070 */
[----:B------:R-:W-:Y:S02]  /*1b190*/  IADD3 R4, P1, PT, R4, UR4, RZ ;  /* 0x0000000404047c10 */ /* 0x000fe4000ff3e0ff */
[----:B------:R-:W-:Y:S02]  /*1b1a0*/  UISETP.NE.AND.EX UP0, UPT, UR5, URZ, UPT, UP0 ;  /* 0x000000ff0500728c */ /* 0x000fe4000bf05300 */
[----:B------:R-:W-:-:S04]  /*1b1b0*/  IADD3.X R5, PT, PT, R5, UR5, RZ, P1, !PT ;  /* 0x0000000505057c10 */ /* 0x000fc80008ffe4ff */
[----:B------:R-:W-:-:S04]  /*1b1c0*/  PLOP3.LUT P0, PT, PT, PT, UP0, 0x80, 0x8 ;  /* 0x000000000008781c */ /* 0x000fc80003f0f008 */
[----:B------:R-:W-:-:S13]  /*1b1d0*/  PLOP3.LUT P0, PT, P0, PT, PT, 0x8, 0x80 ;  /* 0x000000000080781c */ /* 0x000fda000070e170 */
.L_x_3514:
[----:B------:R-:W2:Y:S02]  /*1b1e0*/  LDCU UR4, c[0x0][0x3b8] ;  /* 0x00007700ff0477ac */ /* 0x000ea40008000800 */
[----:B--2---:R-:W-:-:S09]  /*1b1f0*/  UISETP.NE.AND UP0, UPT, UR4, URZ, UPT ;  /* 0x000000ff0400728c */ /* 0x004fd2000bf05270 */
[----:B------:R-:W-:Y:S05]  /*1b200*/  BRA.U !UP0, `(.L_x_3520) ;  /* 0x0000008108b87547 */ /* 0x000fea000b800000 */
[----:B-1----:R-:W1:Y:S01]  /*1b210*/  S2R R3, SR_CTAID.X ;  /* 0x0000000000037919 */ /* 0x002e620000002500 */
        /* <DEDUP_REMOVED lines=284> */
.L_x_3521:
        /* <DEDUP_REMOVED lines=276> */
.L_x_3522:
[----:B------:R-:W-:Y:S01]  /*1d520*/  IMAD.MOV.U32 R25, RZ, RZ, RZ ;  /* 0x000000ffff197224 */ /* 0x000fe200078e00ff */
[----:B------:R-:W-:Y:S06]  /*1d530*/  BRA.U !UP0, `(.L_x_3523) ;  /* 0x0000001108487547 */ /* 0x000fec000b800000 */
[----:B------:R-:W1:Y:S01]  /*1d540*/  LDCU.64 UR6, c[0x0][0x570] ;  /* 0x0000ae00ff0677ac */ /* 0x000e620008000a00 */
[----:B------:R-:W-:Y:S01]  /*1d550*/  VIADD R19, R15, 0x2 ;  /* 0x000000020f137836 */ /* 0x000fe20000000000 */
        /* <DEDUP_REMOVED lines=272> */
.L_x_3523:
        /* <DEDUP_REMOVED lines=276> */
.L_x_3524:
        /* <DEDUP_REMOVED lines=17> */
[----:B0-----:R-:W-:Y:S01]  /*1f8b0*/  IMAD.MOV.U32 R28, RZ, RZ, R16 ;  /* 0x000000ffff1c7224 */ /* 0x001fe200078e0010 */
[----:B------:R-:W0:Y:S01]  /*1f8c0*/  LDCU UR5, c[0x0][0x360] ;  /* 0x00006c00ff0577ac */ /* 0x000e220008000800 */
[----:B-1----:R-:W-:-:S10]  /*1f8d0*/  IMAD R0, R3, UR4, R0 ;  /* 0x0000000403007c24 */ /* 0x002fd4000f8e0200 */
[----:B0-----:R-:W-:Y:S01]  /*1f8e0*/  @!P1 IMAD R0, R0, UR5, R17 ;  /* 0x0000000500009c24 */ /* 0x001fe2000f8e0211 */
[----:B------:R-:W-:-:S03]  /*1f8f0*/  PLOP3.LUT P1, PT, PT, PT, PT, 0x80, 0x8 ;  /* 0x000000000008781c */ /* 0x000fc60003f2f070 */
[----:B--2---:R-:W-:-:S05]  /*1f900*/  IMAD.WIDE.U32 R14, R0, 0x40, R14 ;  /* 0x00000040000e7825 */ /* 0x004fca00078e000e */
[----:B------:R1:W-:Y:S04]  /*1f910*/  STG.E.64 desc[UR36][R14.64+0x8], R38 ;  /* 0x000008260e007986 */ /* 0x0003e8000c101b24 */
[----:B------:R1:W-:Y:S04]  /*1f920*/  STG.E.64 desc[UR36][R14.64+0x18], R20 ;  /* 0x000018140e007986 */ /* 0x0003e8000c101b24 */
[----:B------:R1:W-:Y:S04]  /*1f930*/  STG.E.64 desc[UR36][R14.64+0x28], R8 ;  /* 0x000028080e007986 */ /* 0x0003e8000c101b24 */
[----:B------:R1:W-:Y:S04]  /*1f940*/  STG.E.64 desc[UR36][R14.64+0x38], R28 ;  /* 0x0000381c0e007986 */ /* 0x0003e8000c101b24 */
[----:B------:R1:W-:Y:S04]  /*1f950*/  STG.E.U8 desc[UR36][R14.64], R7 ;  /* 0x000000070e007986 */ /* 0x0003e8000c101124 */
[----:B------:R1:W-:Y:S04]  /*1f960*/  STG.E.U8 desc[UR36][R14.64+0x10], R11 ;  /* 0x0000100b0e007986 */ /* 0x0003e8000c101124 */
[----:B------:R1:W-:Y:S04]  /*1f970*/  STG.E.U8 desc[UR36][R14.64+0x20], R13 ;  /* 0x0000200d0e007986 */ /* 0x0003e8000c101124 */
[----:B------:R1:W-:Y:S02]  /*1f980*/  STG.E.U8 desc[UR36][R14.64+0x30], R27 ;  /* 0x0000301b0e007986 */ /* 0x0003e4000c101124 */
.L_x_3526:
[----:B------:R-:W-:Y:S05]  /*1f990*/  BSYNC.RECONVERGENT B0 ;  /* 0x0000000000007941 */ /* 0x000fea0003800200 */
.L_x_3525:
        /* <DEDUP_REMOVED lines=14> */
[----:B01----:R-:W0:Y:S01]  /*1fa80*/  S2R R11, SR_LANEID ;  /* 0x00000000000b7919 */ /* 0x003e220000000000 */
        /* <DEDUP_REMOVED lines=20> */
.L_x_3528:
[----:B------:R-:W-:Y:S05]  /*1fbd0*/  BSYNC.RECONVERGENT B0 ;  /* 0x0000000000007941 */ /* 0x000fea0003800200 */
.L_x_3527:
        /* <DEDUP_REMOVED lines=26> */
[C---:B------:R-:W-:Y:S01]  /*1fd80*/  PRMT R13, R27.reuse, 0x7610, R13 ;  /* 0x000076101b0d7816 */ /* 0x040fe2000000000d */
[----:B------:R-:W-:Y:S01]  /*1fd90*/  IMAD.U32 R0, RZ, RZ, UR10 ;  /* 0x0000000aff007e24 */ /* 0x000fe2000f8e00ff */
[C---:B------:R-:W-:Y:S01]  /*1fda0*/  PRMT R15, R27.reuse, 0x7610, R15 ;  /* 0x000076101b0f7816 */ /* 0x040fe2000000000f */
[----:B------:R-:W1:Y:S01]  /*1fdb0*/  LDCU UR8, c[0x0][0x3ac] ;  /* 0x00007580ff0877ac */ /* 0x000e620008000800 */
[----:B------:R-:W-:Y:S01]  /*1fdc0*/  IMAD.U32 R9, RZ, RZ, UR11 ;  /* 0x0000000bff097e24 */ /* 0x000fe2000f8e00ff */
[----:B------:R-:W-:Y:S01]  /*1fdd0*/  PRMT R21, R27, 0x7610, R21 ;  /* 0x000076101b157816 */ /* 0x000fe20000000015 */
[----:B------:R-:W-:Y:S02]  /*1fde0*/  IMAD.U32 R18, RZ, RZ, UR10 ;  /* 0x0000000aff127e24 */ /* 0x000fe4000f8e00ff */
[----:B------:R-:W-:Y:S02]  /*1fdf0*/  IMAD.U32 R19, RZ, RZ, UR11 ;  /* 0x0000000bff137e24 */ /* 0x000fe4000f8e00ff */
[----:B------:R-:W-:-:S02]  /*1fe00*/  IMAD.U32 R6, RZ, RZ, UR10 ;  /* 0x0000000aff067e24 */ /* 0x000fc4000f8e00ff */
[----:B------:R-:W-:Y:S02]  /*1fe10*/  IMAD.U32 R7, RZ, RZ, UR11 ;  /* 0x0000000bff077e24 */ /* 0x000fe4000f8e00ff */
[----:B0-----:R-:W-:-:S05]  /*1fe20*/  IMAD R8, R2, UR5, R17 ;  /* 0x0000000502087c24 */ /* 0x001fca000f8e0211 */
[----:B-1----:R-:W-:-:S13]  /*1fe30*/  ISETP.GE.U32.AND P2, PT, R8, UR8, PT ;  /* 0x0000000808007c0c */ /* 0x002fda000bf46070 */
[----:B------:R-:W-:Y:S05]  /*1fe40*/  @P2 BRA `(.L_x_3531) ;  /* 0x0000000800e02947 */ /* 0x000fea0003800000 */
[----:B------:R-:W0:Y:S01]  /*1fe50*/  LDCU UR7, c[0x0][0x374] ;  /* 0x00006e80ff0777ac */ /* 0x000e220008000800 */
[----:B------:R-:W1:Y:S01]  /*1fe60*/  LDC R41, c[0x0][0x364] ;  /* 0x0000d900ff297b82 */ /* 0x000e620000000800 */
[----:B------:R-:W-:Y:S01]  /*1fe70*/  BSSY.RECONVERGENT B1, `(.L_x_3532) ;  /* 0x0000053000017945 */ /* 0x000fe20003800200 */
[C---:B------:R-:W-:Y:S01]  /*1fe80*/  PRMT R13, R27.reuse, 0x7610, R13 ;  /* 0x000076101b0d7816 */ /* 0x040fe2000000000d */
[----:B------:R-:W-:Y:S01]  /*1fe90*/  IMAD.U32 R0, RZ, RZ, UR10 ;  /* 0x0000000aff007e24 */ /* 0x000fe2000f8e00ff */
[C---:B------:R-:W-:Y:S01]  /*1fea0*/  PRMT R15, R27.reuse, 0x7610, R15 ;  /* 0x000076101b0f7816 */ /* 0x040fe2000000000f */
[----:B------:R-:W-:Y:S01]  /*1feb0*/  IMAD.U32 R9, RZ, RZ, UR11 ;  /* 0x0000000bff097e24 */ /* 0x000fe2000f8e00ff */
[----:B------:R-:W-:Y:S01]  /*1fec0*/  PRMT R21, R27, 0x7610, R21 ;  /* 0x000076101b157816 */ /* 0x000fe20000000015 */
[----:B------:R-:W-:Y:S01]  /*1fed0*/  IMAD.U32 R18, RZ, RZ, UR10 ;  /* 0x0000000aff127e24 */ /* 0x000fe2000f8e00ff */
[----:B------:R-:W2:Y:S01]  /*1fee0*/  LDC.64 R28, c[0x0][0x788] ;  /* 0x0001e200ff1c7b82 */ /* 0x000ea20000000a00 */
[----:B------:R-:W-:-:S02]  /*1fef0*/  IMAD.U32 R19, RZ, RZ, UR11 ;  /* 0x0000000bff137e24 */ /* 0x000fc4000f8e00ff */
[----:B------:R-:W-:Y:S02]  /*1ff00*/  IMAD.U32 R6, RZ, RZ, UR10 ;  /* 0x0000000aff067e24 */ /* 0x000fe4000f8e00ff */
[----:B------:R-:W-:Y:S02]  /*1ff10*/  IMAD.U32 R7, RZ, RZ, UR11 ;  /* 0x0000000bff077e24 */ /* 0x000fe4000f8e00ff */
[----:B0-----:R-:W-:Y:S02]  /*1ff20*/  IMAD R3, R3, UR7, RZ ;  /* 0x0000000703037c24 */ /* 0x001fe4000f8e02ff */
[----:B-1----:R-:W-:-:S07]  /*1ff30*/  IMAD R41, R41, UR5, RZ ;  /* 0x0000000529297c24 */ /* 0x002fce000f8e02ff */
.L_x_3533:
[----:B------:R-:W-:-:S04]  /*1ff40*/  IMAD.IADD R31, R3, 0x1, R8 ;  /* 0x00000001031f7824 */ /* 0x000fc800078e0208 */
[----:B--2---:R-:W-:-:S05]  /*1ff50*/  IMAD.WIDE.U32 R30, R31, 0x40, R28 ;  /* 0x000000401f1e7825 */ /* 0x004fca00078e001c */
[----:B------:R-:W2:Y:S04]  /*1ff60*/  LDG.E.S8 R10, desc[UR36][R30.64] ;  /* 0x000000241e0a7981 */ /* 0x000ea8000c1e1300 */
[----:B------:R-:W3:Y:S04]  /*1ff70*/  LDG.E.S8 R14, desc[UR36][R30.64+0x10] ;  /* 0x000010241e0e7981 */ /* 0x000ee8000c1e1300 */
[----:B------:R-:W4:Y:S04]  /*1ff80*/  LDG.E.64 R32, desc[UR36][R30.64+0x8] ;  /* 0x000008241e207981 */ /* 0x000f28000c1e1b00 */
[----:B------:R-:W5:Y:S04]  /*1ff90*/  LDG.E.S8 R22, desc[UR36][R30.64+0x20] ;  /* 0x000020241e167981 */ /* 0x000f68000c1e1300 */
[----:B------:R-:W5:Y:S04]  /*1ffa0*/  LDG.E.64 R34, desc[UR36][R30.64+0x18] ;  /* 0x000018241e227981 */ /* 0x000f68000c1e1b00 */
[----:B------:R-:W5:Y:S04]  /*1ffb0*/  LDG.E.S8 R40, desc[UR36][R30.64+0x30] ;  /* 0x000030241e287981 */ /* 0x000f68000c1e1300 */
[----:B------:R-:W5:Y:S04]  /*1ffc0*/  LDG.E.64 R36, desc[UR36][R30.64+0x28] ;  /* 0x000028241e247981 */ /* 0x000f68000c1e1b00 */
[----:B------:R0:W5:Y:S01]  /*1ffd0*/  LDG.E.64 R38, desc[UR36][R30.64+0x38] ;  /* 0x000038241e267981 */ /* 0x000162000c1e1b00 */
[----:B------:R-:W-:-:S02]  /*1ffe0*/  PRMT R43, R27, 0x8880, RZ ;  /* 0x000088801b2b7816 */ /* 0x000fc400000000ff */
[----:B------:R-:W-:Y:S02]  /*1fff0*/  PRMT R42, R15, 0x8880, RZ ;  /* 0x000088800f2a7816 */ /* 0x000fe400000000ff */
[C---:B------:R-:W-:Y:S02]  /*20000*/  PRMT R47, R13.reuse, 0x8880, RZ ;  /* 0x000088800d2f7816 */ /* 0x040fe400000000ff */
[----:B------:R-:W-:Y:S01]  /*20010*/  LOP3.LUT R45, R13, 0xff, RZ, 0xc0, !PT ;  /* 0x000000ff0d2d7812 */ /* 0x000fe200078ec0ff */
[----:B0-----:R-:W-:Y:S02]  /*20020*/  IMAD.MOV.U32 R31, RZ, RZ, R42 ;  /* 0x000000ffff1f7224 */ /* 0x001fe400078e002a */
[----:B------:R-:W-:Y:S01]  /*20030*/  IMAD.IADD R8, R41, 0x1, R8 ;  /* 0x0000000129087824 */ /* 0x000fe200078e0208 */
[----:B--2---:R-:W-:Y:S02]  /*20040*/  ISETP.GT.AND P4, PT, R43, R10, PT ;  /* 0x0000000a2b00720c */ /* 0x004fe40003f84270 */
[----:B------:R-:W-:-:S02]  /*20050*/  LOP3.LUT R43, R27, 0xff, RZ, 0xc0, !PT ;  /* 0x000000ff1b2b7812 */ /* 0x000fc400078ec0ff */
[----:B------:R-:W-:Y:S02]  /*20060*/  LOP3.LUT R12, R10, 0xff, RZ, 0xc0, !PT ;  /* 0x000000ff0a0c7812 */ /* 0x000fe400078ec0ff */
[----:B---3--:R-:W-:Y:S02]  /*20070*/  LOP3.LUT R20, R14, 0xff, RZ, 0xc0, !PT ;  /* 0x000000ff0e147812 */ /* 0x008fe400078ec0ff */
[----:B------:R-:W-:Y:S02]  /*20080*/  ISETP.NE.AND P5, PT, R43, R12, PT ;  /* 0x0000000c2b00720c */ /* 0x000fe40003fa5270 */
[----:B------:R-:W-:Y:S02]  /*20090*/  SEL R30, RZ, 0xffffffff, P4 ;  /* 0xffffffffff1e7807 */ /* 0x000fe40002000000 */
[----:B------:R-:W-:Y:S02]  /*200a0*/  ISETP.GT.AND P2, PT, R47, R14, PT ;  /* 0x0000000e2f00720c */ /* 0x000fe40003f44270 */
[----:B------:R-:W-:-:S02]  /*200b0*/  ISETP.NE.AND P6, PT, R45, R20, PT ;  /* 0x000000142d00720c */ /* 0x000fc40003fc5270 */
[----:B----4-:R-:W-:Y:S02]  /*200c0*/  ISETP.GE.U32.AND P4, PT, R16, R32, PT ;  /* 0x000000201000720c */ /* 0x010fe40003f86070 */
[----:B-----5:R-:W-:Y:S02]  /*200d0*/  ISETP.GT.AND P3, PT, R31, R22, PT ;  /* 0x000000161f00720c */ /* 0x020fe40003f64270 */
[----:B------:R-:W-:Y:S02]  /*200e0*/  SEL R31, RZ, 0xffffffff, P2 ;  /* 0xffffffffff1f7807 */ /* 0x000fe40001000000 */
[----:B------:R-:W-:Y:S02]  /*200f0*/  ISETP.GE.AND.EX P4, PT, R11, R33, PT, P4 ;  /* 0x000000210b00720c */ /* 0x000fe40003f86340 */
[----:B------:R-:W-:Y:S02]  /*20100*/  LOP3.LUT R43, R15, 0xff, RZ, 0xc0, !PT ;  /* 0x000000ff0f2b7812 */ /* 0x000fe400078ec0ff */
[----:B------:R-:W-:-:S02]  /*20110*/  ISETP.GE.U32.AND P2, PT, R0, R34, PT ;  /* 0x000000220000720c */ /* 0x000fc40003f46070 */
[----:B------:R-:W-:Y:S02]  /*20120*/  LOP3.LUT R12, R22, 0xff, RZ, 0xc0, !PT ;  /* 0x000000ff160c7812 */ /* 0x000fe400078ec0ff */
[----:B------:R-:W-:Y:S02]  /*20130*/  @!P5 SEL R30, RZ, 0xffffffff, !P4 ;  /* 0xffffffffff1ed807 */ /* 0x000fe40006000000 */
[----:B------:R-:W-:Y:S02]  /*20140*/  ISETP.GE.AND.EX P2, PT, R9, R35, PT, P2 ;  /* 0x000000230900720c */ /* 0x000fe40003f46320 */
[----:B------:R-:W-:Y:S02]  /*20150*/  ISETP.NE.AND P4, PT, R43, R12, PT ;  /* 0x0000000c2b00720c */ /* 0x000fe40003f85270 */
[----:B------:R-:W-:Y:S02]  /*20160*/  LOP3.LUT R45, R21, 0xff, RZ, 0xc0, !PT ;  /* 0x000000ff152d7812 */ /* 0x000fe400078ec0ff */
[----:B------:R-:W-:-:S02]  /*20170*/  LOP3.LUT R20, R40, 0xff, RZ, 0xc0, !PT ;  /* 0x000000ff28147812 */ /* 0x000fc400078ec0ff */
[----:B------:R-:W-:Y:S02]  /*20180*/  @!P6 SEL R31, RZ, 0xffffffff, !P2 ;  /* 0xffffffffff1fe807 */ /* 0x000fe40005000000 */
[----:B------:R-:W-:Y:S02]  /*20190*/  ISETP.GE.U32.AND P2, PT, R18, R36, PT ;  /* 0x000000241200720c */ /* 0x000fe40003f46070 */
[----:B------:R-:W-:Y:S02]  /*201a0*/  ISETP.NE.AND P6, PT, R45, R20, PT ;  /* 0x000000142d00720c */ /* 0x000fe40003fc5270 */
[----:B------:R-:W-:Y:S02]  /*201b0*/  ISETP.GE.AND.EX P2, PT, R19, R37, PT, P2 ;  /* 0x000000251300720c */ /* 0x000fe40003f46320 */
[----:B------:R-:W-:Y:S02]  /*201c0*/  PRMT R47, R21, 0x8880, RZ ;  /* 0x00008880152f7816 */ /* 0x000fe400000000ff */
[----:B------:R-:W-:-:S02]  /*201d0*/  SEL R12, RZ, 0xffffffff, P3 ;  /* 0xffffffffff0c7807 */ /* 0x000fc40001800000 */
[----:B------:R-:W-:Y:S02]  /*201e0*/  ISETP.GE.U32.AND P3, PT, R6, R38, PT ;  /* 0x000000260600720c */ /* 0x000fe40003f66070 */
[----:B------:R-:W-:Y:S02]  /*201f0*/  @!P4 SEL R12, RZ, 0xffffffff, !P2 ;  /* 0xffffffffff0cc807 */ /* 0x000fe40005000000 */
[----:B------:R-:W-:Y:S02]  /*20200*/  ISETP.GT.AND P5, PT, R47, R40, PT ;  /* 0x000000282f00720c */ /* 0x000fe40003fa4270 */
[----:B------:R-:W-:Y:S02]  /*20210*/  ISETP.GE.AND.EX P3, PT, R7, R39, PT, P3 ;  /* 0x000000270700720c */ /* 0x000fe40003f66330 */
[----:B------:R-:W-:Y:S02]  /*20220*/  LOP3.LUT R12, R12, 0x1, RZ, 0xc0, !PT ;  /* 0x000000010c0c7812 */ /* 0x000fe400078ec0ff */
[----:B------:R-:W-:-:S02]  /*20230*/  SEL R20, RZ, 0xffffffff, P5 ;  /* 0xffffffffff147807 */ /* 0x000fc40002800000 */
[----:B------:R-:W-:Y:S02]  /*20240*/  @!P6 SEL R20, RZ, 0xffffffff, !P3 ;  /* 0xffffffffff14e807 */ /* 0x000fe40005800000 */
        /* <DEDUP_REMOVED lines=21> */
[----:B------:R-:W-:Y:S05]  /*203a0*/  BSYNC.RECONVERGENT B1 ;  /* 0x0000000000017941 */ /* 0x000fea0003800200 */
.L_x_3532:
[----:B------:R-:W-:Y:S05]  /*203b0*/  BRA `(.L_x_3531) ;  /* 0x0000000400847947 */ /* 0x000fea0003800000 */
.L_x_3530:
[----:B------:R-:W0:Y:S01]  /*203c0*/  LDCU UR7, c[0x0][0x3ac] ;  /* 0x00007580ff0777ac */ /* 0x000e220008000800 */
[C---:B------:R-:W-:Y:S01]  /*203d0*/  PRMT R13, R27.reuse, 0x7610, R13 ;  /* 0x000076101b0d7816 */ /* 0x040fe2000000000d */
[----:B------:R-:W-:Y:S01]  /*203e0*/  IMAD.U32 R0, RZ, RZ, UR10 ;  /* 0x0000000aff007e24 */ /* 0x000fe2000f8e00ff */
[C---:B------:R-:W-:Y:S01]  /*203f0*/  PRMT R15, R27.reuse, 0x7610, R15 ;  /* 0x000076101b0f7816 */ /* 0x040fe2000000000f */
[----:B------:R-:W-:Y:S01]  /*20400*/  IMAD.U32 R9, RZ, RZ, UR11 ;  /* 0x0000000bff097e24 */ /* 0x000fe2000f8e00ff */
[----:B------:R-:W-:Y:S01]  /*20410*/  PRMT R21, R27, 0x7610, R21 ;  /* 0x000076101b157816 */ /* 0x000fe20000000015 */
[----:B------:R-:W-:Y:S02]  /*20420*/  IMAD.U32 R18, RZ, RZ, UR10 ;  /* 0x0000000aff127e24 */ /* 0x000fe4000f8e00ff */
[----:B------:R-:W-:Y:S02]  /*20430*/  IMAD.U32 R19, RZ, RZ, UR11 ;  /* 0x0000000bff137e24 */ /* 0x000fe4000f8e00ff */
[----:B------:R-:W-:-:S02]  /*20440*/  IMAD.U32 R6, RZ, RZ, UR10 ;  /* 0x0000000aff067e24 */ /* 0x000fc4000f8e00ff */
[----:B------:R-:W-:Y:S01]  /*20450*/  IMAD.U32 R7, RZ, RZ, UR11 ;  /* 0x0000000bff077e24 */ /* 0x000fe2000f8e00ff */
[----:B0-----:R-:W-:-:S13]  /*20460*/  ISETP.GE.U32.AND P2, PT, R2, UR7, PT ;  /* 0x0000000702007c0c */ /* 0x001fda000bf46070 */
[----:B------:R-:W-:Y:S05]  /*20470*/  @P2 BRA `(.L_x_3531) ;  /* 0x0000000400542947 */ /* 0x000fea0003800000 */
[----:B------:R-:W0:Y:S01]  /*20480*/  LDCU UR5, c[0x0][0x374] ;  /* 0x00006e80ff0577ac */ /* 0x000e220008000800 */
[----:B------:R-:W1:Y:S01]  /*20490*/  LDC R41, c[0x0][0x360] ;  /* 0x0000d800ff297b82 */ /* 0x000e620000000800 */
[C---:B------:R-:W-:Y:S01]  /*204a0*/  PRMT R13, R27.reuse, 0x7610, R13 ;  /* 0x000076101b0d7816 */ /* 0x040fe2000000000d */
[----:B------:R-:W-:Y:S01]  /*204b0*/  IMAD.U32 R0, RZ, RZ, UR10 ;  /* 0x0000000aff007e24 */ /* 0x000fe2000f8e00ff */
[C---:B------:R-:W-:Y:S01]  /*204c0*/  PRMT R15, R27.reuse, 0x7610, R15 ;  /* 0x000076101b0f7816 */ /* 0x040fe2000000000f */
[----:B------:R-:W-:Y:S01]  /*204d0*/  IMAD.U32 R9, RZ, RZ, UR11 ;  /* 0x0000000bff097e24 */ /* 0x000fe2000f8e00ff */
[----:B------:R-:W-:Y:S01]  /*204e0*/  PRMT R21, R27, 0x7610, R21 ;  /* 0x000076101b157816 */ /* 0x000fe20000000015 */
[----:B------:R-:W-:Y:S02]  /*204f0*/  IMAD.U32 R18, RZ, RZ, UR10 ;  /* 0x0000000aff127e24 */ /* 0x000fe4000f8e00ff */
[----:B------:R-:W2:Y:S01]  /*20500*/  LDC.64 R28, c[0x0][0x788] ;  /* 0x0001e200ff1c7b82 */ /* 0x000ea20000000a00 */
[----:B------:R-:W-:-:S02]  /*20510*/  IMAD.U32 R19, RZ, RZ, UR11 ;  /* 0x0000000bff137e24 */ /* 0x000fc4000f8e00ff */
[----:B------:R-:W-:Y:S02]  /*20520*/  IMAD.U32 R6, RZ, RZ, UR10 ;  /* 0x0000000aff067e24 */ /* 0x000fe4000f8e00ff */
[----:B------:R-:W-:Y:S02]  /*20530*/  IMAD.U32 R7, RZ, RZ, UR11 ;  /* 0x0000000bff077e24 */ /* 0x000fe4000f8e00ff */
[----:B------:R-:W-:Y:S01]  /*20540*/  IMAD.MOV.U32 R8, RZ, RZ, R2 ;  /* 0x000000ffff087224 */ /* 0x000fe200078e0002 */
[----:B------:R-:W3:Y:S01]  /*20550*/  LDC R43, c[0x0][0x364] ;  /* 0x0000d900ff2b7b82 */ /* 0x000ee20000000800 */
[----:B0-----:R-:W-:-:S07]  /*20560*/  IMAD R3, R3, UR5, RZ ;  /* 0x0000000503037c24 */ /* 0x001fce000f8e02ff */
.L_x_3534:
[----:B------:R-:W-:-:S04]  /*20570*/  IMAD.IADD R10, R3, 0x1, R8 ;  /* 0x00000001030a7824 */ /* 0x000fc800078e0208 */
[----:B-1----:R-:W-:-:S04]  /*20580*/  IMAD R31, R10, R41, R17 ;  /* 0x000000290a1f7224 */ /* 0x002fc800078e0211 */
[----:B--2---:R-:W-:-:S05]  /*20590*/  IMAD.WIDE.U32 R30, R31, 0x40, R28 ;  /* 0x000000401f1e7825 */ /* 0x004fca00078e001c */
[----:B------:R-:W2:Y:S04]  /*205a0*/  LDG.E.S8 R10, desc[UR36][R30.64] ;  /* 0x000000241e0a7981 */ /* 0x000ea8000c1e1300 */
[----:B------:R-:W4:Y:S04]  /*205b0*/  LDG.E.S8 R14, desc[UR36][R30.64+0x10] ;  /* 0x000010241e0e7981 */ /* 0x000f28000c1e1300 */
[----:B------:R-:W5:Y:S04]  /*205c0*/  LDG.E.S8 R22, desc[UR36][R30.64+0x20] ;  /* 0x000020241e167981 */ /* 0x000f68000c1e1300 */
[----:B------:R-:W5:Y:S04]  /*205d0*/  LDG.E.64 R32, desc[UR36][R30.64+0x8] ;  /* 0x000008241e207981 */ /* 0x000f68000c1e1b00 */
[----:B------:R-:W5:Y:S04]  /*205e0*/  LDG.E.64 R34, desc[UR36][R30.64+0x18] ;  /* 0x000018241e227981 */ /* 0x000f68000c1e1b00 */
[----:B------:R-:W5:Y:S04]  /*205f0*/  LDG.E.S8 R40, desc[UR36][R30.64+0x30] ;  /* 0x000030241e287981 */ /* 0x000f68000c1e1300 */
[----:B------:R-:W5:Y:S04]  /*20600*/  LDG.E.64 R38, desc[UR36][R30.64+0x38] ;  /* 0x000038241e267981 */ /* 0x000f68000c1e1b00 */
[----:B------:R0:W5:Y:S01]  /*20610*/  LDG.E.64 R36, desc[UR36][R30.64+0x28] ;  /* 0x000028241e247981 */ /* 0x000162000c1e1b00 */
[----:B------:R-:W-:-:S02]  /*20620*/  PRMT R45, R27, 0x8880, RZ ;  /* 0x000088801b2d7816 */ /* 0x000fc400000000ff */
[C---:B------:R-:W-:Y:S02]  /*20630*/  PRMT R49, R13.reuse, 0x8880, RZ ;  /* 0x000088800d317816 */ /* 0x040fe400000000ff */
[----:B------:R-:W-:Y:S02]  /*20640*/  LOP3.LUT R47, R13, 0xff, RZ, 0xc0, !PT ;  /* 0x000000ff0d2f7812 */ /* 0x000fe400078ec0ff */
[C---:B------:R-:W-:Y:S02]  /*20650*/  LOP3.LUT R51, R15.reuse, 0xff, RZ, 0xc0, !PT ;  /* 0x000000ff0f337812 */ /* 0x040fe400078ec0ff */
[----:B0-----:R-:W-:Y:S01]  /*20660*/  PRMT R31, R15, 0x8880, RZ ;  /* 0x000088800f1f7816 */ /* 0x001fe200000000ff */
[----:B---3--:R-:W-:Y:S01]  /*20670*/  IMAD.IADD R8, R43, 0x1, R8 ;  /* 0x000000012b087824 */ /* 0x008fe200078e0208 */
[----:B--2---:R-:W-:Y:S02]  /*20680*/  ISETP.GT.AND P4, PT, R45, R10, PT ;  /* 0x0000000a2d00720c */ /* 0x004fe40003f84270 */
[----:B------:R-:W-:-:S02]  /*20690*/  LOP3.LUT R45, R27, 0xff, RZ, 0xc0, !PT ;  /* 0x000000ff1b2d7812 */ /* 0x000fc400078ec0ff */
[----:B------:R-:W-:Y:S02]  /*206a0*/  LOP3.LUT R12, R10, 0xff, RZ, 0xc0, !PT ;  /* 0x000000ff0a0c7812 */ /* 0x000fe400078ec0ff */
[----:B----4-:R-:W-:Y:S02]  /*206b0*/  LOP3.LUT R20, R14, 0xff, RZ, 0xc0, !PT ;  /* 0x000000ff0e147812 */ /* 0x010fe400078ec0ff */
[----:B-----5:R-:W-:Y:S02]  /*206c0*/  LOP3.LUT R30, R22, 0xff, RZ, 0xc0, !PT ;  /* 0x000000ff161e7812 */ /* 0x020fe400078ec0ff */
[----:B------:R-:W-:Y:S02]  /*206d0*/  ISETP.NE.AND P5, PT, R45, R12, PT ;  /* 0x0000000c2d00720c */ /* 0x000fe40003fa5270 */
[----:B------:R-:W-:Y:S02]  /*206e0*/  ISETP.GT.AND P2, PT, R49, R14, PT ;  /* 0x0000000e3100720c */ /* 0x000fe40003f44270 */
[----:B------:R-:W-:-:S02]  /*206f0*/  ISETP.NE.AND P6, PT, R47, R20, PT ;  /* 0x000000142f00720c */ /* 0x000fc40003fc5270 */
[----:B------:R-:W-:Y:S02]  /*20700*/  ISETP.NE.AND P3, PT, R51, R30, PT ;  /* 0x0000001e3300720c */ /* 0x000fe40003f65270 */
[----:B------:R-:W-:Y:S02]  /*20710*/  SEL R20, RZ, 0xffffffff, P4 ;  /* 0xffffffffff147807 */ /* 0x000fe40002000000 */
[----:B------:R-:W-:Y:S02]  /*20720*/  SEL R30, RZ, 0xffffffff, P2 ;  /* 0xffffffffff1e7807 */ /* 0x000fe40001000000 */
[----:B------:R-:W-:Y:S02]  /*20730*/  ISETP.GE.U32.AND P4, PT, R16, R32, PT ;  /* 0x000000201000720c */ /* 0x000fe40003f86070 */
[----:B------:R-:W-:Y:S02]  /*20740*/  ISETP.GE.U32.AND P2, PT, R0, R34, PT ;  /* 0x000000220000720c */ /* 0x000fe40003f46070 */
[----:B------:R-:W-:-:S02]  /*20750*/  ISETP.GE.AND.EX P4, PT, R11, R33, PT, P4 ;  /* 0x000000210b00720c */ /* 0x000fc40003f86340 */
[----:B------:R-:W-:Y:S02]  /*20760*/  ISETP.GE.AND.EX P2, PT, R9, R35, PT, P2 ;  /* 0x000000230900720c */ /* 0x000fe40003f46320 */
[----:B------:R-:W-:Y:S02]  /*20770*/  LOP3.LUT R45, R21, 0xff, RZ, 0xc0, !PT ;  /* 0x000000ff152d7812 */ /* 0x000fe400078ec0ff */
[----:B------:R-:W-:Y:S02]  /*20780*/  LOP3.LUT R12, R40, 0xff, RZ, 0xc0, !PT ;  /* 0x000000ff280c7812 */ /* 0x000fe400078ec0ff */
[----:B------:R-:W-:Y:S02]  /*20790*/  @!P5 SEL R20, RZ, 0xffffffff, !P4 ;  /* 0xffffffffff14d807 */ /* 0x000fe40006000000 */
[----:B------:R-:W-:Y:S02]  /*207a0*/  @!P6 SEL R30, RZ, 0xffffffff, !P2 ;  /* 0xffffffffff1ee807 */ /* 0x000fe40005000000 */
[----:B------:R-:W-:-:S02]  /*207b0*/  ISETP.GT.AND P4, PT, R31, R22, PT ;  /* 0x000000161f00720c */ /* 0x000fc40003f84270 */
[----:B------:R-:W-:Y:S02]  /*207c0*/  ISETP.NE.AND P6, PT, R45, R12, PT ;  /* 0x0000000c2d00720c */ /* 0x000fe40003fc5270 */
[----:B------:R-:W-:Y:S02]  /*207d0*/  PRMT R47, R21, 0x8880, RZ ;  /* 0x00008880152f7816 */ /* 0x000fe400000000ff */
[----:B------:R-:W-:Y:S02]  /*207e0*/  SEL R12, RZ, 0xffffffff, P4 ;  /* 0xffffffffff0c7807 */ /* 0x000fe40002000000 */
[----:B------:R-:W-:Y:S02]  /*207f0*/  ISETP.GE.U32.AND P4, PT, R6, R38, PT ;  /* 0x000000260600720c */ /* 0x000fe40003f86070 */
[----:B------:R-:W-:Y:S02]  /*20800*/  ISETP.GE.U32.AND P2, PT, R18, R36, PT ;  /* 0x000000241200720c */ /* 0x000fe40003f46070 */
[----:B------:R-:W-:-:S02]  /*20810*/  ISETP.GT.AND P5, PT, R47, R40, PT ;  /* 0x000000282f00720c */ /* 0x000fc40003fa4270 */
[----:B------:R-:W-:Y:S02]  /*20820*/  ISETP.GE.AND.EX P4, PT, R7, R39, PT, P4 ;  /* 0x000000270700720c */ /* 0x000fe40003f86340 */
[----:B------:R-:W-:Y:S02]  /*20830*/  ISETP.GE.AND.EX P2, PT, R19, R37, PT, P2 ;  /* 0x000000251300720c */ /* 0x000fe40003f46320 */
[----:B------:R-:W-:Y:S02]  /*20840*/  SEL R31, RZ, 0xffffffff, P5 ;  /* 0xffffffffff1f7807 */ /* 0x000fe40002800000 */
[----:B------:R-:W-:Y:S02]  /*20850*/  LOP3.LUT R30, R30, 0x1, RZ, 0xc0, !PT ;  /* 0x000000011e1e7812 */ /* 0x000fe400078ec0ff */
[----:B------:R-:W-:Y:S02]  /*20860*/  @!P6 SEL R31, RZ, 0xffffffff, !P4 ;  /* 0xffffffffff1fe807 */ /* 0x000fe40006000000 */
[----:B------:R-:W-:-:S02]  /*20870*/  @!P3 SEL R12, RZ, 0xffffffff, !P2 ;  /* 0xffffffffff0cb807 */ /* 0x000fc40005000000 */
[----:B------:R-:W-:Y:S02]  /*20880*/  ISETP.NE.U32.AND P2, PT, R30, 0x1, PT ;  /* 0x000000011e00780c */ /* 0x000fe40003f45070 */
        /* <DEDUP_REMOVED lines=20> */
.L_x_3531:
[----:B------:R-:W-:Y:S05]  /*209d0*/  BSYNC.RECONVERGENT B0 ;  /* 0x0000000000007941 */ /* 0x000fea0003800200 */
.L_x_3529:
        /* <DEDUP_REMOVED lines=14> */
[----:B------:R0:W-:Y:S04]  /*20ac0*/  STS.U8 [R8], R27 ;  /* 0x0000001b08007388 */ /* 0x0001e80000000000 */
[----:B------:R0:W-:Y:S04]  /*20ad0*/  STS.U8 [R8+0x10], R13 ;  /* 0x0000100d08007388 */ /* 0x0001e80000000000 */
[----:B------:R0:W-:Y:S04]  /*20ae0*/  STS.U8 [R8+0x20], R15 ;  /* 0x0000200f08007388 */ /* 0x0001e80000000000 */
[----:B------:R0:W-:Y:S01]  /*20af0*/  STS.U8 [R8+0x30], R21 ;  /* 0x0000301508007388 */ /* 0x0001e20000000000 */
[----:B------:R-:W-:Y:S05]  /*20b00*/  BRA.U !UP0, `(.L_x_3535) ;  /* 0x0000000508747547 */ /* 0x000fea000b800000 */
[----:B------:R-:W-:-:S05]  /*20b10*/  UMOV UR4, UR6 ;  /* 0x0000000600047c82 */ /* 0x000fca0008000000 */
.L_x_3538:
[----:B------:R-:W-:Y:S01]  /*20b20*/  USHF.R.U32.HI UR7, URZ, 0x1, UR4 ;  /* 0x00000001ff077899 */ /* 0x000fe20008011604 */
[----:B------:R-:W-:Y:S05]  /*20b30*/  BAR.SYNC.DEFER_BLOCKING 0x0 ;  /* 0x0000000000007b1d */ /* 0x000fea0000010000 */
[----:B0-----:R-:W-:Y:S01]  /*20b40*/  VIADD R10, R2, UR7 ;  /* 0x00000007020a7c36 */ /* 0x001fe20008000000 */
[----:B------:R-:W-:Y:S04]  /*20b50*/  BSSY.RECONVERGENT B0, `(.L_x_3536) ;  /* 0x0000055000007945 */ /* 0x000fe80003800200 */
[----:B------:R-:W-:-:S04]  /*20b60*/  ISETP.GE.U32.AND P2, PT, R10, UR6, PT ;  /* 0x000000060a007c0c */ /* 0x000fc8000bf46070 */
[----:B------:R-:W-:-:S13]  /*20b70*/  ISETP.GE.U32.OR P2, PT, R2, UR7, P2 ;  /* 0x0000000702007c0c */ /* 0x000fda0009746470 */
[----:B------:R-:W-:Y:S05]  /*20b80*/  @P2 BRA `(.L_x_3537) ;  /* 0x0000000400442947 */ /* 0x000fea0003800000 */
[----:B------:R-:W-:Y:S01]  /*20b90*/  IMAD R3, R10, UR5, R17 ;  /* 0x000000050a037c24 */ /* 0x000fe2000f8e0211 */
[----:B------:R-:W-:Y:S02]  /*20ba0*/  PRMT R37, R27, 0x8880, RZ ;  /* 0x000088801b257816 */ /* 0x000fe400000000ff */
[----:B------:R-:W-:Y:S02]  /*20bb0*/  PRMT R43, R13, 0x8880, RZ ;  /* 0x000088800d2b7816 */ /* 0x000fe400000000ff */
[----:B------:R-:W-:Y:S02]  /*20bc0*/  LEA R3, R3, UR8, 0x6 ;  /* 0x0000000803037c11 */ /* 0x000fe4000f8e30ff */
[----:B------:R-:W-:Y:S02]  /*20bd0*/  LOP3.LUT R39, R13, 0xff, RZ, 0xc0, !PT ;  /* 0x000000ff0d277812 */ /* 0x000fe400078ec0ff */
[----:B------:R-:W-:Y:S01]  /*20be0*/  LOP3.LUT R41, R15, 0xff, RZ, 0xc0, !PT ;  /* 0x000000ff0f297812 */ /* 0x000fe200078ec0ff */
[----:B------:R-:W0:Y:S04]  /*20bf0*/  LDS.S8 R10, [R3] ;  /* 0x00000000030a7984 */ /* 0x000e280000000200 */
[----:B------:R-:W1:Y:S04]  /*20c00*/  LDS.S8 R14, [R3+0x10] ;  /* 0x00001000030e7984 */ /* 0x000e680000000200 */
[----:B------:R-:W2:Y:S04]  /*20c10*/  LDS.S8 R22, [R3+0x20] ;  /* 0x0000200003167984 */ /* 0x000ea80000000200 */
[----:B------:R-:W3:Y:S04]  /*20c20*/  LDS.64 R28, [R3+0x8] ;  /* 0x00000800031c7984 */ /* 0x000ee80000000a00 */
[----:B------:R-:W4:Y:S04]  /*20c30*/  LDS.64 R30, [R3+0x18] ;  /* 0x00001800031e7984 */ /* 0x000f280000000a00 */
[----:B------:R-:W5:Y:S04]  /*20c40*/  LDS.S8 R38, [R3+0x30] ;  /* 0x0000300003267984 */ /* 0x000f680000000200 */
[----:B------:R-:W5:Y:S04]  /*20c50*/  LDS.64 R32, [R3+0x28] ;  /* 0x0000280003207984 */ /* 0x000f680000000a00 */
[----:B------:R5:W5:Y:S01]  /*20c60*/  LDS.64 R34, [R3+0x38] ;  /* 0x0000380003227984 */ /* 0x000b620000000a00 */
[----:B0-----:R-:W-:-:S02]  /*20c70*/  ISETP.GT.AND P4, PT, R37, R10, PT ;  /* 0x0000000a2500720c */ /* 0x001fc40003f84270 */
[----:B------:R-:W-:Y:S02]  /*20c80*/  LOP3.LUT R37, R27, 0xff, RZ, 0xc0, !PT ;  /* 0x000000ff1b257812 */ /* 0x000fe400078ec0ff */
[----:B------:R-:W-:Y:S02]  /*20c90*/  LOP3.LUT R12, R10, 0xff, RZ, 0xc0, !PT ;  /* 0x000000ff0a0c7812 */ /* 0x000fe400078ec0ff */
[----:B-1----:R-:W-:Y:S02]  /*20ca0*/  LOP3.LUT R20, R14, 0xff, RZ, 0xc0, !PT ;  /* 0x000000ff0e147812 */ /* 0x002fe400078ec0ff */
[----:B------:R-:W-:Y:S02]  /*20cb0*/  ISETP.NE.AND P5, PT, R37, R12, PT ;  /* 0x0000000c2500720c */ /* 0x000fe40003fa5270 */
[----:B------:R-:W-:Y:S02]  /*20cc0*/  ISETP.GT.AND P2, PT, R43, R14, PT ;  /* 0x0000000e2b00720c */ /* 0x000fe40003f44270 */
[----:B------:R-:W-:-:S02]  /*20cd0*/  ISETP.NE.AND P6, PT, R39, R20, PT ;  /* 0x000000142700720c */ /* 0x000fc40003fc5270 */
[----:B------:R-:W-:Y:S02]  /*20ce0*/  SEL R12, RZ, 0xffffffff, P4 ;  /* 0xffffffffff0c7807 */ /* 0x000fe40002000000 */
[----:B------:R-:W-:Y:S02]  /*20cf0*/  SEL R20, RZ, 0xffffffff, P2 ;  /* 0xffffffffff147807 */ /* 0x000fe40001000000 */
[----:B--2---:R-:W-:Y:S02]  /*20d00*/  LOP3.LUT R36, R22, 0xff, RZ, 0xc0, !PT ;  /* 0x000000ff16247812 */ /* 0x004fe400078ec0ff */
[----:B---3--:R-:W-:Y:S02]  /*20d10*/  ISETP.GE.U32.AND P4, PT, R16, R28, PT ;  /* 0x0000001c1000720c */ /* 0x008fe40003f86070 */
[----:B----4-:R-:W-:Y:S02]  /*20d20*/  ISETP.GE.U32.AND P2, PT, R0, R30, PT ;  /* 0x0000001e0000720c */ /* 0x010fe40003f46070 */
[----:B------:R-:W-:-:S02]  /*20d30*/  ISETP.NE.AND P3, PT, R41, R36, PT ;  /* 0x000000242900720c */ /* 0x000fc40003f65270 */
[----:B------:R-:W-:Y:S02]  /*20d40*/  ISETP.GE.AND.EX P4, PT, R11, R29, PT, P4 ;  /* 0x0000001d0b00720c */ /* 0x000fe40003f86340 */
[----:B------:R-:W-:Y:S02]  /*20d50*/  ISETP.GE.AND.EX P2, PT, R9, R31, PT, P2 ;  /* 0x0000001f0900720c */ /* 0x000fe40003f46320 */
[----:B------:R-:W-:Y:S02]  /*20d60*/  PRMT R37, R15, 0x8880, RZ ;  /* 0x000088800f257816 */ /* 0x000fe400000000ff */
[----:B------:R-:W-:Y:S02]  /*20d70*/  LOP3.LUT R36, R21, 0xff, RZ, 0xc0, !PT ;  /* 0x000000ff15247812 */ /* 0x000fe400078ec0ff */
[----:B-----5:R-:W-:Y:S02]  /*20d80*/  LOP3.LUT R3, R38, 0xff, RZ, 0xc0, !PT ;  /* 0x000000ff26037812 */ /* 0x020fe400078ec0ff */
[----:B------:R-:W-:-:S02]  /*20d90*/  @!P5 SEL R12, RZ, 0xffffffff, !P4 ;  /* 0xffffffffff0cd807 */ /* 0x000fc40006000000 */
[----:B------:R-:W-:Y:S02]  /*20da0*/  @!P6 SEL R20, RZ, 0xffffffff, !P2 ;  /* 0xffffffffff14e807 */ /* 0x000fe40005000000 */
[----:B------:R-:W-:Y:S02]  /*20db0*/  ISETP.GT.AND P4, PT, R37, R22, PT ;  /* 0x000000162500720c */ /* 0x000fe40003f84270 */
[----:B------:R-:W-:Y:S02]  /*20dc0*/  ISETP.NE.AND P6, PT, R36, R3, PT ;  /* 0x000000032400720c */ /* 0x000fe40003fc5270 */
[----:B------:R-:W-:Y:S02]  /*20dd0*/  PRMT R39, R21, 0x8880, RZ ;  /* 0x0000888015277816 */ /* 0x000fe400000000ff */
[----:B------:R-:W-:Y:S02]  /*20de0*/  ISETP.GE.U32.AND P2, PT, R18, R32, PT ;  /* 0x000000201200720c */ /* 0x000fe40003f46070 */
[----:B------:R-:W-:-:S02]  /*20df0*/  SEL R3, RZ, 0xffffffff, P4 ;  /* 0xffffffffff037807 */ /* 0x000fc40002000000 */
[----:B------:R-:W-:Y:S02]  /*20e00*/  ISETP.GE.U32.AND P4, PT, R6, R34, PT ;  /* 0x000000220600720c */ /* 0x000fe40003f86070 */
[----:B------:R-:W-:Y:S02]  /*20e10*/  ISETP.GT.AND P5, PT, R39, R38, PT ;  /* 0x000000262700720c */ /* 0x000fe40003fa4270 */
[----:B------:R-:W-:Y:S02]  /*20e20*/  ISETP.GE.AND.EX P2, PT, R19, R33, PT, P2 ;  /* 0x000000211300720c */ /* 0x000fe40003f46320 */
[----:B------:R-:W-:Y:S02]  /*20e30*/  ISETP.GE.AND.EX P4, PT, R7, R35, PT, P4 ;  /* 0x000000230700720c */ /* 0x000fe40003f86340 */
[----:B------:R-:W-:Y:S02]  /*20e40*/  LOP3.LUT R12, R12, 0x1, RZ, 0xc0, !PT ;  /* 0x000000010c0c7812 */ /* 0x000fe400078ec0ff */
[----:B------:R-:W-:-:S02]  /*20e50*/  SEL R36, RZ, 0xffffffff, P5 ;  /* 0xffffffffff247807 */ /* 0x000fc40002800000 */
[----:B------:R-:W-:Y:S02]  /*20e60*/  @!P3 SEL R3, RZ, 0xffffffff, !P2 ;  /* 0xffffffffff03b807 */ /* 0x000fe40005000000 */
[----:B------:R-:W-:Y:S02]  /*20e70*/  LOP3.LUT R20, R20, 0x1, RZ, 0xc0, !PT ;  /* 0x0000000114147812 */ /* 0x000fe400078ec0ff */
[----:B------:R-:W-:Y:S02]  /*20e80*/  @!P6 SEL R36, RZ, 0xffffffff, !P4 ;  /* 0xffffffffff24e807 */ /* 0x000fe40006000000 */
[----:B------:R-:W-:Y:S02]  /*20e90*/  ISETP.NE.U32.AND P5, PT, R12, 0x1, PT ;  /* 0x000000010c00780c */ /* 0x000fe40003fa5070 */
[----:B------:R-:W-:Y:S02]  /*20ea0*/  LOP3.LUT R12, R3, 0x1, RZ, 0xc0, !PT ;  /* 0x00000001030c7812 */ /* 0x000fe400078ec0ff */
[----:B------:R-:W-:-:S02]  /*20eb0*/  ISETP.NE.U32.AND P2, PT, R20, 0x1, PT ;  /* 0x000000011400780c */ /* 0x000fc40003f45070 */
[----:B------:R-:W-:Y:S02]  /*20ec0*/  LOP3.LUT R36, R36, 0x1, RZ, 0xc0, !PT ;  /* 0x0000000124247812 */ /* 0x000fe400078ec0ff */
[----:B------:R-:W-:Y:S02]  /*20ed0*/  SEL R11, R29, R11, !P5 ;  /* 0x0000000b1d0b7207 */ /* 0x000fe40006800000 */
[----:B------:R-:W-:Y:S02]  /*20ee0*/  SEL R16, R28, R16, !P5 ;  /* 0x000000101c107207 */ /* 0x000fe40006800000 */
[----:B------:R-:W-:Y:S02]  /*20ef0*/  ISETP.NE.U32.AND P3, PT, R12, 0x1, PT ;  /* 0x000000010c00780c */ /* 0x000fe40003f65070 */
[----:B------:R-:W-:Y:S02]  /*20f00*/  SEL R0, R30, R0, !P2 ;  /* 0x000000001e007207 */ /* 0x000fe40005000000 */
[----:B------:R-:W-:-:S02]  /*20f10*/  SEL R9, R31, R9, !P2 ;  /* 0x000000091f097207 */ /* 0x000fc40005000000 */
[----:B------:R-:W-:Y:S01]  /*20f20*/  SEL R29, R14, R13, !P2 ;  /* 0x0000000d0e1d7207 */ /* 0x000fe20005000000 */
[----:B------:R-:W-:Y:S01]  /*20f30*/  IMAD.MOV.U32 R14, RZ, RZ, R0 ;  /* 0x000000ffff0e7224 */ /* 0x000fe200078e0000 */
[----:B------:R-:W-:Y:S02]  /*20f40*/  ISETP.NE.U32.AND P2, PT, R36, 0x1, PT ;  /* 0x000000012400780c */ /* 0x000fe40003f45070 */
[----:B------:R-:W-:Y:S01]  /*20f50*/  SEL R3, R10, R27, !P5 ;  /* 0x0000001b0a037207 */ /* 0x000fe20006800000 */
[----:B------:R-:W-:Y:S01]  /*20f60*/  IMAD.MOV.U32 R10, RZ, RZ, R16 ;  /* 0x000000ffff0a7224 */ /* 0x000fe200078e0010 */
[----:B------:R-:W-:Y:S01]  /*20f70*/  SEL R19, R33, R19, !P3 ;  /* 0x0000001321137207 */ /* 0x000fe20005800000 */
[----:B------:R-:W-:Y:S01]  /*20f80*/  STS.U8 [R8+0x10], R29 ;  /* 0x0000101d08007388 */ /* 0x000fe20000000000 */
[----:B------:R-:W-:Y:S02]  /*20f90*/  SEL R18, R32, R18, !P3 ;  /* 0x0000001220127207 */ /* 0x000fe40005800000 */
[----:B------:R-:W-:Y:S01]  /*20fa0*/  SEL R31, R22, R15, !P3 ;  /* 0x0000000f161f7207 */ /* 0x000fe20005800000 */
[----:B------:R-:W-:Y:S01]  /*20fb0*/  STS.64 [R8+0x8], R10 ;  /* 0x0000080a08007388 */ /* 0x000fe20000000a00 */
[----:B------:R-:W-:Y:S01]  /*20fc0*/  SEL R6, R34, R6, !P2 ;  /* 0x0000000622067207 */ /* 0x000fe20005000000 */
[----:B------:R-:W-:Y:S01]  /*20fd0*/  IMAD.MOV.U32 R15, RZ, RZ, R9 ;  /* 0x000000ffff0f7224 */ /* 0x000fe200078e0009 */
[----:B------:R-:W-:Y:S01]  /*20fe0*/  SEL R7, R35, R7, !P2 ;  /* 0x0000000723077207 */ /* 0x000fe20005000000 */
[----:B------:R-:W-:Y:S01]  /*20ff0*/  STS.64 [R8+0x28], R18 ;  /* 0x0000281208007388 */ /* 0x000fe20000000a00 */
[----:B------:R-:W-:-:S02]  /*21000*/  SEL R33, R38, R21, !P2 ;  /* 0x0000001526217207 */ /* 0x000fc40005000000 */
[----:B------:R-:W-:Y:S01]  /*21010*/  PRMT R27, R3, 0x7610, R27 ;  /* 0x00007610031b7816 */ /* 0x000fe2000000001b */
[----:B------:R-:W-:Y:S01]  /*21020*/  STS.64 [R8+0x38], R6 ;  /* 0x0000380608007388 */ /* 0x000fe20000000a00 */
[----:B------:R-:W-:Y:S02]  /*21030*/  PRMT R13, R29, 0x7610, R13 ;  /* 0x000076101d0d7816 */ /* 0x000fe4000000000d */
[----:B------:R-:W-:Y:S01]  /*21040*/  PRMT R21, R33, 0x7610, R21 ;  /* 0x0000761021157816 */ /* 0x000fe20000000015 */
[----:B------:R-:W-:Y:S04]  /*21050*/  STS.U8 [R8], R3 ;  /* 0x0000000308007388 */ /* 0x000fe80000000000 */
[----:B------:R-:W-:Y:S04]  /*21060*/  STS.U8 [R8+0x20], R31 ;  /* 0x0000201f08007388 */ /* 0x000fe80000000000 */
[----:B------:R-:W-:Y:S04]  /*21070*/  STS.U8 [R8+0x30], R33 ;  /* 0x0000302108007388 */ /* 0x000fe80000000000 */
[----:B------:R0:W-:Y:S02]  /*21080*/  STS.64 [R8+0x18], R14 ;  /* 0x0000180e08007388 */ /* 0x0001e40000000a00 */
[----:B0-----:R-:W-:-:S07]  /*21090*/  PRMT R15, R31, 0x7610, R15 ;  /* 0x000076101f0f7816 */ /* 0x001fce000000000f */
.L_x_3537:
[----:B------:R-:W-:Y:S05]  /*210a0*/  BSYNC.RECONVERGENT B0 ;  /* 0x0000000000007941 */ /* 0x000fea0003800200 */
.L_x_3536:
[----:B------:R-:W-:-:S03]  /*210b0*/  UISETP.GT.U32.AND UP0, UPT, UR4, 0x3, UPT ;  /* 0x000000030400788c */ /* 0x000fc6000bf04070 */
[----:B------:R-:W-:-:S06]  /*210c0*/  UMOV UR4, UR7 ;  /* 0x0000000700047c82 */ /* 0x000fcc0008000000 */
[----:B------:R-:W-:Y:S05]  /*210d0*/  BRA.U UP0, `(.L_x_3538) ;  /* 0xfffffff900907547 */ /* 0x000fea000b83ffff */
.L_x_3535:
[----:B------:R-:W1:Y:S02]  /*210e0*/  LDCU UR4, c[0x0][0x3b0] ;  /* 0x00007600ff0477ac */ /* 0x000e640008000800 */
[----:B-1----:R-:W-:-:S09]  /*210f0*/  UISETP.NE.AND UP0, UPT, UR4, URZ, UPT ;  /* 0x000000ff0400728c */ /* 0x002fd2000bf05270 */
[----:B------:R-:W-:Y:S05]  /*21100*/  BRA.U !UP0, `(.L_x_3539) ;  /* 0x0000000d08107547 */ /* 0x000fea000b800000 */
[----:B------:R-:W-:Y:S02]  /*21110*/  UISETP.GE.U32.AND UP0, UPT, UR5, 0x21, UPT ;  /* 0x000000210500788c */ /* 0x000fe4000bf06070 */
[----:B------:R-:W-:-:S07]  /*21120*/  UMOV UR4, UR5 ;  /* 0x0000000500047c82 */ /* 0x000fce0008000000 */
[----:B------:R-:W-:Y:S05]  /*21130*/  BRA.U !UP0, `(.L_x_3540) ;  /* 0x0000000508a87547 */ /* 0x000fea000b800000 */
[----:B0-----:R-:W-:Y:S01]  /*21140*/  IMAD.MOV.U32 R10, RZ, RZ, R16 ;  /* 0x000000ffff0a7224 */ /* 0x001fe200078e0010 */
[----:B------:R1:W-:Y:S01]  /*21150*/  STS.64 [R8+0x28], R18 ;  /* 0x0000281208007388 */ /* 0x0003e20000000a00 */
[----:B------:R-:W-:Y:S01]  /*21160*/  IMAD.MOV.U32 R2, RZ, RZ, R0 ;  /* 0x000000ffff027224 */ /* 0x000fe200078e0000 */
[----:B------:R-:W-:Y:S01]  /*21170*/  UISETP.GE.U32.AND UP0, UPT, UR5, 0x40, UPT ;  /* 0x000000400500788c */ /* 0x000fe2000bf06070 */
[----:B------:R-:W-:Y:S01]  /*21180*/  IMAD.MOV.U32 R3, RZ, RZ, R9 ;  /* 0x000000ffff037224 */ /* 0x000fe200078e0009 */
[----:B------:R1:W-:Y:S01]  /*21190*/  STS.64 [R8+0x8], R10 ;  /* 0x0000080a08007388 */ /* 0x0003e20000000a00 */
[----:B------:R-:W-:-:S03]  /*211a0*/  UMOV UR4, 0x20 ;  /* 0x0000002000047882 */ /* 0x000fc60000000000 */
[----:B------:R1:W-:Y:S04]  /*211b0*/  STS.64 [R8+0x18], R2 ;  /* 0x0000180208007388 */ /* 0x0003e80000000a00 */
[----:B------:R1:W-:Y:S04]  /*211c0*/  STS.64 [R8+0x38], R6 ;  /* 0x0000380608007388 */ /* 0x0003e80000000a00 */
[----:B------:R1:W-:Y:S04]  /*211d0*/  STS.U8 [R8], R27 ;  /* 0x0000001b08007388 */ /* 0x0003e80000000000 */
[----:B------:R1:W-:Y:S04]  /*211e0*/  STS.U8 [R8+0x10], R13 ;  /* 0x0000100d08007388 */ /* 0x0003e80000000000 */
[----:B------:R1:W-:Y:S04]  /*211f0*/  STS.U8 [R8+0x20], R15 ;  /* 0x0000200f08007388 */ /* 0x0003e80000000000 */
[----:B------:R1:W-:Y:S01]  /*21200*/  STS.U8 [R8+0x30], R21 ;  /* 0x0000301508007388 */ /* 0x0003e20000000000 */
[----:B------:R-:W-:Y:S05]  /*21210*/  BRA.U !UP0, `(.L_x_3540) ;  /* 0x0000000508707547 */ /* 0x000fea000b800000 */
[----:B-1----:R-:W-:-:S07]  /*21220*/  IMAD.U32 R2, RZ, RZ, UR5 ;  /* 0x00000005ff027e24 */ /* 0x002fce000f8e00ff */
.L_x_3543:
        /* <DEDUP_REMOVED lines=9> */
[C---:B------:R-:W-:Y:S02]  /*212c0*/  LOP3.LUT R35, R27.reuse, 0xff, RZ, 0xc0, !PT ;  /* 0x000000ff1b237812 */ /* 0x040fe400078ec0ff */
[----:B------:R-:W-:Y:S02]  /*212d0*/  PRMT R37, R27, 0x8880, RZ ;  /* 0x000088801b257816 */ /* 0x000fe400000000ff */
[----:B------:R-:W0:Y:S01]  /*212e0*/  LDS.S8 R12, [R10] ;  /* 0x000000000a0c7984 */ /* 0x000e220000000200 */
[----:B------:R-:W-:Y:S02]  /*212f0*/  PRMT R39, R13, 0x8880, RZ ;  /* 0x000088800d277816 */ /* 0x000fe400000000ff */
[----:B------:R-:W-:Y:S01]  /*21300*/  PRMT R41, R15, 0x8880, RZ ;  /* 0x000088800f297816 */ /* 0x000fe200000000ff */
[----:B------:R-:W1:Y:S04]  /*21310*/  LDS.64 R2, [R10+0x8] ;  /* 0x000008000a027984 */ /* 0x000e680000000a00 */
[----:B------:R-:W2:Y:S04]  /*21320*/  LDS.S8 R20, [R10+0x10] ;  /* 0x000010000a147984 */ /* 0x000ea80000000200 */
[----:B------:R-:W3:Y:S04]  /*21330*/  LDS.S8 R22, [R10+0x20] ;  /* 0x000020000a167984 */ /* 0x000ee80000000200 */
[----:B------:R-:W4:Y:S04]  /*21340*/  LDS.64 R28, [R10+0x18] ;  /* 0x000018000a1c7984 */ /* 0x000f280000000a00 */
[----:B------:R-:W5:Y:S04]  /*21350*/  LDS.64 R30, [R10+0x28] ;  /* 0x000028000a1e7984 */ /* 0x000f680000000a00 */
[----:B------:R-:W5:Y:S04]  /*21360*/  LDS.S8 R34, [R10+0x30] ;  /* 0x000030000a227984 */ /* 0x000f680000000200 */
[----:B------:R2:W5:Y:S01]  /*21370*/  LDS.64 R32, [R10+0x38] ;  /* 0x000038000a207984 */ /* 0x0005620000000a00 */
[----:B0-----:R-:W-:-:S02]  /*21380*/  LOP3.LUT R14, R12, 0xff, RZ, 0xc0, !PT ;  /* 0x000000ff0c0e7812 */ /* 0x001fc400078ec0ff */
[----:B------:R-:W-:Y:S02]  /*21390*/  ISETP.GT.AND P6, PT, R37, R12, PT ;  /* 0x0000000c2500720c */ /* 0x000fe40003fc4270 */
[----:B------:R-:W-:Y:S02]  /*213a0*/  ISETP.NE.AND P5, PT, R35, R14, PT ;  /* 0x0000000e2300720c */ /* 0x000fe40003fa5270 */
[----:B-1----:R-:W-:Y:S02]  /*213b0*/  ISETP.GE.U32.AND P2, PT, R16, R2, PT ;  /* 0x000000021000720c */ /* 0x002fe40003f46070 */
[----:B------:R-:W-:Y:S02]  /*213c0*/  LOP3.LUT R37, R13, 0xff, RZ, 0xc0, !PT ;  /* 0x000000ff0d257812 */ /* 0x000fe400078ec0ff */
[----:B--2---:R-:W-:Y:S02]  /*213d0*/  LOP3.LUT R10, R20, 0xff, RZ, 0xc0, !PT ;  /* 0x000000ff140a7812 */ /* 0x004fe400078ec0ff */
[----:B------:R-:W-:-:S02]  /*213e0*/  ISETP.GT.AND P3, PT, R39, R20, PT ;  /* 0x000000142700720c */ /* 0x000fc40003f64270 */
[----:B------:R-:W-:Y:S02]  /*213f0*/  ISETP.GE.AND.EX P2, PT, R11, R3, PT, P2 ;  /* 0x000000030b00720c */ /* 0x000fe40003f46320 */
[----:B------:R-:W-:Y:S02]  /*21400*/  LOP3.LUT R39, R15, 0xff, RZ, 0xc0, !PT ;  /* 0x000000ff0f277812 */ /* 0x000fe400078ec0ff */
[----:B------:R-:W-:Y:S02]  /*21410*/  SEL R35, RZ, 0xffffffff, P6 ;  /* 0xffffffffff237807 */ /* 0x000fe40003000000 */
[----:B---3--:R-:W-:Y:S02]  /*21420*/  LOP3.LUT R14, R22, 0xff, RZ, 0xc0, !PT ;  /* 0x000000ff160e7812 */ /* 0x008fe400078ec0ff */
[----:B------:R-:W-:Y:S02]  /*21430*/  ISETP.NE.AND P6, PT, R37, R10, PT ;  /* 0x0000000a2500720c */ /* 0x000fe40003fc5270 */
[----:B------:R-:W-:-:S02]  /*21440*/  @!P5 SEL R35, RZ, 0xffffffff, !P2 ;  /* 0xffffffffff23d807 */ /* 0x000fc40005000000 */
[----:B------:R-:W-:Y:S02]  /*21450*/  ISETP.NE.AND P5, PT, R39, R14, PT ;  /* 0x0000000e2700720c */ /* 0x000fe40003fa5270 */
[----:B------:R-:W-:Y:S02]  /*21460*/  SEL R14, RZ, 0xffffffff, P3 ;  /* 0xffffffffff0e7807 */ /* 0x000fe40001800000 */
[----:B------:R-:W-:Y:S02]  /*21470*/  ISETP.GT.AND P2, PT, R41, R22, PT ;  /* 0x000000162900720c */ /* 0x000fe40003f44270 */
[----:B----4-:R-:W-:Y:S02]  /*21480*/  ISETP.GE.U32.AND P3, PT, R0, R28, PT ;  /* 0x0000001c0000720c */ /* 0x010fe40003f66070 */
[----:B------:R-:W-:Y:S02]  /*21490*/  SEL R36, RZ, 0xffffffff, P2 ;  /* 0xffffffffff247807 */ /* 0x000fe40001000000 */
[----:B------:R-:W-:-:S02]  /*214a0*/  ISETP.GE.AND.EX P3, PT, R9, R29, PT, P3 ;  /* 0x0000001d0900720c */ /* 0x000fc40003f66330 */
[----:B------:R-:W-:Y:S02]  /*214b0*/  LOP3.LUT R37, R21, 0xff, RZ, 0xc0, !PT ;  /* 0x000000ff15257812 */ /* 0x000fe400078ec0ff */
[----:B-----5:R-:W-:Y:S02]  /*214c0*/  ISETP.GE.U32.AND P2, PT, R18, R30, PT ;  /* 0x0000001e1200720c */ /* 0x020fe40003f46070 */
[----:B------:R-:W-:Y:S02]  /*214d0*/  LOP3.LUT R10, R34, 0xff, RZ, 0xc0, !PT ;  /* 0x000000ff220a7812 */ /* 0x000fe400078ec0ff */
[----:B------:R-:W-:Y:S02]  /*214e0*/  @!P6 SEL R14, RZ, 0xffffffff, !P3 ;  /* 0xffffffffff0ee807 */ /* 0x000fe40005800000 */
[----:B------:R-:W-:Y:S02]  /*214f0*/  ISETP.GE.AND.EX P2, PT, R19, R31, PT, P2 ;  /* 0x0000001f1300720c */ /* 0x000fe40003f46320 */
[----:B------:R-:W-:-:S02]  /*21500*/  ISETP.NE.AND P3, PT, R37, R10, PT ;  /* 0x0000000a2500720c */ /* 0x000fc40003f65270 */
[----:B------:R-:W-:Y:S02]  /*21510*/  PRMT R39, R21, 0x8880, RZ ;  /* 0x0000888015277816 */ /* 0x000fe400000000ff */
[----:B------:R-:W-:Y:S02]  /*21520*/  @!P5 SEL R36, RZ, 0xffffffff, !P2 ;  /* 0xffffffffff24d807 */ /* 0x000fe40005000000 */
[----:B------:R-:W-:Y:S02]  /*21530*/  ISETP.GE.U32.AND P2, PT, R6, R32, PT ;  /* 0x000000200600720c */ /* 0x000fe40003f46070 */
[----:B------:R-:W-:Y:S02]  /*21540*/  ISETP.GT.AND P6, PT, R39, R34, PT ;  /* 0x000000222700720c */ /* 0x000fe40003fc4270 */
[----:B------:R-:W-:Y:S02]  /*21550*/  ISETP.GE.AND.EX P2, PT, R7, R33, PT, P2 ;  /* 0x000000210700720c */ /* 0x000fe40003f46320 */
[----:B------:R-:W-:-:S02]  /*21560*/  LOP3.LUT R14, R14, 0x1, RZ, 0xc0, !PT ;  /* 0x000000010e0e7812 */ /* 0x000fc400078ec0ff */
[----:B------:R-:W-:Y:S02]  /*21570*/  SEL R10, RZ, 0xffffffff, P6 ;  /* 0xffffffffff0a7807 */ /* 0x000fe40003000000 */
[----:B------:R-:W-:Y:S02]  /*21580*/  LOP3.LUT R35, R35, 0x1, RZ, 0xc0, !PT ;  /* 0x0000000123237812 */ /* 0x000fe400078ec0ff */
[----:B------:R-:W-:Y:S02]  /*21590*/  @!P3 SEL R10, RZ, 0xffffffff, !P2 ;  /* 0xffffffffff0ab807 */ /* 0x000fe40005000000 */
[----:B------:R-:W-:Y:S02]  /*215a0*/  ISETP.NE.U32.AND P2, PT, R14, 0x1, PT ;  /* 0x000000010e00780c */ /* 0x000fe40003f45070 */
[----:B------:R-:W-:Y:S02]  /*215b0*/  ISETP.NE.U32.AND P5, PT, R35, 0x1, PT ;  /* 0x000000012300780c */ /* 0x000fe40003fa5070 */
[----:B------:R-:W-:-:S02]  /*215c0*/  LOP3.LUT R36, R36, 0x1, RZ, 0xc0, !PT ;  /* 0x0000000124247812 */ /* 0x000fc400078ec0ff */
[----:B------:R-:W-:Y:S02]  /*215d0*/  LOP3.LUT R10, R10, 0x1, RZ, 0xc0, !PT ;  /* 0x000000010a0a7812 */ /* 0x000fe400078ec0ff */
[----:B------:R-:W-:Y:S02]  /*215e0*/  SEL R9, R29, R9, !P2 ;  /* 0x000000091d097207 */ /* 0x000fe40005000000 */
[----:B------:R-:W-:Y:S02]  /*215f0*/  SEL R0, R28, R0, !P2 ;  /* 0x000000001c007207 */ /* 0x000fe40005000000 */
[----:B------:R-:W-:Y:S02]  /*21600*/  SEL R29, R20, R13, !P2 ;  /* 0x0000000d141d7207 */ /* 0x000fe40005000000 */
[----:B------:R-:W-:Y:S01]  /*21610*/  SEL R16, R2, R16, !P5 ;  /* 0x0000001002107207 */ /* 0x000fe20006800000 */
[----:B------:R-:W-:Y:S01]  /*21620*/  IMAD.MOV.U32 R2, RZ, RZ, R0 ;  /* 0x000000ffff027224 */ /* 0x000fe200078e0000 */
[----:B------:R-:W-:Y:S01]  /*21630*/  ISETP.NE.U32.AND P3, PT, R36, 0x1, PT ;  /* 0x000000012400780c */ /* 0x000fe20003f65070 */
[----:B------:R0:W-:Y:S01]  /*21640*/  STS.U8 [R8+0x10], R29 ;  /* 0x0000101d08007388 */ /* 0x0001e20000000000 */
        /* <DEDUP_REMOVED lines=11> */
[----:B------:R-:W-:Y:S01]  /*21700*/  SEL R6, R32, R6, !P2 ;  /* 0x0000000620067207 */ /* 0x000fe20005000000 */
[----:B------:R0:W-:Y:S01]  /*21710*/  STS.64 [R8+0x28], R18 ;  /* 0x0000281208007388 */ /* 0x0001e20000000a00 */
[----:B------:R-:W-:-:S02]  /*21720*/  SEL R33, R34, R21, !P2 ;  /* 0x0000001522217207 */ /* 0x000fc40005000000 */
[----:B------:R-:W-:Y:S01]  /*21730*/  PRMT R27, R35, 0x7610, R27 ;  /* 0x00007610231b7816 */ /* 0x000fe2000000001b */
[----:B------:R0:W-:Y:S01]  /*21740*/  STS.64 [R8+0x38], R6 ;  /* 0x0000380608007388 */ /* 0x0001e20000000a00 */
[----:B------:R-:W-:Y:S02]  /*21750*/  PRMT R13, R29, 0x7610, R13 ;  /* 0x000076101d0d7816 */ /* 0x000fe4000000000d */
[----:B------:R-:W-:Y:S01]  /*21760*/  PRMT R15, R31, 0x7610, R15 ;  /* 0x000076101f0f7816 */ /* 0x000fe2000000000f */
[----:B------:R0:W-:Y:S01]  /*21770*/  STS.U8 [R8], R35 ;  /* 0x0000002308007388 */ /* 0x0001e20000000000 */
[----:B------:R-:W-:-:S03]  /*21780*/  PRMT R21, R33, 0x7610, R21 ;  /* 0x0000761021157816 */ /* 0x000fc60000000015 */
[----:B------:R0:W-:Y:S04]  /*21790*/  STS.U8 [R8+0x20], R31 ;  /* 0x0000201f08007388 */ /* 0x0001e80000000000 */
[----:B------:R0:W-:Y:S02]  /*217a0*/  STS.U8 [R8+0x30], R33 ;  /* 0x0000302108007388 */ /* 0x0001e40000000000 */
.L_x_3542:
[----:B------:R-:W-:Y:S05]  /*217b0*/  BSYNC.RECONVERGENT B0 ;  /* 0x0000000000007941 */ /* 0x000fea0003800200 */
.L_x_3541:
[----:B0-----:R-:W-:Y:S01]  /*217c0*/  IMAD.MOV.U32 R2, RZ, RZ, R38 ;  /* 0x000000ffff027224 */ /* 0x001fe200078e0026 */
[----:B------:R-:W-:Y:S06]  /*217d0*/  @P4 BRA `(.L_x_3543) ;  /* 0xfffffff800944947 */ /* 0x000fec000383ffff */
.L_x_3540:
[----:B------:R-:W-:Y:S01]  /*217e0*/  BAR.SYNC.DEFER_BLOCKING 0x0 ;  /* 0x0000000000007b1d */ /* 0x000fe20000010000 */
[----:B------:R-:W-:-:S09]  /*217f0*/  UISETP.GE.U32.AND UP0, UPT, UR4, 0x2, UPT ;  /* 0x000000020400788c */ /* 0x000fd2000bf06070 */
[----:B------:R-:W-:Y:S05]  /*21800*/  BRA.U !UP0, `(.L_x_3539) ;  /* 0x0000000508507547 */ /* 0x000fea000b800000 */
[----:B-1----:R-:W-:-:S07]  /*21810*/  IMAD.MOV.U32 R2, RZ, RZ, 0x1 ;  /* 0x00000001ff027424 */ /* 0x002fce00078e00ff */
.L_x_3544:
[----:B------:R-:W-:Y:S01]  /*21820*/  LOP3.LUT R3, R27, 0xffff, RZ, 0xc0, !PT ;  /* 0x0000ffff1b037812 */ /* 0x000fe200078ec0ff */
[----:B------:R-:W1:Y:S01]  /*21830*/  SHFL.DOWN PT, R17, R16, R2, 0x1f ;  /* 0x08001f0210117589 */ /* 0x000e6200000e0000 */
[----:B0-----:R-:W-:Y:S02]  /*21840*/  LOP3.LUT R10, R13, 0xffff, RZ, 0xc0, !PT ;  /* 0x0000ffff0d0a7812 */ /* 0x001fe400078ec0ff */
[----:B------:R-:W-:Y:S01]  /*21850*/  PRMT R3, R3, 0x8880, RZ ;  /* 0x0000888003037816 */ /* 0x000fe200000000ff */
[----:B------:R-:W-:Y:S01]  /*21860*/  SHFL.DOWN PT, R34, R7, R2, 0x1f ;  /* 0x08001f0207227589 */ /* 0x000fe200000e0000 */
[----:B------:R-:W-:Y:S02]  /*21870*/  LOP3.LUT R12, R15, 0xffff, RZ, 0xc0, !PT ;  /* 0x0000ffff0f0c7812 */ /* 0x000fe400078ec0ff */
[----:B------:R-:W-:Y:S01]  /*21880*/  PRMT R29, R10, 0x8880, RZ ;  /* 0x000088800a1d7816 */ /* 0x000fe200000000ff */
[----:B------:R-:W0:Y:S01]  /*21890*/  SHFL.DOWN PT, R8, R3, R2, 0x1f ;  /* 0x08001f0203087589 */ /* 0x000e2200000e0000 */
[----:B------:R-:W-:-:S02]  /*218a0*/  LOP3.LUT R10, R21, 0xffff, RZ, 0xc0, !PT ;  /* 0x0000ffff150a7812 */ /* 0x000fc400078ec0ff */
[----:B------:R-:W-:Y:S02]  /*218b0*/  PRMT R31, R12, 0x8880, RZ ;  /* 0x000088800c1f7816 */ /* 0x000fe400000000ff */
[----:B------:R-:W2:Y:S01]  /*218c0*/  SHFL.DOWN PT, R12, R29, R2, 0x1f ;  /* 0x08001f021d0c7589 */ /* 0x000ea200000e0000 */
[----:B------:R-:W-:Y:S02]  /*218d0*/  PRMT R33, R10, 0x8880, RZ ;  /* 0x000088800a217816 */ /* 0x000fe400000000ff */
[C---:B------:R-:W-:Y:S01]  /*218e0*/  LOP3.LUT R14, R27.reuse, 0xff, RZ, 0xc0, !PT ;  /* 0x000000ff1b0e7812 */ /* 0x040fe200078ec0ff */
[----:B------:R-:W3:Y:S01]  /*218f0*/  SHFL.DOWN PT, R10, R11, R2, 0x1f ;  /* 0x08001f020b0a7589 */ /* 0x000ee200000e0000 */
[----:B------:R-:W-:Y:S02]  /*21900*/  PRMT R35, R27, 0x8880, RZ ;  /* 0x000088801b237816 */ /* 0x000fe400000000ff */
[----:B------:R-:W-:Y:S01]  /*21910*/  LOP3.LUT R30, R13, 0xff, RZ, 0xc0, !PT ;  /* 0x000000ff0d1e7812 */ /* 0x000fe200078ec0ff */
[----:B------:R-:W4:Y:S01]  /*21920*/  SHFL.DOWN PT, R22, R31, R2, 0x1f ;  /* 0x08001f021f167589 */ /* 0x000f2200000e0000 */
[----:B------:R-:W-:-:S02]  /*21930*/  LOP3.LUT R37, R15, 0xff, RZ, 0xc0, !PT ;  /* 0x000000ff0f257812 */ /* 0x000fc400078ec0ff */
[----:B-1----:R-:W-:Y:S01]  /*21940*/  ISETP.GE.U32.AND P2, PT, R16, R17, PT ;  /* 0x000000111000720c */ /* 0x002fe20003f46070 */
[----:B------:R-:W1:Y:S01]  /*21950*/  SHFL.DOWN PT, R29, R0, R2, 0x1f ;  /* 0x08001f02001d7589 */ /* 0x000e6200000e0000 */
[----:B------:R-:W-:-:S03]  /*21960*/  PRMT R36, R21, 0x8880, RZ ;  /* 0x0000888015247816 */ /* 0x000fc600000000ff */
[----:B------:R-:W5:Y:S01]  /*21970*/  SHFL.DOWN PT, R32, R33, R2, 0x1f ;  /* 0x08001f0221207589 */ /* 0x000f6200000e0000 */
[----:B0-----:R-:W-:-:S03]  /*21980*/  LOP3.LUT R3, R8, 0xff, RZ, 0xc0, !PT ;  /* 0x000000ff08037812 */ /* 0x001fc600078ec0ff */
[----:B------:R-:W-:Y:S01]  /*21990*/  SHFL.DOWN PT, R31, R18, R2, 0x1f ;  /* 0x08001f02121f7589 */ /* 0x000fe200000e0000 */
[----:B------:R-:W-:Y:S02]  /*219a0*/  PRMT R28, R8, 0x8880, RZ ;  /* 0x00008880081c7816 */ /* 0x000fe400000000ff */
[----:B------:R-:W-:Y:S01]  /*219b0*/  ISETP.NE.AND P3, PT, R14, R3, PT ;  /* 0x000000030e00720c */ /* 0x000fe20003f65270 */
[----:B------:R-:W-:Y:S01]  /*219c0*/  SHFL.DOWN PT, R33, R6, R2, 0x1f ;  /* 0x08001f0206217589 */ /* 0x000fe200000e0000 */
[----:B------:R-:W-:Y:S02]  /*219d0*/  ISETP.GT.AND P6, PT, R35, R28, PT ;  /* 0x0000001c2300720c */ /* 0x000fe40003fc4270 */
[----:B--2---:R-:W-:Y:S01]  /*219e0*/  LOP3.LUT R3, R12, 0xff, RZ, 0xc0, !PT ;  /* 0x000000ff0c037812 */ /* 0x004fe200078ec0ff */
[----:B------:R-:W0:Y:S01]  /*219f0*/  SHFL.DOWN PT, R14, R9, R2, 0x1f ;  /* 0x08001f02090e7589 */ /* 0x000e2200000e0000 */
[----:B---3--:R-:W-:Y:S02]  /*21a00*/  ISETP.GE.AND.EX P2, PT, R11, R10, PT, P2 ;  /* 0x0000000a0b00720c */ /* 0x008fe40003f46320 */
[----:B------:R-:W-:Y:S01]  /*21a10*/  ISETP.NE.AND P5, PT, R30, R3, PT ;  /* 0x000000031e00720c */ /* 0x000fe20003fa5270 */
[----:B------:R2:W3:Y:S01]  /*21a20*/  SHFL.DOWN PT, R28, R19, R2, 0x1f ;  /* 0x08001f02131c7589 */ /* 0x0004e200000e0000 */
[----:B----4-:R-:W-:-:S02]  /*21a30*/  LOP3.LUT R20, R22, 0xff, RZ, 0xc0, !PT ;  /* 0x000000ff16147812 */ /* 0x010fc400078ec0ff */
[----:B------:R-:W-:Y:S02]  /*21a40*/  SEL R3, RZ, 0xffffffff, !P2 ;  /* 0xffffffffff037807 */ /* 0x000fe40005000000 */
[----:B-1----:R-:W-:Y:S02]  /*21a50*/  ISETP.GE.U32.AND P2, PT, R0, R29, PT ;  /* 0x0000001d0000720c */ /* 0x002fe40003f46070 */
[----:B------:R-:W-:Y:S02]  /*21a60*/  ISETP.NE.AND P4, PT, R37, R20, PT ;  /* 0x000000142500720c */ /* 0x000fe40003f85270 */
[----:B------:R-:W-:Y:S01]  /*21a70*/  LOP3.LUT R37, R21, 0xff, RZ, 0xc0, !PT ;  /* 0x000000ff15257812 */ /* 0x000fe200078ec0ff */
[----:B--2---:R-:W-:Y:S01]  /*21a80*/  IMAD.SHL.U32 R2, R2, 0x2, RZ ;  /* 0x0000000202027824 */ /* 0x004fe200078e00ff */
[----:B-----5:R-:W-:Y:S02]  /*21a90*/  LOP3.LUT R20, R32, 0xff, RZ, 0xc0, !PT ;  /* 0x000000ff20147812 */ /* 0x020fe400078ec0ff */
[----:B------:R-:W-:-:S02]  /*21aa0*/  PRMT R35, R13, 0x8880, RZ ;  /* 0x000088800d237816 */ /* 0x000fc400000000ff */
[----:B------:R-:W-:Y:S02]  /*21ab0*/  PRMT R30, R12, 0x8880, RZ ;  /* 0x000088800c1e7816 */ /* 0x000fe400000000ff */
[----:B------:R-:W-:Y:S02]  /*21ac0*/  @P3 SEL R3, RZ, 0xffffffff, P6 ;  /* 0xffffffffff033807 */ /* 0x000fe40003000000 */
[----:B------:R-:W-:Y:S02]  /*21ad0*/  ISETP.NE.AND P3, PT, R37, R20, PT ;  /* 0x000000142500720c */ /* 0x000fe40003f65270 */
[----:B0-----:R-:W-:Y:S02]  /*21ae0*/  ISETP.GE.AND.EX P2, PT, R9, R14, PT, P2 ;  /* 0x0000000e0900720c */ /* 0x001fe40003f46320 */
[----:B------:R-:W-:Y:S02]  /*21af0*/  ISETP.GT.AND P6, PT, R35, R30, PT ;  /* 0x0000001e2300720c */ /* 0x000fe40003fc4270 */
[----:B------:R-:W-:-:S02]  /*21b00*/  SEL R20, RZ, 0xffffffff, !P2 ;  /* 0xffffffffff147807 */ /* 0x000fc40005000000 */
[----:B------:R-:W-:Y:S02]  /*21b10*/  ISETP.GE.U32.AND P2, PT, R18, R31, PT ;  /* 0x0000001f1200720c */ /* 0x000fe40003f46070 */
[----:B------:R-:W-:Y:S02]  /*21b20*/  PRMT R37, R15, 0x8880, RZ ;  /* 0x000088800f257816 */ /* 0x000fe400000000ff */
[----:B------:R-:W-:Y:S02]  /*21b30*/  PRMT R30, R22, 0x8880, RZ ;  /* 0x00008880161e7816 */ /* 0x000fe400000000ff */
[----:B------:R-:W-:Y:S02]  /*21b40*/  @P5 SEL R20, RZ, 0xffffffff, P6 ;  /* 0xffffffffff145807 */ /* 0x000fe40003000000 */
[----:B------:R-:W-:Y:S02]  /*21b50*/  ISETP.GE.U32.AND P5, PT, R6, R33, PT ;  /* 0x000000210600720c */ /* 0x000fe40003fa6070 */
[----:B---3--:R-:W-:-:S02]  /*21b60*/  ISETP.GE.AND.EX P2, PT, R19, R28, PT, P2 ;  /* 0x0000001c1300720c */ /* 0x008fc40003f46320 */
[----:B------:R-:W-:Y:S02]  /*21b70*/  PRMT R35, R32, 0x8880, RZ ;  /* 0x0000888020237816 */ /* 0x000fe400000000ff */
[----:B------:R-:W-:Y:S02]  /*21b80*/  ISETP.GT.AND P6, PT, R37, R30, PT ;  /* 0x0000001e2500720c */ /* 0x000fe40003fc4270 */
[----:B------:R-:W-:Y:S02]  /*21b90*/  ISETP.GE.AND.EX P5, PT, R7, R34, PT, P5 ;  /* 0x000000220700720c */ /* 0x000fe40003fa6350 */
[----:B------:R-:W-:Y:S02]  /*21ba0*/  SEL R30, RZ, 0xffffffff, !P2 ;  /* 0xffffffffff1e7807 */ /* 0x000fe40005000000 */
[----:B------:R-:W-:Y:S02]  /*21bb0*/  ISETP.GT.AND P2, PT, R36, R35, PT ;  /* 0x000000232400720c */ /* 0x000fe40003f44270 */
[----:B------:R-:W-:-:S02]  /*21bc0*/  LOP3.LUT R3, R3, 0x1, RZ, 0xc0, !PT ;  /* 0x0000000103037812 */ /* 0x000fc400078ec0ff */
[----:B------:R-:W-:Y:S02]  /*21bd0*/  SEL R35, RZ, 0xffffffff, !P5 ;  /* 0xffffffffff237807 */ /* 0x000fe40006800000 */
[----:B------:R-:W-:Y:S02]  /*21be0*/  @P3 SEL R35, RZ, 0xffffffff, P2 ;  /* 0xffffffffff233807 */ /* 0x000fe40001000000 */
[----:B------:R-:W-:Y:S02]  /*21bf0*/  ISETP.NE.U32.AND P2, PT, R3, 0x1, PT ;  /* 0x000000010300780c */ /* 0x000fe40003f45070 */
[----:B------:R-:W-:Y:S02]  /*21c00*/  @P4 SEL R30, RZ, 0xffffffff, P6 ;  /* 0xffffffffff1e4807 */ /* 0x000fe40003000000 */
[----:B------:R-:W-:Y:S02]  /*21c10*/  SEL R27, R8, R27, !P2 ;  /* 0x0000001b081b7207 */ /* 0x000fe40005000000 */
[----:B------:R-:W-:-:S02]  /*21c20*/  SEL R16, R17, R16, !P2 ;  /* 0x0000001011107207 */ /* 0x000fc40005000000 */
[----:B------:R-:W-:Y:S02]  /*21c30*/  SEL R11, R10, R11, !P2 ;  /* 0x0000000b0a0b7207 */ /* 0x000fe40005000000 */
[----:B------:R-:W-:Y:S02]  /*21c40*/  ISETP.GE.AND P2, PT, R2, UR4, PT ;  /* 0x0000000402007c0c */ /* 0x000fe4000bf46270 */
        /* <DEDUP_REMOVED lines=14> */
[----:B------:R-:W-:Y:S01]  /*21d30*/  SEL R7, R34, R7, !P5 ;  /* 0x0000000722077207 */ /* 0x000fe20006800000 */
[----:B------:R-:W-:Y:S06]  /*21d40*/  @!P2 BRA `(.L_x_3544) ;  /* 0xfffffff800b4a947 */ /* 0x000fec000383ffff */
.L_x_3539:
[----:B------:R-:W-:Y:S05]  /*21d50*/  @!P1 EXIT ;  /* 0x000000000000994d */ /* 0x000fea0003800000 */
[----:B------:R-:W2:Y:S02]  /*21d60*/  LDCU.U8 UR4, c[0x0][0x7a0] ;  /* 0x0000f400ff0477ac */ /* 0x000ea40008000000 */
[----:B--2---:R-:W-:-:S09]  /*21d70*/  UISETP.NE.AND UP0, UPT, UR4, URZ, UPT ;  /* 0x000000ff0400728c */ /* 0x004fd2000bf05270 */
[----:B------:R-:W-:Y:S05]  /*21d80*/  BRA.U !UP0, `(.L_x_3545) ;  /* 0x0000000108247547 */ /* 0x000fea000b800000 */
[----:B------:R-:W2:Y:S02]  /*21d90*/  LDCU.64 UR4, c[0x0][0x798] ;  /* 0x0000f300ff0477ac */ /* 0x000ea40008000a00 */
[----:B--2---:R-:W-:Y:S02]  /*21da0*/  IADD3 R16, P1, PT, R16, UR4, RZ ;  /* 0x0000000410107c10 */ /* 0x004fe4000ff3e0ff */
[----:B------:R-:W-:Y:S02]  /*21db0*/  IADD3 R0, P2, PT, R0, UR4, RZ ;  /* 0x0000000400007c10 */ /* 0x000fe4000ff5e0ff */
[----:B01----:R-:W-:Y:S02]  /*21dc0*/  IADD3 R18, P3, PT, R18, UR4, RZ ;  /* 0x0000000412127c10 */ /* 0x003fe4000ff7e0ff */
[----:B------:R-:W-:Y:S02]  /*21dd0*/  IADD3 R6, P4, PT, R6, UR4, RZ ;  /* 0x0000000406067c10 */ /* 0x000fe4000ff9e0ff */
[----:B------:R-:W-:-:S02]  /*21de0*/  IADD3.X R11, PT, PT, R11, UR5, RZ, P1, !PT ;  /* 0x000000050b0b7c10 */ /* 0x000fc40008ffe4ff */
[----:B------:R-:W-:Y:S02]  /*21df0*/  IADD3.X R9, PT, PT, R9, UR5, RZ, P2, !PT ;  /* 0x0000000509097c10 */ /* 0x000fe400097fe4ff */
[----:B------:R-:W-:Y:S02]  /*21e00*/  IADD3.X R19, PT, PT, R19, UR5, RZ, P3, !PT ;  /* 0x0000000513137c10 */ /* 0x000fe40009ffe4ff */
[----:B------:R-:W-:-:S07]  /*21e10*/  IADD3.X R7, PT, PT, R7, UR5, RZ, P4, !PT ;  /* 0x0000000507077c10 */ /* 0x000fce000a7fe4ff */
.L_x_3545:
[----:B------:R-:W-:Y:S05]  /*21e20*/  @!P0 BRA `(.L_x_3546) ;  /* 0x0000000800ec8947 */ /* 0x000fea0003800000 */
        /* <DEDUP_REMOVED lines=17> */
.L_x_3548:
[----:B------:R-:W-:Y:S01]  /*21f40*/  IMAD.MOV.U32 R16, RZ, RZ, RZ ;  /* 0x000000ffff107224 */ /* 0x000fe200078e00ff */
[----:B------:R-:W-:Y:S01]  /*21f50*/  CS2R R18, SRZ ;  /* 0x0000000000127805 */ /* 0x000fe2000001ff00 */
[----:B------:R-:W-:Y:S01]  /*21f60*/  IMAD.MOV.U32 R11, RZ, RZ, RZ ;  /* 0x000000ffff0b7224 */ /* 0x000fe200078e00ff */
[----:B------:R-:W-:Y:S01]  /*21f70*/  CS2R R6, SRZ ;  /* 0x0000000000067805 */ /* 0x000fe2000001ff00 */
[----:B------:R-:W-:Y:S02]  /*21f80*/  IMAD.MOV.U32 R0, RZ, RZ, RZ ;  /* 0x000000ffff007224 */ /* 0x000fe400078e00ff */
[----:B------:R-:W-:-:S07]  /*21f90*/  IMAD.MOV.U32 R9, RZ, RZ, RZ ;  /* 0x000000ffff097224 */ /* 0x000fce00078e00ff */
.L_x_3547:
[----:B------:R-:W2:Y:S01]  /*21fa0*/  LDCU.U8 UR4, c[0x0][0x7a1] ;  /* 0x0000f420ff0477ac */ /* 0x000ea20008000000 */
[----:B------:R-:W-:Y:S02]  /*21fb0*/  IMAD.MOV.U32 R17, RZ, RZ, R11 ;  /* 0x000000ffff117224 */ /* 0x000fe400078e000b */
[----:B0-----:R-:W-:Y:S02]  /*21fc0*/  IMAD.MOV.U32 R28, RZ, RZ, R0 ;  /* 0x000000ffff1c7224 */ /* 0x001fe400078e0000 */
[----:B------:R-:W-:Y:S02]  /*21fd0*/  IMAD.MOV.U32 R29, RZ, RZ, R9 ;  /* 0x000000ffff1d7224 */ /* 0x000fe400078e0009 */
[----:B------:R-:W-:Y:S02]  /*21fe0*/  IMAD.MOV.U32 R30, RZ, RZ, R6 ;  /* 0x000000ffff1e7224 */ /* 0x000fe400078e0006 */
[----:B------:R-:W-:Y:S01]  /*21ff0*/  IMAD.MOV.U32 R31, RZ, RZ, R7 ;  /* 0x000000ffff1f7224 */ /* 0x000fe200078e0007 */
[----:B--2---:R-:W-:-:S09]  /*22000*/  UISETP.NE.AND UP0, UPT, UR4, URZ, UPT ;  /* 0x000000ff0400728c */ /* 0x004fd2000bf05270 */
[----:B------:R-:W-:Y:S05]  /*22010*/  BRA.U !UP0, `(.L_x_3549) ;  /* 0x0000000508787547 */ /* 0x000fea000b800000 */
[----:B------:R-:W0:Y:S02]  /*22020*/  LDCU UR4, c[0x0][0x7a4] ;  /* 0x0000f480ff0477ac */ /* 0x000e240008000800 */
[----:B0-----:R-:W-:-:S09]  /*22030*/  UISETP.NE.AND UP0, UPT, UR4, 0x1, UPT ;  /* 0x000000010400788c */ /* 0x001fd2000bf05270 */
[----:B------:R-:W-:Y:S05]  /*22040*/  BRA.U !UP0, `(.L_x_3550) ;  /* 0x0000000108907547 */ /* 0x000fea000b800000 */
[----:B------:R-:W-:Y:S01]  /*22050*/  MOV R22, 0x0 ;  /* 0x0000000000167802 */ /* 0x000fe20000000f00 */
[----:B------:R-:W0:Y:S01]  /*22060*/  LDCU.64 UR4, c[0x4][0x3d8] ;  /* 0x01007b00ff0477ac */ /* 0x000e220008000a00 */
[----:B-1----:R-:W-:Y:S02]  /*22070*/  IMAD.MOV.U32 R8, RZ, RZ, 0x2ef ;  /* 0x000002efff087424 */ /* 0x002fe400078e00ff */
        /* <DEDUP_REMOVED lines=13> */
.L_x_3551:
        /* <DEDUP_REMOVED lines=19> */
.L_x_3552:
[----:B------:R-:W-:Y:S05]  /*22280*/  BRA `(.L_x_3553) ;  /* 0x0000000000107947 */ /* 0x000fea0003800000 */
.L_x_3550:
[----:B------:R-:W1:Y:S02]  /*22290*/  LDCU.64 UR4, c[0x0][0x770] ;  /* 0x0000ee00ff0477ac */ /* 0x000e640008000a00 */
[----:B-1----:R-:W-:-:S05]  /*222a0*/  IADD3 R2, P0, PT, R23, UR4, RZ ;  /* 0x0000000417027c10 */ /* 0x002fca000ff1e0ff */
[----:B------:R-:W-:-:S05]  /*222b0*/  IMAD.X R3, RZ, RZ, UR5, P0 ;  /* 0x00000005ff037e24 */ /* 0x000fca00080e06ff */
[----:B------:R0:W-:Y:S03]  /*222c0*/  STG.E.64 desc[UR36][R2.64], R16 ;  /* 0x0000001002007986 */ /* 0x0001e6000c101b24 */
.L_x_3553:
        /* <DEDUP_REMOVED lines=23> */
.L_x_3555:
        /* <DEDUP_REMOVED lines=19> */
.L_x_3556:
[----:B------:R-:W-:Y:S05]  /*22570*/  BRA `(.L_x_3557) ;  /* 0x00000000000c7947 */ /* 0x000fea0003800000 */
.L_x_3554:
[----:B0-----:R-:W-:-:S05]  /*22580*/  IADD3 R2, P0, PT, R25, UR6, RZ ;  /* 0x0000000619027c10 */ /* 0x001fca000ff1e0ff */
[----:B------:R-:W-:-:S05]  /*22590*/  IMAD.X R3, RZ, RZ, UR7, P0 ;  /* 0x00000007ff037e24 */ /* 0x000fca00080e06ff */
[----:B------:R0:W-:Y:S03]  /*225a0*/  STG.E.64 desc[UR36][R2.64], R18 ;  /* 0x0000001202007986 */ /* 0x0001e6000c101b24 */
.L_x_3557:
[----:B------:R-:W2:Y:S02]  /*225b0*/  LDCU.64 UR4, c[0x0][0x770] ;  /* 0x0000ee00ff0477ac */ /* 0x000ea40008000a00 */
[----:B--2---:R-:W-:-:S05]  /*225c0*/  IADD3 R24, P0, PT, R24, UR4, RZ ;  /* 0x0000000418187c10 */ /* 0x004fca000ff1e0ff */
[----:B------:R-:W-:-:S05]  /*225d0*/  IMAD.X R25, RZ, RZ, UR5, P0 ;  /* 0x00000005ff197e24 */ /* 0x000fca00080e06ff */
[----:B------:R-:W-:Y:S01]  /*225e0*/  STG.E.64 desc[UR36][R24.64], R30 ;  /* 0x0000001e18007986 */ /* 0x000fe2000c101b24 */
[----:B------:R-:W-:Y:S05]  /*225f0*/  EXIT ;  /* 0x000000000000794d */ /* 0x000fea0003800000 */
.L_x_3549:
[----:B-1----:R-:W-:Y:S01]  /*22600*/  MOV R2, 0x0 ;  /* 0x0000000000027802 */ /* 0x002fe20000000f00 */
        /* <DEDUP_REMOVED lines=15> */
.L_x_3558:
        /* <DEDUP_REMOVED lines=15> */
.L_x_3559:
        /* <DEDUP_REMOVED lines=15> */
.L_x_3560:
        /* <DEDUP_REMOVED lines=15> */
.L_x_3561:
[----:B------:R-:W-:Y:S05]  /*229d0*/  EXIT ;  /* 0x000000000000794d */ /* 0x000fea0003800000 */
.L_x_3546:
[----:B------:R-:W2:Y:S02]  /*229e0*/  LDCU.U8 UR4, c[0x0][0x7a1] ;  /* 0x0000f420ff0477ac */ /* 0x000ea40008000000 */
[----:B--2---:R-:W-:Y:S01]  /*229f0*/  UISETP.NE.AND UP1, UPT, UR4, URZ, UPT ;  /* 0x000000ff0400728c */ /* 0x004fe2000bf25270 */
[----:B------:R-:W-:Y:S10]  /*22a00*/  BRA.U !UP0, `(.L_x_3562) ;  /* 0x0000000508047547 */ /* 0x000ff4000b800000 */
[----:B01----:R-:W2:Y:S04]  /*22a10*/  LDG.E.S8 R8, desc[UR36][R4.64] ;  /* 0x0000002404087981 */ /* 0x003ea8000c1e1300 */
[----:B------:R-:W3:Y:S04]  /*22a20*/  LDG.E.S8 R12, desc[UR36][R4.64+0x10] ;  /* 0x00001024040c7981 */ /* 0x000ee8000c1e1300 */
[----:B------:R-:W4:Y:S04]  /*22a30*/  LDG.E.S8 R20, desc[UR36][R4.64+0x20] ;  /* 0x0000202404147981 */ /* 0x000f28000c1e1300 */
[----:B------:R-:W5:Y:S04]  /*22a40*/  LDG.E.64 R2, desc[UR36][R4.64+0x8] ;  /* 0x0000082404027981 */ /* 0x000f68000c1e1b00 */
[----:B------:R-:W5:Y:S04]  /*22a50*/  LDG.E.S8 R22, desc[UR36][R4.64+0x30] ;  /* 0x0000302404167981 */ /* 0x000f68000c1e1300 */
[----:B------:R-:W5:Y:S04]  /*22a60*/  LDG.E.64 R28, desc[UR36][R4.64+0x18] ;  /* 0x00001824041c7981 */ /* 0x000f68000c1e1b00 */
[----:B------:R-:W5:Y:S04]  /*22a70*/  LDG.E.64 R30, desc[UR36][R4.64+0x28] ;  /* 0x00002824041e7981 */ /* 0x000f68000c1e1b00 */
[----:B------:R-:W5:Y:S01]  /*22a80*/  LDG.E.64 R32, desc[UR36][R4.64+0x38] ;  /* 0x0000382404207981 */ /* 0x000f62000c1e1b00 */
[----:B------:R-:W-:-:S02]  /*22a90*/  LOP3.LUT R17, R27, 0xff, RZ, 0xc0, !PT ;  /* 0x000000ff1b117812 */ /* 0x000fc400078ec0ff */
[----:B------:R-:W-:Y:S02]  /*22aa0*/  LOP3.LUT R35, R13, 0xff, RZ, 0xc0, !PT ;  /* 0x000000ff0d237812 */ /* 0x000fe400078ec0ff */
[----:B------:R-:W-:Y:S02]  /*22ab0*/  LOP3.LUT R39, R15, 0xff, RZ, 0xc0, !PT ;  /* 0x000000ff0f277812 */ /* 0x000fe400078ec0ff */
[----:B------:R-:W-:Y:S02]  /*22ac0*/  PRMT R34, R21, 0x8880, RZ ;  /* 0x0000888015227816 */ /* 0x000fe400000000ff */
[----:B------:R-:W-:Y:S02]  /*22ad0*/  PRMT R37, R13, 0x8880, RZ ;  /* 0x000088800d257816 */ /* 0x000fe400000000ff */
[----:B--2---:R-:W-:-:S04]  /*22ae0*/  LOP3.LUT R10, R8, 0xff, RZ, 0xc0, !PT ;  /* 0x000000ff080a7812 */ /* 0x004fc800078ec0ff */
[----:B------:R-:W-:Y:S02]  /*22af0*/  ISETP.NE.AND P6, PT, R10, R17, PT ;  /* 0x000000110a00720c */ /* 0x000fe40003fc5270 */
[----:B------:R-:W-:Y:S02]  /*22b00*/  PRMT R17, R27, 0x8880, RZ ;  /* 0x000088801b117816 */ /* 0x000fe400000000ff */
[----:B---3--:R-:W-:Y:S02]  /*22b10*/  LOP3.LUT R10, R12, 0xff, RZ, 0xc0, !PT ;  /* 0x000000ff0c0a7812 */ /* 0x008fe400078ec0ff */
[----:B----4-:R-:W-:Y:S02]  /*22b20*/  LOP3.LUT R14, R20, 0xff, RZ, 0xc0, !PT ;  /* 0x000000ff140e7812 */ /* 0x010fe400078ec0ff */
[----:B-----5:R-:W-:Y:S02]  /*22b30*/  ISETP.GE.U32.AND P1, PT, R2, R16, PT ;  /* 0x000000100200720c */ /* 0x020fe40003f26070 */
[----:B------:R-:W-:-:S02]  /*22b40*/  ISETP.GT.AND P2, PT, R8, R17, PT ;  /* 0x000000110800720c */ /* 0x000fc40003f44270 */
[----:B------:R-:W-:Y:S02]  /*22b50*/  PRMT R17, R15, 0x8880, RZ ;  /* 0x000088800f117816 */ /* 0x000fe400000000ff */
[----:B------:R-:W-:Y:S02]  /*22b60*/  ISETP.NE.AND P3, PT, R10, R35, PT ;  /* 0x000000230a00720c */ /* 0x000fe40003f65270 */
[----:B------:R-:W-:Y:S02]  /*22b70*/  ISETP.NE.AND P4, PT, R14, R39, PT ;  /* 0x000000270e00720c */ /* 0x000fe40003f85270 */
[----:B------:R-:W-:Y:S02]  /*22b80*/  ISETP.GE.AND.EX P1, PT, R3, R11, PT, P1 ;  /* 0x0000000b0300720c */ /* 0x000fe40003f26310 */
[----:B------:R-:W-:Y:S02]  /*22b90*/  LOP3.LUT R35, R21, 0xff, RZ, 0xc0, !PT ;  /* 0x000000ff15237812 */ /* 0x000fe400078ec0ff */
[----:B------:R-:W-:-:S02]  /*22ba0*/  LOP3.LUT R14, R22, 0xff, RZ, 0xc0, !PT ;  /* 0x000000ff160e7812 */ /* 0x000fc400078ec0ff */
[----:B------:R-:W-:Y:S02]  /*22bb0*/  SEL R10, RZ, 0xffffffff, P2 ;  /* 0xffffffffff0a7807 */ /* 0x000fe40001000000 */
[----:B------:R-:W-:Y:S01]  /*22bc0*/  ISETP.GT.AND P2, PT, R20, R17, PT ;  /* 0x000000111400720c */ /* 0x000fe20003f44270 */
[----:B------:R-:W-:Y:S01]  /*22bd0*/  IMAD.MOV.U32 R17, RZ, RZ, R34 ;  /* 0x000000ffff117224 */ /* 0x000fe200078e0022 */
[----:B------:R-:W-:Y:S02]  /*22be0*/  @!P6 SEL R10, RZ, 0xffffffff, !P1 ;  /* 0xffffffffff0ae807 */ /* 0x000fe40004800000 */
[----:B------:R-:W-:Y:S02]  /*22bf0*/  ISETP.GT.AND P0, PT, R12, R37, PT ;  /* 0x000000250c00720c */ /* 0x000fe40003f04270 */
[----:B------:R-:W-:Y:S02]  /*22c00*/  ISETP.NE.AND P5, PT, R14, R35, PT ;  /* 0x000000230e00720c */ /* 0x000fe40003fa5270 */
[----:B------:R-:W-:-:S02]  /*22c10*/  ISETP.GE.U32.AND P1, PT, R28, R0, PT ;  /* 0x000000001c00720c */ /* 0x000fc40003f26070 */
[----:B------:R-:W-:Y:S02]  /*22c20*/  ISETP.GT.AND P6, PT, R22, R17, PT ;  /* 0x000000111600720c */ /* 0x000fe40003fc4270 */
[----:B------:R-:W-:Y:S02]  /*22c30*/  SEL R14, RZ, 0xffffffff, P0 ;  /* 0xffffffffff0e7807 */ /* 0x000fe40000000000 */
[----:B------:R-:W-:Y:S02]  /*22c40*/  ISETP.GE.AND.EX P1, PT, R29, R9, PT, P1 ;  /* 0x000000091d00720c */ /* 0x000fe40003f26310 */
[----:B------:R-:W-:Y:S02]  /*22c50*/  SEL R17, RZ, 0xffffffff, P2 ;  /* 0xffffffffff117807 */ /* 0x000fe40001000000 */
[----:B------:R-:W-:Y:S02]  /*22c60*/  ISETP.GE.U32.AND P0, PT, R30, R18, PT ;  /* 0x000000121e00720c */ /* 0x000fe40003f06070 */
[----:B------:R-:W-:-:S02]  /*22c70*/  ISETP.GE.U32.AND P2, PT, R32, R6, PT ;  /* 0x000000062000720c */ /* 0x000fc40003f46070 */
[----:B------:R-:W-:Y:S02]  /*22c80*/  LOP3.LUT R10, R10, 0x1, RZ, 0xc0, !PT ;  /* 0x000000010a0a7812 */ /* 0x000fe400078ec0ff */
[----:B------:R-:W-:Y:S02]  /*22c90*/  @!P3 SEL R14, RZ, 0xffffffff, !P1 ;  /* 0xffffffffff0eb807 */ /* 0x000fe40004800000 */
[----:B------:R-:W-:Y:S02]  /*22ca0*/  ISETP.GE.AND.EX P0, PT, R31, R19, PT, P0 ;  /* 0x000000131f00720c */ /* 0x000fe40003f06300 */
[----:B------:R-:W-:Y:S02]  /*22cb0*/  ISETP.GE.AND.EX P2, PT, R33, R7, PT, P2 ;  /* 0x000000072100720c */ /* 0x000fe40003f46320 */
[----:B------:R-:W-:Y:S02]  /*22cc0*/  ISETP.NE.U32.AND P1, PT, R10, 0x1, PT ;  /* 0x000000010a00780c */ /* 0x000fe40003f25070 */
[----:B------:R-:W-:-:S02]  /*22cd0*/  SEL R10, RZ, 0xffffffff, P6 ;  /* 0xffffffffff0a7807 */ /* 0x000fc40003000000 */
[----:B------:R-:W-:Y:S02]  /*22ce0*/  LOP3.LUT R14, R14, 0x1, RZ, 0xc0, !PT ;  /* 0x000000010e0e7812 */ /* 0x000fe400078ec0ff */
[----:B------:R-:W-:Y:S02]  /*22cf0*/  @!P4 SEL R17, RZ, 0xffffffff, !P0 ;  /* 0xffffffffff11c807 */ /* 0x000fe40004000000 */
[----:B------:R-:W-:Y:S02]  /*22d00*/  @!P5 SEL R10, RZ, 0xffffffff, !P2 ;  /* 0xffffffffff0ad807 */ /* 0x000fe40005000000 */
[----:B------:R-:W-:Y:S02]  /*22d10*/  ISETP.NE.U32.AND P0, PT, R14, 0x1, PT ;  /* 0x000000010e00780c */ /* 0x000fe40003f05070 */
[----:B------:R-:W-:Y:S02]  /*22d20*/  LOP3.LUT R17, R17, 0x1, RZ, 0xc0, !PT ;  /* 0x0000000111117812 */ /* 0x000fe400078ec0ff */
[----:B------:R-:W-:-:S02]  /*22d30*/  LOP3.LUT R10, R10, 0x1, RZ, 0xc0, !PT ;  /* 0x000000010a0a7812 */ /* 0x000fc400078ec0ff */
[----:B------:R-:W-:Y:S02]  /*22d40*/  SEL R16, R16, R2, !P1 ;  /* 0x0000000210107207 */ /* 0x000fe40004800000 */
[----:B------:R-:W-:Y:S02]  /*22d50*/  SEL R11, R11, R3, !P1 ;  /* 0x000000030b0b7207 */ /* 0x000fe40004800000 */
[----:B------:R-:W-:Y:S02]  /*22d60*/  SEL R27, R27, R8, !P1 ;  /* 0x000000081b1b7207 */ /* 0x000fe40004800000 */
[----:B------:R-:W-:Y:S02]  /*22d70*/  SEL R0, R0, R28, !P0 ;  /* 0x0000001c00007207 */ /* 0x000fe40004000000 */
[----:B------:R-:W-:Y:S02]  /*22d80*/  SEL R9, R9, R29, !P0 ;  /* 0x0000001d09097207 */ /* 0x000fe40004000000 */
[----:B------:R-:W-:-:S02]  /*22d90*/  SEL R13, R13, R12, !P0 ;  /* 0x0000000c0d0d7207 */ /* 0x000fc40004000000 */
        /* <DEDUP_REMOVED lines=8> */
.L_x_3562:
[----:B------:R-:W-:Y:S02]  /*22e20*/  IMAD.MOV.U32 R17, RZ, RZ, R11 ;  /* 0x000000ffff117224 */ /* 0x000fe400078e000b */
[----:B0-----:R-:W-:Y:S02]  /*22e30*/  IMAD.MOV.U32 R28, RZ, RZ, R0 ;  /* 0x000000ffff1c7224 */ /* 0x001fe400078e0000 */
[----:B------:R-:W-:Y:S02]  /*22e40*/  IMAD.MOV.U32 R29, RZ, RZ, R9 ;  /* 0x000000ffff1d7224 */ /* 0x000fe400078e0009 */
[----:B------:R-:W-:Y:S02]  /*22e50*/  IMAD.MOV.U32 R30, RZ, RZ, R6 ;  /* 0x000000ffff1e7224 */ /* 0x000fe400078e0006 */
[----:B------:R-:W-:Y:S01]  /*22e60*/  IMAD.MOV.U32 R31, RZ, RZ, R7 ;  /* 0x000000ffff1f7224 */ /* 0x000fe200078e0007 */
[----:B------:R-:W-:Y:S06]  /*22e70*/  BRA.U !UP1, `(.L_x_3563) ;  /* 0x0000000509787547 */ /* 0x000fec000b800000 */
[----:B------:R-:W0:Y:S02]  /*22e80*/  LDCU UR4, c[0x0][0x7a4] ;  /* 0x0000f480ff0477ac */ /* 0x000e240008000800 */
[----:B0-----:R-:W-:-:S09]  /*22e90*/  UISETP.NE.AND UP0, UPT, UR4, 0x1, UPT ;  /* 0x000000010400788c */ /* 0x001fd2000bf05270 */
[----:B------:R-:W-:Y:S05]  /*22ea0*/  BRA.U !UP0, `(.L_x_3564) ;  /* 0x0000000108907547 */ /* 0x000fea000b800000 */
        /* <DEDUP_REMOVED lines=16> */
.L_x_3565:
        /* <DEDUP_REMOVED lines=19> */
.L_x_3566:
[----:B------:R-:W-:Y:S05]  /*230e0*/  BRA `(.L_x_3567) ;  /* 0x0000000000107947 */ /* 0x000fea0003800000 */
.L_x_3564:
[----:B------:R-:W1:Y:S02]  /*230f0*/  LDCU.64 UR4, c[0x0][0x770] ;  /* 0x0000ee00ff0477ac */ /* 0x000e640008000a00 */
[----:B-1----:R-:W-:-:S05]  /*23100*/  IADD3 R2, P0, PT, R23, UR4, RZ ;  /* 0x0000000417027c10 */ /* 0x002fca000ff1e0ff */
[----:B------:R-:W-:-:S05]  /*23110*/  IMAD.X R3, RZ, RZ, UR5, P0 ;  /* 0x00000005ff037e24 */ /* 0x000fca00080e06ff */
[----:B------:R0:W-:Y:S03]  /*23120*/  STG.E.64 desc[UR36][R2.64], R16 ;  /* 0x0000001002007986 */ /* 0x0001e6000c101b24 */
.L_x_3567:
        /* <DEDUP_REMOVED lines=23> */
.L_x_3569:
        /* <DEDUP_REMOVED lines=19> */
.L_x_3570:
[----:B------:R-:W-:Y:S05]  /*233d0*/  BRA `(.L_x_3571) ;  /* 0x00000000000c7947 */ /* 0x000fea0003800000 */
.L_x_3568:
[----:B0-----:R-:W-:-:S05]  /*233e0*/  IADD3 R2, P0, PT, R25, UR6, RZ ;  /* 0x0000000619027c10 */ /* 0x001fca000ff1e0ff */
[----:B------:R-:W-:-:S05]  /*233f0*/  IMAD.X R3, RZ, RZ, UR7, P0 ;  /* 0x00000007ff037e24 */ /* 0x000fca00080e06ff */
[----:B------:R0:W-:Y:S03]  /*23400*/  STG.E.64 desc[UR36][R2.64], R18 ;  /* 0x0000001202007986 */ /* 0x0001e6000c101b24 */
.L_x_3571:
[----:B------:R-:W2:Y:S02]  /*23410*/  LDCU.64 UR4, c[0x0][0x770] ;  /* 0x0000ee00ff0477ac */ /* 0x000ea40008000a00 */
[----:B--2---:R-:W-:-:S05]  /*23420*/  IADD3 R24, P0, PT, R24, UR4, RZ ;  /* 0x0000000418187c10 */ /* 0x004fca000ff1e0ff */
[----:B------:R-:W-:-:S05]  /*23430*/  IMAD.X R25, RZ, RZ, UR5, P0 ;  /* 0x00000005ff197e24 */ /* 0x000fca00080e06ff */
[----:B------:R-:W-:Y:S01]  /*23440*/  STG.E.64 desc[UR36][R24.64], R30 ;  /* 0x0000001e18007986 */ /* 0x000fe2000c101b24 */
[----:B------:R-:W-:Y:S05]  /*23450*/  EXIT ;  /* 0x000000000000794d */ /* 0x000fea0003800000 */
.L_x_3563:
[----:B------:R-:W-:Y:S04]  /*23460*/  STG.E.64 desc[UR36][R4.64+0x8], R16 ;  /* 0x0000081004007986 */ /* 0x000fe8000c101b24 */
[----:B------:R-:W-:Y:S04]  /*23470*/  STG.E.64 desc[UR36][R4.64+0x18], R28 ;  /* 0x0000181c04007986 */ /* 0x000fe8000c101b24 */
[----:B------:R-:W-:Y:S04]  /*23480*/  STG.E.64 desc[UR36][R4.64+0x28], R18 ;  /* 0x0000281204007986 */ /* 0x000fe8000c101b24 */
[----:B------:R-:W-:Y:S04]  /*23490*/  STG.E.64 desc[UR36][R4.64+0x38], R30 ;  /* 0x0000381e04007986 */ /* 0x000fe8000c101b24 */
[----:B------:R-:W-:Y:S04]  /*234a0*/  STG.E.U8 desc[UR36][R4.64], R27 ;  /* 0x0000001b04007986 */ /* 0x000fe8000c101124 */
[----:B------:R-:W-:Y:S04]  /*234b0*/  STG.E.U8 desc[UR36][R4.64+0x10], R13 ;  /* 0x0000100d04007986 */ /* 0x000fe8000c101124 */
[----:B------:R-:W-:Y:S04]  /*234c0*/  STG.E.U8 desc[UR36][R4.64+0x20], R15 ;  /* 0x0000200f04007986 */ /* 0x000fe8000c101124 */
[----:B------:R-:W-:Y:S01]  /*234d0*/  STG.E.U8 desc[UR36][R4.64+0x30], R21 ;  /* 0x0000301504007986 */ /* 0x000fe2000c101124 */
[----:B------:R-:W-:Y:S05]  /*234e0*/  EXIT ;  /* 0x000000000000794d */ /* 0x000fea0003800000 */
.L_x_3520:
        /* <DEDUP_REMOVED lines=12> */
[----:B--2---:R-:W-:-:S09]  /*235b0*/  UISETP.NE.AND UP0, UPT, UR4, URZ, UPT ;  /* 0x000000ff0400728c */ /* 0x004fd2000bf05270 */
[----:B------:R-:W-:Y:S05]  /*235c0*/  BRA.U !UP0, `(.L_x_3572) ;  /* 0x0000000108247547 */ /* 0x000fea000b800000 */
[----:B------:R-:W0:Y:S02]  /*235d0*/  LDCU.64 UR4, c[0x0][0x798] ;  /* 0x0000f300ff0477ac */ /* 0x000e240008000a00 */
[----:B01----:R-:W-:Y:S02]  /*235e0*/  IADD3 R38, P1, PT, R38, UR4, RZ ;  /* 0x0000000426267c10 */ /* 0x003fe4000ff3e0ff */
[----:B------:R-:W-:Y:S02]  /*235f0*/  IADD3 R20, P2, PT, R20, UR4, RZ ;  /* 0x0000000414147c10 */ /* 0x000fe4000ff5e0ff */
[----:B------:R-:W-:Y:S02]  /*23600*/  IADD3 R8, P3, PT, R8, UR4, RZ ;  /* 0x0000000408087c10 */ /* 0x000fe4000ff7e0ff */
[----:B------:R-:W-:Y:S02]  /*23610*/  IADD3 R16, P4, PT, R16, UR4, RZ ;  /* 0x0000000410107c10 */ /* 0x000fe4000ff9e0ff */
[----:B------:R-:W-:-:S02]  /*23620*/  IADD3.X R39, PT, PT, R39, UR5, RZ, P1, !PT ;  /* 0x0000000527277c10 */ /* 0x000fc40008ffe4ff */
[----:B------:R-:W-:Y:S02]  /*23630*/  IADD3.X R21, PT, PT, R21, UR5, RZ, P2, !PT ;  /* 0x0000000515157c10 */ /* 0x000fe400097fe4ff */
[----:B------:R-:W-:Y:S02]  /*23640*/  IADD3.X R9, PT, PT, R9, UR5, RZ, P3, !PT ;  /* 0x0000000509097c10 */ /* 0x000fe40009ffe4ff */
[----:B------:R-:W-:-:S07]  /*23650*/  IADD3.X R29, PT, PT, R29, UR5, RZ, P4, !PT ;  /* 0x000000051d1d7c10 */ /* 0x000fce000a7fe4ff */
.L_x_3572:
        /* <DEDUP_REMOVED lines=18> */
.L_x_3575:
[----:B------:R-:W-:Y:S01]  /*23780*/  IMAD.MOV.U32 R16, RZ, RZ, RZ ;  /* 0x000000ffff107224 */ /* 0x000fe200078e00ff */
[----:B------:R-:W-:Y:S01]  /*23790*/  CS2R R8, SRZ ;  /* 0x0000000000087805 */ /* 0x000fe2000001ff00 */
[----:B------:R-:W-:Y:S01]  /*237a0*/  IMAD.MOV.U32 R29, RZ, RZ, RZ ;  /* 0x000000ffff1d7224 */ /* 0x000fe200078e00ff */
[----:B------:R-:W-:Y:S02]  /*237b0*/  CS2R R20, SRZ ;  /* 0x0000000000147805 */ /* 0x000fe4000001ff00 */
[----:B------:R-:W-:-:S07]  /*237c0*/  CS2R R38, SRZ ;  /* 0x0000000000267805 */ /* 0x000fce000001ff00 */
.L_x_3574:
[----:B------:R-:W2:Y:S01]  /*237d0*/  LDCU.U8 UR4, c[0x0][0x7a1] ;  /* 0x0000f420ff0477ac */ /* 0x000ea20008000000 */
[----:B01----:R-:W-:Y:S02]  /*237e0*/  IMAD.MOV.U32 R28, RZ, RZ, R16 ;  /* 0x000000ffff1c7224 */ /* 0x003fe400078e0010 */
[----:B------:R-:W-:Y:S02]  /*237f0*/  IMAD.MOV.U32 R16, RZ, RZ, R8 ;  /* 0x000000ffff107224 */ /* 0x000fe400078e0008 */
[----:B------:R-:W-:Y:S02]  /*23800*/  IMAD.MOV.U32 R17, RZ, RZ, R9 ;  /* 0x000000ffff117224 */ /* 0x000fe400078e0009 */
[----:B------:R-:W-:Y:S02]  /*23810*/  IMAD.MOV.U32 R30, RZ, RZ, R20 ;  /* 0x000000ffff1e7224 */ /* 0x000fe400078e0014 */
[----:B------:R-:W-:Y:S02]  /*23820*/  IMAD.MOV.U32 R31, RZ, RZ, R21 ;  /* 0x000000ffff1f7224 */ /* 0x000fe400078e0015 */
[----:B------:R-:W-:-:S02]  /*23830*/  IMAD.MOV.U32 R18, RZ, RZ, R38 ;  /* 0x000000ffff127224 */ /* 0x000fc400078e0026 */
        /* <DEDUP_REMOVED lines=22> */
.L_x_3578:
        /* <DEDUP_REMOVED lines=19> */
.L_x_3579:
[----:B------:R-:W-:Y:S05]  /*23ad0*/  BRA `(.L_x_3580) ;  /* 0x0000000000107947 */ /* 0x000fea0003800000 */
.L_x_3577:
[----:B------:R-:W0:Y:S02]  /*23ae0*/  LDCU.64 UR4, c[0x0][0x770] ;  /* 0x0000ee00ff0477ac */ /* 0x000e240008000a00 */
[----:B0-----:R-:W-:-:S05]  /*23af0*/  IADD3 R2, P0, PT, R23, UR4, RZ ;  /* 0x0000000417027c10 */ /* 0x001fca000ff1e0ff */
[----:B------:R-:W-:-:S05]  /*23b00*/  IMAD.X R3, RZ, RZ, UR5, P0 ;  /* 0x00000005ff037e24 */ /* 0x000fca00080e06ff */
[----:B------:R0:W-:Y:S03]  /*23b10*/  STG.E.64 desc[UR36][R2.64], R18 ;  /* 0x0000001202007986 */ /* 0x0001e6000c101b24 */
.L_x_3580:
        /* <DEDUP_REMOVED lines=23> */
.L_x_3582:
        /* <DEDUP_REMOVED lines=19> */
.L_x_3583:
[----:B------:R-:W-:Y:S05]  /*23dc0*/  BRA `(.L_x_3584) ;  /* 0x00000000000c7947 */ /* 0x000fea0003800000 */
.L_x_3581:
[----:B------:R-:W-:-:S05]  /*23dd0*/  IADD3 R26, P0, PT, R26, UR6, RZ ;  /* 0x000000061a1a7c10 */ /* 0x000fca000ff1e0ff */
[----:B------:R-:W-:-:S05]  /*23de0*/  IMAD.X R27, RZ, RZ, UR7, P0 ;  /* 0x00000007ff1b7e24 */ /* 0x000fca00080e06ff */
[----:B------:R1:W-:Y:S03]  /*23df0*/  STG.E.64 desc[UR36][R26.64], R16 ;  /* 0x000000101a007986 */ /* 0x0003e6000c101b24 */
.L_x_3584:
[----:B------:R-:W2:Y:S02]  /*23e00*/  LDCU.64 UR4, c[0x0][0x770] ;  /* 0x0000ee00ff0477ac */ /* 0x000ea40008000a00 */
[----:B--2---:R-:W-:-:S05]  /*23e10*/  IADD3 R24, P0, PT, R24, UR4, RZ ;  /* 0x0000000418187c10 */ /* 0x004fca000ff1e0ff */
[----:B------:R-:W-:-:S05]  /*23e20*/  IMAD.X R25, RZ, RZ, UR5, P0 ;  /* 0x00000005ff197e24 */ /* 0x000fca00080e06ff */
[----:B------:R-:W-:Y:S01]  /*23e30*/  STG.E.64 desc[UR36][R24.64], R28 ;  /* 0x0000001c18007986 */ /* 0x000fe2000c101b24 */
[----:B------:R-:W-:Y:S05]  /*23e40*/  EXIT ;  /* 0x000000000000794d */ /* 0x000fea0003800000 */
.L_x_3576:
        /* <DEDUP_REMOVED lines=16> */
.L_x_3585:
        /* <DEDUP_REMOVED lines=15> */
.L_x_3586:
        /* <DEDUP_REMOVED lines=15> */
.L_x_3587:
        /* <DEDUP_REMOVED lines=15> */
.L_x_3588:
[----:B------:R-:W-:Y:S05]  /*24220*/  EXIT ;  /* 0x000000000000794d */ /* 0x000fea0003800000 */
.L_x_3573:
[----:B------:R-:W2:Y:S02]  /*24230*/  LDCU.U8 UR4, c[0x0][0x7a1] ;  /* 0x0000f420ff0477ac */ /* 0x000ea40008000000 */
[----:B--2---:R-:W-:Y:S01]  /*24240*/  UISETP.NE.AND UP1, UPT, UR4, URZ, UPT ;  /* 0x000000ff0400728c */ /* 0x004fe2000bf25270 */
[----:B------:R-:W-:Y:S10]  /*24250*/  BRA.U !UP0, `(.L_x_3589) ;  /* 0x0000000508047547 */ /* 0x000ff4000b800000 */
[----:B------:R-:W2:Y:S04]  /*24260*/  LDG.E.S8 R0, desc[UR36][R4.64] ;  /* 0x0000002404007981 */ /* 0x000ea8000c1e1300 */
[----:B------:R-:W3:Y:S04]  /*24270*/  LDG.E.S8 R10, desc[UR36][R4.64+0x10] ;  /* 0x00001024040a7981 */ /* 0x000ee8000c1e1300 */
[----:B------:R-:W4:Y:S04]  /*24280*/  LDG.E.S8 R22, desc[UR36][R4.64+0x20] ;  /* 0x0000202404167981 */ /* 0x000f28000c1e1300 */
[----:B-1----:R-:W5:Y:S04]  /*24290*/  LDG.E.64 R2, desc[UR36][R4.64+0x8] ;  /* 0x0000082404027981 */ /* 0x002f68000c1e1b00 */
[----:B0-----:R-:W5:Y:S04]  /*242a0*/  LDG.E.S8 R28, desc[UR36][R4.64+0x30] ;  /* 0x00003024041c7981 */ /* 0x001f68000c1e1300 */
        /* <DEDUP_REMOVED lines=60> */
.L_x_3589:
[----:B01----:R-:W-:Y:S02]  /*24670*/  IMAD.MOV.U32 R28, RZ, RZ, R16 ;  /* 0x000000ffff1c7224 */ /* 0x003fe400078e0010 */
        /* <DEDUP_REMOVED lines=26> */
.L_x_3592:
        /* <DEDUP_REMOVED lines=19> */
.L_x_3593:
[----:B------:R-:W-:Y:S05]  /*24950*/  BRA `(.L_x_3594) ;  /* 0x0000000000107947 */ /* 0x000fea0003800000 */
.L_x_3591:
[----:B------:R-:W0:Y:S02]  /*24960*/  LDCU.64 UR4, c[0x0][0x770] ;  /* 0x0000ee00ff0477ac */ /* 0x000e240008000a00 */
[----:B0-----:R-:W-:-:S05]  /*24970*/  IADD3 R2, P0, PT, R23, UR4, RZ ;  /* 0x0000000417027c10 */ /* 0x001fca000ff1e0ff */
[----:B------:R-:W-:-:S05]  /*24980*/  IMAD.X R3, RZ, RZ, UR5, P0 ;  /* 0x00000005ff037e24 */ /* 0x000fca00080e06ff */
[----:B------:R0:W-:Y:S03]  /*24990*/  STG.E.64 desc[UR36][R2.64], R18 ;  /* 0x0000001202007986 */ /* 0x0001e6000c101b24 */
.L_x_3594:
        /* <DEDUP_REMOVED lines=23> */
.L_x_3596:
        /* <DEDUP_REMOVED lines=19> */
.L_x_3597:
[----:B------:R-:W-:Y:S05]  /*24c40*/  BRA `(.L_x_3598) ;  /* 0x00000000000c7947 */ /* 0x000fea0003800000 */
.L_x_3595:
[----:B------:R-:W-:-:S05]  /*24c50*/  IADD3 R26, P0, PT, R26, UR6, RZ ;  /* 0x000000061a1a7c10 */ /* 0x000fca000ff1e0ff */
[----:B------:R-:W-:-:S05]  /*24c60*/  IMAD.X R27, RZ, RZ, UR7, P0 ;  /* 0x00000007ff1b7e24 */ /* 0x000fca00080e06ff */
[----:B------:R1:W-:Y:S03]  /*24c70*/  STG.E.64 desc[UR36][R26.64], R16 ;  /* 0x000000101a007986 */ /* 0x0003e6000c101b24 */
.L_x_3598:
[----:B------:R-:W2:Y:S02]  /*24c80*/  LDCU.64 UR4, c[0x0][0x770] ;  /* 0x0000ee00ff0477ac */ /* 0x000ea40008000a00 */
[----:B--2---:R-:W-:-:S05]  /*24c90*/  IADD3 R24, P0, PT, R24, UR4, RZ ;  /* 0x0000000418187c10 */ /* 0x004fca000ff1e0ff */
[----:B------:R-:W-:-:S05]  /*24ca0*/  IMAD.X R25, RZ, RZ, UR5, P0 ;  /* 0x00000005ff197e24 */ /* 0x000fca00080e06ff */
[----:B------:R-:W-:Y:S01]  /*24cb0*/  STG.E.64 desc[UR36][R24.64], R28 ;  /* 0x0000001c18007986 */ /* 0x000fe2000c101b24 */
[----:B------:R-:W-:Y:S05]  /*24cc0*/  EXIT ;  /* 0x000000000000794d */ /* 0x000fea0003800000 */
.L_x_3590:
        /* <DEDUP_REMOVED lines=9> */
        .weak           $__internal_17_$__cuda_sm20_div_u64
        .type           $__internal_17_$__cuda_sm20_div_u64,@function
        .size           $__internal_17_$__cuda_sm20_div_u64,(.L_x_6069 - $__internal_17_$__cuda_sm20_div_u64)
$__internal_17_$__cuda_sm20_div_u64:
        /* <DEDUP_REMOVED lines=42> */
[----:B------:R-:W-:-:S04]  /*25000*/  IMAD R15, R3, R41, R15 ;  /* 0x00000029030f7224 */ /* 0x000fc800078e020f */
[----:B------:R-:W-:Y:S01]  /*25010*/  IMAD.X R31, R5, 0x1, ~R15, P0 ;  /* 0x00000001051f7824 */ /* 0x000fe200000e0e0f */
[----:B------:R-:W-:Y:S02]  /*25020*/  ISETP.GE.U32.AND P0, PT, R4, R41, PT ;  /* 0x000000290400720c */ /* 0x000fe40003f06070 */
[----:B------:R-:W-:Y:S02]  /*25030*/  IADD3 R5, P2, PT, R10, 0x1, RZ ;  /* 0x000000010a057810 */ /* 0x000fe40007f5e0ff */
[-C--:B------:R-:W-:Y:S02]  /*25040*/  IADD3 R15, P1, PT, -R41, R4.reuse, RZ ;  /* 0x00000004290f7210 */ /* 0x080fe40007f3e1ff */
[C---:B------:R-:W-:Y:S01]  /*25050*/  ISETP.GE.U32.AND.EX P0, PT, R31.reuse, RZ, PT, P0 ;  /* 0x000000ff1f00720c */ /* 0x040fe20003f06100 */
[----:B------:R-:W-:Y:S01]  /*25060*/  IMAD.X R14, RZ, RZ, R3, P2 ;  /* 0x000000ffff0e7224 */ /* 0x000fe200010e0603 */
[----:B------:R-:W-:Y:S02]  /*25070*/  IADD3.X R22, PT, PT, R31, -0x1, RZ, P1, !PT ;  /* 0xffffffff1f167810 */ /* 0x000fe40000ffe4ff */
        /* <DEDUP_REMOVED lines=11> */
[----:B------:R-:W-:Y:S02]  /*25130*/  ISETP.NE.AND.EX P1, PT, RZ, RZ, PT, P1 ;  /* 0x000000ffff00720c */ /* 0x000fe40003f25310 */
[----:B------:R-:W-:Y:S01]  /*25140*/  SEL R10, R10, R5, P0 ;  /* 0x000000050a0a7207 */ /* 0x000fe20000000000 */
[----:B------:R-:W-:Y:S01]  /*25150*/  IMAD.MOV.U32 R5, RZ, RZ, 0x0 ;  /* 0x00000000ff057424 */ /* 0x000fe200078e00ff */
[----:B------:R-:W-:Y:S02]  /*25160*/  SEL R3, R3, 0xffffffff, P1 ;  /* 0xffffffff03037807 */ /* 0x000fe40000800000 */
[----:B------:R-:W-:Y:S01]  /*25170*/  SEL R10, R10, 0xffffffff, P1 ;  /* 0xffffffff0a0a7807 */ /* 0x000fe20000800000 */
[----:B------:R-:W-:Y:S06]  /*25180*/  RET.REL.NODEC R4 `(_ZN2at6native13reduce_kernelILi128ELi4ENS0_8ReduceOpIaNS0_9ArgMaxOpsIaEEjlLi4ELi4EEEEEvT1_) ;  /* 0xfffffdac049c7950 */ /* 0x000fec0003c3ffff */
.L_x_3599:
        /* <DEDUP_REMOVED lines=15> */
.L_x_6069:


//--------------------- .text._ZN2at6native13reduce_kernelILi512ELi1ENS0_8ReduceOpIhNS0_9ArgMaxOpsIhEEjlLi4ELi4EEEEEvT1_ --------------------------
	.section	.text._ZN2at6native13reduce_kernelILi512ELi1ENS0_8ReduceOpIhNS0_9ArgMaxOpsIhEEjlLi4ELi4EEEEEvT1_,"ax",@progbits
	.align	128
        .global         _ZN2at6native13reduce_kernelILi512ELi1ENS0_8ReduceOpIhNS0_9ArgMaxOpsIhEEjlLi4ELi4EEEEEvT1_
        .type           _ZN2at6native13reduce_kernelILi512ELi1ENS0_8ReduceOpIhNS0_9ArgMaxOpsIhEEjlLi4ELi4EEEEEvT1_,@function
        .size           _ZN2at6native13reduce_kernelILi512ELi1ENS0_8ReduceOpIhNS0_9ArgMaxOpsIhEEjlLi4ELi4EEEEEvT1_,(.L_x_6070 - _ZN2at6native13reduce_kernelILi512ELi1ENS0_8ReduceOpIhNS0_9ArgMaxOpsIhEEjlLi4ELi4EEEEEvT1_)
        .other          _ZN2at6native13reduce_kernelILi512ELi1ENS0_8ReduceOpIhNS0_9ArgMaxOpsIhEEjlLi4ELi4EEEEEvT1_,@"STO_CUDA_ENTRY STV_DEFAULT"
_ZN2at6native13reduce_kernelILi512ELi1ENS0_8ReduceOpIhNS0_9ArgMaxOpsIhEEjlLi4ELi4EEEEEvT1_:
.text._ZN2at6native13reduce_kernelILi512ELi1ENS0_8ReduceOpIhNS0_9ArgMaxOpsIhEEjlLi4ELi4EEEEEvT1_:
        /* <DEDUP_REMOVED lines=32> */
[----:B------:R-:W-:Y:S01]  /*0200*/  HFMA2 R4, -RZ, RZ, 0, 0 ;  /* 0x00000000ff047431 */ /* 0x000fe200000001ff */
        /* <DEDUP_REMOVED lines=263> */
.L_x_3600:
[----:B------:R-:W0:Y:S01]  /*1280*/  LDCU UR5, c[0x0][0x39c] ;  /* 0x00007380ff0577ac */ /* 0x000e220008000800 */
[----:B------:R-:W-:Y:S01]  /*1290*/  BSSY.RECONVERGENT B0, `(.L_x_3601) ;  /* 0x0000bf0000007945 */ /* 0x000fe20003800200 */
[----:B------:R-:W-:Y:S01]  /*12a0*/  PRMT R7, RZ, 0x7610, R7 ;  /* 0x00007610ff077816 */ /* 0x000fe20000000007 */
[----:B------:R-:W-:Y:S01]  /*12b0*/  IMAD.MOV.U32 R6, RZ, RZ, RZ ;  /* 0x000000ffff067224 */ /* 0x000fe200078e00ff */
[----:B------:R-:W1:Y:S01]  /*12c0*/  LDCU UR4, c[0x0][0x3a0] ;  /* 0x00007400ff0477ac */ /* 0x000e620008000800 */
[----:B------:R-:W-:Y:S01]  /*12d0*/  MOV R9, RZ ;  /* 0x000000ff00097202 */ /* 0x000fe20000000f00 */
        /* <DEDUP_REMOVED lines=12> */
[----:B------:R-:W1:Y:S01]  /*13a0*/  LDCU.U8 UR4, c[0x0][0x388] ;  /* 0x00007100ff0477ac */ /* 0x000e620008000000 */
[----:B------:R-:W-:Y:S01]  /*13b0*/  LOP3.LUT P0, R17, R14, 0x3, RZ, 0xc0, !PT ;  /* 0x000000030e117812 */ /* 0x000fe2000780c0ff */
[----:B------:R-:W-:Y:S01]  /*13c0*/  BSSY.RECONVERGENT B1, `(.L_x_3604) ;  /* 0x000003a000017945 */ /* 0x000fe20003800200 */
[----:B------:R-:W-:Y:S01]  /*13d0*/  IMAD.MOV.U32 R4, RZ, RZ, R14 ;  /* 0x000000ffff047224 */ /* 0x000fe200078e000e */
[----:B------:R-:W2:Y:S01]  /*13e0*/  LDCU UR5, c[0x0][0x39c] ;  /* 0x00007380ff0577ac */ /* 0x000ea20008000800 */
[----:B------:R-:W-:Y:S02]  /*13f0*/  IMAD.MOV.U32 R5, RZ, RZ, RZ ;  /* 0x000000ffff057224 */ /* 0x000fe400078e00ff */
[----:B------:R-:W3:Y:S01]  /*1400*/  LDC R16, c[0x0][0x394] ;  /* 0x0000e500ff107b82 */ /* 0x000ee20000000800 */
[----:B-1----:R-:W-:Y:S01]  /*1410*/  IMAD.U32 R10, RZ, RZ, UR4 ;  /* 0x00000004ff0a7e24 */ /* 0x002fe2000f8e00ff */
[----:B------:R-:W-:Y:S01]  /*1420*/  MOV R11, UR4 ;  /* 0x00000004000b7c02 */ /* 0x000fe20008000f00 */
[----:B--2---:R-:W-:-:S02]  /*1430*/  IMAD.U32 R12, RZ, RZ, UR5 ;  /* 0x00000005ff0c7e24 */ /* 0x004fc4000f8e00ff */
[--C-:B0-----:R-:W-:Y:S02]  /*1440*/  IMAD.MOV.U32 R6, RZ, RZ, R19.reuse ;  /* 0x000000ffff067224 */ /* 0x101fe400078e0013 */
[----:B------:R-:W-:Y:S02]  /*1450*/  IMAD.MOV.U32 R7, RZ, RZ, R19 ;  /* 0x000000ffff077224 */ /* 0x000fe400078e0013 */
[----:B---3--:R-:W-:Y:S01]  /*1460*/  IMAD.MOV.U32 R8, RZ, RZ, R16 ;  /* 0x000000ffff087224 */ /* 0x008fe200078e0010 */
[----:B------:R-:W-:Y:S01]  /*1470*/  MOV R9, R16 ;  /* 0x0000001000097202 */ /* 0x000fe20000000f00 */
[----:B------:R-:W-:Y:S06]  /*1480*/  @!P0 BRA `(.L_x_3605) ;  /* 0x0000000000b48947 */ /* 0x000fec0003800000 */
[----:B------:R-:W-:Y:S01]  /*1490*/  ISETP.GT.U32.AND P0, PT, R0, 0x3, PT ;  /* 0x000000030000780c */ /* 0x000fe20003f04070 */
[----:B------:R-:W-:Y:S01]  /*14a0*/  IMAD.MOV R20, RZ, RZ, -R17 ;  /* 0x000000ffff147224 */ /* 0x000fe200078e0a11 */
[----:B------:R-:W-:Y:S01]  /*14b0*/  BSSY.RECONVERGENT B2, `(.L_x_3606) ;  /* 0x0000026000027945 */ /* 0x000fe20003800200 */
[----:B------:R-:W-:Y:S01]  /*14c0*/  PRMT R11, R10, 0x7610, R11 ;  /* 0x000076100a0b7816 */ /* 0x000fe2000000000b */
        /* <DEDUP_REMOVED lines=8> */
[----:B------:R-:W-:Y:S02]  /*1550*/  ISETP.NE.AND P1, PT, R2, RZ, PT ;  /* 0x000000ff0200720c */ /* 0x000fe40003f25270 */
[----:B------:R-:W-:Y:S02]  /*1560*/  PRMT R11, R10, 0x7610, R11 ;  /* 0x000076100a0b7816 */ /* 0x000fe4000000000b */
[----:B------:R-:W-:-:S09]  /*1570*/  MOV R9, R16 ;  /* 0x0000001000097202 */ /* 0x000fd20000000f00 */
[----:B------:R-:W-:Y:S05]  /*1580*/  @P0 BRA P1, `(.L_x_3607) ;  /* 0x0000000000600947 */ /* 0x000fea0000800000 */
[----:B------:R-:W-:Y:S01]  /*1590*/  ISETP.NE.AND P0, PT, RZ, UR22, PT ;  /* 0x00000016ff007c0c */ /* 0x000fe2000bf05270 */
[----:B------:R-:W-:Y:S01]  /*15a0*/  IMAD.MOV.U32 R7, RZ, RZ, R19 ;  /* 0x000000ffff077224 */ /* 0x000fe200078e0013 */
[----:B------:R-:W-:Y:S01]  /*15b0*/  ISETP.NE.AND P1, PT, R3, RZ, PT ;  /* 0x000000ff0300720c */ /* 0x000fe20003f25270 */
[----:B------:R-:W-:Y:S01]  /*15c0*/  IMAD.MOV.U32 R9, RZ, RZ, R16 ;  /* 0x000000ffff097224 */ /* 0x000fe200078e0010 */
[----:B------:R-:W-:-:S11]  /*15d0*/  PRMT R11, R10, 0x7610, R11 ;  /* 0x000076100a0b7816 */ /* 0x000fd6000000000b */
[----:B------:R-:W-:Y:S05]  /*15e0*/  @P0 BRA P1, `(.L_x_3607) ;  /* 0x0000000000480947 */ /* 0x000fea0000800000 */
[----:B------:R-:W-:Y:S01]  /*15f0*/  IADD3 R14, P0, PT, R0, R21, RZ ;  /* 0x00000015000e7210 */ /* 0x000fe20007f1e0ff */
[----:B------:R-:W0:Y:S04]  /*1600*/  LDC.64 R4, c[0x0][0x390] ;  /* 0x0000e400ff047b82 */ /* 0x000e280000000a00 */
[----:B------:R-:W-:-:S06]  /*1610*/  IMAD.X R15, RZ, RZ, R20, P0 ;  /* 0x000000ffff0f7224 */ /* 0x000fcc00000e0614 */
[----:B------:R-:W2:Y:S01]  /*1620*/  LDG.E.U8 R15, desc[UR36][R14.64] ;  /* 0x000000240e0f7981 */ /* 0x000ea2000c1e1100 */
[----:B------:R-:W-:Y:S01]  /*1630*/  IMAD.IADD R7, R0, 0x1, -R17 ;  /* 0x0000000100077824 */ /* 0x000fe200078e0a11 */
[----:B------:R-:W-:-:S04]  /*1640*/  PRMT R12, R10, 0x9910, RZ ;  /* 0x000099100a0c7816 */ /* 0x000fc800000000ff */
[----:B0-----:R-:W-:-:S04]  /*1650*/  ISETP.GT.U32.AND P0, PT, R7, R4, PT ;  /* 0x000000040700720c */ /* 0x001fc80003f04070 */
[----:B------:R-:W-:-:S04]  /*1660*/  ISETP.GT.AND.EX P0, PT, RZ, R5, PT, P0 ;  /* 0x00000005ff00720c */ /* 0x000fc80003f04300 */
[----:B------:R-:W-:Y:S02]  /*1670*/  SEL R9, RZ, 0xffffffff, P0 ;  /* 0xffffffffff097807 */ /* 0x000fe40000000000 */
[----:B--2---:R-:W-:Y:S02]  /*1680*/  ISETP.NE.AND P1, PT, R12, R15, PT ;  /* 0x0000000f0c00720c */ /* 0x004fe40003f25270 */
[----:B------:R-:W-:-:S04]  /*1690*/  LOP3.LUT R12, R10, 0xffff, RZ, 0xc0, !PT ;  /* 0x0000ffff0a0c7812 */ /* 0x000fc800078ec0ff */
[----:B------:R-:W-:-:S07]  /*16a0*/  ISETP.GT.U32.AND P0, PT, R12, R15, PT ;  /* 0x0000000f0c00720c */ /* 0x000fce0003f04070 */
[----:B------:R-:W-:-:S04]  /*16b0*/  @P1 SEL R9, RZ, 0xffffffff, P0 ;  /* 0xffffffffff091807 */ /* 0x000fc80000000000 */
[----:B------:R-:W-:-:S04]  /*16c0*/  LOP3.LUT R9, R9, 0x1, RZ, 0xc0, !PT ;  /* 0x0000000109097812 */ /* 0x000fc800078ec0ff */
[----:B------:R-:W-:-:S04]  /*16d0*/  ISETP.NE.U32.AND P0, PT, R9, 0x1, PT ;  /* 0x000000010900780c */ /* 0x000fc80003f05070 */
[----:B------:R-:W-:Y:S02]  /*16e0*/  SEL R11, R15, R10, !P0 ;  /* 0x0000000a0f0b7207 */ /* 0x000fe40004000000 */
[----:B------:R-:W-:Y:S02]  /*16f0*/  SEL R7, R7, R4, !P0 ;  /* 0x0000000407077207 */ /* 0x000fe40004000000 */
[----:B------:R-:W-:-:S07]  /*1700*/  SEL R9, R5, RZ, P0 ;  /* 0x000000ff05097207 */ /* 0x000fce0000000000 */
.L_x_3607:
[----:B------:R-:W-:Y:S05]  /*1710*/  BSYNC.RECONVERGENT B2 ;  /* 0x0000000000027941 */ /* 0x000fea0003800200 */
.L_x_3606:
[----:B------:R-:W-:Y:S02]  /*1720*/  IADD3 R4, P0, PT, R21, 0x4, RZ ;  /* 0x0000000415047810 */ /* 0x000fe40007f1e0ff */
[C---:B------:R-:W-:Y:S02]  /*1730*/  IADD3 R12, PT, PT, R17.reuse, -0x4, R13 ;  /* 0xfffffffc110c7810 */ /* 0x040fe40007ffe00d */
[----:B------:R-:W-:Y:S02]  /*1740*/  IADD3 R5, PT, PT, -R17, 0x4, RZ ;  /* 0x0000000411057810 */ /* 0x000fe40007ffe1ff */
[----:B------:R-:W-:-:S07]  /*1750*/  IADD3.X R15, PT, PT, RZ, R20, RZ, P0, !PT ;  /* 0x00000014ff0f7210 */ /* 0x000fce00007fe4ff */
.L_x_3605:
[----:B------:R-:W-:Y:S05]  /*1760*/  BSYNC.RECONVERGENT B1 ;  /* 0x0000000000017941 */ /* 0x000fea0003800200 */
.L_x_3604:
        /* <DEDUP_REMOVED lines=11> */
[C---:B------:R-:W-:Y:S02]  /*1820*/  PRMT R13, R10.reuse, 0x7610, R13 ;  /* 0x000076100a0d7816 */ /* 0x040fe4000000000d */
[----:B------:R-:W-:-:S07]  /*1830*/  PRMT R14, R10, 0x7610, R14 ;  /* 0x000076100a0e7816 */ /* 0x000fce000000000e */
[----:B------:R-:W-:Y:S05]  /*1840*/  @P2 BRA `(.L_x_3609) ;  /* 0x0000000400342947 */ /* 0x000fea0003800000 */
[----:B------:R-:W-:Y:S01]  /*1850*/  MOV R21, R18 ;  /* 0x0000001200157202 */ /* 0x000fe20000000f00 */
[----:B------:R-:W-:Y:S01]  /*1860*/  IMAD.MOV.U32 R18, RZ, RZ, R22 ;  /* 0x000000ffff127224 */ /* 0x000fe200078e0016 */
[C---:B------:R-:W-:Y:S01]  /*1870*/  PRMT R13, R10.reuse, 0x7610, R13 ;  /* 0x000076100a0d7816 */ /* 0x040fe2000000000d */
[----:B------:R-:W-:Y:S01]  /*1880*/  IMAD.MOV.U32 R20, RZ, RZ, R19 ;  /* 0x000000ffff147224 */ /* 0x000fe200078e0013 */
[----:B------:R-:W-:Y:S01]  /*1890*/  PRMT R14, R10, 0x7610, R14 ;  /* 0x000076100a0e7816 */ /* 0x000fe2000000000e */
[----:B------:R-:W-:-:S07]  /*18a0*/  IMAD.MOV.U32 R17, RZ, RZ, R16 ;  /* 0x000000ffff117224 */ /* 0x000fce00078e0010 */
.L_x_3610:
[----:B------:R-:W-:Y:S01]  /*18b0*/  MOV R3, R15 ;  /* 0x0000000f00037202 */ /* 0x000fe20000000f00 */
[----:B------:R-:W-:Y:S01]  /*18c0*/  IMAD.MOV.U32 R2, RZ, RZ, R4 ;  /* 0x000000ffff027224 */ /* 0x000fe200078e0004 */
[----:B------:R-:W-:Y:S01]  /*18d0*/  LOP3.LUT R23, R11, 0xff, RZ, 0xc0, !PT ;  /* 0x000000ff0b177812 */ /* 0x000fe200078ec0ff */
[----:B------:R-:W-:Y:S01]  /*18e0*/  IMAD.IADD R18, R18, 0x1, R5 ;  /* 0x0000000112127824 */ /* 0x000fe200078e0205 */
[----:B------:R-:W-:Y:S01]  /*18f0*/  LOP3.LUT R24, R14, 0xff, RZ, 0xc0, !PT ;  /* 0x000000ff0e187812 */ /* 0x000fe200078ec0ff */
[----:B------:R-:W-:Y:S01]  /*1900*/  IMAD.WIDE.U32 R2, R21, 0x4, R2 ;  /* 0x0000000415027825 */ /* 0x000fe200078e0002 */
[----:B------:R-:W-:Y:S01]  /*1910*/  LOP3.LUT R25, R13, 0xff, RZ, 0xc0, !PT ;  /* 0x000000ff0d197812 */ /* 0x000fe200078ec0ff */
[----:B------:R-:W0:Y:S04]  /*1920*/  LDCU UR4, c[0x0][0x3a4] ;  /* 0x00007480ff0477ac */ /* 0x000e280008000800 */
[----:B------:R-:W2:Y:S01]  /*1930*/  LDG.E R2, desc[UR36][R2.64] ;  /* 0x0000002402027981 */ /* 0x000ea2000c1e1900 */
[----:B------:R-:W-:-:S04]  /*1940*/  ISETP.GE.U32.AND P1, PT, R7, R18, PT ;  /* 0x000000120700720c */ /* 0x000fc80003f26070 */
[----:B------:R-:W-:Y:S01]  /*1950*/  ISETP.GE.AND.EX P1, PT, R9, RZ, PT, P1 ;  /* 0x000000ff0900720c */ /* 0x000fe20003f26310 */
[----:B0-----:R-:W-:Y:S01]  /*1960*/  VIADD R21, R21, UR4 ;  /* 0x0000000415157c36 */ /* 0x001fe20008000000 */
[C---:B--2---:R-:W-:Y:S02]  /*1970*/  LOP3.LUT R22, R2.reuse, 0xff, RZ, 0xc0, !PT ;  /* 0x000000ff02167812 */ /* 0x044fe400078ec0ff */
[C---:B------:R-:W-:Y:S02]  /*1980*/  PRMT R3, R2.reuse, 0x7771, RZ ;  /* 0x0000777102037816 */ /* 0x040fe400000000ff */
[----:B------:R-:W-:Y:S02]  /*1990*/  ISETP.NE.AND P2, PT, R23, R22, PT ;  /* 0x000000161700720c */ /* 0x000fe40003f45270 */
[----:B------:R-:W-:-:S04]  /*19a0*/  PRMT R22, R2, 0x7770, RZ ;  /* 0x0000777002167816 */ /* 0x000fc800000000ff */
[----:B------:R-:W-:Y:S02]  /*19b0*/  ISETP.GT.U32.AND P3, PT, R23, R22, PT ;  /* 0x000000161700720c */ /* 0x000fe40003f64070 */
[----:B------:R-:W-:-:S05]  /*19c0*/  SEL R23, RZ, 0xffffffff, !P1 ;  /* 0xffffffffff177807 */ /* 0x000fca0004800000 */
[----:B------:R-:W-:Y:S02]  /*19d0*/  @P2 SEL R23, RZ, 0xffffffff, P3 ;  /* 0xffffffffff172807 */ /* 0x000fe40001800000 */
[----:B------:R-:W-:Y:S01]  /*19e0*/  ISETP.NE.AND P3, PT, R24, R3, PT ;  /* 0x000000031800720c */ /* 0x000fe20003f65270 */
[----:B------:R-:W-:Y:S01]  /*19f0*/  VIADD R3, R18, 0x1 ;  /* 0x0000000112037836 */ /* 0x000fe20000000000 */
[----:B------:R-:W-:-:S04]  /*1a00*/  LOP3.LUT R23, R23, 0x1, RZ, 0xc0, !PT ;  /* 0x0000000117177812 */ /* 0x000fc800078ec0ff */
[----:B------:R-:W-:Y:S02]  /*1a10*/  ISETP.GE.U32.AND P1, PT, R20, R3, PT ;  /* 0x000000031400720c */ /* 0x000fe40003f26070 */
[----:B------:R-:W-:Y:S02]  /*1a20*/  ISETP.NE.U32.AND P2, PT, R23, 0x1, PT ;  /* 0x000000011700780c */ /* 0x000fe40003f45070 */
[----:B------:R-:W-:Y:S02]  /*1a30*/  PRMT R23, R2, 0x7771, RZ ;  /* 0x0000777102177816 */ /* 0x000fe400000000ff */
[----:B------:R-:W-:Y:S02]  /*1a40*/  ISETP.GE.AND.EX P1, PT, R16, RZ, PT, P1 ;  /* 0x000000ff1000720c */ /* 0x000fe40003f26310 */
[----:B------:R-:W-:Y:S02]  /*1a50*/  ISETP.GT.U32.AND P4, PT, R24, R23, PT ;  /* 0x000000171800720c */ /* 0x000fe40003f84070 */
[----:B------:R-:W-:-:S02]  /*1a60*/  SEL R24, RZ, 0xffffffff, !P1 ;  /* 0xffffffffff187807 */ /* 0x000fc40004800000 */
[----:B------:R-:W-:Y:S02]  /*1a70*/  @P3 SEL R24, RZ, 0xffffffff, P4 ;  /* 0xffffffffff183807 */ /* 0x000fe40002000000 */
[----:B------:R-:W-:Y:S02]  /*1a80*/  SEL R11, R22, R11, !P2 ;  /* 0x0000000b160b7207 */ /* 0x000fe40005000000 */
[----:B------:R-:W-:Y:S02]  /*1a90*/  LOP3.LUT R24, R24, 0x1, RZ, 0xc0, !PT ;  /* 0x0000000118187812 */ /* 0x000fe400078ec0ff */
[----:B------:R-:W-:Y:S02]  /*1aa0*/  PRMT R22, R2, 0x7772, RZ ;  /* 0x0000777202167816 */ /* 0x000fe400000000ff */
[----:B------:R-:W-:Y:S02]  /*1ab0*/  ISETP.NE.U32.AND P3, PT, R24, 0x1, PT ;  /* 0x000000011800780c */ /* 0x000fe40003f65070 */
[C---:B------:R-:W-:Y:S01]  /*1ac0*/  SEL R7, R18.reuse, R7, !P2 ;  /* 0x0000000712077207 */ /* 0x040fe20005000000 */
[----:B------:R-:W-:Y:S01]  /*1ad0*/  IMAD.MOV.U32 R24, RZ, RZ, R22 ;  /* 0x000000ffff187224 */ /* 0x000fe200078e0016 */
[----:B------:R-:W-:Y:S01]  /*1ae0*/  SEL R14, R23, R14, !P3 ;  /* 0x0000000e170e7207 */ /* 0x000fe20005800000 */
[----:B------:R-:W-:Y:S01]  /*1af0*/  VIADD R22, R18, 0x2 ;  /* 0x0000000212167836 */ /* 0x000fe20000000000 */
[----:B------:R-:W-:-:S02]  /*1b00*/  SEL R20, R3, R20, !P3 ;  /* 0x0000001403147207 */ /* 0x000fc40005800000 */
[----:B------:R-:W-:Y:S02]  /*1b10*/  ISETP.NE.AND P4, PT, R25, R24, PT ;  /* 0x000000181900720c */ /* 0x000fe40003f85270 */
[----:B------:R-:W-:Y:S02]  /*1b20*/  ISETP.GE.U32.AND P1, PT, R19, R22, PT ;  /* 0x000000161300720c */ /* 0x000fe40003f26070 */
[----:B------:R-:W-:Y:S02]  /*1b30*/  PRMT R24, R2, 0x7772, RZ ;  /* 0x0000777202187816 */ /* 0x000fe400000000ff */
[----:B------:R-:W-:Y:S02]  /*1b40*/  ISETP.GE.AND.EX P1, PT, R17, RZ, PT, P1 ;  /* 0x000000ff1100720c */ /* 0x000fe40003f26310 */
[----:B------:R-:W-:Y:S02]  /*1b50*/  ISETP.GT.U32.AND P5, PT, R25, R24, PT ;  /* 0x000000181900720c */ /* 0x000fe40003fa4070 */
[----:B------:R-:W-:-:S02]  /*1b60*/  SEL R23, RZ, 0xffffffff, !P1 ;  /* 0xffffffffff177807 */ /* 0x000fc40004800000 */
[----:B------:R-:W-:Y:S02]  /*1b70*/  PRMT R25, R2, 0x7773, RZ ;  /* 0x0000777302197816 */ /* 0x000fe400000000ff */
[----:B------:R-:W-:Y:S02]  /*1b80*/  @P4 SEL R23, RZ, 0xffffffff, P5 ;  /* 0xffffffffff174807 */ /* 0x000fe40002800000 */
[----:B------:R-:W-:Y:S02]  /*1b90*/  SEL R9, R9, RZ, P2 ;  /* 0x000000ff09097207 */ /* 0x000fe40001000000 */
[----:B------:R-:W-:Y:S02]  /*1ba0*/  LOP3.LUT R23, R23, 0x1, RZ, 0xc0, !PT ;  /* 0x0000000117177812 */ /* 0x000fe400078ec0ff */
[----:B------:R-:W-:Y:S02]  /*1bb0*/  SEL R16, R16, RZ, P3 ;  /* 0x000000ff10107207 */ /* 0x000fe40001800000 */
[----:B------:R-:W-:-:S02]  /*1bc0*/  ISETP.NE.U32.AND P4, PT, R23, 0x1, PT ;  /* 0x000000011700780c */ /* 0x000fc40003f85070 */
[----:B------:R-:W-:Y:S02]  /*1bd0*/  IADD3 R23, PT, PT, R18, 0x3, RZ ;  /* 0x0000000312177810 */ /* 0x000fe40007ffe0ff */
[----:B------:R-:W-:Y:S02]  /*1be0*/  LOP3.LUT R18, R10, 0xff, RZ, 0xc0, !PT ;  /* 0x000000ff0a127812 */ /* 0x000fe400078ec0ff */
[----:B------:R-:W-:Y:S02]  /*1bf0*/  ISETP.GE.U32.AND P1, PT, R6, R23, PT ;  /* 0x000000170600720c */ /* 0x000fe40003f26070 */
[----:B------:R-:W-:Y:S02]  /*1c00*/  ISETP.NE.AND P5, PT, R18, R25, PT ;  /* 0x000000191200720c */ /* 0x000fe40003fa5270 */
[----:B------:R-:W-:Y:S02]  /*1c10*/  PRMT R25, R2, 0x7773, RZ ;  /* 0x0000777302197816 */ /* 0x000fe400000000ff */
[----:B------:R-:W-:-:S02]  /*1c20*/  ISETP.GE.AND.EX P1, PT, R8, RZ, PT, P1 ;  /* 0x000000ff0800720c */ /* 0x000fc40003f26310 */
[----:B------:R-:W-:Y:S01]  /*1c30*/  ISETP.GT.U32.AND P6, PT, R18, R25, PT ;  /* 0x000000191200720c */ /* 0x000fe20003fc4070 */
[----:B------:R-:W-:Y:S01]  /*1c40*/  IMAD.SHL.U32 R18, R21, 0x4, RZ ;  /* 0x0000000415127824 */ /* 0x000fe200078e00ff */
[----:B------:R-:W-:Y:S02]  /*1c50*/  SEL R2, RZ, 0xffffffff, !P1 ;  /* 0xffffffffff027807 */ /* 0x000fe40004800000 */
[----:B------:R-:W-:Y:S01]  /*1c60*/  SEL R13, R24, R13, !P4 ;  /* 0x0000000d180d7207 */ /* 0x000fe20006000000 */
[----:B------:R-:W-:Y:S01]  /*1c70*/  VIADD R3, R18, 0x3 ;  /* 0x0000000312037836 */ /* 0x000fe20000000000 */
[----:B------:R-:W-:Y:S02]  /*1c80*/  SEL R19, R22, R19, !P4 ;  /* 0x0000001316137207 */ /* 0x000fe40006000000 */
[----:B------:R-:W-:Y:S02]  /*1c90*/  @P5 SEL R2, RZ, 0xffffffff, P6 ;  /* 0xffffffffff025807 */ /* 0x000fe40003000000 */
[----:B------:R-:W-:-:S02]  /*1ca0*/  ISETP.GE.U32.AND P5, PT, R3, R12, PT ;  /* 0x0000000c0300720c */ /* 0x000fc40003fa6070 */
[----:B------:R-:W-:Y:S02]  /*1cb0*/  LOP3.LUT R2, R2, 0x1, RZ, 0xc0, !PT ;  /* 0x0000000102027812 */ /* 0x000fe400078ec0ff */
[----:B------:R-:W-:Y:S02]  /*1cc0*/  SEL R17, R17, RZ, P4 ;  /* 0x000000ff11117207 */ /* 0x000fe40002000000 */
[----:B------:R-:W-:-:S04]  /*1cd0*/  ISETP.NE.U32.AND P1, PT, R2, 0x1, PT ;  /* 0x000000010200780c */ /* 0x000fc80003f25070 */
[----:B------:R-:W-:Y:S02]  /*1ce0*/  SEL R10, R25, R10, !P1 ;  /* 0x0000000a190a7207 */ /* 0x000fe40004800000 */
[----:B------:R-:W-:Y:S02]  /*1cf0*/  SEL R6, R23, R6, !P1 ;  /* 0x0000000617067207 */ /* 0x000fe40004800000 */
[----:B------:R-:W-:Y:S01]  /*1d00*/  SEL R8, R8, RZ, P1 ;  /* 0x000000ff08087207 */ /* 0x000fe20000800000 */
[----:B------:R-:W-:Y:S06]  /*1d10*/  @!P5 BRA `(.L_x_3610) ;  /* 0xfffffff800e4d947 */ /* 0x000fec000383ffff */
.L_x_3609:
[----:B------:R-:W-:Y:S05]  /*1d20*/  BSYNC.RECONVERGENT B1 ;  /* 0x0000000000017941 */ /* 0x000fea0003800200 */
.L_x_3608:
[----:B------:R-:W-:Y:S04]  /*1d30*/  BSSY.RECONVERGENT B1, `(.L_x_3611) ;  /* 0x0000017000017945 */ /* 0x000fe80003800200 */
[----:B------:R-:W-:Y:S05]  /*1d40*/  @P0 BRA `(.L_x_3612) ;  /* 0x0000000000540947 */ /* 0x000fea0003800000 */
[----:B------:R-:W-:-:S05]  /*1d50*/  LOP3.LUT R3, R12, 0xfffffffc, RZ, 0xc0, !PT ;  /* 0xfffffffc0c037812 */ /* 0x000fca00078ec0ff */
[----:B------:R-:W-:-:S05]  /*1d60*/  IMAD.IADD R0, R3, 0x1, R0 ;  /* 0x0000000103007824 */ /* 0x000fca00078e0200 */
[----:B------:R-:W-:-:S13]  /*1d70*/  ISETP.GE.U32.AND P0, PT, R0, R12, PT ;  /* 0x0000000c0000720c */ /* 0x000fda0003f06070 */
[----:B------:R-:W-:Y:S05]  /*1d80*/  @P0 BRA `(.L_x_3612) ;  /* 0x0000000000440947 */ /* 0x000fea0003800000 */
[----:B------:R-:W-:-:S04]  /*1d90*/  IADD3 R2, P0, PT, R0, R4, RZ ;  /* 0x0000000400027210 */ /* 0x000fc80007f1e0ff */
[----:B------:R-:W-:-:S05]  /*1da0*/  LEA.HI.X.SX32 R3, R0, R15, 0x1, P0 ;  /* 0x0000000f00037211 */ /* 0x000fca00000f0eff */
[----:B------:R-:W2:Y:S01]  /*1db0*/  LDG.E.U8 R2, desc[UR36][R2.64] ;  /* 0x0000002402027981 */ /* 0x000ea2000c1e1100 */
[----:B------:R-:W-:Y:S02]  /*1dc0*/  IADD3 R0, PT, PT, R0, R5, RZ ;  /* 0x0000000500007210 */ /* 0x000fe40007ffe0ff */
[----:B------:R-:W-:Y:S02]  /*1dd0*/  LOP3.LUT R5, R11, 0xff, RZ, 0xc0, !PT ;  /* 0x000000ff0b057812 */ /* 0x000fe400078ec0ff */
[----:B------:R-:W-:Y:S02]  /*1de0*/  ISETP.GE.U32.AND P0, PT, R7, R0, PT ;  /* 0x000000000700720c */ /* 0x000fe40003f06070 */
[----:B------:R-:W-:-:S04]  /*1df0*/  SHF.R.S32.HI R12, RZ, 0x1f, R0 ;  /* 0x0000001fff0c7819 */ /* 0x000fc80000011400 */
[----:B------:R-:W-:-:S04]  /*1e00*/  ISETP.GE.AND.EX P0, PT, R9, R12, PT, P0 ;  /* 0x0000000c0900720c */ /* 0x000fc80003f06300 */
[----:B------:R-:W-:Y:S02]  /*1e10*/  SEL R4, RZ, 0xffffffff, !P0 ;  /* 0xffffffffff047807 */ /* 0x000fe40004000000 */
[CC--:B--2---:R-:W-:Y:S02]  /*1e20*/  ISETP.NE.AND P1, PT, R5.reuse, R2.reuse, PT ;  /* 0x000000020500720c */ /* 0x0c4fe40003f25270 */
[----:B------:R-:W-:-:S11]  /*1e30*/  ISETP.GT.U32.AND P0, PT, R5, R2, PT ;  /* 0x000000020500720c */ /* 0x000fd60003f04070 */
[----:B------:R-:W-:-:S04]  /*1e40*/  @P1 SEL R4, RZ, 0xffffffff, P0 ;  /* 0xffffffffff041807 */ /* 0x000fc80000000000 */
[----:B------:R-:W-:-:S04]  /*1e50*/  LOP3.LUT R4, R4, 0x1, RZ, 0xc0, !PT ;  /* 0x0000000104047812 */ /* 0x000fc800078ec0ff */
[----:B------:R-:W-:-:S04]  /*1e60*/  ISETP.NE.U32.AND P0, PT, R4, 0x1, PT ;  /* 0x000000010400780c */ /* 0x000fc80003f05070 */
[----:B------:R-:W-:Y:S02]  /*1e70*/  SEL R11, R2, R11, !P0 ;  /* 0x0000000b020b7207 */ /* 0x000fe40004000000 */
[----:B------:R-:W-:Y:S02]  /*1e80*/  SEL R7, R0, R7, !P0 ;  /* 0x0000000700077207 */ /* 0x000fe40004000000 */
[----:B------:R-:W-:-:S07]  /*1e90*/  SEL R9, R12, R9, !P0 ;  /* 0x000000090c097207 */ /* 0x000fce0004000000 */
.L_x_3612:
[----:B------:R-:W-:Y:S05]  /*1ea0*/  BSYNC.RECONVERGENT B1 ;  /* 0x0000000000017941 */ /* 0x000fea0003800200 */
.L_x_3611:
[----:B------:R-:W-:Y:S02]  /*1eb0*/  LOP3.LUT R0, R14, 0xff, RZ, 0xc0, !PT ;  /* 0x000000ff0e007812 */ /* 0x000fe400078ec0ff */
[----:B------:R-:W-:Y:S02]  /*1ec0*/  LOP3.LUT R3, R11, 0xff, RZ, 0xc0, !PT ;  /* 0x000000ff0b037812 */ /* 0x000fe400078ec0ff */
[----:B------:R-:W-:Y:S02]  /*1ed0*/  ISETP.GE.U32.AND P0, PT, R7, R20, PT ;  /* 0x000000140700720c */ /* 0x000fe40003f06070 */
[----:B------:R-:W-:Y:S02]  /*1ee0*/  ISETP.NE.AND P1, PT, R3, R0, PT ;  /* 0x000000000300720c */ /* 0x000fe40003f25270 */
[----:B------:R-:W-:Y:S02]  /*1ef0*/  ISETP.GE.AND.EX P0, PT, R9, R16, PT, P0 ;  /* 0x000000100900720c */ /* 0x000fe40003f06300 */
[----:B------:R-:W-:-:S02]  /*1f00*/  ISETP.GT.U32.AND P2, PT, R3, R0, PT ;  /* 0x000000000300720c */ /* 0x000fc40003f44070 */
[----:B------:R-:W-:Y:S02]  /*1f10*/  SEL R0, RZ, 0xffffffff, !P0 ;  /* 0xffffffffff007807 */ /* 0x000fe40004000000 */
[----:B------:R-:W-:-:S05]  /*1f20*/  LOP3.LUT R3, R13, 0xff, RZ, 0xc0, !PT ;  /* 0x000000ff0d037812 */ /* 0x000fca00078ec0ff */
        /* <DEDUP_REMOVED lines=9> */
[----:B------:R-:W-:Y:S02]  /*1fc0*/  ISETP.GT.U32.AND P2, PT, R0, R3, PT ;  /* 0x000000030000720c */ /* 0x000fe40003f44070 */
[----:B------:R-:W-:Y:S02]  /*1fd0*/  ISETP.GE.AND.EX P0, PT, R16, R17, PT, P0 ;  /* 0x000000111000720c */ /* 0x000fe40003f06300 */
[----:B------:R-:W-:Y:S02]  /*1fe0*/  LOP3.LUT R3, R10, 0xff, RZ, 0xc0, !PT ;  /* 0x000000ff0a037812 */ /* 0x000fe400078ec0ff */
[----:B------:R-:W-:-:S03]  /*1ff0*/  SEL R0, RZ, 0xffffffff, !P0 ;  /* 0xffffffffff007807 */ /* 0x000fc60004000000 */
        /* <DEDUP_REMOVED lines=10> */
[----:B------:R-:W-:-:S04]  /*20a0*/  ISETP.GE.AND.EX P0, PT, R9, R8, PT, P0 ;  /* 0x000000080900720c */ /* 0x000fc80003f06300 */
[----:B------:R-:W-:-:S03]  /*20b0*/  SEL R0, RZ, 0xffffffff, !P0 ;  /* 0xffffffffff007807 */ /* 0x000fc60004000000 */
[----:B------:R-:W-:-:S04]  /*20c0*/  @P1 SEL R0, RZ, 0xffffffff, P2 ;  /* 0xffffffffff001807 */ /* 0x000fc80001000000 */
[----:B------:R-:W-:-:S04]  /*20d0*/  LOP3.LUT R0, R0, 0x1, RZ, 0xc0, !PT ;  /* 0x0000000100007812 */ /* 0x000fc800078ec0ff */
[----:B------:R-:W-:-:S04]  /*20e0*/  ISETP.NE.U32.AND P0, PT, R0, 0x1, PT ;  /* 0x000000010000780c */ /* 0x000fc80003f05070 */
[----:B------:R-:W-:Y:S02]  /*20f0*/  SEL R7, R10, R13, !P0 ;  /* 0x0000000d0a077207 */ /* 0x000fe40004000000 */
[----:B------:R-:W-:Y:S02]  /*2100*/  SEL R6, R6, R19, !P0 ;  /* 0x0000001306067207 */ /* 0x000fe40004000000 */
[----:B------:R-:W-:Y:S01]  /*2110*/  SEL R9, R8, R9, !P0 ;  /* 0x0000000908097207 */ /* 0x000fe20004000000 */
[----:B------:R-:W-:Y:S06]  /*2120*/  BRA `(.L_x_3602) ;  /* 0x000000b000187947 */ /* 0x000fec0003800000 */
.L_x_3603:
[----:B------:R-:W0:Y:S08]  /*2130*/  LDC R22, c[0x0][0x508] ;  /* 0x00014200ff167b82 */ /* 0x000e300000000800 */
[----:B------:R-:W1:Y:S01]  /*2140*/  LDC R8, c[0x0][0x3d8] ;  /* 0x0000f600ff087b82 */ /* 0x000e620000000800 */
[----:B0-----:R-:W-:-:S04]  /*2150*/  ISETP.NE.AND P0, PT, R22, 0x1, PT ;  /* 0x000000011600780c */ /* 0x001fc80003f05270 */
[----:B-1----:R-:W-:-:S13]  /*2160*/  ISETP.NE.OR P0, PT, R8, 0x1, P0 ;  /* 0x000000010800780c */ /* 0x002fda0000705670 */
[----:B------:R-:W-:Y:S05]  /*2170*/  @P0 BRA `(.L_x_3613) ;  /* 0x0000000c008c0947 */ /* 0x000fea0003800000 */
[----:B------:R-:W0:Y:S01]  /*2180*/  LDC R19, c[0x0][0x3a4] ;  /* 0x0000e900ff137b82 */ /* 0x000e220000000800 */
[----:B------:R-:W1:Y:S01]  /*2190*/  LDCU.U8 UR4, c[0x0][0x388] ;  /* 0x00007100ff0477ac */ /* 0x000e620008000000 */
[----:B------:R-:W-:Y:S06]  /*21a0*/  BSSY.RECONVERGENT B1, `(.L_x_3614) ;  /* 0x000005e000017945 */ /* 0x000fec0003800200 */
[----:B------:R-:W2:Y:S08]  /*21b0*/  LDC R2, c[0x0][0x390] ;  /* 0x0000e400ff027b82 */ /* 0x000eb00000000800 */
[----:B------:R-:W3:Y:S01]  /*21c0*/  LDC R6, c[0x0][0x394] ;  /* 0x0000e500ff067b82 */ /* 0x000ee20000000800 */
[----:B-1----:R-:W-:-:S02]  /*21d0*/  IMAD.U32 R9, RZ, RZ, UR4 ;  /* 0x00000004ff097e24 */ /* 0x002fc4000f8e00ff */
[----:B------:R-:W-:Y:S02]  /*21e0*/  IMAD.U32 R10, RZ, RZ, UR4 ;  /* 0x00000004ff0a7e24 */ /* 0x000fe4000f8e00ff */
[----:B------:R-:W-:Y:S02]  /*21f0*/  IMAD.U32 R11, RZ, RZ, UR4 ;  /* 0x00000004ff0b7e24 */ /* 0x000fe4000f8e00ff */
[----:B0-----:R-:W-:Y:S02]  /*2200*/  IMAD R0, R19, 0x3, R18 ;  /* 0x0000000313007824 */ /* 0x001fe400078e0212 */
[----:B------:R-:W-:-:S03]  /*2210*/  IMAD.U32 R12, RZ, RZ, UR4 ;  /* 0x00000004ff0c7e24 */ /* 0x000fc6000f8e00ff */
[----:B------:R-:W-:Y:S02]  /*2220*/  ISETP.GE.U32.AND P0, PT, R0, R13, PT ;  /* 0x0000000d0000720c */ /* 0x000fe40003f06070 */
[----:B--2---:R-:W-:Y:S01]  /*2230*/  MOV R0, R2 ;  /* 0x0000000200007202 */ /* 0x004fe20000000f00 */
[--C-:B------:R-:W-:Y:S02]  /*2240*/  IMAD.MOV.U32 R3, RZ, RZ, R2.reuse ;  /* 0x000000ffff037224 */ /* 0x100fe400078e0002 */
[----:B------:R-:W-:Y:S02]  /*2250*/  IMAD.MOV.U32 R4, RZ, RZ, R2 ;  /* 0x000000ffff047224 */ /* 0x000fe400078e0002 */
[--C-:B---3--:R-:W-:Y:S01]  /*2260*/  IMAD.MOV.U32 R5, RZ, RZ, R6.reuse ;  /* 0x000000ffff057224 */ /* 0x108fe200078e0006 */
[----:B------:R-:W-:Y:S01]  /*2270*/  MOV R8, R6 ;  /* 0x0000000600087202 */ /* 0x000fe20000000f00 */
[----:B------:R-:W-:-:S04]  /*2280*/  IMAD.MOV.U32 R7, RZ, RZ, R6 ;  /* 0x000000ffff077224 */ /* 0x000fc800078e0006 */
[----:B------:R-:W-:Y:S05]  /*2290*/  @P0 BRA `(.L_x_3615) ;  /* 0x0000000400380947 */ /* 0x000fea0003800000 */
[----:B------:R-:W-:Y:S01]  /*22a0*/  BSSY.RECONVERGENT B2, `(.L_x_3616) ;  /* 0x000004b000027945 */ /* 0x000fe20003800200 */
[----:B------:R-:W-:Y:S01]  /*22b0*/  IMAD.MOV.U32 R3, RZ, RZ, R2 ;  /* 0x000000ffff037224 */ /* 0x000fe200078e0002 */
[C---:B------:R-:W-:Y:S01]  /*22c0*/  PRMT R10, R9.reuse, 0x7610, R10 ;  /* 0x00007610090a7816 */ /* 0x040fe2000000000a */
[----:B------:R-:W-:Y:S01]  /*22d0*/  IMAD.MOV.U32 R4, RZ, RZ, R2 ;  /* 0x000000ffff047224 */ /* 0x000fe200078e0002 */
[C---:B------:R-:W-:Y:S01]  /*22e0*/  PRMT R11, R9.reuse, 0x7610, R11 ;  /* 0x00007610090b7816 */ /* 0x040fe2000000000b */
[----:B------:R-:W-:Y:S01]  /*22f0*/  IMAD.MOV.U32 R7, RZ, RZ, R6 ;  /* 0x000000ffff077224 */ /* 0x000fe200078e0006 */
[----:B------:R-:W-:Y:S01]  /*2300*/  PRMT R12, R9, 0x7610, R12 ;  /* 0x00007610090c7816 */ /* 0x000fe2000000000c */
[----:B------:R-:W-:-:S07]  /*2310*/  IMAD.MOV.U32 R8, RZ, RZ, R6 ;  /* 0x000000ffff087224 */ /* 0x000fce00078e0006 */
.L_x_3617:
[C---:B------:R-:W-:Y:S01]  /*2320*/  IADD3 R16, P0, PT, R18.reuse, R14, RZ ;  /* 0x0000000e12107210 */ /* 0x040fe20007f1e0ff */
[----:B------:R-:W-:-:S03]  /*2330*/  IMAD.IADD R23, R18, 0x1, R19 ;  /* 0x0000000112177824 */ /* 0x000fc600078e0213 */
[----:B------:R-:W-:-:S05]  /*2340*/  IADD3.X R17, PT, PT, RZ, R15, RZ, P0, !PT ;  /* 0x0000000fff117210 */ /* 0x000fca00007fe4ff */
[----:B------:R0:W2:Y:S02]  /*2350*/  LDG.E.U8 R22, desc[UR36][R16.64] ;  /* 0x0000002410167981 */ /* 0x0000a4000c1e1100 */
[----:B0-----:R-:W-:-:S05]  /*2360*/  IADD3 R16, P0, PT, R23, R14, RZ ;  /* 0x0000000e17107210 */ /* 0x001fca0007f1e0ff */
[----:B------:R-:W-:-:S05]  /*2370*/  IMAD.X R17, RZ, RZ, R15, P0 ;  /* 0x000000ffff117224 */ /* 0x000fca00000e060f */
[----:B------:R-:W3:Y:S01]  /*2380*/  LDG.E.U8 R24, desc[UR36][R16.64] ;  /* 0x0000002410187981 */ /* 0x000ee2000c1e1100 */
[----:B------:R-:W-:Y:S02]  /*2390*/  LOP3.LUT R25, R12, 0xff, RZ, 0xc0, !PT ;  /* 0x000000ff0c197812 */ /* 0x000fe400078ec0ff */
[----:B------:R-:W-:Y:S02]  /*23a0*/  ISETP.GE.U32.AND P0, PT, R4, R18, PT ;  /* 0x000000120400720c */ /* 0x000fe40003f06070 */
[----:B------:R-:W-:Y:S02]  /*23b0*/  LOP3.LUT R26, R11, 0xff, RZ, 0xc0, !PT ;  /* 0x000000ff0b1a7812 */ /* 0x000fe400078ec0ff */
[----:B------:R-:W-:Y:S02]  /*23c0*/  ISETP.GE.AND.EX P0, PT, R8, RZ, PT, P0 ;  /* 0x000000ff0800720c */ /* 0x000fe40003f06300 */
[CC--:B--2---:R-:W-:Y:S02]  /*23d0*/  ISETP.NE.AND P1, PT, R25.reuse, R22.reuse, PT ;  /* 0x000000161900720c */ /* 0x0c4fe40003f25270 */
[----:B------:R-:W-:-:S02]  /*23e0*/  ISETP.GT.U32.AND P2, PT, R25, R22, PT ;  /* 0x000000161900720c */ /* 0x000fc40003f44070 */
[----:B------:R-:W-:Y:S02]  /*23f0*/  SEL R25, RZ, 0xffffffff, !P0 ;  /* 0xffffffffff197807 */ /* 0x000fe40004000000 */
[----:B------:R-:W-:-:S04]  /*2400*/  ISETP.GE.U32.AND P0, PT, R3, R23, PT ;  /* 0x000000170300720c */ /* 0x000fc80003f06070 */
[----:B------:R-:W-:-:S03]  /*2410*/  ISETP.GE.AND.EX P0, PT, R7, RZ, PT, P0 ;  /* 0x000000ff0700720c */ /* 0x000fc60003f06300 */
[----:B------:R-:W-:-:S04]  /*2420*/  @P1 SEL R25, RZ, 0xffffffff, P2 ;  /* 0xffffffffff191807 */ /* 0x000fc80001000000 */
[----:B------:R-:W-:Y:S02]  /*2430*/  LOP3.LUT R25, R25, 0x1, RZ, 0xc0, !PT ;  /* 0x0000000119197812 */ /* 0x000fe400078ec0ff */
[CC--:B---3--:R-:W-:Y:S02]  /*2440*/  ISETP.NE.AND P2, PT, R26.reuse, R24.reuse, PT ;  /* 0x000000181a00720c */ /* 0x0c8fe40003f45270 */
[----:B------:R-:W-:Y:S02]  /*2450*/  ISETP.GT.U32.AND P3, PT, R26, R24, PT ;  /* 0x000000181a00720c */ /* 0x000fe40003f64070 */
[----:B------:R-:W-:Y:S02]  /*2460*/  ISETP.NE.U32.AND P1, PT, R25, 0x1, PT ;  /* 0x000000011900780c */ /* 0x000fe40003f25070 */
[----:B------:R-:W-:Y:S02]  /*2470*/  SEL R16, RZ, 0xffffffff, P3 ;  /* 0xffffffffff107807 */ /* 0x000fe40001800000 */
[----:B------:R-:W-:Y:S01]  /*2480*/  SEL R4, R18, R4, !P1 ;  /* 0x0000000412047207 */ /* 0x000fe20004800000 */
[----:B------:R-:W-:-:S04]  /*2490*/  IMAD.IADD R18, R23, 0x1, R19 ;  /* 0x0000000117127824 */ /* 0x000fc800078e0213 */
[----:B------:R-:W-:-:S04]  /*24a0*/  @!P2 SEL R16, RZ, 0xffffffff, !P0 ;  /* 0xffffffffff10a807 */ /* 0x000fc80004000000 */
[----:B------:R-:W-:-:S04]  /*24b0*/  LOP3.LUT R16, R16, 0x1, RZ, 0xc0, !PT ;  /* 0x0000000110107812 */ /* 0x000fc800078ec0ff */
[----:B------:R-:W-:Y:S02]  /*24c0*/  ISETP.NE.U32.AND P2, PT, R16, 0x1, PT ;  /* 0x000000011000780c */ /* 0x000fe40003f45070 */
[----:B------:R-:W-:-:S05]  /*24d0*/  IADD3 R16, P0, PT, R18, R14, RZ ;  /* 0x0000000e12107210 */ /* 0x000fca0007f1e0ff */
[----:B------:R-:W-:-:S05]  /*24e0*/  IMAD.X R17, RZ, RZ, R15, P0 ;  /* 0x000000ffff117224 */ /* 0x000fca00000e060f */
[----:B------:R-:W2:Y:S01]  /*24f0*/  LDG.E.U8 R25, desc[UR36][R16.64] ;  /* 0x0000002410197981 */ /* 0x000ea2000c1e1100 */
[----:B------:R-:W-:Y:S02]  /*2500*/  LOP3.LUT R26, R10, 0xff, RZ, 0xc0, !PT ;  /* 0x000000ff0a1a7812 */ /* 0x000fe400078ec0ff */
[----:B------:R-:W-:Y:S02]  /*2510*/  ISETP.GE.U32.AND P0, PT, R2, R18, PT ;  /* 0x000000120200720c */ /* 0x000fe40003f06070 */
[----:B------:R-:W-:Y:S02]  /*2520*/  SEL R3, R23, R3, !P2 ;  /* 0x0000000317037207 */ /* 0x000fe40005000000 */
[----:B------:R-:W-:Y:S02]  /*2530*/  ISETP.GE.AND.EX P0, PT, R6, RZ, PT, P0 ;  /* 0x000000ff0600720c */ /* 0x000fe40003f06300 */
[----:B------:R-:W-:Y:S02]  /*2540*/  IADD3 R23, PT, PT, R18, R19, RZ ;  /* 0x0000001312177210 */ /* 0x000fe40007ffe0ff */
[----:B--2---:R-:W-:-:S02]  /*2550*/  ISETP.NE.AND P3, PT, R26, R25, PT ;  /* 0x000000191a00720c */ /* 0x004fc40003f65270 */
[----:B------:R-:W-:-:S04]  /*2560*/  ISETP.GT.U32.AND P4, PT, R26, R25, PT ;  /* 0x000000191a00720c */ /* 0x000fc80003f84070 */
[----:B------:R-:W-:-:S07]  /*2570*/  SEL R26, RZ, 0xffffffff, P4 ;  /* 0xffffffffff1a7807 */ /* 0x000fce0002000000 */
[----:B------:R-:W-:Y:S02]  /*2580*/  @!P3 SEL R26, RZ, 0xffffffff, !P0 ;  /* 0xffffffffff1ab807 */ /* 0x000fe40004000000 */
[----:B------:R-:W-:Y:S02]  /*2590*/  IADD3 R16, P0, PT, R23, R14, RZ ;  /* 0x0000000e17107210 */ /* 0x000fe40007f1e0ff */
[----:B------:R-:W-:-:S03]  /*25a0*/  LOP3.LUT R26, R26, 0x1, RZ, 0xc0, !PT ;  /* 0x000000011a1a7812 */ /* 0x000fc600078ec0ff */
[----:B------:R-:W-:Y:S01]  /*25b0*/  IMAD.X R17, RZ, RZ, R15, P0 ;  /* 0x000000ffff117224 */ /* 0x000fe200000e060f */
[----:B------:R-:W-:-:S04]  /*25c0*/  ISETP.NE.U32.AND P3, PT, R26, 0x1, PT ;  /* 0x000000011a00780c */ /* 0x000fc80003f65070 */
[----:B------:R-:W2:Y:S01]  /*25d0*/  LDG.E.U8 R16, desc[UR36][R16.64] ;  /* 0x0000002410107981 */ /* 0x000ea2000c1e1100 */
[----:B------:R-:W-:Y:S02]  /*25e0*/  SEL R2, R18, R2, !P3 ;  /* 0x0000000212027207 */ /* 0x000fe40005800000 */
[----:B------:R-:W-:Y:S02]  /*25f0*/  LOP3.LUT R18, R9, 0xff, RZ, 0xc0, !PT ;  /* 0x000000ff09127812 */ /* 0x000fe400078ec0ff */
        /* <DEDUP_REMOVED lines=8> */
[CC--:B--2---:R-:W-:Y:S02]  /*2680*/  ISETP.NE.AND P4, PT, R18.reuse, R16.reuse, PT ;  /* 0x000000101200720c */ /* 0x0c4fe40003f85270 */
[----:B------:R-:W-:-:S04]  /*2690*/  ISETP.GT.U32.AND P5, PT, R18, R16, PT ;  /* 0x000000101200720c */ /* 0x000fc80003fa4070 */
[----:B------:R-:W-:-:S07]  /*26a0*/  SEL R18, RZ, 0xffffffff, P5 ;  /* 0xffffffffff127807 */ /* 0x000fce0002800000 */
[----:B------:R-:W-:-:S04]  /*26b0*/  @!P4 SEL R18, RZ, 0xffffffff, !P0 ;  /* 0xffffffffff12c807 */ /* 0x000fc80004000000 */
[----:B------:R-:W-:-:S04]  /*26c0*/  LOP3.LUT R18, R18, 0x1, RZ, 0xc0, !PT ;  /* 0x0000000112127812 */ /* 0x000fc800078ec0ff */
[----:B------:R-:W-:Y:S01]  /*26d0*/  ISETP.NE.U32.AND P0, PT, R18, 0x1, PT ;  /* 0x000000011200780c */ /* 0x000fe20003f05070 */
[----:B------:R-:W-:-:S04]  /*26e0*/  IMAD.IADD R18, R23, 0x1, R19 ;  /* 0x0000000117127824 */ /* 0x000fc800078e0213 */
[----:B------:R-:W-:-:S05]  /*26f0*/  IMAD R26, R19, 0x3, R18 ;  /* 0x00000003131a7824 */ /* 0x000fca00078e0212 */
[----:B------:R-:W-:Y:S02]  /*2700*/  ISETP.GE.U32.AND P4, PT, R26, R13, PT ;  /* 0x0000000d1a00720c */ /* 0x000fe40003f86070 */
[----:B------:R-:W-:Y:S02]  /*2710*/  SEL R0, R23, R0, !P0 ;  /* 0x0000000017007207 */ /* 0x000fe40004000000 */
[----:B------:R-:W-:Y:S02]  /*2720*/  SEL R9, R16, R9, !P0 ;  /* 0x0000000910097207 */ /* 0x000fe40004000000 */
[----:B------:R-:W-:-:S07]  /*2730*/  SEL R5, R5, RZ, P0 ;  /* 0x000000ff05057207 */ /* 0x000fce0000000000 */
[----:B------:R-:W-:Y:S05]  /*2740*/  @!P4 BRA `(.L_x_3617) ;  /* 0xfffffff800f4c947 */ /* 0x000fea000383ffff */
[----:B------:R-:W-:Y:S05]  /*2750*/  BSYNC.RECONVERGENT B2 ;  /* 0x0000000000027941 */ /* 0x000fea0003800200 */
.L_x_3616:
[----:B------:R-:W-:Y:S02]  /*2760*/  PRMT R23, R22, 0x7610, R23 ;  /* 0x0000761016177816 */ /* 0x000fe40000000017 */
[----:B------:R-:W-:-:S07]  /*2770*/  PRMT R22, R16, 0x7610, R22 ;  /* 0x0000761010167816 */ /* 0x000fce0000000016 */
.L_x_3615:
[----:B------:R-:W-:Y:S05]  /*2780*/  BSYNC.RECONVERGENT B1 ;  /* 0x0000000000017941 */ /* 0x000fea0003800200 */
.L_x_3614:
        /* <DEDUP_REMOVED lines=8> */
[----:B------:R-:W-:-:S04]  /*2810*/  IADD3 R20, PT, PT, R18, R19, RZ ;  /* 0x0000001312147210 */ /* 0x000fc80007ffe0ff */
[----:B------:R-:W-:-:S13]  /*2820*/  ISETP.GE.U32.AND P1, PT, R20, R13, PT ;  /* 0x0000000d1400720c */ /* 0x000fda0003f26070 */
[----:B0-----:R-:W-:Y:S05]  /*2830*/  @P1 BRA `(.L_x_3619) ;  /* 0x0000000000381947 */ /* 0x001fea0003800000 */
[----:B------:R-:W-:-:S05]  /*2840*/  IADD3 R14, P1, PT, R20, R16, RZ ;  /* 0x00000010140e7210 */ /* 0x000fca0007f3e0ff */
[----:B------:R-:W-:-:S05]  /*2850*/  IMAD.X R15, RZ, RZ, R21, P1 ;  /* 0x000000ffff0f7224 */ /* 0x000fca00008e0615 */
        /* <DEDUP_REMOVED lines=9> */
[----:B------:R-:W-:-:S04]  /*28f0*/  @!P1 IADD3 R16, P3, PT, R17, R16, RZ ;  /* 0x0000001011109210 */ /* 0x000fc80007f7e0ff */
[----:B------:R-:W-:-:S05]  /*2900*/  @!P1 IADD3.X R17, PT, PT, RZ, R21, RZ, P3, !PT ;  /* 0x00000015ff119210 */ /* 0x000fca0001ffe4ff */
[----:B------:R0:W5:Y:S04]  /*2910*/  @!P1 LDG.E.U8 R22, desc[UR36][R16.64] ;  /* 0x0000002410169981 */ /* 0x000168000c1e1100 */
.L_x_3619:
[----:B------:R-:W-:Y:S05]  /*2920*/  BSYNC.RECONVERGENT B1 ;  /* 0x0000000000017941 */ /* 0x000fea0003800200 */
.L_x_3618:
[----:B------:R-:W-:Y:S04]  /*2930*/  BSSY.RECONVERGENT B1, `(.L_x_3620) ;  /* 0x000003f000017945 */ /* 0x000fe80003800200 */
[----:B------:R-:W-:Y:S05]  /*2940*/  @P0 BRA `(.L_x_3621) ;  /* 0x0000000000f40947 */ /* 0x000fea0003800000 */
[----:B0----5:R-:W-:Y:S02]  /*2950*/  LOP3.LUT R14, R23, 0xff, RZ, 0xc0, !PT ;  /* 0x000000ff170e7812 */ /* 0x021fe400078ec0ff */
[----:B------:R-:W-:Y:S02]  /*2960*/  LOP3.LUT R15, R12, 0xff, RZ, 0xc0, !PT ;  /* 0x000000ff0c0f7812 */ /* 0x000fe400078ec0ff */
[----:B------:R-:W-:Y:S02]  /*2970*/  ISETP.GE.U32.AND P0, PT, R4, R18, PT ;  /* 0x000000120400720c */ /* 0x000fe40003f06070 */
[CC--:B------:R-:W-:Y:S02]  /*2980*/  ISETP.NE.AND P1, PT, R15.reuse, R14.reuse, PT ;  /* 0x0000000e0f00720c */ /* 0x0c0fe40003f25270 */
[----:B------:R-:W-:Y:S02]  /*2990*/  ISETP.GT.U32.AND P2, PT, R15, R14, PT ;  /* 0x0000000e0f00720c */ /* 0x000fe40003f44070 */
        /* <DEDUP_REMOVED lines=11> */
[----:B------:R-:W-:Y:S02]  /*2a50*/  LOP3.LUT R15, R24, 0xff, RZ, 0xc0, !PT ;  /* 0x000000ff180f7812 */ /* 0x000fe400078ec0ff */
[----:B------:R-:W-:Y:S02]  /*2a60*/  LOP3.LUT R16, R11, 0xff, RZ, 0xc0, !PT ;  /* 0x000000ff0b107812 */ /* 0x000fe400078ec0ff */
[----:B------:R-:W-:Y:S02]  /*2a70*/  ISETP.GE.U32.AND P0, PT, R3, R14, PT ;  /* 0x0000000e0300720c */ /* 0x000fe40003f06070 */
[CC--:B------:R-:W-:Y:S02]  /*2a80*/  ISETP.NE.AND P1, PT, R16.reuse, R15.reuse, PT ;  /* 0x0000000f1000720c */ /* 0x0c0fe40003f25270 */
[----:B------:R-:W-:Y:S01]  /*2a90*/  ISETP.GT.U32.AND P2, PT, R16, R15, PT ;  /* 0x0000000f1000720c */ /* 0x000fe20003f44070 */
[----:B------:R-:W-:Y:S01]  /*2aa0*/  IMAD.IADD R16, R14, 0x1, R19 ;  /* 0x000000010e107824 */ /* 0x000fe200078e0213 */
        /* <DEDUP_REMOVED lines=10> */
[----:B------:R-:W-:Y:S01]  /*2b50*/  LOP3.LUT R14, R25, 0xff, RZ, 0xc0, !PT ;  /* 0x000000ff190e7812 */ /* 0x000fe200078ec0ff */
[----:B------:R-:W-:Y:S01]  /*2b60*/  IMAD.IADD R19, R16, 0x1, R19 ;  /* 0x0000000110137824 */ /* 0x000fe200078e0213 */
[----:B------:R-:W-:Y:S02]  /*2b70*/  LOP3.LUT R15, R10, 0xff, RZ, 0xc0, !PT ;  /* 0x000000ff0a0f7812 */ /* 0x000fe400078ec0ff */
[----:B------:R-:W-:Y:S02]  /*2b80*/  ISETP.GE.U32.AND P0, PT, R2, R16, PT ;  /* 0x000000100200720c */ /* 0x000fe40003f06070 */
[CC--:B------:R-:W-:Y:S02]  /*2b90*/  ISETP.NE.AND P1, PT, R15.reuse, R14.reuse, PT ;  /* 0x0000000e0f00720c */ /* 0x0c0fe40003f25270 */
[----:B------:R-:W-:Y:S02]  /*2ba0*/  ISETP.GT.U32.AND P2, PT, R15, R14, PT ;  /* 0x0000000e0f00720c */ /* 0x000fe40003f44070 */
        /* <DEDUP_REMOVED lines=12> */
[----:B------:R-:W-:Y:S02]  /*2c70*/  ISETP.GE.U32.AND P0, PT, R0, R19, PT ;  /* 0x000000130000720c */ /* 0x000fe40003f06070 */
[CC--:B------:R-:W-:Y:S02]  /*2c80*/  ISETP.NE.AND P1, PT, R14.reuse, R13.reuse, PT ;  /* 0x0000000d0e00720c */ /* 0x0c0fe40003f25270 */
[----:B------:R-:W-:Y:S02]  /*2c90*/  ISETP.GT.U32.AND P2, PT, R14, R13, PT ;  /* 0x0000000d0e00720c */ /* 0x000fe40003f44070 */
        /* <DEDUP_REMOVED lines=8> */
.L_x_3621:
[----:B------:R-:W-:Y:S05]  /*2d20*/  BSYNC.RECONVERGENT B1 ;  /* 0x0000000000017941 */ /* 0x000fea0003800200 */
.L_x_3620:
[----:B------:R-:W-:Y:S02]  /*2d30*/  LOP3.LUT R13, R11, 0xff, RZ, 0xc0, !PT ;  /* 0x000000ff0b0d7812 */ /* 0x000fe400078ec0ff */
[----:B0-----:R-:W-:Y:S02]  /*2d40*/  LOP3.LUT R14, R12, 0xff, RZ, 0xc0, !PT ;  /* 0x000000ff0c0e7812 */ /* 0x001fe400078ec0ff */
        /* <DEDUP_REMOVED lines=38> */
.L_x_3613:
[----:B------:R-:W-:-:S13]  /*2fb0*/  ISETP.NE.AND P0, PT, R8, 0x1, PT ;  /* 0x000000010800780c */ /* 0x000fda0003f05270 */
        /* <DEDUP_REMOVED lines=20> */
[----:B------:R-:W-:Y:S01]  /*3100*/  IMAD.MOV.U32 R3, RZ, RZ, R2 ;  /* 0x000000ffff037224 */ /* 0x000fe200078e0002 */
[----:B------:R-:W-:Y:S01]  /*3110*/  MOV R4, R2 ;  /* 0x0000000200047202 */ /* 0x000fe20000000f00 */
[----:B------:R-:W-:Y:S01]  /*3120*/  IMAD.MOV.U32 R7, RZ, RZ, R6 ;  /* 0x000000ffff077224 */ /* 0x000fe200078e0006 */
[C---:B------:R-:W-:Y:S01]  /*3130*/  PRMT R10, R9.reuse, 0x7610, R10 ;  /* 0x00007610090a7816 */ /* 0x040fe2000000000a */
[----:B------:R-:W-:Y:S01]  /*3140*/  IMAD.MOV.U32 R8, RZ, RZ, R6 ;  /* 0x000000ffff087224 */ /* 0x000fe200078e0006 */
[C---:B------:R-:W-:Y:S02]  /*3150*/  PRMT R11, R9.reuse, 0x7610, R11 ;  /* 0x00007610090b7816 */ /* 0x040fe4000000000b */
[----:B------:R-:W-:-:S07]  /*3160*/  PRMT R12, R9, 0x7610, R12 ;  /* 0x00007610090c7816 */ /* 0x000fce000000000c */
.L_x_3626:
[----:B------:R-:W-:-:S05]  /*3170*/  IMAD R17, R18, R22, RZ ;  /* 0x0000001612117224 */ /* 0x000fca00078e02ff */
[----:B------:R-:W-:-:S05]  /*3180*/  IADD3 R16, P0, PT, R17, R14, RZ ;  /* 0x0000000e11107210 */ /* 0x000fca0007f1e0ff */
[----:B------:R-:W-:-:S05]  /*3190*/  IMAD.X R17, RZ, RZ, R15, P0 ;  /* 0x000000ffff117224 */ /* 0x000fca00000e060f */
[----:B------:R-:W2:Y:S01]  /*31a0*/  LDG.E.U8 R26, desc[UR36][R16.64] ;  /* 0x00000024101a7981 */ /* 0x000ea2000c1e1100 */
[----:B------:R-:W-:Y:S02]  /*31b0*/  LOP3.LUT R23, R12, 0xff, RZ, 0xc0, !PT ;  /* 0x000000ff0c177812 */ /* 0x000fe400078ec0ff */
[----:B------:R-:W-:-:S04]  /*31c0*/  ISETP.GE.U32.AND P0, PT, R4, R18, PT ;  /* 0x000000120400720c */ /* 0x000fc80003f06070 */
[----:B------:R-:W-:Y:S02]  /*31d0*/  ISETP.GE.AND.EX P0, PT, R8, RZ, PT, P0 ;  /* 0x000000ff0800720c */ /* 0x000fe40003f06300 */
[CC--:B--2---:R-:W-:Y:S02]  /*31e0*/  ISETP.NE.AND P1, PT, R23.reuse, R26.reuse, PT ;  /* 0x0000001a1700720c */ /* 0x0c4fe40003f25270 */
[----:B------:R-:W-:Y:S01]  /*31f0*/  ISETP.GT.U32.AND P2, PT, R23, R26, PT ;  /* 0x0000001a1700720c */ /* 0x000fe20003f44070 */
[----:B------:R-:W-:-:S03]  /*3200*/  IMAD.IADD R23, R18, 0x1, R19 ;  /* 0x0000000112177824 */ /* 0x000fc600078e0213 */
[----:B------:R-:W-:Y:S01]  /*3210*/  SEL R24, RZ, 0xffffffff, P2 ;  /* 0xffffffffff187807 */ /* 0x000fe20001000000 */
[----:B------:R-:W-:-:S06]  /*3220*/  IMAD R25, R23, R22, RZ ;  /* 0x0000001617197224 */ /* 0x000fcc00078e02ff */
[----:B------:R-:W-:Y:S02]  /*3230*/  @!P1 SEL R24, RZ, 0xffffffff, !P0 ;  /* 0xffffffffff189807 */ /* 0x000fe40004000000 */
[----:B------:R-:W-:Y:S02]  /*3240*/  IADD3 R16, P0, PT, R25, R14, RZ ;  /* 0x0000000e19107210 */ /* 0x000fe40007f1e0ff */
[----:B------:R-:W-:Y:S02]  /*3250*/  LOP3.LUT R24, R24, 0x1, RZ, 0xc0, !PT ;  /* 0x0000000118187812 */ /* 0x000fe400078ec0ff */
[----:B------:R-:W-:Y:S02]  /*3260*/  IADD3.X R17, PT, PT, RZ, R15, RZ, P0, !PT ;  /* 0x0000000fff117210 */ /* 0x000fe400007fe4ff */
[----:B------:R-:W-:-:S03]  /*3270*/  ISETP.NE.U32.AND P1, PT, R24, 0x1, PT ;  /* 0x000000011800780c */ /* 0x000fc60003f25070 */
[----:B------:R0:W2:Y:S01]  /*3280*/  LDG.E.U8 R25, desc[UR36][R16.64] ;  /* 0x0000002410197981 */ /* 0x0000a2000c1e1100 */
[----:B------:R-:W-:Y:S02]  /*3290*/  LOP3.LUT R24, R11, 0xff, RZ, 0xc0, !PT ;  /* 0x000000ff0b187812 */ /* 0x000fe400078ec0ff */
[----:B------:R-:W-:Y:S01]  /*32a0*/  SEL R4, R18, R4, !P1 ;  /* 0x0000000412047207 */ /* 0x000fe20004800000 */
[----:B------:R-:W-:Y:S01]  /*32b0*/  IMAD.IADD R18, R23, 0x1, R19 ;  /* 0x0000000117127824 */ /* 0x000fe200078e0213 */
[----:B------:R-:W-:-:S04]  /*32c0*/  ISETP.GE.U32.AND P0, PT, R3, R23, PT ;  /* 0x000000170300720c */ /* 0x000fc80003f06070 */
[----:B------:R-:W-:Y:S01]  /*32d0*/  ISETP.GE.AND.EX P0, PT, R7, RZ, PT, P0 ;  /* 0x000000ff0700720c */ /* 0x000fe20003f06300 */
[----:B0-----:R-:W-:Y:S01]  /*32e0*/  IMAD R17, R18, R22, RZ ;  /* 0x0000001612117224 */ /* 0x001fe200078e02ff */
[CC--:B--2---:R-:W-:Y:S02]  /*32f0*/  ISETP.NE.AND P2, PT, R24.reuse, R25.reuse, PT ;  /* 0x000000191800720c */ /* 0x0c4fe40003f45270 */
        /* <DEDUP_REMOVED lines=12> */
[CC--:B--2---:R-:W-:Y:S02]  /*33c0*/  ISETP.NE.AND P3, PT, R23.reuse, R24.reuse, PT ;  /* 0x000000181700720c */ /* 0x0c4fe40003f65270 */
[----:B------:R-:W-:-:S04]  /*33d0*/  ISETP.GT.U32.AND P4, PT, R23, R24, PT ;  /* 0x000000181700720c */ /* 0x000fc80003f84070 */
[----:B------:R-:W-:-:S07]  /*33e0*/  SEL R23, RZ, 0xffffffff, P4 ;  /* 0xffffffffff177807 */ /* 0x000fce0002000000 */
[----:B------:R-:W-:-:S04]  /*33f0*/  @!P3 SEL R23, RZ, 0xffffffff, !P0 ;  /* 0xffffffffff17b807 */ /* 0x000fc80004000000 */
[----:B------:R-:W-:-:S04]  /*3400*/  LOP3.LUT R23, R23, 0x1, RZ, 0xc0, !PT ;  /* 0x0000000117177812 */ /* 0x000fc800078ec0ff */
[----:B------:R-:W-:Y:S01]  /*3410*/  ISETP.NE.U32.AND P3, PT, R23, 0x1, PT ;  /* 0x000000011700780c */ /* 0x000fe20003f65070 */
[----:B------:R-:W-:-:S04]  /*3420*/  IMAD.IADD R23, R18, 0x1, R19 ;  /* 0x0000000112177824 */ /* 0x000fc800078e0213 */
[----:B------:R-:W-:-:S05]  /*3430*/  IMAD R17, R23, R22, RZ ;  /* 0x0000001617117224 */ /* 0x000fca00078e02ff */
[----:B------:R-:W-:-:S05]  /*3440*/  IADD3 R16, P0, PT, R17, R14, RZ ;  /* 0x0000000e11107210 */ /* 0x000fca0007f1e0ff */
[----:B------:R-:W-:-:S05]  /*3450*/  IMAD.X R17, RZ, RZ, R15, P0 ;  /* 0x000000ffff117224 */ /* 0x000fca00000e060f */
        /* <DEDUP_REMOVED lines=16> */
[----:B------:R-:W-:Y:S02]  /*3560*/  ISETP.NE.U32.AND P0, PT, R18, 0x1, PT ;  /* 0x000000011200780c */ /* 0x000fe40003f05070 */
[----:B------:R-:W-:-:S05]  /*3570*/  IADD3 R18, PT, PT, R23, R19, RZ ;  /* 0x0000001317127210 */ /* 0x000fca0007ffe0ff */
[----:B------:R-:W-:-:S05]  /*3580*/  IMAD R17, R19, 0x3, R18 ;  /* 0x0000000313117824 */ /* 0x000fca00078e0212 */
[----:B------:R-:W-:Y:S02]  /*3590*/  ISETP.GE.U32.AND P4, PT, R17, R13, PT ;  /* 0x0000000d1100720c */ /* 0x000fe40003f86070 */
[----:B------:R-:W-:Y:S02]  /*35a0*/  SEL R0, R23, R0, !P0 ;  /* 0x0000000017007207 */ /* 0x000fe40004000000 */
[----:B------:R-:W-:Y:S02]  /*35b0*/  SEL R9, R16, R9, !P0 ;  /* 0x0000000910097207 */ /* 0x000fe40004000000 */
[----:B------:R-:W-:-:S07]  /*35c0*/  SEL R5, R5, RZ, P0 ;  /* 0x000000ff05057207 */ /* 0x000fce0000000000 */
[----:B------:R-:W-:Y:S05]  /*35d0*/  @!P4 BRA `(.L_x_3626) ;  /* 0xfffffff800e4c947 */ /* 0x000fea000383ffff */
[----:B------:R-:W-:Y:S05]  /*35e0*/  BSYNC.RECONVERGENT B2 ;  /* 0x0000000000027941 */ /* 0x000fea0003800200 */
.L_x_3625:
[----:B------:R-:W-:-:S07]  /*35f0*/  PRMT R23, R16, 0x7610, R23 ;  /* 0x0000761010177816 */ /* 0x000fce0000000017 */
.L_x_3624:
[----:B------:R-:W-:Y:S05]  /*3600*/  BSYNC.RECONVERGENT B1 ;  /* 0x0000000000017941 */ /* 0x000fea0003800200 */
.L_x_3623:
[----:B------:R-:W-:Y:S01]  /*3610*/  ISETP.GE.U32.AND P0, PT, R18, R13, PT ;  /* 0x0000000d1200720c */ /* 0x000fe20003f06070 */
[----:B------:R-:W-:-:S12]  /*3620*/  BSSY.RECONVERGENT B1, `(.L_x_3627) ;  /* 0x000001d000017945 */ /* 0x000fd80003800200 */
[----:B------:R-:W-:Y:S05]  /*3630*/  @P0 BRA `(.L_x_3628) ;  /* 0x00000000006c0947 */ /* 0x000fea0003800000 */
[----:B------:R-:W-:Y:S01]  /*3640*/  IADD3 R16, P1, PT, R27, R20, RZ ;  /* 0x000000141b107210 */ /* 0x000fe20007f3e0ff */
[----:B------:R-:W-:-:S04]  /*3650*/  IMAD R15, R18, R22, RZ ;  /* 0x00000016120f7224 */ /* 0x000fc800078e02ff */
[----:B------:R-:W-:Y:S01]  /*3660*/  IMAD.X R21, RZ, RZ, R21, P1 ;  /* 0x000000ffff157224 */ /* 0x000fe200008e0615 */
[----:B------:R-:W-:-:S05]  /*3670*/  IADD3 R14, P1, PT, R15, R16, RZ ;  /* 0x000000100f0e7210 */ /* 0x000fca0007f3e0ff */
[----:B------:R-:W-:-:S05]  /*3680*/  IMAD.X R15, RZ, RZ, R21, P1 ;  /* 0x000000ffff0f7224 */ /* 0x000fca00008e0615 */
[----:B------:R0:W5:Y:S01]  /*3690*/  LDG.E.U8 R26, desc[UR36][R14.64] ;  /* 0x000000240e1a7981 */ /* 0x000162000c1e1100 */
[----:B------:R-:W-:-:S05]  /*36a0*/  IMAD.IADD R17, R18, 0x1, R19 ;  /* 0x0000000112117824 */ /* 0x000fca00078e0213 */
[----:B------:R-:W-:-:S13]  /*36b0*/  ISETP.GE.U32.AND P1, PT, R17, R13, PT ;  /* 0x0000000d1100720c */ /* 0x000fda0003f26070 */
[----:B0-----:R-:W-:Y:S05]  /*36c0*/  @P1 BRA `(.L_x_3628) ;  /* 0x0000000000481947 */ /* 0x001fea0003800000 */
[----:B------:R-:W-:-:S05]  /*36d0*/  IMAD R15, R17, R22, RZ ;  /* 0x00000016110f7224 */ /* 0x000fca00078e02ff */
[----:B------:R-:W-:-:S05]  /*36e0*/  IADD3 R14, P1, PT, R15, R16, RZ ;  /* 0x000000100f0e7210 */ /* 0x000fca0007f3e0ff */
[----:B------:R-:W-:-:S05]  /*36f0*/  IMAD.X R15, RZ, RZ, R21, P1 ;  /* 0x000000ffff0f7224 */ /* 0x000fca00008e0615 */
[----:B------:R0:W5:Y:S01]  /*3700*/  LDG.E.U8 R25, desc[UR36][R14.64] ;  /* 0x000000240e197981 */ /* 0x000162000c1e1100 */
[----:B------:R-:W-:-:S04]  /*3710*/  IADD3 R20, PT, PT, R17, R19, RZ ;  /* 0x0000001311147210 */ /* 0x000fc80007ffe0ff */
        /* <DEDUP_REMOVED lines=9> */
[----:B------:R-:W-:-:S04]  /*37b0*/  IMAD.X R15, RZ, RZ, R21, P2 ;  /* 0x000000ffff0f7224 */ /* 0x000fc800010e0615 */
[----:B------:R-:W-:Y:S01]  /*37c0*/  @!P1 IMAD.X R17, RZ, RZ, R21, P3 ;  /* 0x000000ffff119224 */ /* 0x000fe200018e0615 */
[----:B------:R0:W5:Y:S04]  /*37d0*/  LDG.E.U8 R24, desc[UR36][R14.64] ;  /* 0x000000240e187981 */ /* 0x000168000c1e1100 */
[----:B------:R0:W5:Y:S03]  /*37e0*/  @!P1 LDG.E.U8 R23, desc[UR36][R16.64] ;  /* 0x0000002410179981 */ /* 0x000166000c1e1100 */
.L_x_3628:
[----:B------:R-:W-:Y:S05]  /*37f0*/  BSYNC.RECONVERGENT B1 ;  /* 0x0000000000017941 */ /* 0x000fea0003800200 */
.L_x_3627:
        /* <DEDUP_REMOVED lines=63> */
.L_x_3630:
[----:B------:R-:W-:Y:S05]  /*3bf0*/  BSYNC.RECONVERGENT B1 ;  /* 0x0000000000017941 */ /* 0x000fea0003800200 */
.L_x_3629:
        /* <DEDUP_REMOVED lines=40> */
.L_x_3622:
        /* <DEDUP_REMOVED lines=8> */
[----:B------:R-:W-:Y:S01]  /*3f00*/  ISETP.GE.U32.AND P0, PT, R0, R13, PT ;  /* 0x0000000d0000720c */ /* 0x000fe20003f06070 */
[----:B------:R-:W-:Y:S01]  /*3f10*/  IMAD.MOV.U32 R0, RZ, RZ, R18 ;  /* 0x000000ffff007224 */ /* 0x000fe200078e0012 */
[C---:B------:R-:W-:Y:S02]  /*3f20*/  PRMT R3, R9.reuse, 0x7610, R3 ;  /* 0x0000761009037816 */ /* 0x040fe40000000003 */
[C---:B------:R-:W-:Y:S02]  /*3f30*/  PRMT R4, R9.reuse, 0x7610, R4 ;  /* 0x0000761009047816 */ /* 0x040fe40000000004 */
[----:B------:R-:W-:Y:S01]  /*3f40*/  PRMT R5, R9, 0x7610, R5 ;  /* 0x0000761009057816 */ /* 0x000fe20000000005 */
[--C-:B--2---:R-:W-:Y:S01]  /*3f50*/  IMAD.MOV.U32 R21, RZ, RZ, R6.reuse ;  /* 0x000000ffff157224 */ /* 0x104fe200078e0006 */
[----:B------:R-:W-:Y:S01]  /*3f60*/  MOV R20, R6 ;  /* 0x0000000600147202 */ /* 0x000fe20000000f00 */
[----:B------:R-:W-:Y:S02]  /*3f70*/  IMAD.MOV.U32 R22, RZ, RZ, R6 ;  /* 0x000000ffff167224 */ /* 0x000fe400078e0006 */
[--C-:B---3--:R-:W-:Y:S01]  /*3f80*/  IMAD.MOV.U32 R24, RZ, RZ, R23.reuse ;  /* 0x000000ffff187224 */ /* 0x108fe200078e0017 */
[----:B------:R-:W-:Y:S01]  /*3f90*/  MOV R26, R23 ;  /* 0x00000017001a7202 */ /* 0x000fe20000000f00 */
[----:B------:R-:W-:Y:S01]  /*3fa0*/  IMAD.MOV.U32 R25, RZ, RZ, R23 ;  /* 0x000000ffff197224 */ /* 0x000fe200078e0017 */
[----:B------:R-:W-:Y:S06]  /*3fb0*/  @P0 BRA `(.L_x_3632) ;  /* 0x0000004000b00947 */ /* 0x000fec0003800000 */
[----:B------:R-:W-:-:S13]  /*3fc0*/  ISETP.NE.AND P1, PT, R8, RZ, PT ;  /* 0x000000ff0800720c */ /* 0x000fda0003f25270 */
[----:B------:R0:W5:Y:S01]  /*3fd0*/  @!P1 LDG.E.U8 R7, desc[UR36][R14.64] ;  /* 0x000000240e079981 */ /* 0x000162000c1e1100 */
        /* <DEDUP_REMOVED lines=8> */
[----:B------:R-:W-:Y:S01]  /*4060*/  IMAD.MOV.U32 R25, RZ, RZ, R23 ;  /* 0x000000ffff197224 */ /* 0x000fe200078e0017 */
[----:B------:R-:W-:Y:S01]  /*4070*/  PRMT R5, R9, 0x7610, R5 ;  /* 0x0000761009057816 */ /* 0x000fe20000000005 */
[----:B------:R-:W-:Y:S01]  /*4080*/  IMAD.MOV.U32 R26, RZ, RZ, R23 ;  /* 0x000000ffff1a7224 */ /* 0x000fe200078e0017 */
[----:B------:R-:W-:Y:S01]  /*4090*/  MOV R24, R23 ;  /* 0x0000001700187202 */ /* 0x000fe20000000f00 */
[----:B0-----:R-:W-:-:S07]  /*40a0*/  VIADD R8, R8, 0x1 ;  /* 0x0000000108087836 */ /* 0x001fce0000000000 */
.L_x_3638:
[----:B------:R-:W0:Y:S01]  /*40b0*/  LDCU UR4, c[0x0][0x3a4] ;  /* 0x00007480ff0477ac */ /* 0x000e220008000800 */
[C---:B-----5:R-:W-:Y:S02]  /*40c0*/  @!P1 PRMT R9, R7.reuse, 0x7610, R9 ;  /* 0x0000761007099816 */ /* 0x060fe40000000009 */
[C---:B------:R-:W-:Y:S02]  /*40d0*/  @!P1 PRMT R10, R7.reuse, 0x7610, R10 ;  /* 0x00007610070a9816 */ /* 0x040fe4000000000a */
[C---:B------:R-:W-:Y:S02]  /*40e0*/  @!P1 PRMT R11, R7.reuse, 0x7610, R11 ;  /* 0x00007610070b9816 */ /* 0x040fe4000000000b */
[----:B------:R-:W-:Y:S01]  /*40f0*/  @!P1 PRMT R18, R7, 0x7610, R18 ;  /* 0x0000761007129816 */ /* 0x000fe20000000012 */
[----:B-1----:R-:W-:Y:S06]  /*4100*/  @!P1 BRA `(.L_x_3633) ;  /* 0x0000003c00549947 */ /* 0x002fec0003800000 */
        /* <DEDUP_REMOVED lines=273> */
[----:B------:R-:W-:Y:S01]  /*5220*/  SHF.R.U32.HI R11, RZ, UR26, R10 ;  /* 0x0000001aff0b7c19 */ /* 0x000fe2000801160a */
[----:B------:R-:W-:-:S03]  /*5230*/  @P0 IMAD.MOV.U32 R10, RZ, RZ, RZ ;  /* 0x000000ffff0a0224 */ /* 0x000fc600078e00ff */
[----:B------:R-:W-:-:S05]  /*5240*/  IADD3 R16, PT, PT, -R11, RZ, RZ ;  /* 0x000000ff0b107210 */ /* 0x000fca0007ffe1ff */
        /* <DEDUP_REMOVED lines=9> */
.L_x_3634:
[----:B------:R-:W-:-:S05]  /*52e0*/  IADD3 R10, P0, PT, R9, R14, RZ ;  /* 0x0000000e090a7210 */ /* 0x000fca0007f1e0ff */
[----:B------:R-:W-:-:S05]  /*52f0*/  IMAD.X R11, RZ, RZ, R15, P0 ;  /* 0x000000ffff0b7224 */ /* 0x000fca00000e060f */
[----:B------:R1:W5:Y:S01]  /*5300*/  LDG.E.U8 R10, desc[UR36][R10.64] ;  /* 0x000000240a0a7981 */ /* 0x000362000c1e1100 */
        /* <DEDUP_REMOVED lines=9> */
[----:B------:R-:W-:Y:S01]  /*53a0*/  IMAD.MOV.U32 R16, RZ, RZ, RZ ;  /* 0x000000ffff107224 */ /* 0x000fe200078e00ff */
[----:B------:R-:W-:-:S03]  /*53b0*/  ISETP.NE.AND P0, PT, R8, 0x2, PT ;  /* 0x000000020800780c */ /* 0x000fc60003f05270 */
        /* <DEDUP_REMOVED lines=217> */
.L_x_3635:
[----:B------:R-:W-:-:S05]  /*6150*/  IADD3 R16, P0, PT, R9, R14, RZ ;  /* 0x0000000e09107210 */ /* 0x000fca0007f1e0ff */
[----:B------:R-:W-:-:S05]  /*6160*/  IMAD.X R17, RZ, RZ, R15, P0 ;  /* 0x000000ffff117224 */ /* 0x000fca00000e060f */
[----:B------:R0:W5:Y:S01]  /*6170*/  LDG.E.U8 R9, desc[UR36][R16.64] ;  /* 0x0000002410097981 */ /* 0x000162000c1e1100 */
[----:B------:R-:W-:Y:S01]  /*6180*/  IADD3 R13, PT, PT, R13, UR4, RZ ;  /* 0x000000040d0d7c10 */ /* 0x000fe2000fffe0ff */
        /* <DEDUP_REMOVED lines=215> */
[----:B------:R-:W-:Y:S01]  /*6f00*/  @P0 IMAD.MOV.U32 R16, RZ, RZ, RZ ;  /* 0x000000ffff100224 */ /* 0x000fe200078e00ff */
[----:B------:R-:W-:-:S05]  /*6f10*/  IADD3 R19, PT, PT, -R17, RZ, RZ ;  /* 0x000000ff11137210 */ /* 0x000fca0007ffe1ff */
        /* <DEDUP_REMOVED lines=10> */
.L_x_3636:
        /* <DEDUP_REMOVED lines=231> */
.L_x_3637:
[----:B------:R-:W-:-:S05]  /*7e30*/  IADD3 R18, P0, PT, R18, R14, RZ ;  /* 0x0000000e12127210 */ /* 0x000fca0007f1e0ff */
[----:B------:R-:W-:-:S05]  /*7e40*/  IMAD.X R19, RZ, RZ, R15, P0 ;  /* 0x000000ffff137224 */ /* 0x000fca00000e060f */
[----:B------:R1:W5:Y:S03]  /*7e50*/  LDG.E.U8 R18, desc[UR36][R18.64] ;  /* 0x0000002412127981 */ /* 0x000366000c1e1100 */
.L_x_3633:
[----:B-----5:R-:W-:Y:S02]  /*7e60*/  PRMT R13, R10, 0x9910, RZ ;  /* 0x000099100a0d7816 */ /* 0x020fe400000000ff */
[----:B------:R-:W-:Y:S02]  /*7e70*/  LOP3.LUT R12, R2, 0xff, RZ, 0xc0, !PT ;  /* 0x000000ff020c7812 */ /* 0x000fe400078ec0ff */
[----:B------:R-:W-:Y:S02]  /*7e80*/  LOP3.LUT R17, R10, 0xffff, RZ, 0xc0, !PT ;  /* 0x0000ffff0a117812 */ /* 0x000fe400078ec0ff */
[C---:B------:R-:W-:Y:S02]  /*7e90*/  ISETP.NE.AND P4, PT, R12.reuse, R13, PT ;  /* 0x0000000d0c00720c */ /* 0x040fe40003f85270 */
[----:B------:R-:W-:Y:S02]  /*7ea0*/  ISETP.GT.U32.AND P5, PT, R12, R17, PT ;  /* 0x000000110c00720c */ /* 0x000fe40003fa4070 */
[----:B------:R-:W-:-:S02]  /*7eb0*/  ISETP.GE.U32.AND P0, PT, R6, R0, PT ;  /* 0x000000000600720c */ /* 0x000fc40003f06070 */
[----:B------:R-:W-:Y:S02]  /*7ec0*/  PRMT R13, R9, 0x9910, RZ ;  /* 0x00009910090d7816 */ /* 0x000fe400000000ff */
[----:B------:R-:W-:Y:S02]  /*7ed0*/  LOP3.LUT R12, R3, 0xff, RZ, 0xc0, !PT ;  /* 0x000000ff030c7812 */ /* 0x000fe400078ec0ff */
[----:B------:R-:W-:Y:S02]  /*7ee0*/  LOP3.LUT R17, R9, 0xffff, RZ, 0xc0, !PT ;  /* 0x0000ffff09117812 */ /* 0x000fe400078ec0ff */
[----:B------:R-:W-:Y:S02]  /*7ef0*/  ISETP.GE.AND.EX P0, PT, R23, RZ, PT, P0 ;  /* 0x000000ff1700720c */ /* 0x000fe40003f06300 */
[C---:B------:R-:W-:Y:S02]  /*7f00*/  ISETP.GT.U32.AND P2, PT, R12.reuse, R17, PT ;  /* 0x000000110c00720c */ /* 0x040fe40003f44070 */
[----:B------:R-:W-:-:S02]  /*7f10*/  ISETP.NE.AND P3, PT, R12, R13, PT ;  /* 0x0000000d0c00720c */ /* 0x000fc40003f65270 */
[----:B0-----:R-:W-:Y:S01]  /*7f20*/  MOV R12, UR4 ;  /* 0x00000004000c7c02 */ /* 0x001fe20008000f00 */
[----:B------:R-:W0:Y:S01]  /*7f30*/  LDCU UR4, c[0x0][0x39c] ;  /* 0x00007380ff0477ac */ /* 0x000e220008000800 */
[----:B------:R-:W-:Y:S02]  /*7f40*/  SEL R16, RZ, 0xffffffff, P5 ;  /* 0xffffffffff107807 */ /* 0x000fe40002800000 */
[----:B------:R-:W-:Y:S01]  /*7f50*/  @!P4 SEL R16, RZ, 0xffffffff, !P0 ;  /* 0xffffffffff10c807 */ /* 0x000fe20004000000 */
[----:B------:R-:W-:Y:S01]  /*7f60*/  IMAD.IADD R13, R0, 0x1, R12 ;  /* 0x00000001000d7824 */ /* 0x000fe200078e020c */
[----:B------:R-:W-:Y:S02]  /*7f70*/  PRMT R17, R11, 0x9910, RZ ;  /* 0x000099100b117816 */ /* 0x000fe400000000ff */
[----:B------:R-:W-:Y:S02]  /*7f80*/  LOP3.LUT R16, R16, 0x1, RZ, 0xc0, !PT ;  /* 0x0000000110107812 */ /* 0x000fe400078ec0ff */
[----:B------:R-:W-:-:S02]  /*7f90*/  ISETP.GE.U32.AND P0, PT, R20, R13, PT ;  /* 0x0000000d1400720c */ /* 0x000fc40003f06070 */
[----:B------:R-:W-:Y:S02]  /*7fa0*/  ISETP.NE.U32.AND P4, PT, R16, 0x1, PT ;  /* 0x000000011000780c */ /* 0x000fe40003f85070 */
[----:B------:R-:W-:Y:S02]  /*7fb0*/  ISETP.GE.AND.EX P0, PT, R24, RZ, PT, P0 ;  /* 0x000000ff1800720c */ /* 0x000fe40003f06300 */
[----:B------:R-:W-:Y:S02]  /*7fc0*/  SEL R6, R0, R6, !P4 ;  /* 0x0000000600067207 */ /* 0x000fe40006000000 */
[----:B------:R-:W-:Y:S02]  /*7fd0*/  LOP3.LUT R0, R4, 0xff, RZ, 0xc0, !PT ;  /* 0x000000ff04007812 */ /* 0x000fe400078ec0ff */
[----:B------:R-:W-:Y:S02]  /*7fe0*/  SEL R16, RZ, 0xffffffff, P2 ;  /* 0xffffffffff107807 */ /* 0x000fe40001000000 */
[----:B------:R-:W-:-:S02]  /*7ff0*/  @!P3 SEL R16, RZ, 0xffffffff, !P0 ;  /* 0xffffffffff10b807 */ /* 0x000fc40004000000 */
[----:B------:R-:W-:Y:S02]  /*8000*/  ISETP.NE.AND P3, PT, R0, R17, PT ;  /* 0x000000110000720c */ /* 0x000fe40003f65270 */
[----:B------:R-:W-:Y:S02]  /*8010*/  LOP3.LUT R17, R11, 0xffff, RZ, 0xc0, !PT ;  /* 0x0000ffff0b117812 */ /* 0x000fe400078ec0ff */
[----:B------:R-:W-:Y:S02]  /*8020*/  LOP3.LUT R16, R16, 0x1, RZ, 0xc0, !PT ;  /* 0x0000000110107812 */ /* 0x000fe400078ec0ff */
[----:B------:R-:W-:Y:S01]  /*8030*/  ISETP.GT.U32.AND P5, PT, R0, R17, PT ;  /* 0x000000110000720c */ /* 0x000fe20003fa4070 */
[----:B------:R-:W-:Y:S01]  /*8040*/  IMAD.IADD R0, R13, 0x1, R12 ;  /* 0x000000010d007824 */ /* 0x000fe200078e020c */
[----:B------:R-:W-:Y:S02]  /*8050*/  ISETP.NE.U32.AND P2, PT, R16, 0x1, PT ;  /* 0x000000011000780c */ /* 0x000fe40003f45070 */
[----:B------:R-:W-:-:S02]  /*8060*/  PRMT R16, R18, 0x9910, RZ ;  /* 0x0000991012107816 */ /* 0x000fc400000000ff */
[----:B------:R-:W-:Y:S02]  /*8070*/  ISETP.GE.U32.AND P0, PT, R21, R0, PT ;  /* 0x000000001500720c */ /* 0x000fe40003f06070 */
[----:B------:R-:W-:Y:S02]  /*8080*/  SEL R20, R13, R20, !P2 ;  /* 0x000000140d147207 */ /* 0x000fe40005000000 */
[----:B------:R-:W-:Y:S02]  /*8090*/  ISETP.GE.AND.EX P0, PT, R25, RZ, PT, P0 ;  /* 0x000000ff1900720c */ /* 0x000fe40003f06300 */
[----:B------:R-:W-:Y:S02]  /*80a0*/  SEL R13, RZ, 0xffffffff, P5 ;  /* 0xffffffffff0d7807 */ /* 0x000fe40002800000 */
[----:B------:R-:W-:Y:S02]  /*80b0*/  @!P3 SEL R13, RZ, 0xffffffff, !P0 ;  /* 0xffffffffff0db807 */ /* 0x000fe40004000000 */
[----:B------:R-:W-:-:S02]  /*80c0*/  SEL R2, R10, R2, !P4 ;  /* 0x000000020a027207 */ /* 0x000fc40006000000 */
[----:B------:R-:W-:Y:S02]  /*80d0*/  LOP3.LUT R13, R13, 0x1, RZ, 0xc0, !PT ;  /* 0x000000010d0d7812 */ /* 0x000fe400078ec0ff */
[----:B------:R-:W-:Y:S02]  /*80e0*/  SEL R23, R23, RZ, P4 ;  /* 0x000000ff17177207 */ /* 0x000fe40002000000 */
[----:B------:R-:W-:Y:S02]  /*80f0*/  ISETP.NE.U32.AND P3, PT, R13, 0x1, PT ;  /* 0x000000010d00780c */ /* 0x000fe40003f65070 */
[----:B------:R-:W-:Y:S02]  /*8100*/  LOP3.LUT R13, R5, 0xff, RZ, 0xc0, !PT ;  /* 0x000000ff050d7812 */ /* 0x000fe400078ec0ff */
[----:B------:R-:W-:Y:S02]  /*8110*/  SEL R21, R0, R21, !P3 ;  /* 0x0000001500157207 */ /* 0x000fe40005800000 */
[----:B------:R-:W-:-:S02]  /*8120*/  ISETP.NE.AND P6, PT, R13, R16, PT ;  /* 0x000000100d00720c */ /* 0x000fc40003fc5270 */
[----:B------:R-:W-:Y:S02]  /*8130*/  LOP3.LUT R16, R18, 0xffff, RZ, 0xc0, !PT ;  /* 0x0000ffff12107812 */ /* 0x000fe400078ec0ff */
[----:B------:R-:W-:Y:S02]  /*8140*/  SEL R3, R9, R3, !P2 ;  /* 0x0000000309037207 */ /* 0x000fe40005000000 */
[----:B------:R-:W-:Y:S01]  /*8150*/  ISETP.GT.U32.AND P5, PT, R13, R16, PT ;  /* 0x000000100d00720c */ /* 0x000fe20003fa4070 */
[----:B------:R-:W-:Y:S01]  /*8160*/  IMAD.IADD R13, R0, 0x1, R12 ;  /* 0x00000001000d7824 */ /* 0x000fe200078e020c */
[----:B------:R-:W-:Y:S02]  /*8170*/  SEL R24, R24, RZ, P2 ;  /* 0x000000ff18187207 */ /* 0x000fe40001000000 */
[----:B------:R-:W-:Y:S02]  /*8180*/  SEL R0, RZ, 0xffffffff, P5 ;  /* 0xffffffffff007807 */ /* 0x000fe40002800000 */
[----:B------:R-:W-:-:S02]  /*8190*/  ISETP.GE.U32.AND P0, PT, R22, R13, PT ;  /* 0x0000000d1600720c */ /* 0x000fc40003f06070 */
[----:B------:R-:W-:Y:S02]  /*81a0*/  SEL R4, R11, R4, !P3 ;  /* 0x000000040b047207 */ /* 0x000fe40005800000 */
[----:B------:R-:W-:Y:S02]  /*81b0*/  ISETP.GE.AND.EX P0, PT, R26, RZ, PT, P0 ;  /* 0x000000ff1a00720c */ /* 0x000fe40003f06300 */
[----:B------:R-:W-:Y:S02]  /*81c0*/  SEL R25, R25, RZ, P3 ;  /* 0x000000ff19197207 */ /* 0x000fe40001800000 */
[----:B------:R-:W-:-:S04]  /*81d0*/  @!P6 SEL R0, RZ, 0xffffffff, !P0 ;  /* 0xffffffffff00e807 */ /* 0x000fc80004000000 */
[----:B------:R-:W-:-:S04]  /*81e0*/  LOP3.LUT R0, R0, 0x1, RZ, 0xc0, !PT ;  /* 0x0000000100007812 */ /* 0x000fc800078ec0ff */
[----:B------:R-:W-:Y:S02]  /*81f0*/  ISETP.NE.U32.AND P0, PT, R0, 0x1, PT ;  /* 0x000000010000780c */ /* 0x000fe40003f05070 */
[C---:B------:R-:W-:Y:S02]  /*8200*/  IADD3 R0, PT, PT, R13.reuse, R12, RZ ;  /* 0x0000000c0d007210 */ /* 0x040fe40007ffe0ff */
[----:B------:R-:W-:Y:S01]  /*8210*/  SEL R22, R13, R22, !P0 ;  /* 0x000000160d167207 */ /* 0x000fe20004000000 */
[----:B0-----:R-:W-:Y:S01]  /*8220*/  IMAD.U32 R13, RZ, RZ, UR4 ;  /* 0x00000004ff0d7e24 */ /* 0x001fe2000f8e00ff */
[----:B------:R-:W-:Y:S01]  /*8230*/  SEL R5, R18, R5, !P0 ;  /* 0x0000000512057207 */ /* 0x000fe20004000000 */
[----:B------:R-:W-:Y:S01]  /*8240*/  IMAD R16, R12, 0x3, R0 ;  /* 0x000000030c107824 */ /* 0x000fe200078e0200 */
[----:B------:R-:W-:-:S04]  /*8250*/  SEL R26, R26, RZ, P0 ;  /* 0x000000ff1a1a7207 */ /* 0x000fc80000000000 */
[----:B------:R-:W-:-:S13]  /*8260*/  ISETP.GE.U32.AND P5, PT, R16, R13, PT ;  /* 0x0000000d1000720c */ /* 0x000fda0003fa6070 */
[----:B------:R-:W-:Y:S05]  /*8270*/  @!P5 BRA `(.L_x_3638) ;  /* 0xffffffbc008cd947 */ /* 0x000fea000383ffff */
.L_x_3632:
[----:B------:R-:W-:Y:S05]  /*8280*/  BSYNC.RECONVERGENT B1 ;  /* 0x0000000000017941 */ /* 0x000fea0003800200 */
.L_x_3631:
[----:B------:R-:W-:Y:S01]  /*8290*/  PRMT R14, R9, 0x7610, R14 ;  /* 0x00007610090e7816 */ /* 0x000fe2000000000e */
[----:B------:R-:W-:Y:S01]  /*82a0*/  BSSY.RECONVERGENT B1, `(.L_x_3639) ;  /* 0x0000481000017945 */ /* 0x000fe20003800200 */
[----:B------:R-:W-:Y:S02]  /*82b0*/  PRMT R9, R10, 0x7610, R9 ;  /* 0x000076100a097816 */ /* 0x000fe40000000009 */
[----:B------:R-:W-:Y:S01]  /*82c0*/  PRMT R7, R18, 0x7610, R7 ;  /* 0x0000761012077816 */ /* 0x000fe20000000007 */
[----:B------:R0:W-:Y:S01]  /*82d0*/  STL.S16 [R1+0x4], R14 ;  /* 0x0000040e01007387 */ /* 0x0001e20000100600 */
[----:B------:R-:W-:Y:S02]  /*82e0*/  PRMT R8, R11, 0x7610, R8 ;  /* 0x000076100b087816 */ /* 0x000fe40000000008 */
[----:B------:R-:W-:Y:S01]  /*82f0*/  ISETP.GE.U32.AND P0, PT, R0, R13, PT ;  /* 0x0000000d0000720c */ /* 0x000fe20003f06070 */
[----:B------:R0:W-:Y:S04]  /*8300*/  STL.S16 [R1+0xc], R9 ;  /* 0x00000c0901007387 */ /* 0x0001e80000100600 */
[----:B------:R0:W-:Y:S04]  /*8310*/  STL.S16 [R1+0x8], R7 ;  /* 0x0000080701007387 */ /* 0x0001e80000100600 */
[----:B------:R0:W-:Y:S04]  /*8320*/  STL.S16 [R1], R8 ;  /* 0x0000000801007387 */ /* 0x0001e80000100600 */
[----:B------:R-:W-:Y:S05]  /*8330*/  @P0 BRA `(.L_x_3640) ;  /* 0x0000004400dc0947 */ /* 0x000fea0003800000 */
[----:B0-----:R-:W0:Y:S01]  /*8340*/  LDC R9, c[0x0][0x3d8] ;  /* 0x0000f600ff097b82 */ /* 0x001e220000000800 */
[----:B------:R-:W-:Y:S01]  /*8350*/  IMAD.MOV.U32 R8, RZ, RZ, -0x1 ;  /* 0xffffffffff087424 */ /* 0x000fe200078e00ff */
[----:B------:R-:W-:Y:S02]  /*8360*/  CS2R R10, SRZ ;  /* 0x00000000000a7805 */ /* 0x000fe4000001ff00 */
[C---:B0-----:R-:W-:Y:S02]  /*8370*/  ISETP.NE.AND P0, PT, R9.reuse, RZ, PT ;  /* 0x000000ff0900720c */ /* 0x041fe40003f05270 */
[----:B------:R-:W-:-:S05]  /*8380*/  VIADDMNMX.U32 R8, R9, R8, 0x18, PT ;  /* 0x0000001809087446 */ /* 0x000fca0003800008 */
[----:B------:R-:W-:-:S06]  /*8390*/  VIADD R8, R8, 0x1 ;  /* 0x0000000108087836 */ /* 0x000fcc0000000000 */
[----:B------:R-:W-:Y:S05]  /*83a0*/  @!P0 BRA `(.L_x_3641) ;  /* 0x0000001000508947 */ /* 0x000fea0003800000 */
[----:B------:R-:W0:Y:S01]  /*83b0*/  LDCU.64 UR4, c[0x0][0x3e0] ;  /* 0x00007c00ff0477ac */ /* 0x000e220008000a00 */
[----:B------:R-:W-:Y:S02]  /*83c0*/  HFMA2 R10, -RZ, RZ, 0, 0 ;  /* 0x00000000ff0a7431 */ /* 0x000fe400000001ff */
[----:B------:R-:W-:Y:S01]  /*83d0*/  IMAD.MOV.U32 R11, RZ, RZ, R0 ;  /* 0x000000ffff0b7224 */ /* 0x000fe200078e0000 */
[----:B------:R-:W-:Y:S01]  /*83e0*/  ISETP.NE.AND P1, PT, R9, 0x1, PT ;  /* 0x000000010900780c */ /* 0x000fe20003f25270 */
[----:B------:R-:W2:Y:S01]  /*83f0*/  LDCU UR6, c[0x0][0x3dc] ;  /* 0x00007b80ff0677ac */ /* 0x000ea20008000800 */
[----:B------:R-:W3:Y:S01]  /*8400*/  LDCU UR7, c[0x0][0x508] ;  /* 0x0000a100ff0777ac */ /* 0x000ee20008000800 */
[----:B0-----:R-:W-:-:S05]  /*8410*/  IMAD.HI.U32 R14, R0, UR4, R10 ;  /* 0x00000004000e7c27 */ /* 0x001fca000f8e000a */
[----:B------:R-:W-:-:S05]  /*8420*/  SHF.R.U32.HI R15, RZ, UR5, R14 ;  /* 0x00000005ff0f7c19 */ /* 0x000fca000801160e */
[----:B------:R-:W-:-:S04]  /*8430*/  IMAD.MOV R7, RZ, RZ, -R15 ;  /* 0x000000ffff077224 */ /* 0x000fc800078e0a0f */
[----:B--2---:R-:W-:-:S04]  /*8440*/  IMAD R7, R7, UR6, R0 ;  /* 0x0000000607077c24 */ /* 0x004fc8000f8e0200 */
[----:B---3--:R-:W-:Y:S01]  /*8450*/  IMAD R7, R7, UR7, RZ ;  /* 0x0000000707077c24 */ /* 0x008fe2000f8e02ff */
[----:B------:R-:W-:Y:S06]  /*8460*/  @!P1 BRA `(.L_x_3642) ;  /* 0x0000001000189947 */ /* 0x000fec0003800000 */
[----:B------:R-:W0:Y:S01]  /*8470*/  LDCU.64 UR6, c[0x0][0x3e8] ;  /* 0x00007d00ff0677ac */ /* 0x000e220008000a00 */
[----:B------:R-:W-:Y:S01]  /*8480*/  IMAD.MOV.U32 R14, RZ, RZ, RZ ;  /* 0x000000ffff0e7224 */ /* 0x000fe200078e00ff */
[----:B------:R-:W-:Y:S01]  /*8490*/  ISETP.NE.AND P1, PT, R8, 0x2, PT ;  /* 0x000000020800780c */ /* 0x000fe20003f25270 */
[----:B------:R-:W2:Y:S01]  /*84a0*/  LDCU UR4, c[0x0][0x3f0] ;  /* 0x00007e00ff0477ac */ /* 0x000ea20008000800 */
[----:B------:R-:W3:Y:S01]  /*84b0*/  LDCU UR5, c[0x0][0x50c] ;  /* 0x0000a180ff0577ac */ /* 0x000ee20008000800 */
[----:B0-----:R-:W-:-:S05]  /*84c0*/  IMAD.HI.U32 R10, R15, UR7, R14 ;  /* 0x000000070f0a7c27 */ /* 0x001fca000f8e000e */
[----:B--2---:R-:W-:-:S04]  /*84d0*/  SHF.R.U32.HI R11, RZ, UR4, R10 ;  /* 0x00000004ff0b7c19 */ /* 0x004fc8000801160a */
[----:B------:R-:W-:-:S05]  /*84e0*/  IADD3 R14, PT, PT, -R11, RZ, RZ ;  /* 0x000000ff0b0e7210 */ /* 0x000fca0007ffe1ff */
[----:B------:R-:W-:-:S04]  /*84f0*/  IMAD R14, R14, UR6, R15 ;  /* 0x000000060e0e7c24 */ /* 0x000fc8000f8e020f */
[----:B---3--:R-:W-:Y:S01]  /*8500*/  IMAD R7, R14, UR5, R7 ;  /* 0x000000050e077c24 */ /* 0x008fe2000f8e0207 */
[----:B------:R-:W-:Y:S06]  /*8510*/  @!P1 BRA `(.L_x_3642) ;  /* 0x0000000c00ec9947 */ /* 0x000fec0003800000 */
[----:B------:R-:W0:Y:S01]  /*8520*/  LDCU.64 UR4, c[0x0][0x3f8] ;  /* 0x00007f00ff0477ac */ /* 0x000e220008000a00 */
[----:B------:R-:W-:Y:S01]  /*8530*/  IMAD.MOV.U32 R10, RZ, RZ, RZ ;  /* 0x000000ffff0a7224 */ /* 0x000fe200078e00ff */
[----:B------:R-:W-:Y:S01]  /*8540*/  ISETP.NE.AND P1, PT, R8, 0x3, PT ;  /* 0x000000030800780c */ /* 0x000fe20003f25270 */
[----:B------:R-:W2:Y:S02]  /*8550*/  LDCU UR6, c[0x0][0x3f4] ;  /* 0x00007e80ff0677ac */ /* 0x000ea40008000800 */
[----:B0-----:R-:W-:Y:S01]  /*8560*/  IMAD.HI.U32 R14, R11, UR4, R10 ;  /* 0x000000040b0e7c27 */ /* 0x001fe2000f8e000a */
[----:B------:R-:W0:Y:S04]  /*8570*/  LDCU UR4, c[0x0][0x510] ;  /* 0x0000a200ff0477ac */ /* 0x000e280008000800 */
[----:B------:R-:W-:-:S05]  /*8580*/  SHF.R.U32.HI R15, RZ, UR5, R14 ;  /* 0x00000005ff0f7c19 */ /* 0x000fca000801160e */
[----:B------:R-:W-:-:S04]  /*8590*/  IMAD.MOV R10, RZ, RZ, -R15 ;  /* 0x000000ffff0a7224 */ /* 0x000fc800078e0a0f */
[----:B--2---:R-:W-:-:S04]  /*85a0*/  IMAD R10, R10, UR6, R11 ;  /* 0x000000060a0a7c24 */ /* 0x004fc8000f8e020b */
[----:B0-----:R-:W-:Y:S01]  /*85b0*/  IMAD R7, R10, UR4, R7 ;  /* 0x000000040a077c24 */ /* 0x001fe2000f8e0207 */
        /* <DEDUP_REMOVED lines=234> */
[----:B------:R-:W2:Y:S03]  /*9460*/  LDCU UR6, c[0x0][0x4fc] ;  /* 0x00009f80ff0677ac */ /* 0x000ea60008000800 */
[----:B0-----:R-:W-:Y:S01]  /*9470*/  IMAD.HI.U32 R9, R11, UR4, R10 ;  /* 0x000000040b097c27 */ /* 0x001fe2000f8e000a */
[----:B------:R-:W0:Y:S04]  /*9480*/  LDCU UR4, c[0x0][0x568] ;  /* 0x0000ad00ff0477ac */ /* 0x000e280008000800 */
[----:B------:R-:W-:-:S05]  /*9490*/  SHF.R.U32.HI R9, RZ, UR5, R9 ;  /* 0x00000005ff097c19 */ /* 0x000fca0008011609 */
[----:B------:R-:W-:-:S04]  /*94a0*/  IMAD.MOV R9, RZ, RZ, -R9 ;  /* 0x000000ffff097224 */ /* 0x000fc800078e0a09 */
[----:B--2---:R-:W-:-:S04]  /*94b0*/  IMAD R10, R9, UR6, R11 ;  /* 0x00000006090a7c24 */ /* 0x004fc8000f8e020b */
[----:B0-----:R-:W-:-:S07]  /*94c0*/  IMAD R7, R10, UR4, R7 ;  /* 0x000000040a077c24 */ /* 0x001fce000f8e0207 */
.L_x_3642:
[----:B------:R-:W-:Y:S01]  /*94d0*/  IMAD.MOV.U32 R10, RZ, RZ, R7 ;  /* 0x000000ffff0a7224 */ /* 0x000fe200078e0007 */
[----:B------:R-:W-:-:S07]  /*94e0*/  MOV R11, RZ ;  /* 0x000000ff000b7202 */ /* 0x000fce0000000f00 */
.L_x_3641:
[----:B-1----:R-:W0:Y:S02]  /*94f0*/  LDC.64 R18, c[0x0][0x768] ;  /* 0x0001da00ff127b82 */ /* 0x002e240000000a00 */
[----:B0-----:R-:W-:-:S04]  /*9500*/  IADD3 R10, P1, P2, R10, R18, R27 ;  /* 0x000000120a0a7210 */ /* 0x001fc80007a3e01b */
[----:B------:R-:W-:-:S05]  /*9510*/  IADD3.X R11, PT, PT, R11, R19, RZ, P1, P2 ;  /* 0x000000130b0b7210 */ /* 0x000fca0000fe44ff */
[----:B------:R-:W2:Y:S01]  /*9520*/  LDG.E.U8 R7, desc[UR36][R10.64] ;  /* 0x000000240a077981 */ /* 0x000ea2000c1e1100 */
[----:B------:R-:W-:-:S05]  /*9530*/  IMAD.IADD R17, R0, 0x1, R12 ;  /* 0x0000000100117824 */ /* 0x000fca00078e020c */
[----:B------:R-:W-:Y:S01]  /*9540*/  ISETP.GE.U32.AND P1, PT, R17, R13, PT ;  /* 0x0000000d1100720c */ /* 0x000fe20003f26070 */
[----:B--2---:R2:W-:-:S12]  /*9550*/  STL [R1+0xc], R7 ;  /* 0x00000c0701007387 */ /* 0x0045d80000100800 */
[----:B------:R-:W-:Y:S05]  /*9560*/  @P1 BRA `(.L_x_3640) ;  /* 0x0000003400501947 */ /* 0x000fea0003800000 */
[----:B------:R-:W-:Y:S01]  /*9570*/  CS2R R10, SRZ ;  /* 0x00000000000a7805 */ /* 0x000fe2000001ff00 */
[----:B------:R-:W-:Y:S06]  /*9580*/  @!P0 BRA `(.L_x_3643) ;  /* 0x0000001000508947 */ /* 0x000fec0003800000 */
[----:B------:R-:W0:Y:S01]  /*9590*/  LDCU.64 UR4, c[0x0][0x3e0] ;  /* 0x00007c00ff0477ac */ /* 0x000e220008000a00 */
[----:B------:R-:W1:Y:S01]  /*95a0*/  LDC R9, c[0x0][0x3d8] ;  /* 0x0000f600ff097b82 */ /* 0x000e620000000800 */
[----:B------:R-:W-:Y:S01]  /*95b0*/  IMAD.MOV.U32 R16, RZ, RZ, RZ ;  /* 0x000000ffff107224 */ /* 0x000fe200078e00ff */
[----:B------:R-:W3:Y:S03]  /*95c0*/  LDCU UR6, c[0x0][0x3dc] ;  /* 0x00007b80ff0677ac */ /* 0x000ee60008000800 */
[----:B0-----:R-:W-:Y:S01]  /*95d0*/  IMAD.HI.U32 R14, R17, UR4, R16 ;  /* 0x00000004110e7c27 */ /* 0x001fe2000f8e0010 */
[----:B------:R-:W0:Y:S04]  /*95e0*/  LDCU UR4, c[0x0][0x508] ;  /* 0x0000a100ff0477ac */ /* 0x000e280008000800 */
[----:B------:R-:W-:-:S02]  /*95f0*/  SHF.R.U32.HI R15, RZ, UR5, R14 ;  /* 0x00000005ff0f7c19 */ /* 0x000fc4000801160e */
[----:B-1----:R-:W-:-:S03]  /*9600*/  ISETP.NE.AND P1, PT, R9, 0x1, PT ;  /* 0x000000010900780c */ /* 0x002fc60003f25270 */
[----:B--2---:R-:W-:-:S04]  /*9610*/  IMAD.MOV R7, RZ, RZ, -R15 ;  /* 0x000000ffff077224 */ /* 0x004fc800078e0a0f */
[----:B---3--:R-:W-:-:S04]  /*9620*/  IMAD R7, R7, UR6, R17 ;  /* 0x0000000607077c24 */ /* 0x008fc8000f8e0211 */
        /* <DEDUP_REMOVED lines=264> */
.L_x_3644:
[----:B------:R-:W-:Y:S01]  /*a6b0*/  MOV R10, R7 ;  /* 0x00000007000a7202 */ /* 0x000fe20000000f00 */
[----:B------:R-:W-:-:S07]  /*a6c0*/  IMAD.MOV.U32 R11, RZ, RZ, RZ ;  /* 0x000000ffff0b7224 */ /* 0x000fce00078e00ff */
.L_x_3643:
[----:B------:R-:W-:-:S04]  /*a6d0*/  IADD3 R10, P1, P2, R10, R18, R27 ;  /* 0x000000120a0a7210 */ /* 0x000fc80007a3e01b */
[----:B------:R-:W-:-:S05]  /*a6e0*/  IADD3.X R11, PT, PT, R11, R19, RZ, P1, P2 ;  /* 0x000000130b0b7210 */ /* 0x000fca0000fe44ff */
[----:B--2---:R-:W2:Y:S01]  /*a6f0*/  LDG.E.U8 R7, desc[UR36][R10.64] ;  /* 0x000000240a077981 */ /* 0x004ea2000c1e1100 */
        /* <DEDUP_REMOVED lines=14> */
[----:B---3--:R-:W-:-:S05]  /*a7e0*/  IADD3 R7, PT, PT, -R15, RZ, RZ ;  /* 0x000000ff0f077210 */ /* 0x008fca0007ffe1ff */
        /* <DEDUP_REMOVED lines=265> */
.L_x_3646:
[----:B------:R-:W-:Y:S02]  /*b880*/  IMAD.MOV.U32 R10, RZ, RZ, R7 ;  /* 0x000000ffff0a7224 */ /* 0x000fe400078e0007 */
[----:B------:R-:W-:-:S07]  /*b890*/  IMAD.MOV.U32 R11, RZ, RZ, RZ ;  /* 0x000000ffff0b7224 */ /* 0x000fce00078e00ff */
.L_x_3645:
[----:B------:R-:W-:-:S04]  /*b8a0*/  IADD3 R10, P1, P2, R10, R18, R27 ;  /* 0x000000120a0a7210 */ /* 0x000fc80007a3e01b */
[----:B------:R-:W-:-:S05]  /*b8b0*/  IADD3.X R11, PT, PT, R11, R19, RZ, P1, P2 ;  /* 0x000000130b0b7210 */ /* 0x000fca0000fe44ff */
[----:B---3--:R-:W2:Y:S01]  /*b8c0*/  LDG.E.U8 R7, desc[UR36][R10.64] ;  /* 0x000000240a077981 */ /* 0x008ea2000c1e1100 */
[----:B------:R-:W-:-:S05]  /*b8d0*/  IMAD.IADD R17, R12, 0x1, R17 ;  /* 0x000000010c117824 */ /* 0x000fca00078e0211 */
[----:B------:R-:W-:Y:S01]  /*b8e0*/  ISETP.GE.U32.AND P1, PT, R17, R13, PT ;  /* 0x0000000d1100720c */ /* 0x000fe20003f26070 */
[----:B--2---:R4:W-:-:S12]  /*b8f0*/  STL [R1], R7 ;  /* 0x0000000701007387 */ /* 0x0049d80000100800 */
[----:B------:R-:W-:Y:S05]  /*b900*/  @P1 BRA `(.L_x_3640) ;  /* 0x0000001000681947 */ /* 0x000fea0003800000 */
[----:B------:R-:W-:Y:S01]  /*b910*/  CS2R R10, SRZ ;  /* 0x00000000000a7805 */ /* 0x000fe2000001ff00 */
[----:B------:R-:W-:Y:S06]  /*b920*/  @!P0 BRA `(.L_x_3647) ;  /* 0x0000001000508947 */ /* 0x000fec0003800000 */
[----:B------:R-:W0:Y:S01]  /*b930*/  LDCU.64 UR4, c[0x0][0x3e0] ;  /* 0x00007c00ff0477ac */ /* 0x000e220008000a00 */
[----:B----4-:R-:W1:Y:S01]  /*b940*/  LDC R7, c[0x0][0x3d8] ;  /* 0x0000f600ff077b82 */ /* 0x010e620000000800 */
        /* <DEDUP_REMOVED lines=253> */
[----:B------:R-:W-:Y:S01]  /*c920*/  ISETP.NE.AND P0, PT, R8, 0x18, PT ;  /* 0x000000180800780c */ /* 0x000fe20003f05270 */
[----:B------:R-:W-:Y:S01]  /*c930*/  IMAD.MOV.U32 R8, RZ, RZ, RZ ;  /* 0x000000ffff087224 */ /* 0x000fe200078e00ff */
        /* <DEDUP_REMOVED lines=17> */
.L_x_3648:
[----:B------:R-:W-:Y:S02]  /*ca50*/  IMAD.MOV.U32 R10, RZ, RZ, R7 ;  /* 0x000000ffff0a7224 */ /* 0x000fe400078e0007 */
[----:B------:R-:W-:-:S07]  /*ca60*/  IMAD.MOV.U32 R11, RZ, RZ, RZ ;  /* 0x000000ffff0b7224 */ /* 0x000fce00078e00ff */
.L_x_3647:
[----:B------:R-:W-:-:S04]  /*ca70*/  IADD3 R8, P0, P1, R10, R18, R27 ;  /* 0x000000120a087210 */ /* 0x000fc8000791e01b */
[----:B------:R-:W-:-:S05]  /*ca80*/  IADD3.X R9, PT, PT, R11, R19, RZ, P0, P1 ;  /* 0x000000130b097210 */ /* 0x000fca00007e24ff */
[----:B----4-:R-:W2:Y:S04]  /*ca90*/  LDG.E.U8 R7, desc[UR36][R8.64] ;  /* 0x0000002408077981 */ /* 0x010ea8000c1e1100 */
[----:B--2---:R0:W-:Y:S02]  /*caa0*/  STL [R1+0x8], R7 ;  /* 0x0000080701007387 */ /* 0x0041e40000100800 */
.L_x_3640:
[----:B------:R-:W-:Y:S05]  /*cab0*/  BSYNC.RECONVERGENT B1 ;  /* 0x0000000000017941 */ /* 0x000fea0003800200 */
.L_x_3639:
[----:B------:R-:W-:Y:S01]  /*cac0*/  ISETP.GE.U32.AND P0, PT, R0, R13, PT ;  /* 0x0000000d0000720c */ /* 0x000fe20003f06070 */
[----:B------:R-:W-:-:S12]  /*cad0*/  BSSY.RECONVERGENT B1, `(.L_x_3649) ;  /* 0x0000043000017945 */ /* 0x000fd80003800200 */
[----:B------:R-:W-:Y:S05]  /*cae0*/  @P0 BRA `(.L_x_3650) ;  /* 0x0000000400040947 */ /* 0x000fea0003800000 */
[----:B0-----:R-:W2:Y:S01]  /*caf0*/  LDL.LU R9, [R1+0xc] ;  /* 0x00000c0001097983 */ /* 0x001ea20000300800 */
[----:B------:R-:W-:Y:S02]  /*cb00*/  LOP3.LUT R8, R2, 0xff, RZ, 0xc0, !PT ;  /* 0x000000ff02087812 */ /* 0x000fe400078ec0ff */
[----:B------:R-:W-:-:S04]  /*cb10*/  ISETP.GE.U32.AND P0, PT, R6, R0, PT ;  /* 0x000000000600720c */ /* 0x000fc80003f06070 */
[----:B------:R-:W-:Y:S02]  /*cb20*/  ISETP.GE.AND.EX P0, PT, R23, RZ, PT, P0 ;  /* 0x000000ff1700720c */ /* 0x000fe40003f06300 */
[----:B--234-:R-:W-:-:S04]  /*cb30*/  LOP3.LUT R7, R9, 0xff, RZ, 0xc0, !PT ;  /* 0x000000ff09077812 */ /* 0x01cfc800078ec0ff */
[CC--:B------:R-:W-:Y:S02]  /*cb40*/  ISETP.NE.AND P1, PT, R8.reuse, R7.reuse, PT ;  /* 0x000000070800720c */ /* 0x0c0fe40003f25270 */
[----:B------:R-:W-:-:S04]  /*cb50*/  ISETP.GT.U32.AND P2, PT, R8, R7, PT ;  /* 0x000000070800720c */ /* 0x000fc80003f44070 */
        /* <DEDUP_REMOVED lines=10> */
[----:B------:R-:W2:Y:S01]  /*cc00*/  LDL.LU R10, [R1+0x4] ;  /* 0x00000400010a7983 */ /* 0x000ea20000300800 */
[----:B------:R-:W-:Y:S01]  /*cc10*/  LOP3.LUT R9, R3, 0xff, RZ, 0xc0, !PT ;  /* 0x000000ff03097812 */ /* 0x000fe200078ec0ff */
[----:B------:R-:W-:Y:S01]  /*cc20*/  IMAD.IADD R8, R7, 0x1, R12 ;  /* 0x0000000107087824 */ /* 0x000fe200078e020c */
[----:B------:R-:W-:-:S04]  /*cc30*/  ISETP.GE.U32.AND P0, PT, R20, R7, PT ;  /* 0x000000071400720c */ /* 0x000fc80003f06070 */
[----:B------:R-:W-:Y:S02]  /*cc40*/  ISETP.GE.AND.EX P0, PT, R24, RZ, PT, P0 ;  /* 0x000000ff1800720c */ /* 0x000fe40003f06300 */
[----:B--2---:R-:W-:-:S04]  /*cc50*/  LOP3.LUT R0, R10, 0xff, RZ, 0xc0, !PT ;  /* 0x000000ff0a007812 */ /* 0x004fc800078ec0ff */
[CC--:B------:R-:W-:Y:S02]  /*cc60*/  ISETP.NE.AND P1, PT, R9.reuse, R0.reuse, PT ;  /* 0x000000000900720c */ /* 0x0c0fe40003f25270 */
[----:B------:R-:W-:-:S04]  /*cc70*/  ISETP.GT.U32.AND P2, PT, R9, R0, PT ;  /* 0x000000000900720c */ /* 0x000fc80003f44070 */
        /* <DEDUP_REMOVED lines=9> */
[----:B------:R-:W2:Y:S01]  /*cd10*/  LDL.LU R10, [R1] ;  /* 0x00000000010a7983 */ /* 0x000ea20000300800 */
        /* <DEDUP_REMOVED lines=17> */
[----:B------:R-:W-:Y:S02]  /*ce30*/  LOP3.LUT R7, R5, 0xff, RZ, 0xc0, !PT ;  /* 0x000000ff05077812 */ /* 0x000fe400078ec0ff */
[----:B------:R-:W-:-:S04]  /*ce40*/  ISETP.GE.U32.AND P0, PT, R22, R9, PT ;  /* 0x000000091600720c */ /* 0x000fc80003f06070 */
[----:B------:R-:W-:Y:S02]  /*ce50*/  ISETP.GE.AND.EX P0, PT, R26, RZ, PT, P0 ;  /* 0x000000ff1a00720c */ /* 0x000fe40003f06300 */
[----:B--2---:R-:W-:-:S04]  /*ce60*/  LOP3.LUT R0, R10, 0xff, RZ, 0xc0, !PT ;  /* 0x000000ff0a007812 */ /* 0x004fc800078ec0ff */
[CC--:B------:R-:W-:Y:S02]  /*ce70*/  ISETP.NE.AND P1, PT, R7.reuse, R0.reuse, PT ;  /* 0x000000000700720c */ /* 0x0c0fe40003f25270 */
[----:B------:R-:W-:-:S04]  /*ce80*/  ISETP.GT.U32.AND P2, PT, R7, R0, PT ;  /* 0x000000000700720c */ /* 0x000fc80003f44070 */
[----:B------:R-:W-:-:S07]  /*ce90*/  SEL R0, RZ, 0xffffffff, P2 ;  /* 0xffffffffff007807 */ /* 0x000fce0001000000 */
[----:B------:R-:W-:-:S04]  /*cea0*/  @!P1 SEL R0, RZ, 0xffffffff, !P0 ;  /* 0xffffffffff009807 */ /* 0x000fc80004000000 */
[----:B------:R-:W-:-:S04]  /*ceb0*/  LOP3.LUT R0, R0, 0x1, RZ, 0xc0, !PT ;  /* 0x0000000100007812 */ /* 0x000fc800078ec0ff */
[----:B------:R-:W-:-:S04]  /*cec0*/  ISETP.NE.U32.AND P0, PT, R0, 0x1, PT ;  /* 0x000000010000780c */ /* 0x000fc80003f05070 */
[----:B------:R-:W-:Y:S02]  /*ced0*/  SEL R5, R10, R5, !P0 ;  /* 0x000000050a057207 */ /* 0x000fe40004000000 */
[----:B------:R-:W-:Y:S02]  /*cee0*/  SEL R22, R9, R22, !P0 ;  /* 0x0000001609167207 */ /* 0x000fe40004000000 */
[----:B------:R-:W-:-:S07]  /*cef0*/  SEL R26, R26, RZ, P0 ;  /* 0x000000ff1a1a7207 */ /* 0x000fce0000000000 */
.L_x_3650:
[----:B------:R-:W-:Y:S05]  /*cf00*/  BSYNC.RECONVERGENT B1 ;  /* 0x0000000000017941 */ /* 0x000fea0003800200 */
.L_x_3649:
[----:B------:R-:W-:Y:S02]  /*cf10*/  LOP3.LUT R0, R3, 0xff, RZ, 0xc0, !PT ;  /* 0x000000ff03007812 */ /* 0x000fe400078ec0ff */
[----:B0-234-:R-:W-:Y:S02]  /*cf20*/  LOP3.LUT R7, R2, 0xff, RZ, 0xc0, !PT ;  /* 0x000000ff02077812 */ /* 0x01dfe400078ec0ff */
        /* <DEDUP_REMOVED lines=22> */
[----:B------:R-:W-:Y:S02]  /*d090*/  LOP3.LUT R3, R5, 0xff, RZ, 0xc0, !PT ;  /* 0x000000ff05037812 */ /* 0x000fe400078ec0ff */
[----:B------:R-:W-:Y:S02]  /*d0a0*/  LOP3.LUT R0, R4, 0xff, RZ, 0xc0, !PT ;  /* 0x000000ff04007812 */ /* 0x000fe400078ec0ff */
[----:B------:R-:W-:Y:S02]  /*d0b0*/  SEL R21, R21, R6, !P0 ;  /* 0x0000000615157207 */ /* 0x000fe40004000000 */
[----:B------:R-:W-:Y:S02]  /*d0c0*/  ISETP.NE.AND P1, PT, R0, R3, PT ;  /* 0x000000030000720c */ /* 0x000fe40003f25270 */
[----:B------:R-:W-:-:S02]  /*d0d0*/  SEL R9, R25, R24, !P0 ;  /* 0x0000001819097207 */ /* 0x000fc40004000000 */
[----:B------:R-:W-:Y:S02]  /*d0e0*/  ISETP.GE.U32.AND P0, PT, R21, R22, PT ;  /* 0x000000161500720c */ /* 0x000fe40003f06070 */
[----:B------:R-:W-:Y:S02]  /*d0f0*/  ISETP.GT.U32.AND P2, PT, R0, R3, PT ;  /* 0x000000030000720c */ /* 0x000fe40003f44070 */
[----:B------:R-:W-:-:S04]  /*d100*/  ISETP.GE.AND.EX P0, PT, R9, R26, PT, P0 ;  /* 0x0000001a0900720c */ /* 0x000fc80003f06300 */
[----:B------:R-:W-:Y:S02]  /*d110*/  SEL R0, RZ, 0xffffffff, !P0 ;  /* 0xffffffffff007807 */ /* 0x000fe40004000000 */
[----:B------:R-:W-:-:S04]  /*d120*/  @P1 SEL R0, RZ, 0xffffffff, P2 ;  /* 0xffffffffff001807 */ /* 0x000fc80001000000 */
[----:B------:R-:W-:-:S04]  /*d130*/  LOP3.LUT R0, R0, 0x1, RZ, 0xc0, !PT ;  /* 0x0000000100007812 */ /* 0x000fc800078ec0ff */
[----:B------:R-:W-:-:S04]  /*d140*/  ISETP.NE.U32.AND P0, PT, R0, 0x1, PT ;  /* 0x000000010000780c */ /* 0x000fc80003f05070 */
[----:B------:R-:W-:Y:S02]  /*d150*/  SEL R4, R5, R4, !P0 ;  /* 0x0000000405047207 */ /* 0x000fe40004000000 */
[----:B------:R-:W-:Y:S02]  /*d160*/  SEL R6, R22, R21, !P0 ;  /* 0x0000001516067207 */ /* 0x000fe40004000000 */
[----:B------:R-:W-:Y:S02]  /*d170*/  SEL R9, R26, R9, !P0 ;  /* 0x000000091a097207 */ /* 0x000fe40004000000 */
[----:B------:R-:W-:-:S07]  /*d180*/  PRMT R7, R4, 0x7610, R7 ;  /* 0x0000761004077816 */ /* 0x000fce0000000007 */
.L_x_3602:
[----:B------:R-:W-:Y:S05]  /*d190*/  BSYNC.RECONVERGENT B0 ;  /* 0x0000000000007941 */ /* 0x000fea0003800200 */
.L_x_3601:
[----:B------:R-:W0:Y:S01]  /*d1a0*/  LDCU UR4, c[0x0][0x3b4] ;  /* 0x00007680ff0477ac */ /* 0x000e220008000800 */
[----:B------:R-:W2:Y:S01]  /*d1b0*/  S2R R0, SR_TID.X ;  /* 0x0000000000007919 */ /* 0x000ea20000002100 */
[----:B------:R-:W3:Y:S01]  /*d1c0*/  S2R R5, SR_TID.Y ;  /* 0x0000000000057919 */ /* 0x000ee20000002200 */
[----:B0-----:R-:W-:-:S09]  /*d1d0*/  UISETP.NE.AND UP0, UPT, UR4, URZ, UPT ;  /* 0x000000ff0400728c */ /* 0x001fd2000bf05270 */
[----:B------:R-:W-:Y:S05]  /*d1e0*/  BRA.U !UP0, `(.L_x_3651) ;  /* 0x0000000108b47547 */ /* 0x000fea000b800000 */
[----:B------:R-:W0:Y:S01]  /*d1f0*/  S2UR UR5, SR_CgaCtaId ;  /* 0x00000000000579c3 */ /* 0x000e220000008800 */
[----:B------:R-:W2:Y:S01]  /*d200*/  LDCU UR8, c[0x0][0x360] ;  /* 0x00006c00ff0877ac */ /* 0x000ea20008000800 */
[----:B------:R-:W-:Y:S01]  /*d210*/  IMAD.MOV.U32 R8, RZ, RZ, R6 ;  /* 0x000000ffff087224 */ /* 0x000fe200078e0006 */
[----:B------:R-:W-:Y:S01]  /*d220*/  UMOV UR4, 0x400 ;  /* 0x0000040000047882 */ /* 0x000fe20000000000 */
[----:B------:R-:W4:Y:S01]  /*d230*/  LDCU UR6, c[0x0][0x364] ;  /* 0x00006c80ff0677ac */ /* 0x000f220008000800 */
[----:B------:R-:W-:Y:S01]  /*d240*/  UIADD3 UR4, UPT, UPT, UR4, 0x10, URZ ;  /* 0x0000001004047890 */ /* 0x000fe2000fffe0ff */
[----:B--23--:R-:W-:-:S03]  /*d250*/  IMAD R2, R5, UR8, R0 ;  /* 0x0000000805027c24 */ /* 0x00cfc6000f8e0200 */
[----:B0-----:R-:W-:Y:S02]  /*d260*/  ULEA UR4, UR5, UR4, 0x18 ;  /* 0x0000000405047291 */ /* 0x001fe4000f8ec0ff */
[----:B----4-:R-:W-:-:S04]  /*d270*/  UISETP.GE.U32.AND UP0, UPT, UR6, 0x2, UPT ;  /* 0x000000020600788c */ /* 0x010fc8000bf06070 */
[----:B------:R-:W-:-:S05]  /*d280*/  LEA R11, R2, UR4, 0x4 ;  /* 0x00000004020b7c11 */ /* 0x000fca000f8e20ff */
[----:B------:R0:W-:Y:S04]  /*d290*/  STS.64 [R11+0x8], R8 ;  /* 0x000008080b007388 */ /* 0x0001e80000000a00 */
[----:B------:R0:W-:Y:S01]  /*d2a0*/  STS.U8 [R11], R7 ;  /* 0x000000070b007388 */ /* 0x0001e20000000000 */
[----:B------:R-:W-:Y:S05]  /*d2b0*/  BRA.U !UP0, `(.L_x_3651) ;  /* 0x0000000108807547 */ /* 0x000fea000b800000 */
[----:B------:R-:W-:-:S05]  /*d2c0*/  UMOV UR5, UR6 ;  /* 0x0000000600057c82 */ /* 0x000fca0008000000 */
.L_x_3654:
[----:B------:R-:W-:Y:S01]  /*d2d0*/  USHF.R.U32.HI UR7, URZ, 0x1, UR5 ;  /* 0x00000001ff077899 */ /* 0x000fe20008011605 */
[----:B------:R-:W-:Y:S05]  /*d2e0*/  BAR.SYNC.DEFER_BLOCKING 0x0 ;  /* 0x0000000000007b1d */ /* 0x000fea0000010000 */
[----:B------:R-:W-:Y:S01]  /*d2f0*/  IADD3 R3, PT, PT, R5, UR7, RZ ;  /* 0x0000000705037c10 */ /* 0x000fe2000fffe0ff */
[----:B------:R-:W-:Y:S03]  /*d300*/  BSSY.RECONVERGENT B0, `(.L_x_3652) ;  /* 0x0000018000007945 */ /* 0x000fe60003800200 */
[----:B------:R-:W-:-:S04]  /*d310*/  ISETP.GE.U32.AND P0, PT, R3, UR6, PT ;  /* 0x0000000603007c0c */ /* 0x000fc8000bf06070 */
[----:B------:R-:W-:-:S13]  /*d320*/  ISETP.GE.U32.OR P0, PT, R5, UR7, P0 ;  /* 0x0000000705007c0c */ /* 0x000fda0008706470 */
[----:B--2---:R-:W-:Y:S05]  /*d330*/  @P0 BRA `(.L_x_3653) ;  /* 0x0000000000500947 */ /* 0x004fea0003800000 */
[----:B------:R-:W-:Y:S01]  /*d340*/  IMAD R2, R3, UR8, R0 ;  /* 0x0000000803027c24 */ /* 0x000fe2000f8e0200 */
[----:B------:R-:W-:-:S04]  /*d350*/  LOP3.LUT R13, R7, 0xff, RZ, 0xc0, !PT ;  /* 0x000000ff070d7812 */ /* 0x000fc800078ec0ff */
[----:B------:R-:W-:-:S05]  /*d360*/  LEA R4, R2, UR4, 0x4 ;  /* 0x0000000402047c11 */ /* 0x000fca000f8e20ff */
[----:B0-----:R-:W0:Y:S04]  /*d370*/  LDS.U8 R8, [R4] ;  /* 0x0000000004087984 */ /* 0x001e280000000000 */
[----:B------:R-:W2:Y:S01]  /*d380*/  LDS.64 R2, [R4+0x8] ;  /* 0x0000080004027984 */ /* 0x000ea20000000a00 */
[CC--:B0-----:R-:W-:Y:S02]  /*d390*/  ISETP.NE.AND P1, PT, R13.reuse, R8.reuse, PT ;  /* 0x000000080d00720c */ /* 0x0c1fe40003f25270 */
[----:B------:R-:W-:Y:S02]  /*d3a0*/  ISETP.GT.U32.AND P2, PT, R13, R8, PT ;  /* 0x000000080d00720c */ /* 0x000fe40003f44070 */
[----:B--2---:R-:W-:Y:S02]  /*d3b0*/  ISETP.GE.U32.AND P0, PT, R6, R2, PT ;  /* 0x000000020600720c */ /* 0x004fe40003f06070 */
        /* <DEDUP_REMOVED lines=12> */
.L_x_3653:
[----:B------:R-:W-:Y:S05]  /*d480*/  BSYNC.RECONVERGENT B0 ;  /* 0x0000000000007941 */ /* 0x000fea0003800200 */
.L_x_3652:
[----:B------:R-:W-:-:S03]  /*d490*/  UISETP.GT.U32.AND UP0, UPT, UR5, 0x3, UPT ;  /* 0x000000030500788c */ /* 0x000fc6000bf04070 */
[----:B------:R-:W-:-:S06]  /*d4a0*/  UMOV UR5, UR7 ;  /* 0x0000000700057c82 */ /* 0x000fcc0008000000 */
[----:B------:R-:W-:Y:S05]  /*d4b0*/  BRA.U UP0, `(.L_x_3654) ;  /* 0xfffffffd00847547 */ /* 0x000fea000b83ffff */
.L_x_3651:
        /* <DEDUP_REMOVED lines=11> */
[----:B0-----:R-:W-:Y:S01]  /*d570*/  IMAD.MOV.U32 R8, RZ, RZ, R6 ;  /* 0x000000ffff087224 */ /* 0x001fe200078e0006 */
[----:B------:R-:W-:Y:S02]  /*d580*/  UISETP.GE.U32.AND UP0, UPT, UR5, 0x40, UPT ;  /* 0x000000400500788c */ /* 0x000fe4000bf06070 */
[----:B----4-:R-:W-:-:S06]  /*d590*/  ULEA UR4, UR6, UR4, 0x18 ;  /* 0x0000000406047291 */ /* 0x010fcc000f8ec0ff */
[----:B------:R-:W-:Y:S01]  /*d5a0*/  LEA R11, R2, UR4, 0x4 ;  /* 0x00000004020b7c11 */ /* 0x000fe2000f8e20ff */
[----:B------:R-:W-:-:S04]  /*d5b0*/  UMOV UR4, 0x20 ;  /* 0x0000002000047882 */ /* 0x000fc80000000000 */
[----:B------:R4:W-:Y:S04]  /*d5c0*/  STS.64 [R11+0x8], R8 ;  /* 0x000008080b007388 */ /* 0x0009e80000000a00 */
[----:B------:R4:W-:Y:S01]  /*d5d0*/  STS.U8 [R11], R7 ;  /* 0x000000070b007388 */ /* 0x0009e20000000000 */
[----:B------:R-:W-:Y:S05]  /*d5e0*/  BRA.U !UP0, `(.L_x_3656) ;  /* 0x00000001087c7547 */ /* 0x000fea000b800000 */
[----:B------:R-:W-:-:S07]  /*d5f0*/  IMAD.U32 R2, RZ, RZ, UR5 ;  /* 0x00000005ff027e24 */ /* 0x000fce000f8e00ff */
.L_x_3659:
[----:B------:R-:W-:Y:S01]  /*d600*/  SHF.R.U32.HI R13, RZ, 0x1, R2 ;  /* 0x00000001ff0d7819 */ /* 0x000fe20000011602 */
[----:B------:R-:W-:Y:S01]  /*d610*/  BAR.SYNC.DEFER_BLOCKING 0x0 ;  /* 0x0000000000007b1d */ /* 0x000fe20000010000 */
[----:B------:R-:W-:Y:S02]  /*d620*/  ISETP.GT.U32.AND P3, PT, R2, 0x7f, PT ;  /* 0x0000007f0200780c */ /* 0x000fe40003f64070 */
[----:B------:R-:W-:-:S03]  /*d630*/  IADD3 R3, PT, PT, R13, R0, RZ ;  /* 0x000000000d037210 */ /* 0x000fc60007ffe0ff */
[----:B------:R-:W-:Y:S01]  /*d640*/  BSSY.RECONVERGENT B0, `(.L_x_3657) ;  /* 0x0000017000007945 */ /* 0x000fe20003800200 */
[----:B------:R-:W-:-:S04]  /*d650*/  ISETP.GE.U32.AND P0, PT, R3, UR5, PT ;  /* 0x0000000503007c0c */ /* 0x000fc8000bf06070 */
[----:B------:R-:W-:-:S13]  /*d660*/  ISETP.GE.U32.OR P0, PT, R0, R13, P0 ;  /* 0x0000000d0000720c */ /* 0x000fda0000706470 */
[----:B0-----:R-:W-:Y:S05]  /*d670*/  @P0 BRA `(.L_x_3658) ;  /* 0x00000000004c0947 */ /* 0x001fea0003800000 */
[----:B------:R-:W-:Y:S01]  /*d680*/  IMAD R4, R13, 0x10, R11 ;  /* 0x000000100d047824 */ /* 0x000fe200078e020b */
[----:B------:R-:W-:-:S04]  /*d690*/  LOP3.LUT R15, R7, 0xff, RZ, 0xc0, !PT ;  /* 0x000000ff070f7812 */ /* 0x000fc800078ec0ff */
[----:B----4-:R-:W0:Y:S04]  /*d6a0*/  LDS.U8 R8, [R4] ;  /* 0x0000000004087984 */ /* 0x010e280000000000 */
        /* <DEDUP_REMOVED lines=16> */
.L_x_3658:
[----:B------:R-:W-:Y:S05]  /*d7b0*/  BSYNC.RECONVERGENT B0 ;  /* 0x0000000000007941 */ /* 0x000fea0003800200 */
.L_x_3657:
[----:B------:R-:W-:Y:S01]  /*d7c0*/  IMAD.MOV.U32 R2, RZ, RZ, R13 ;  /* 0x000000ffff027224 */ /* 0x000fe200078e000d */
[----:B------:R-:W-:Y:S06]  /*d7d0*/  @P3 BRA `(.L_x_3659) ;  /* 0xfffffffc00883947 */ /* 0x000fec000383ffff */
.L_x_3656:
[----:B------:R-:W-:Y:S01]  /*d7e0*/  BAR.SYNC.DEFER_BLOCKING 0x0 ;  /* 0x0000000000007b1d */ /* 0x000fe20000010000 */
[----:B------:R-:W-:-:S09]  /*d7f0*/  UISETP.GE.U32.AND UP0, UPT, UR4, 0x2, UPT ;  /* 0x000000020400788c */ /* 0x000fd2000bf06070 */
[----:B------:R-:W-:Y:S05]  /*d800*/  BRA.U !UP0, `(.L_x_3655) ;  /* 0x0000000108547547 */ /* 0x000fea000b800000 */
[----:B------:R-:W-:-:S07]  /*d810*/  HFMA2 R2, -RZ, RZ, 0, 5.9604644775390625e-08 ;  /* 0x00000001ff027431 */ /* 0x000fce00000001ff */
.L_x_3660:
[C---:B0-2-4-:R-:W-:Y:S01]  /*d820*/  LOP3.LUT R11, R7.reuse, 0xff, RZ, 0xc0, !PT ;  /* 0x000000ff070b7812 */ /* 0x055fe200078ec0ff */
[----:B------:R-:W0:Y:S01]  /*d830*/  SHFL.DOWN PT, R13, R6, R2, 0x1f ;  /* 0x08001f02060d7589 */ /* 0x000e2200000e0000 */
[----:B------:R-:W-:-:S03]  /*d840*/  LOP3.LUT R3, R7, 0xff, RZ, 0xc0, !PT ;  /* 0x000000ff07037812 */ /* 0x000fc600078ec0ff */
[----:B------:R-:W2:Y:S04]  /*d850*/  SHFL.DOWN PT, R4, R11, R2, 0x1f ;  /* 0x08001f020b047589 */ /* 0x000ea800000e0000 */
[----:B------:R4:W1:Y:S02]  /*d860*/  SHFL.DOWN PT, R10, R9, R2, 0x1f ;  /* 0x08001f02090a7589 */ /* 0x00086400000e0000 */
[----:B----4-:R-:W-:Y:S01]  /*d870*/  IMAD.SHL.U32 R2, R2, 0x2, RZ ;  /* 0x0000000202027824 */ /* 0x010fe200078e00ff */
[----:B0-----:R-:W-:Y:S02]  /*d880*/  ISETP.GE.U32.AND P0, PT, R6, R13, PT ;  /* 0x0000000d0600720c */ /* 0x001fe40003f06070 */
[----:B--2---:R-:W-:-:S04]  /*d890*/  LOP3.LUT R8, R4, 0xff, RZ, 0xc0, !PT ;  /* 0x000000ff04087812 */ /* 0x004fc800078ec0ff */
[----:B------:R-:W-:Y:S02]  /*d8a0*/  ISETP.NE.AND P1, PT, R3, R8, PT ;  /* 0x000000080300720c */ /* 0x000fe40003f25270 */
[----:B-1----:R-:W-:Y:S02]  /*d8b0*/  ISETP.GE.AND.EX P0, PT, R9, R10, PT, P0 ;  /* 0x0000000a0900720c */ /* 0x002fe40003f06300 */
[----:B------:R-:W-:Y:S02]  /*d8c0*/  ISETP.GT.U32.AND P2, PT, R3, R8, PT ;  /* 0x000000080300720c */ /* 0x000fe40003f44070 */
[----:B------:R-:W-:-:S07]  /*d8d0*/  SEL R3, RZ, 0xffffffff, !P0 ;  /* 0xffffffffff037807 */ /* 0x000fce0004000000 */
        /* <DEDUP_REMOVED lines=8> */
.L_x_3655:
[----:B------:R-:W0:Y:S01]  /*d960*/  LDCU UR4, c[0x0][0x56c] ;  /* 0x0000ad80ff0477ac */ /* 0x000e220008000800 */
[----:B------:R-:W-:Y:S01]  /*d970*/  IMAD.MOV.U32 R18, RZ, RZ, RZ ;  /* 0x000000ffff127224 */ /* 0x000fe200078e00ff */
[----:B0-----:R-:W-:-:S09]  /*d980*/  UISETP.NE.AND UP0, UPT, UR4, URZ, UPT ;  /* 0x000000ff0400728c */ /* 0x001fd2000bf05270 */
[----:B------:R-:W-:Y:S05]  /*d990*/  BRA.U !UP0, `(.L_x_3661) ;  /* 0x0000001108587547 */ /* 0x000fea000b800000 */
[----:B------:R-:W0:Y:S01]  /*d9a0*/  LDCU.64 UR8, c[0x0][0x570] ;  /* 0x0000ae00ff0877ac */ /* 0x000e220008000a00 */
[----:B------:R-:W-:Y:S01]  /*d9b0*/  MOV R3, R29 ;  /* 0x0000001d00037202 */ /* 0x000fe20000000f00 */
[----:B------:R-:W-:Y:S01]  /*d9c0*/  IMAD.MOV.U32 R2, RZ, RZ, RZ ;  /* 0x000000ffff027224 */ /* 0x000fe200078e00ff */
[----:B------:R-:W1:Y:S01]  /*d9d0*/  LDCU UR6, c[0x0][0x578] ;  /* 0x0000af00ff0677ac */ /* 0x000e620008000800 */
[----:B------:R-:W3:Y:S01]  /*d9e0*/  LDCU UR5, c[0x0][0x69c] ;  /* 0x0000d380ff0577ac */ /* 0x000ee20008000800 */
[----:B------:R-:W-:-:S04]  /*d9f0*/  UIADD3 UR4, UPT, UPT, UR4, -0x1, URZ ;  /* 0xffffffff04047890 */ /* 0x000fc8000fffe0ff */
[----:B------:R-:W-:Y:S01]  /*da00*/  UISETP.NE.AND UP0, UPT, UR4, URZ, UPT ;  /* 0x000000ff0400728c */ /* 0x000fe2000bf05270 */
[----:B0-----:R-:W-:-:S05]  /*da10*/  IMAD.HI.U32 R2, R29, UR9, R2 ;  /* 0x000000091d027c27 */ /* 0x001fca000f8e0002 */
[----:B-1----:R-:W-:-:S05]  /*da20*/  SHF.R.U32.HI R3, RZ, UR6, R2 ;  /* 0x00000006ff037c19 */ /* 0x002fca0008011602 */
[----:B--2-4-:R-:W-:-:S04]  /*da30*/  IMAD.MOV R11, RZ, RZ, -R3 ;  /* 0x000000ffff0b7224 */ /* 0x014fc800078e0a03 */
[----:B------:R-:W-:-:S04]  /*da40*/  IMAD R11, R11, UR8, R29 ;  /* 0x000000080b0b7c24 */ /* 0x000fc8000f8e021d */
[----:B---3--:R-:W-:Y:S01]  /*da50*/  IMAD R18, R11, UR5, RZ ;  /* 0x000000050b127c24 */ /* 0x008fe2000f8e02ff */
        /* <DEDUP_REMOVED lines=266> */
.L_x_3661:
[----:B------:R-:W0:Y:S01]  /*eb00*/  LDCU.64 UR4, c[0x0][0x780] ;  /* 0x0000f000ff0477ac */ /* 0x000e220008000a00 */
[----:B------:R-:W-:Y:S01]  /*eb10*/  CS2R R2, SRZ ;  /* 0x0000000000027805 */ /* 0x000fe2000001ff00 */
[----:B------:R-:W-:Y:S02]  /*eb20*/  UPLOP3.LUT UP0, UPT, UPT, UPT, UPT, 0x80, 0x8 ;  /* 0x000000000008789c */ /* 0x000fe40003f0f070 */
[----:B0-----:R-:W-:-:S04]  /*eb30*/  UISETP.NE.U32.AND UP1, UPT, UR4, URZ, UPT ;  /* 0x000000ff0400728c */ /* 0x001fc8000bf25070 */
[----:B------:R-:W-:-:S09]  /*eb40*/  UISETP.NE.AND.EX UP1, UPT, UR5, URZ, UPT, UP1 ;  /* 0x000000ff0500728c */ /* 0x000fd2000bf25310 */
[----:B------:R-:W-:Y:S05]  /*eb50*/  BRA.U !UP1, `(.L_x_3662) ;  /* 0x0000000509387547 */ /* 0x000fea000b800000 */
[----:B--2-4-:R-:W-:Y:S02]  /*eb60*/  IMAD.MOV.U32 R11, RZ, RZ, 0x8 ;  /* 0x00000008ff0b7424 */ /* 0x014fe400078e00ff */
[----:B------:R-:W-:-:S07]  /*eb70*/  IMAD.MOV.U32 R4, RZ, RZ, 0x10 ;  /* 0x00000010ff047424 */ /* 0x000fce00078e00ff */
.L_x_3663:
[----:B------:R-:W0:Y:S08]  /*eb80*/  I2F.U32.RP R8, R4 ;  /* 0x0000000400087306 */ /* 0x000e300000209000 */
[----:B0-----:R-:W0:Y:S02]  /*eb90*/  MUFU.RCP R8, R8 ;  /* 0x0000000800087308 */ /* 0x001e240000001000 */
[----:B0-----:R-:W-:-:S02]  /*eba0*/  IADD3 R2, PT, PT, R8, 0xffffffe, RZ ;  /* 0x0ffffffe08027810 */ /* 0x001fc40007ffe0ff */
[----:B------:R-:W-:-:S04]  /*ebb0*/  LOP3.LUT R8, RZ, R4, RZ, 0x33, !PT ;  /* 0x00000004ff087212 */ /* 0x000fc800078e33ff */
[----:B------:R0:W2:Y:S02]  /*ebc0*/  F2I.FTZ.U32.TRUNC.NTZ R3, R2 ;  /* 0x0000000200037305 */ /* 0x0000a4000021f000 */
[----:B0-----:R-:W-:Y:S02]  /*ebd0*/  IMAD.MOV.U32 R2, RZ, RZ, RZ ;  /* 0x000000ffff027224 */ /* 0x001fe400078e00ff */
        /* <DEDUP_REMOVED lines=44> */
[----:B------:R0:W2:Y:S02]  /*eea0*/  F2I.FTZ.U32.TRUNC.NTZ R11, R10 ;  /* 0x0000000a000b7305 */ /* 0x0000a4000021f000 */
[----:B0-----:R-:W-:Y:S02]  /*eeb0*/  IMAD.MOV.U32 R10, RZ, RZ, RZ ;  /* 0x000000ffff0a7224 */ /* 0x001fe400078e00ff */
[----:B--2---:R-:W-:-:S04]  /*eec0*/  IMAD R15, R15, R11, RZ ;  /* 0x0000000b0f0f7224 */ /* 0x004fc800078e02ff */
        /* <DEDUP_REMOVED lines=12> */
.L_x_3665:
[----:B------:R-:W-:-:S07]  /*ef90*/  MOV R4, 0xefb0 ;  /* 0x0000efb000047802 */ /* 0x000fce0000000f00 */
[----:B-1-3-5:R-:W-:Y:S05]  /*efa0*/  CALL.REL.NOINC `($__internal_18_$__cuda_sm20_div_u64) ;  /* 0x0000003000807944 */ /* 0x02afea0003c00000 */
[----:B------:R-:W-:Y:S02]  /*efb0*/  IMAD.MOV.U32 R2, RZ, RZ, R8 ;  /* 0x000000ffff027224 */ /* 0x000fe400078e0008 */
[----:B------:R-:W-:-:S07]  /*efc0*/  IMAD.MOV.U32 R3, RZ, RZ, R11 ;  /* 0x000000ffff037224 */ /* 0x000fce00078e000b */
.L_x_3666:
[----:B------:R-:W-:Y:S05]  /*efd0*/  BSYNC.RECONVERGENT B0 ;  /* 0x0000000000007941 */ /* 0x000fea0003800200 */
.L_x_3664:
[----:B------:R-:W0:Y:S02]  /*efe0*/  LDCU.64 UR4, c[0x0][0x780] ;  /* 0x0000f000ff0477ac */ /* 0x000e240008000a00 */
[----:B0-----:R-:W-:Y:S02]  /*eff0*/  UISETP.NE.U32.AND UP0, UPT, UR4, URZ, UPT ;  /* 0x000000ff0400728c */ /* 0x001fe4000bf05070 */
[----:B------:R-:W-:Y:S02]  /*f000*/  IADD3 R2, P0, PT, R2, UR4, RZ ;  /* 0x0000000402027c10 */ /* 0x000fe4000ff1e0ff */
[----:B------:R-:W-:Y:S02]  /*f010*/  UISETP.NE.AND.EX UP0, UPT, UR5, URZ, UPT, UP0 ;  /* 0x000000ff0500728c */ /* 0x000fe4000bf05300 */
[----:B------:R-:W-:Y:S02]  /*f020*/  IADD3.X R3, PT, PT, R3, UR5, RZ, P0, !PT ;  /* 0x0000000503037c10 */ /* 0x000fe400087fe4ff */
[----:B------:R-:W-:-:S11]  /*f030*/  UPLOP3.LUT UP0, UPT, UPT, UPT, UP0, 0x40, 0x4 ;  /* 0x000000000004789c */ /* 0x000fd60003f0e800 */
.L_x_3662:
        /* <DEDUP_REMOVED lines=291> */
.L_x_3668:
        /* <DEDUP_REMOVED lines=26> */
.L_x_3670:
[----:B------:R-:W-:Y:S05]  /*10410*/  BSYNC.RECONVERGENT B0 ;  /* 0x0000000000007941 */ /* 0x000fea0003800200 */
.L_x_3669:
        /* <DEDUP_REMOVED lines=35> */
.L_x_3672:
[----:B------:R-:W-:Y:S05]  /*10650*/  BSYNC.RECONVERGENT B0 ;  /* 0x0000000000007941 */ /* 0x000fea0003800200 */
.L_x_3671:
        /* <DEDUP_REMOVED lines=19> */
[----:B0-----:R-:W-:Y:S01]  /*10790*/  MOV R7, UR4 ;  /* 0x0000000400077c02 */ /* 0x001fe20008000f00 */
[----:B--2---:R-:W-:-:S02]  /*107a0*/  IMAD.U32 R6, RZ, RZ, UR10 ;  /* 0x0000000aff067e24 */ /* 0x004fc4000f8e00ff */
[----:B------:R-:W-:-:S05]  /*107b0*/  IMAD.U32 R9, RZ, RZ, UR11 ;  /* 0x0000000bff097e24 */ /* 0x000fca000f8e00ff */
        /* <DEDUP_REMOVED lines=12> */
.L_x_3677:
[----:B------:R-:W-:-:S04]  /*10880*/  IMAD.IADD R15, R17, 0x1, R8 ;  /* 0x00000001110f7824 */ /* 0x000fc800078e0208 */
[----:B--2---:R-:W-:-:S05]  /*10890*/  IMAD.WIDE.U32 R14, R15, 0x10, R10 ;  /* 0x000000100f0e7825 */ /* 0x004fca00078e000a */
[----:B------:R-:W2:Y:S04]  /*108a0*/  LDG.E.U8 R4, desc[UR36][R14.64] ;  /* 0x000000240e047981 */ /* 0x000ea8000c1e1100 */
[----:B------:R-:W3:Y:S01]  /*108b0*/  LDG.E.64 R12, desc[UR36][R14.64+0x8] ;  /* 0x000008240e0c7981 */ /* 0x000ee2000c1e1b00 */
[----:B------:R-:W-:Y:S02]  /*108c0*/  LOP3.LUT R21, R7, 0xff, RZ, 0xc0, !PT ;  /* 0x000000ff07157812 */ /* 0x000fe400078ec0ff */
[----:B------:R-:W-:Y:S02]  /*108d0*/  IADD3 R8, PT, PT, R19, R8, RZ ;  /* 0x0000000813087210 */ /* 0x000fe40007ffe0ff */
[CC--:B--2---:R-:W-:Y:S02]  /*108e0*/  ISETP.NE.AND P2, PT, R21.reuse, R4.reuse, PT ;  /* 0x000000041500720c */ /* 0x0c4fe40003f45270 */
[----:B------:R-:W-:-:S02]  /*108f0*/  ISETP.GT.U32.AND P3, PT, R21, R4, PT ;  /* 0x000000041500720c */ /* 0x000fc40003f64070 */
[----:B---3--:R-:W-:Y:S02]  /*10900*/  ISETP.GE.U32.AND P1, PT, R6, R12, PT ;  /* 0x0000000c0600720c */ /* 0x008fe40003f26070 */
        /* <DEDUP_REMOVED lines=11> */
.L_x_3676:
[----:B------:R-:W-:Y:S05]  /*109c0*/  BRA `(.L_x_3675) ;  /* 0x0000000000747947 */ /* 0x000fea0003800000 */
.L_x_3674:
        /* <DEDUP_REMOVED lines=9> */
.L_x_3678:
[----:B------:R-:W-:-:S04]  /*10a60*/  IMAD.IADD R13, R4, 0x1, R17 ;  /* 0x00000001040d7824 */ /* 0x000fc800078e0211 */
[----:B-1----:R-:W-:-:S04]  /*10a70*/  IMAD R13, R13, R19, R0 ;  /* 0x000000130d0d7224 */ /* 0x002fc800078e0200 */
[----:B--2---:R-:W-:-:S05]  /*10a80*/  IMAD.WIDE.U32 R14, R13, 0x10, R10 ;  /* 0x000000100d0e7825 */ /* 0x004fca00078e000a */
[----:B------:R-:W2:Y:S04]  /*10a90*/  LDG.E.U8 R8, desc[UR36][R14.64] ;  /* 0x000000240e087981 */ /* 0x000ea8000c1e1100 */
[----:B------:R-:W4:Y:S01]  /*10aa0*/  LDG.E.64 R12, desc[UR36][R14.64+0x8] ;  /* 0x000008240e0c7981 */ /* 0x000f22000c1e1b00 */
[----:B------:R-:W-:Y:S01]  /*10ab0*/  LOP3.LUT R21, R7, 0xff, RZ, 0xc0, !PT ;  /* 0x000000ff07157812 */ /* 0x000fe200078ec0ff */
[----:B---3--:R-:W-:-:S03]  /*10ac0*/  IMAD.IADD R17, R20, 0x1, R17 ;  /* 0x0000000114117824 */ /* 0x008fc600078e0211 */
[CC--:B--2---:R-:W-:Y:S02]  /*10ad0*/  ISETP.NE.AND P2, PT, R21.reuse, R8.reuse, PT ;  /* 0x000000081500720c */ /* 0x0c4fe40003f45270 */
[----:B------:R-:W-:Y:S02]  /*10ae0*/  ISETP.GT.U32.AND P3, PT, R21, R8, PT ;  /* 0x000000081500720c */ /* 0x000fe40003f64070 */
[----:B----4-:R-:W-:Y:S02]  /*10af0*/  ISETP.GE.U32.AND P1, PT, R6, R12, PT ;  /* 0x0000000c0600720c */ /* 0x010fe40003f26070 */
        /* <DEDUP_REMOVED lines=10> */
.L_x_3675:
[----:B------:R-:W-:Y:S05]  /*10ba0*/  BSYNC.RECONVERGENT B0 ;  /* 0x0000000000007941 */ /* 0x000fea0003800200 */
.L_x_3673:
[----:B------:R-:W0:Y:S01]  /*10bb0*/  LDCU UR5, c[0x0][0x360] ;  /* 0x00006c00ff0577ac */ /* 0x000e220008000800 */
[----:B------:R-:W-:Y:S01]  /*10bc0*/  MOV R8, R6 ;  /* 0x0000000600087202 */ /* 0x000fe20000000f00 */
        /* <DEDUP_REMOVED lines=10> */
.L_x_3682:
[----:B------:R-:W-:Y:S01]  /*10c70*/  USHF.R.U32.HI UR7, URZ, 0x1, UR4 ;  /* 0x00000001ff077899 */ /* 0x000fe20008011604 */
[----:B------:R-:W-:Y:S05]  /*10c80*/  BAR.SYNC.DEFER_BLOCKING 0x0 ;  /* 0x0000000000007b1d */ /* 0x000fea0000010000 */
[----:B------:R-:W-:Y:S01]  /*10c90*/  VIADD R11, R5, UR7 ;  /* 0x00000007050b7c36 */ /* 0x000fe20008000000 */
[----:B------:R-:W-:Y:S04]  /*10ca0*/  BSSY.RECONVERGENT B0, `(.L_x_3680) ;  /* 0x0000018000007945 */ /* 0x000fe80003800200 */
[----:B------:R-:W-:-:S04]  /*10cb0*/  ISETP.GE.U32.AND P1, PT, R11, UR6, PT ;  /* 0x000000060b007c0c */ /* 0x000fc8000bf26070 */
[----:B------:R-:W-:-:S13]  /*10cc0*/  ISETP.GE.U32.OR P1, PT, R5, UR7, P1 ;  /* 0x0000000705007c0c */ /* 0x000fda0008f26470 */
[----:B-1----:R-:W-:Y:S05]  /*10cd0*/  @P1 BRA `(.L_x_3681) ;  /* 0x0000000000501947 */ /* 0x002fea0003800000 */
[----:B0-----:R-:W-:Y:S01]  /*10ce0*/  IMAD R8, R11, UR5, R0 ;  /* 0x000000050b087c24 */ /* 0x001fe2000f8e0200 */
[----:B------:R-:W-:-:S04]  /*10cf0*/  LOP3.LUT R13, R7, 0xff, RZ, 0xc0, !PT ;  /* 0x000000ff070d7812 */ /* 0x000fc800078ec0ff */
[----:B------:R-:W-:-:S05]  /*10d00*/  LEA R8, R8, UR8, 0x4 ;  /* 0x0000000808087c11 */ /* 0x000fca000f8e20ff */
[----:B------:R-:W0:Y:S04]  /*10d10*/  LDS.U8 R12, [R8] ;  /* 0x00000000080c7984 */ /* 0x000e280000000000 */
[----:B------:R-:W1:Y:S01]  /*10d20*/  LDS.64 R10, [R8+0x8] ;  /* 0x00000800080a7984 */ /* 0x000e620000000a00 */
[CC--:B0-----:R-:W-:Y:S02]  /*10d30*/  ISETP.NE.AND P2, PT, R13.reuse, R12.reuse, PT ;  /* 0x0000000c0d00720c */ /* 0x0c1fe40003f45270 */
[----:B------:R-:W-:Y:S02]  /*10d40*/  ISETP.GT.U32.AND P3, PT, R13, R12, PT ;  /* 0x0000000c0d00720c */ /* 0x000fe40003f64070 */
        /* <DEDUP_REMOVED lines=13> */
.L_x_3681:
[----:B------:R-:W-:Y:S05]  /*10e20*/  BSYNC.RECONVERGENT B0 ;  /* 0x0000000000007941 */ /* 0x000fea0003800200 */
.L_x_3680:
[----:B------:R-:W-:-:S03]  /*10e30*/  UISETP.GT.U32.AND UP1, UPT, UR4, 0x3, UPT ;  /* 0x000000030400788c */ /* 0x000fc6000bf24070 */
[----:B------:R-:W-:-:S06]  /*10e40*/  UMOV UR4, UR7 ;  /* 0x0000000700047c82 */ /* 0x000fcc0008000000 */
[----:B------:R-:W-:Y:S05]  /*10e50*/  BRA.U UP1, `(.L_x_3682) ;  /* 0xfffffffd01847547 */ /* 0x000fea000b83ffff */
.L_x_3679:
        /* <DEDUP_REMOVED lines=8> */
[----:B------:R-:W-:Y:S01]  /*10ee0*/  UISETP.GE.U32.AND UP1, UPT, UR5, 0x40, UPT ;  /* 0x000000400500788c */ /* 0x000fe2000bf26070 */
[----:B------:R-:W-:Y:S02]  /*10ef0*/  UMOV UR4, 0x20 ;  /* 0x0000002000047882 */ /* 0x000fe40000000000 */
[----:B------:R2:W-:Y:S06]  /*10f00*/  STS.64 [R4+0x8], R8 ;  /* 0x0000080804007388 */ /* 0x0005ec0000000a00 */
[----:B------:R-:W-:Y:S05]  /*10f10*/  BRA.U !UP1, `(.L_x_3684) ;  /* 0x00000001097c7547 */ /* 0x000fea000b800000 */
[----:B------:R-:W-:-:S07]  /*10f20*/  MOV R5, UR5 ;  /* 0x0000000500057c02 */ /* 0x000fce0008000f00 */
.L_x_3687:
[----:B------:R-:W-:Y:S01]  /*10f30*/  SHF.R.U32.HI R15, RZ, 0x1, R5 ;  /* 0x00000001ff0f7819 */ /* 0x000fe20000011605 */
[----:B------:R-:W-:Y:S01]  /*10f40*/  BAR.SYNC.DEFER_BLOCKING 0x0 ;  /* 0x0000000000007b1d */ /* 0x000fe20000010000 */
[----:B------:R-:W-:-:S03]  /*10f50*/  ISETP.GT.U32.AND P2, PT, R5, 0x7f, PT ;  /* 0x0000007f0500780c */ /* 0x000fc60003f44070 */
[----:B0-2---:R-:W-:Y:S02]  /*10f60*/  IMAD.IADD R8, R15, 0x1, R0 ;  /* 0x000000010f087824 */ /* 0x005fe400078e0200 */
[----:B------:R-:W-:Y:S03]  /*10f70*/  BSSY.RECONVERGENT B0, `(.L_x_3685) ;  /* 0x0000017000007945 */ /* 0x000fe60003800200 */
[----:B------:R-:W-:-:S04]  /*10f80*/  ISETP.GE.U32.AND P1, PT, R8, UR5, PT ;  /* 0x0000000508007c0c */ /* 0x000fc8000bf26070 */
[----:B------:R-:W-:-:S13]  /*10f90*/  ISETP.GE.U32.OR P1, PT, R0, R15, P1 ;  /* 0x0000000f0000720c */ /* 0x000fda0000f26470 */
[----:B------:R-:W-:Y:S05]  /*10fa0*/  @P1 BRA `(.L_x_3686) ;  /* 0x00000000004c1947 */ /* 0x000fea0003800000 */
[----:B------:R-:W-:Y:S01]  /*10fb0*/  IMAD R5, R15, 0x10, R4 ;  /* 0x000000100f057824 */ /* 0x000fe200078e0204 */
[----:B------:R-:W-:-:S04]  /*10fc0*/  LOP3.LUT R13, R7, 0xff, RZ, 0xc0, !PT ;  /* 0x000000ff070d7812 */ /* 0x000fc800078ec0ff */
        /* <DEDUP_REMOVED lines=17> */
.L_x_3686:
[----:B------:R-:W-:Y:S05]  /*110e0*/  BSYNC.RECONVERGENT B0 ;  /* 0x0000000000007941 */ /* 0x000fea0003800200 */
.L_x_3685:
[----:B------:R-:W-:Y:S01]  /*110f0*/  MOV R5, R15 ;  /* 0x0000000f00057202 */ /* 0x000fe20000000f00 */
[----:B------:R-:W-:Y:S06]  /*11100*/  @P2 BRA `(.L_x_3687) ;  /* 0xfffffffc00882947 */ /* 0x000fec000383ffff */
.L_x_3684:
[----:B------:R-:W-:Y:S01]  /*11110*/  BAR.SYNC.DEFER_BLOCKING 0x0 ;  /* 0x0000000000007b1d */ /* 0x000fe20000010000 */
[----:B------:R-:W-:-:S09]  /*11120*/  UISETP.GE.U32.AND UP1, UPT, UR4, 0x2, UPT ;  /* 0x000000020400788c */ /* 0x000fd2000bf26070 */
[----:B------:R-:W-:Y:S05]  /*11130*/  BRA.U !UP1, `(.L_x_3683) ;  /* 0x0000000109547547 */ /* 0x000fea000b800000 */
[----:B------:R-:W-:-:S07]  /*11140*/  IMAD.MOV.U32 R0, RZ, RZ, 0x1 ;  /* 0x00000001ff007424 */ /* 0x000fce00078e00ff */
.L_x_3688:
[C---:B------:R-:W-:Y:S01]  /*11150*/  LOP3.LUT R5, R7.reuse, 0xff, RZ, 0xc0, !PT ;  /* 0x000000ff07057812 */ /* 0x040fe200078ec0ff */
[----:B------:R-:W3:Y:S01]  /*11160*/  SHFL.DOWN PT, R11, R6, R0, 0x1f ;  /* 0x08001f00060b7589 */ /* 0x000ee200000e0000 */
[----:B01----:R-:W-:-:S03]  /*11170*/  LOP3.LUT R13, R7, 0xff, RZ, 0xc0, !PT ;  /* 0x000000ff070d7812 */ /* 0x003fc600078ec0ff */
[----:B--2---:R-:W0:Y:S04]  /*11180*/  SHFL.DOWN PT, R4, R5, R0, 0x1f ;  /* 0x08001f0005047589 */ /* 0x004e2800000e0000 */
[----:B------:R1:W2:Y:S02]  /*11190*/  SHFL.DOWN PT, R10, R9, R0, 0x1f ;  /* 0x08001f00090a7589 */ /* 0x0002a400000e0000 */
[----:B-1----:R-:W-:Y:S01]  /*111a0*/  IMAD.SHL.U32 R0, R0, 0x2, RZ ;  /* 0x0000000200007824 */ /* 0x002fe200078e00ff */
[----:B---3--:R-:W-:Y:S02]  /*111b0*/  ISETP.GE.U32.AND P1, PT, R6, R11, PT ;  /* 0x0000000b0600720c */ /* 0x008fe40003f26070 */
[----:B0-----:R-:W-:-:S04]  /*111c0*/  LOP3.LUT R8, R4, 0xff, RZ, 0xc0, !PT ;  /* 0x000000ff04087812 */ /* 0x001fc800078ec0ff */
[----:B------:R-:W-:Y:S02]  /*111d0*/  ISETP.NE.AND P2, PT, R13, R8, PT ;  /* 0x000000080d00720c */ /* 0x000fe40003f45270 */
[----:B--2---:R-:W-:Y:S02]  /*111e0*/  ISETP.GE.AND.EX P1, PT, R9, R10, PT, P1 ;  /* 0x0000000a0900720c */ /* 0x004fe40003f26310 */
        /* <DEDUP_REMOVED lines=10> */
.L_x_3683:
        /* <DEDUP_REMOVED lines=18> */
[----:B---3--:R-:W-:Y:S01]  /*113b0*/  IMAD.U32 R4, RZ, RZ, UR4 ;  /* 0x00000004ff047e24 */ /* 0x008fe2000f8e00ff */
[----:B------:R-:W-:Y:S01]  /*113c0*/  MOV R5, UR5 ;  /* 0x0000000500057c02 */ /* 0x000fe20008000f00 */
[----:B--2---:R-:W-:-:S02]  /*113d0*/  IMAD.U32 R6, RZ, RZ, UR6 ;  /* 0x00000006ff067e24 */ /* 0x004fc4000f8e00ff */
[----:B------:R-:W-:Y:S02]  /*113e0*/  IMAD.U32 R7, RZ, RZ, UR7 ;  /* 0x00000007ff077e24 */ /* 0x000fe4000f8e00ff */
[----:B----4-:R-:W-:Y:S01]  /*113f0*/  IMAD.U32 R10, RZ, RZ, UR8 ;  /* 0x00000008ff0a7e24 */ /* 0x010fe2000f8e00ff */
[----:B0-----:R-:W-:-:S07]  /*11400*/  MOV R11, UR9 ;  /* 0x00000009000b7c02 */ /* 0x001fce0008000f00 */
[----:B------:R-:W-:-:S07]  /*11410*/  LEPC R20, `(.L_x_3691) ;  /* 0x000000001014794e */ /* 0x000fce0000000000 */
[----:B-1---5:R-:W-:Y:S05]  /*11420*/  CALL.ABS.NOINC R2 ;  /* 0x0000000002007343 */ /* 0x022fea0003c00000 */
.L_x_3691:
[----:B------:R-:W-:-:S07]  /*11430*/  CS2R R16, SRZ ;  /* 0x0000000000107805 */ /* 0x000fce000001ff00 */
.L_x_3690:
        /* <DEDUP_REMOVED lines=8> */
[----:B01----:R-:W-:Y:S02]  /*114c0*/  HFMA2 R13, -RZ, RZ, 0, 0 ;  /* 0x00000000ff0d7431 */ /* 0x003fe400000001ff */
[----:B--2---:R-:W-:Y:S01]  /*114d0*/  IMAD.MOV.U32 R8, RZ, RZ, 0x2ef ;  /* 0x000002efff087424 */ /* 0x004fe200078e00ff */
[----:B------:R-:W0:Y:S01]  /*114e0*/  LDCU.64 UR8, c[0x4][0x3c0] ;  /* 0x01007800ff0877ac */ /* 0x000e220008000a00 */
[----:B------:R-:W1:Y:S01]  /*114f0*/  LDC.64 R2, c[0x4][R2] ;  /* 0x0100000002027b82 */ /* 0x000e620000000a00 */
[----:B------:R-:W-:Y:S01]  /*11500*/  IMAD.MOV.U32 R12, RZ, RZ, 0x1 ;  /* 0x00000001ff0c7424 */ /* 0x000fe200078e00ff */
[----:B------:R-:W2:Y:S01]  /*11510*/  LDCU.64 UR6, c[0x4][0xc0] ;  /* 0x01001800ff0677ac */ /* 0x000ea20008000a00 */
[----:B---3--:R-:W-:Y:S01]  /*11520*/  MOV R4, UR4 ;  /* 0x0000000400047c02 */ /* 0x008fe20008000f00 */
[----:B------:R-:W-:-:S02]  /*11530*/  IMAD.U32 R5, RZ, RZ, UR5 ;  /* 0x00000005ff057e24 */ /* 0x000fc4000f8e00ff */
[----:B0-----:R-:W-:Y:S02]  /*11540*/  IMAD.U32 R6, RZ, RZ, UR8 ;  /* 0x00000008ff067e24 */ /* 0x001fe4000f8e00ff */
[----:B------:R-:W-:Y:S01]  /*11550*/  IMAD.U32 R7, RZ, RZ, UR9 ;  /* 0x00000009ff077e24 */ /* 0x000fe2000f8e00ff */
[----:B--2---:R-:W-:Y:S01]  /*11560*/  MOV R10, UR6 ;  /* 0x00000006000a7c02 */ /* 0x004fe20008000f00 */
[----:B------:R-:W-:-:S07]  /*11570*/  IMAD.U32 R11, RZ, RZ, UR7 ;  /* 0x00000007ff0b7e24 */ /* 0x000fce000f8e00ff */
[----:B------:R-:W-:-:S07]  /*11580*/  LEPC R20, `(.L_x_3693) ;  /* 0x000000001014794e */ /* 0x000fce0000000000 */
[----:B-1---5:R-:W-:Y:S05]  /*11590*/  CALL.ABS.NOINC R2 ;  /* 0x0000000002007343 */ /* 0x022fea0003c00000 */
.L_x_3693:
[----:B------:R-:W3:Y:S02]  /*115a0*/  LDCU.64 UR4, c[0x0][0x770] ;  /* 0x0000ee00ff0477ac */ /* 0x000ee40008000a00 */
[----:B---3--:R-:W-:-:S05]  /*115b0*/  IADD3 R18, P0, PT, R18, UR4, RZ ;  /* 0x0000000412127c10 */ /* 0x008fca000ff1e0ff */
[----:B------:R-:W-:-:S05]  /*115c0*/  IMAD.X R19, RZ, RZ, UR5, P0 ;  /* 0x00000005ff137e24 */ /* 0x000fca00080e06ff */
[----:B------:R-:W-:Y:S01]  /*115d0*/  STG.E.64 desc[UR36][R18.64], R16 ;  /* 0x0000001012007986 */ /* 0x000fe2000c101b24 */
[----:B------:R-:W-:Y:S05]  /*115e0*/  EXIT ;  /* 0x000000000000794d */ /* 0x000fea0003800000 */
.L_x_3692:
[----:B------:R-:W-:Y:S01]  /*115f0*/  MOV R0, 0x0 ;  /* 0x0000000000007802 */ /* 0x000fe20000000f00 */
[----:B------:R-:W3:Y:S01]  /*11600*/  LDCU.64 UR6, c[0x4][0x3c8] ;  /* 0x01007900ff0677ac */ /* 0x000ee20008000a00 */
[----:B012---:R-:W-:Y:S02]  /*11610*/  HFMA2 R8, -RZ, RZ, 0, 4.4405460357666015625e-05 ;  /* 0x000002e9ff087431 */ /* 0x007fe400000001ff */
        /* <DEDUP_REMOVED lines=12> */
[----:B-1---5:R-:W-:Y:S05]  /*116e0*/  CALL.ABS.NOINC R2 ;  /* 0x0000000002007343 */ /* 0x022fea0003c00000 */
.L_x_3694:
[----:B------:R-:W-:Y:S05]  /*116f0*/  EXIT ;  /* 0x000000000000794d */ /* 0x000fea0003800000 */
.L_x_3689:
[----:B------:R-:W3:Y:S02]  /*11700*/  LDCU.U8 UR4, c[0x0][0x7a1] ;  /* 0x0000f420ff0477ac */ /* 0x000ee40008000000 */
[----:B---3--:R-:W-:Y:S01]  /*11710*/  UISETP.NE.AND UP0, UPT, UR4, URZ, UPT ;  /* 0x000000ff0400728c */ /* 0x008fe2000bf05270 */
[----:B------:R-:W-:Y:S10]  /*11720*/  BRA.U !UP1, `(.L_x_3695) ;  /* 0x0000000109387547 */ /* 0x000ff4000b800000 */
[----:B------:R-:W3:Y:S04]  /*11730*/  LDG.E.U8 R0, desc[UR36][R2.64] ;  /* 0x0000002402007981 */ /* 0x000ee8000c1e1100 */
[----:B012---:R-:W2:Y:S01]  /*11740*/  LDG.E.64 R4, desc[UR36][R2.64+0x8] ;  /* 0x0000082402047981 */ /* 0x007ea2000c1e1b00 */
[----:B------:R-:W-:-:S04]  /*11750*/  LOP3.LUT R9, R7, 0xff, RZ, 0xc0, !PT ;  /* 0x000000ff07097812 */ /* 0x000fc800078ec0ff */
[CC--:B---3--:R-:W-:Y:S02]  /*11760*/  ISETP.NE.AND P1, PT, R0.reuse, R9.reuse, PT ;  /* 0x000000090000720c */ /* 0x0c8fe40003f25270 */
[----:B------:R-:W-:Y:S02]  /*11770*/  ISETP.GT.U32.AND P2, PT, R0, R9, PT ;  /* 0x000000090000720c */ /* 0x000fe40003f44070 */
[----:B--2---:R-:W-:Y:S02]  /*11780*/  ISETP.GE.U32.AND P0, PT, R4, R16, PT ;  /* 0x000000100400720c */ /* 0x004fe40003f06070 */
[----:B------:R-:W-:Y:S02]  /*11790*/  SEL R6, RZ, 0xffffffff, P2 ;  /* 0xffffffffff067807 */ /* 0x000fe40001000000 */
[----:B------:R-:W-:-:S05]  /*117a0*/  ISETP.GE.AND.EX P0, PT, R5, R17, PT, P0 ;  /* 0x000000110500720c */ /* 0x000fca0003f06300 */
[----:B------:R-:W-:-:S04]  /*117b0*/  @!P1 SEL R6, RZ, 0xffffffff, !P0 ;  /* 0xffffffffff069807 */ /* 0x000fc80004000000 */
[----:B------:R-:W-:-:S04]  /*117c0*/  LOP3.LUT R6, R6, 0x1, RZ, 0xc0, !PT ;  /* 0x0000000106067812 */ /* 0x000fc800078ec0ff */
[----:B------:R-:W-:-:S04]  /*117d0*/  ISETP.NE.U32.AND P0, PT, R6, 0x1, PT ;  /* 0x000000010600780c */ /* 0x000fc80003f05070 */
[----:B------:R-:W-:Y:S02]  /*117e0*/  SEL R7, R7, R0, !P0 ;  /* 0x0000000007077207 */ /* 0x000fe40004000000 */
[----:B------:R-:W-:Y:S02]  /*117f0*/  SEL R16, R16, R4, !P0 ;  /* 0x0000000410107207 */ /* 0x000fe40004000000 */
[----:B------:R-:W-:-:S07]  /*11800*/  SEL R17, R17, R5, !P0 ;  /* 0x0000000511117207 */ /* 0x000fce0004000000 */
.L_x_3695:
        /* <DEDUP_REMOVED lines=19> */
[----:B-1---5:R-:W-:Y:S05]  /*11940*/  CALL.ABS.NOINC R2 ;  /* 0x0000000002007343 */ /* 0x022fea0003c00000 */
.L_x_3697:
[----:B------:R-:W3:Y:S02]  /*11950*/  LDCU.64 UR4, c[0x0][0x770] ;  /* 0x0000ee00ff0477ac */ /* 0x000ee40008000a00 */
[----:B---3--:R-:W-:-:S04]  /*11960*/  IADD3 R18, P0, PT, R18, UR4, RZ ;  /* 0x0000000412127c10 */ /* 0x008fc8000ff1e0ff */
[----:B------:R-:W-:-:S05]  /*11970*/  IADD3.X R19, PT, PT, RZ, UR5, RZ, P0, !PT ;  /* 0x00000005ff137c10 */ /* 0x000fca00087fe4ff */
[----:B------:R-:W-:Y:S01]  /*11980*/  STG.E.64 desc[UR36][R18.64], R16 ;  /* 0x0000001012007986 */ /* 0x000fe2000c101b24 */
[----:B------:R-:W-:Y:S05]  /*11990*/  EXIT ;  /* 0x000000000000794d */ /* 0x000fea0003800000 */
.L_x_3696:
[----:B------:R-:W-:Y:S04]  /*119a0*/  STG.E.64 desc[UR36][R2.64+0x8], R16 ;  /* 0x0000081002007986 */ /* 0x000fe8000c101b24 */
[----:B------:R-:W-:Y:S01]  /*119b0*/  STG.E.U8 desc[UR36][R2.64], R7 ;  /* 0x0000000702007986 */ /* 0x000fe2000c101124 */
[----:B------:R-:W-:Y:S05]  /*119c0*/  EXIT ;  /* 0x000000000000794d */ /* 0x000fea0003800000 */
.L_x_3667:
        /* <DEDUP_REMOVED lines=23> */
[----:B----4-:R-:W-:Y:S01]  /*11b40*/  IMAD.MOV.U32 R8, RZ, RZ, 0x2dd ;  /* 0x000002ddff087424 */ /* 0x010fe200078e00ff */
[----:B------:R2:W3:Y:S01]  /*11b50*/  LDC.64 R2, c[0x4][R0] ;  /* 0x0100000000027b82 */ /* 0x0004e20000000a00 */
[----:B------:R-:W4:Y:S01]  /*11b60*/  LDCU.64 UR6, c[0x4][0x3c0] ;  /* 0x01007800ff0677ac */ /* 0x000f220008000a00 */
[----:B------:R-:W-:Y:S01]  /*11b70*/  IMAD.MOV.U32 R13, RZ, RZ, RZ ;  /* 0x000000ffff0d7224 */ /* 0x000fe200078e00ff */
[----:B------:R-:W1:Y:S01]  /*11b80*/  LDCU.64 UR8, c[0x4][0xe8] ;  /* 0x01001d00ff0877ac */ /* 0x000e620008000a00 */
[----:B0-----:R-:W-:Y:S02]  /*11b90*/  IMAD.U32 R4, RZ, RZ, UR4 ;  /* 0x00000004ff047e24 */ /* 0x001fe4000f8e00ff */
[----:B------:R-:W-:-:S02]  /*11ba0*/  IMAD.U32 R5, RZ, RZ, UR5 ;  /* 0x00000005ff057e24 */ /* 0x000fc4000f8e00ff */
[----:B----4-:R-:W-:Y:S01]  /*11bb0*/  IMAD.U32 R6, RZ, RZ, UR6 ;  /* 0x00000006ff067e24 */ /* 0x010fe2000f8e00ff */
[----:B------:R-:W-:Y:S01]  /*11bc0*/  MOV R7, UR7 ;  /* 0x0000000700077c02 */ /* 0x000fe20008000f00 */
[----:B-1----:R-:W-:Y:S02]  /*11bd0*/  IMAD.U32 R10, RZ, RZ, UR8 ;  /* 0x00000008ff0a7e24 */ /* 0x002fe4000f8e00ff */
[----:B--2---:R-:W-:-:S07]  /*11be0*/  IMAD.U32 R11, RZ, RZ, UR9 ;  /* 0x00000009ff0b7e24 */ /* 0x004fce000f8e00ff */
[----:B------:R-:W-:-:S07]  /*11bf0*/  LEPC R20, `(.L_x_3700) ;  /* 0x000000001014794e */ /* 0x000fce0000000000 */
[----:B---3-5:R-:W-:Y:S05]  /*11c00*/  CALL.ABS.NOINC R2 ;  /* 0x0000000002007343 */ /* 0x028fea0003c00000 */
.L_x_3700:
[----:B------:R-:W-:-:S07]  /*11c10*/  CS2R R16, SRZ ;  /* 0x0000000000107805 */ /* 0x000fce000001ff00 */
.L_x_3699:
        /* <DEDUP_REMOVED lines=8> */
[----:B----4-:R-:W-:Y:S02]  /*11ca0*/  HFMA2 R8, -RZ, RZ, 0, 4.4763088226318359375e-05 ;  /* 0x000002efff087431 */ /* 0x010fe400000001ff */
[----:B------:R-:W-:Y:S01]  /*11cb0*/  IMAD.MOV.U32 R12, RZ, RZ, 0x1 ;  /* 0x00000001ff0c7424 */ /* 0x000fe200078e00ff */
[----:B------:R-:W2:Y:S01]  /*11cc0*/  LDCU.64 UR6, c[0x4][0x3c0] ;  /* 0x01007800ff0677ac */ /* 0x000ea20008000a00 */
[----:B------:R-:W3:Y:S01]  /*11cd0*/  LDC.64 R2, c[0x4][R2] ;  /* 0x0100000002027b82 */ /* 0x000ee20000000a00 */
[----:B------:R-:W-:Y:S01]  /*11ce0*/  IMAD.MOV.U32 R13, RZ, RZ, RZ ;  /* 0x000000ffff0d7224 */ /* 0x000fe200078e00ff */
[----:B------:R-:W4:Y:S01]  /*11cf0*/  LDCU.64 UR8, c[0x4][0xc0] ;  /* 0x01001800ff0877ac */ /* 0x000f220008000a00 */
[----:B0-----:R-:W-:Y:S02]  /*11d00*/  IMAD.U32 R4, RZ, RZ, UR4 ;  /* 0x00000004ff047e24 */ /* 0x001fe4000f8e00ff */
[----:B------:R-:W-:Y:S01]  /*11d10*/  IMAD.U32 R5, RZ, RZ, UR5 ;  /* 0x00000005ff057e24 */ /* 0x000fe2000f8e00ff */
[----:B--2---:R-:W-:Y:S01]  /*11d20*/  MOV R6, UR6 ;  /* 0x0000000600067c02 */ /* 0x004fe20008000f00 */
[----:B------:R-:W-:-:S02]  /*11d30*/  IMAD.U32 R7, RZ, RZ, UR7 ;  /* 0x00000007ff077e24 */ /* 0x000fc4000f8e00ff */
[----:B----4-:R-:W-:Y:S02]  /*11d40*/  IMAD.U32 R10, RZ, RZ, UR8 ;  /* 0x00000008ff0a7e24 */ /* 0x010fe4000f8e00ff */
[----:B------:R-:W-:-:S07]  /*11d50*/  IMAD.U32 R11, RZ, RZ, UR9 ;  /* 0x00000009ff0b7e24 */ /* 0x000fce000f8e00ff */
[----:B------:R-:W-:-:S07]  /*11d60*/  LEPC R20, `(.L_x_3702) ;  /* 0x000000001014794e */ /* 0x000fce0000000000 */
[----:B-1-3-5:R-:W-:Y:S05]  /*11d70*/  CALL.ABS.NOINC R2 ;  /* 0x0000000002007343 */ /* 0x02afea0003c00000 */
.L_x_3702:
[----:B------:R-:W0:Y:S02]  /*11d80*/  LDCU.64 UR4, c[0x0][0x770] ;  /* 0x0000ee00ff0477ac */ /* 0x000e240008000a00 */
[----:B0-----:R-:W-:-:S05]  /*11d90*/  IADD3 R18, P0, PT, R18, UR4, RZ ;  /* 0x0000000412127c10 */ /* 0x001fca000ff1e0ff */
[----:B-1----:R-:W-:-:S05]  /*11da0*/  IMAD.X R19, RZ, RZ, UR5, P0 ;  /* 0x00000005ff137e24 */ /* 0x002fca00080e06ff */
[----:B------:R-:W-:Y:S01]  /*11db0*/  STG.E.64 desc[UR36][R18.64], R16 ;  /* 0x0000001012007986 */ /* 0x000fe2000c101b24 */
[----:B------:R-:W-:Y:S05]  /*11dc0*/  EXIT ;  /* 0x000000000000794d */ /* 0x000fea0003800000 */
.L_x_3701:
[----:B------:R-:W-:Y:S01]  /*11dd0*/  MOV R0, 0x0 ;  /* 0x0000000000007802 */ /* 0x000fe20000000f00 */
[----:B------:R-:W0:Y:S01]  /*11de0*/  LDCU.64 UR4, c[0x4][0x3c8] ;  /* 0x01007900ff0477ac */ /* 0x000e220008000a00 */
[----:B------:R-:W-:Y:S02]  /*11df0*/  HFMA2 R13, -RZ, RZ, 0, 0 ;  /* 0x00000000ff0d7431 */ /* 0x000fe400000001ff */
[----:B----4-:R-:W-:Y:S01]  /*11e00*/  IMAD.MOV.U32 R8, RZ, RZ, 0x2e9 ;  /* 0x000002e9ff087424 */ /* 0x010fe200078e00ff */
[----:B------:R2:W3:Y:S01]  /*11e10*/  LDC.64 R2, c[0x4][R0] ;  /* 0x0100000000027b82 */ /* 0x0004e20000000a00 */
[----:B------:R-:W4:Y:S01]  /*11e20*/  LDCU.64 UR6, c[0x4][0x3c0] ;  /* 0x01007800ff0677ac */ /* 0x000f220008000a00 */
[----:B------:R-:W-:Y:S01]  /*11e30*/  IMAD.MOV.U32 R12, RZ, RZ, 0x1 ;  /* 0x00000001ff0c7424 */ /* 0x000fe200078e00ff */
        /* <DEDUP_REMOVED lines=8> */
[----:B---3-5:R-:W-:Y:S05]  /*11ec0*/  CALL.ABS.NOINC R2 ;  /* 0x0000000002007343 */ /* 0x028fea0003c00000 */
.L_x_3703:
[----:B------:R-:W-:Y:S05]  /*11ed0*/  EXIT ;  /* 0x000000000000794d */ /* 0x000fea0003800000 */
.L_x_3698:
[----:B------:R-:W0:Y:S02]  /*11ee0*/  LDCU.U8 UR4, c[0x0][0x7a1] ;  /* 0x0000f420ff0477ac */ /* 0x000e240008000000 */
[----:B0-----:R-:W-:Y:S01]  /*11ef0*/  UISETP.NE.AND UP0, UPT, UR4, URZ, UPT ;  /* 0x000000ff0400728c */ /* 0x001fe2000bf05270 */
[----:B------:R-:W-:Y:S10]  /*11f00*/  BRA.U !UP1, `(.L_x_3704) ;  /* 0x0000000109387547 */ /* 0x000ff4000b800000 */
[----:B------:R-:W2:Y:S04]  /*11f10*/  LDG.E.U8 R0, desc[UR36][R2.64] ;  /* 0x0000002402007981 */ /* 0x000ea8000c1e1100 */
[----:B------:R-:W3:Y:S01]  /*11f20*/  LDG.E.64 R4, desc[UR36][R2.64+0x8] ;  /* 0x0000082402047981 */ /* 0x000ee2000c1e1b00 */
[----:B----4-:R-:W-:-:S04]  /*11f30*/  LOP3.LUT R9, R7, 0xff, RZ, 0xc0, !PT ;  /* 0x000000ff07097812 */ /* 0x010fc800078ec0ff */
[CC--:B--2---:R-:W-:Y:S02]  /*11f40*/  ISETP.NE.AND P1, PT, R0.reuse, R9.reuse, PT ;  /* 0x000000090000720c */ /* 0x0c4fe40003f25270 */
[----:B------:R-:W-:Y:S02]  /*11f50*/  ISETP.GT.U32.AND P2, PT, R0, R9, PT ;  /* 0x000000090000720c */ /* 0x000fe40003f44070 */
[----:B---3--:R-:W-:Y:S02]  /*11f60*/  ISETP.GE.U32.AND P0, PT, R4, R16, PT ;  /* 0x000000100400720c */ /* 0x008fe40003f06070 */
        /* <DEDUP_REMOVED lines=8> */
.L_x_3704:
[----:B------:R-:W-:Y:S05]  /*11ff0*/  BRA.U !UP0, `(.L_x_3705) ;  /* 0x0000000108607547 */ /* 0x000fea000b800000 */
[----:B------:R-:W0:Y:S02]  /*12000*/  LDCU UR4, c[0x0][0x7a4] ;  /* 0x0000f480ff0477ac */ /* 0x000e240008000800 */
[----:B0-----:R-:W-:-:S09]  /*12010*/  UISETP.NE.AND UP0, UPT, UR4, 0x1, UPT ;  /* 0x000000010400788c */ /* 0x001fd2000bf05270 */
[----:B------:R-:W-:Y:S05]  /*12020*/  BRA.U !UP0, `(.L_x_3706) ;  /* 0x0000000108407547 */ /* 0x000fea000b800000 */
[----:B------:R-:W-:Y:S01]  /*12030*/  MOV R2, 0x0 ;  /* 0x0000000000027802 */ /* 0x000fe20000000f00 */
[----:B------:R-:W0:Y:S01]  /*12040*/  LDCU.64 UR4, c[0x4][0x3d8] ;  /* 0x01007b00ff0477ac */ /* 0x000e220008000a00 */
[----:B------:R-:W-:Y:S02]  /*12050*/  HFMA2 R12, -RZ, RZ, 0, 5.9604644775390625e-08 ;  /* 0x00000001ff0c7431 */ /* 0x000fe400000001ff */
[----:B----4-:R-:W-:Y:S01]  /*12060*/  IMAD.MOV.U32 R8, RZ, RZ, 0x2ef ;  /* 0x000002efff087424 */ /* 0x010fe200078e00ff */
[----:B------:R-:W2:Y:S01]  /*12070*/  LDCU.64 UR6, c[0x4][0x3c0] ;  /* 0x01007800ff0677ac */ /* 0x000ea20008000a00 */
[----:B------:R-:W3:Y:S01]  /*12080*/  LDC.64 R2, c[0x4][R2] ;  /* 0x0100000002027b82 */ /* 0x000ee20000000a00 */
[----:B------:R-:W-:Y:S01]  /*12090*/  IMAD.MOV.U32 R13, RZ, RZ, RZ ;  /* 0x000000ffff0d7224 */ /* 0x000fe200078e00ff */
[----:B------:R-:W4:Y:S01]  /*120a0*/  LDCU.64 UR8, c[0x4][0xc0] ;  /* 0x01001800ff0877ac */ /* 0x000f220008000a00 */
[----:B0-----:R-:W-:Y:S02]  /*120b0*/  IMAD.U32 R4, RZ, RZ, UR4 ;  /* 0x00000004ff047e24 */ /* 0x001fe4000f8e00ff */
[----:B------:R-:W-:-:S02]  /*120c0*/  IMAD.U32 R5, RZ, RZ, UR5 ;  /* 0x00000005ff057e24 */ /* 0x000fc4000f8e00ff */
[----:B--2---:R-:W-:Y:S01]  /*120d0*/  IMAD.U32 R6, RZ, RZ, UR6 ;  /* 0x00000006ff067e24 */ /* 0x004fe2000f8e00ff */
[----:B------:R-:W-:Y:S01]  /*120e0*/  MOV R7, UR7 ;  /* 0x0000000700077c02 */ /* 0x000fe20008000f00 */
[----:B----4-:R-:W-:Y:S02]  /*120f0*/  IMAD.U32 R10, RZ, RZ, UR8 ;  /* 0x00000008ff0a7e24 */ /* 0x010fe4000f8e00ff */
[----:B------:R-:W-:-:S07]  /*12100*/  IMAD.U32 R11, RZ, RZ, UR9 ;  /* 0x00000009ff0b7e24 */ /* 0x000fce000f8e00ff */
[----:B------:R-:W-:-:S07]  /*12110*/  LEPC R20, `(.L_x_3706) ;  /* 0x000000001014794e */ /* 0x000fce0000000000 */
[----:B-1-3-5:R-:W-:Y:S05]  /*12120*/  CALL.ABS.NOINC R2 ;  /* 0x0000000002007343 */ /* 0x02afea0003c00000 */
.L_x_3706:
[----:B------:R-:W0:Y:S02]  /*12130*/  LDCU.64 UR4, c[0x0][0x770] ;  /* 0x0000ee00ff0477ac */ /* 0x000e240008000a00 */
[----:B0-----:R-:W-:-:S05]  /*12140*/  IADD3 R18, P0, PT, R18, UR4, RZ ;  /* 0x0000000412127c10 */ /* 0x001fca000ff1e0ff */
[----:B-1----:R-:W-:-:S05]  /*12150*/  IMAD.X R19, RZ, RZ, UR5, P0 ;  /* 0x00000005ff137e24 */ /* 0x002fca00080e06ff */
[----:B------:R-:W-:Y:S01]  /*12160*/  STG.E.64 desc[UR36][R18.64], R16 ;  /* 0x0000001012007986 */ /* 0x000fe2000c101b24 */
[----:B------:R-:W-:Y:S05]  /*12170*/  EXIT ;  /* 0x000000000000794d */ /* 0x000fea0003800000 */
.L_x_3705:
[----:B------:R-:W-:Y:S04]  /*12180*/  STG.E.64 desc[UR36][R2.64+0x8], R16 ;  /* 0x0000081002007986 */ /* 0x000fe8000c101b24 */
[----:B------:R-:W-:Y:S01]  /*12190*/  STG.E.U8 desc[UR36][R2.64], R7 ;  /* 0x0000000702007986 */ /* 0x000fe2000c101124 */
[----:B------:R-:W-:Y:S05]  /*121a0*/  EXIT ;  /* 0x000000000000794d */ /* 0x000fea0003800000 */
        .weak           $__internal_18_$__cuda_sm20_div_u64
        .type           $__internal_18_$__cuda_sm20_div_u64,@function
        .size           $__internal_18_$__cuda_sm20_div_u64,(.L_x_6070 - $__internal_18_$__cuda_sm20_div_u64)
$__internal_18_$__cuda_sm20_div_u64:
        /* <DEDUP_REMOVED lines=57> */
[----:B------:R-:W-:-:S02]  /*12540*/  IADD3.X R11, PT, PT, RZ, R2, RZ, P2, !PT ;  /* 0x00000002ff0b7210 */ /* 0x000fc400017fe4ff */
[----:B------:R-:W-:Y:S02]  /*12550*/  ISETP.NE.U32.AND P1, PT, R13, RZ, PT ;  /* 0x000000ff0d00720c */ /* 0x000fe40003f25070 */
[----:B------:R-:W-:Y:S01]  /*12560*/  SEL R8, R8, R3, P0 ;  /* 0x0000000308087207 */ /* 0x000fe20000000000 */
[----:B------:R-:W-:Y:S01]  /*12570*/  IMAD.MOV.U32 R3, RZ, RZ, 0x0 ;  /* 0x00000000ff037424 */ /* 0x000fe200078e00ff */
[----:B------:R-:W-:Y:S01]  /*12580*/  SEL R11, R11, R2, P0 ;  /* 0x000000020b0b7207 */ /* 0x000fe20000000000 */
[----:B------:R-:W-:Y:S01]  /*12590*/  IMAD.MOV.U32 R2, RZ, RZ, R4 ;  /* 0x000000ffff027224 */ /* 0x000fe200078e0004 */
[----:B------:R-:W-:-:S04]  /*125a0*/  ISETP.NE.AND.EX P1, PT, RZ, RZ, PT, P1 ;  /* 0x000000ffff00720c */ /* 0x000fc80003f25310 */
[----:B------:R-:W-:Y:S02]  /*125b0*/  SEL R8, R8, 0xffffffff, P1 ;  /* 0xffffffff08087807 */ /* 0x000fe40000800000 */
[----:B------:R-:W-:Y:S01]  /*125c0*/  SEL R11, R11, 0xffffffff, P1 ;  /* 0xffffffff0b0b7807 */ /* 0x000fe20000800000 */
[----:B------:R-:W-:Y:S06]  /*125d0*/  RET.REL.NODEC R2 `(_ZN2at6native13reduce_kernelILi512ELi1ENS0_8ReduceOpIhNS0_9ArgMaxOpsIhEEjlLi4ELi4EEEEEvT1_) ;  /* 0xfffffed802887950 */ /* 0x000fec0003c3ffff */
.L_x_3707:
        /* <DEDUP_REMOVED lines=10> */
.L_x_6070:


//--------------------- .text._ZN2at6native13reduce_kernelILi256ELi2ENS0_8ReduceOpIhNS0_9ArgMaxOpsIhEEjlLi4ELi4EEEEEvT1_ --------------------------
	.section	.text._ZN2at6native13reduce_kernelILi256ELi2ENS0_8ReduceOpIhNS0_9ArgMaxOpsIhEEjlLi4ELi4EEEEEvT1_,"ax",@progbits
	.align	128
        .global         _ZN2at6native13reduce_kernelILi256ELi2ENS0_8ReduceOpIhNS0_9ArgMaxOpsIhEEjlLi4ELi4EEEEEvT1_
        .type           _ZN2at6native13reduce_kernelILi256ELi2ENS0_8ReduceOpIhNS0_9ArgMaxOpsIhEEjlLi4ELi4EEEEEvT1_,@function
        .size           _ZN2at6native13reduce_kernelILi256ELi2ENS0_8ReduceOpIhNS0_9ArgMaxOpsIhEEjlLi4ELi4EEEEEvT1_,(.L_x_6071 - _ZN2at6native13reduce_kernelILi256ELi2ENS0_8ReduceOpIhNS0_9ArgMaxOpsIhEEjlLi4ELi4EEEEEvT1_)
        .other          _ZN2at6native13reduce_kernelILi256ELi2ENS0_8ReduceOpIhNS0_9ArgMaxOpsIhEEjlLi4ELi4EEEEEvT1_,@"STO_CUDA_ENTRY STV_DEFAULT"
_ZN2at6native13reduce_kernelILi256ELi2ENS0_8ReduceOpIhNS0_9ArgMaxOpsIhEEjlLi4ELi4EEEEEvT1_:
.text._ZN2at6native13reduce_kernelILi256ELi2ENS0_8ReduceOpIhNS0_9ArgMaxOpsIhEEjlLi4ELi4EEEEEvT1_:
        /* <DEDUP_REMOVED lines=296> */
.L_x_3708:
        /* <DEDUP_REMOVED lines=39> */
.L_x_3712:
[----:B------:R-:W0:Y:S01]  /*14f0*/  LDC R9, c[0x0][0x390] ;  /* 0x0000e400ff097b82 */ /* 0x000e220000000800 */
[----:B------:R-:W1:Y:S01]  /*1500*/  LDCU.U8 UR4, c[0x0][0x388] ;  /* 0x00007100ff0477ac */ /* 0x000e620008000000 */
[----:B------:R-:W-:Y:S01]  /*1510*/  LOP3.LUT P0, R12, R18, 0x3, RZ, 0xc0, !PT ;  /* 0x00000003120c7812 */ /* 0x000fe2000780c0ff */
[----:B------:R-:W-:Y:S01]  /*1520*/  BSSY.RECONVERGENT B0, `(.L_x_3713) ;  /* 0x0000039000007945 */ /* 0x000fe20003800200 */
[----:B------:R-:W-:-:S04]  /*1530*/  IMAD.MOV.U32 R6, RZ, RZ, RZ ;  /* 0x000000ffff067224 */ /* 0x000fc800078e00ff */
[----:B------:R-:W2:Y:S01]  /*1540*/  LDC R3, c[0x0][0x394] ;  /* 0x0000e500ff037b82 */ /* 0x000ea20000000800 */
[----:B-1----:R-:W-:Y:S02]  /*1550*/  IMAD.U32 R0, RZ, RZ, UR4 ;  /* 0x00000004ff007e24 */ /* 0x002fe4000f8e00ff */
[----:B------:R-:W-:Y:S02]  /*1560*/  IMAD.U32 R14, RZ, RZ, UR4 ;  /* 0x00000004ff0e7e24 */ /* 0x000fe4000f8e00ff */
[--C-:B0-----:R-:W-:Y:S02]  /*1570*/  IMAD.MOV.U32 R18, RZ, RZ, R9.reuse ;  /* 0x000000ffff127224 */ /* 0x101fe400078e0009 */
[----:B------:R-:W-:Y:S02]  /*1580*/  IMAD.MOV.U32 R4, RZ, RZ, R9 ;  /* 0x000000ffff047224 */ /* 0x000fe400078e0009 */
[----:B--2---:R-:W-:Y:S01]  /*1590*/  IMAD.MOV.U32 R5, RZ, RZ, R3 ;  /* 0x000000ffff057224 */ /* 0x004fe200078e0003 */
[----:B------:R-:W-:Y:S06]  /*15a0*/  @!P0 BRA `(.L_x_3714) ;  /* 0x0000000000c08947 */ /* 0x000fec0003800000 */
[C---:B------:R-:W-:Y:S01]  /*15b0*/  ISETP.GT.U32.AND P0, PT, R17.reuse, 0x3, PT ;  /* 0x000000031100780c */ /* 0x040fe20003f04070 */
[----:B------:R-:W-:Y:S01]  /*15c0*/  IMAD.MOV R4, RZ, RZ, -R12 ;  /* 0x000000ffff047224 */ /* 0x000fe200078e0a0c */
[----:B------:R-:W-:Y:S01]  /*15d0*/  BSSY.RECONVERGENT B1, `(.L_x_3715) ;  /* 0x0000028000017945 */ /* 0x000fe20003800200 */
[----:B------:R-:W-:Y:S01]  /*15e0*/  PRMT R14, R0, 0x7610, R14 ;  /* 0x00007610000e7816 */ /* 0x000fe2000000000e */
        /* <DEDUP_REMOVED lines=8> */
[----:B------:R-:W-:Y:S01]  /*1670*/  IMAD.MOV.U32 R4, RZ, RZ, R9 ;  /* 0x000000ffff047224 */ /* 0x000fe200078e0009 */
[----:B------:R-:W-:Y:S01]  /*1680*/  PRMT R14, R0, 0x7610, R14 ;  /* 0x00007610000e7816 */ /* 0x000fe2000000000e */
[----:B------:R-:W-:Y:S01]  /*1690*/  IMAD.MOV.U32 R5, RZ, RZ, R3 ;  /* 0x000000ffff057224 */ /* 0x000fe200078e0003 */
[----:B0-----:R-:W-:-:S13]  /*16a0*/  ISETP.NE.AND P0, PT, RZ, UR4, PT ;  /* 0x00000004ff007c0c */ /* 0x001fda000bf05270 */
[----:B------:R-:W-:Y:S05]  /*16b0*/  @P0 BRA P1, `(.L_x_3716) ;  /* 0x0000000000640947 */ /* 0x000fea0000800000 */
[----:B------:R-:W0:Y:S01]  /*16c0*/  LDCU UR4, c[0x0][0x3b8] ;  /* 0x00007700ff0477ac */ /* 0x000e220008000800 */
[----:B------:R-:W-:Y:S01]  /*16d0*/  ISETP.NE.AND P1, PT, R16, RZ, PT ;  /* 0x000000ff1000720c */ /* 0x000fe20003f25270 */
[----:B------:R-:W-:Y:S01]  /*16e0*/  IMAD.MOV.U32 R4, RZ, RZ, R9 ;  /* 0x000000ffff047224 */ /* 0x000fe200078e0009 */
[----:B------:R-:W-:Y:S01]  /*16f0*/  PRMT R14, R0, 0x7610, R14 ;  /* 0x00007610000e7816 */ /* 0x000fe2000000000e */
[----:B------:R-:W-:Y:S01]  /*1700*/  IMAD.MOV.U32 R5, RZ, RZ, R3 ;  /* 0x000000ffff057224 */ /* 0x000fe200078e0003 */
[----:B0-----:R-:W-:-:S13]  /*1710*/  ISETP.NE.AND P0, PT, RZ, UR4, PT ;  /* 0x00000004ff007c0c */ /* 0x001fda000bf05270 */
[----:B------:R-:W-:Y:S05]  /*1720*/  @P0 BRA P1, `(.L_x_3716) ;  /* 0x0000000000480947 */ /* 0x000fea0000800000 */
[----:B------:R-:W-:Y:S01]  /*1730*/  IADD3 R4, P0, PT, R17, R24, RZ ;  /* 0x0000001811047210 */ /* 0x000fe20007f1e0ff */
[----:B------:R-:W0:Y:S04]  /*1740*/  LDC.64 R10, c[0x0][0x390] ;  /* 0x0000e400ff0a7b82 */ /* 0x000e280000000a00 */
[----:B------:R-:W-:-:S06]  /*1750*/  IMAD.X R5, RZ, RZ, R25, P0 ;  /* 0x000000ffff057224 */ /* 0x000fcc00000e0619 */
[----:B------:R-:W2:Y:S01]  /*1760*/  LDG.E.U8 R5, desc[UR36][R4.64] ;  /* 0x0000002404057981 */ /* 0x000ea2000c1e1100 */
[----:B------:R-:W-:Y:S01]  /*1770*/  IMAD.IADD R7, R17, 0x1, -R12 ;  /* 0x0000000111077824 */ /* 0x000fe200078e0a0c */
[C---:B------:R-:W-:Y:S02]  /*1780*/  PRMT R6, R0.reuse, 0x9910, RZ ;  /* 0x0000991000067816 */ /* 0x040fe400000000ff */
[----:B------:R-:W-:Y:S02]  /*1790*/  LOP3.LUT R8, R0, 0xffff, RZ, 0xc0, !PT ;  /* 0x0000ffff00087812 */ /* 0x000fe400078ec0ff */
[----:B0-----:R-:W-:-:S04]  /*17a0*/  ISETP.GT.U32.AND P0, PT, R7, R10, PT ;  /* 0x0000000a0700720c */ /* 0x001fc80003f04070 */
[----:B------:R-:W-:Y:S02]  /*17b0*/  ISETP.GT.AND.EX P0, PT, RZ, R11, PT, P0 ;  /* 0x0000000bff00720c */ /* 0x000fe40003f04300 */
[-C--:B--2---:R-:W-:Y:S02]  /*17c0*/  ISETP.NE.AND P1, PT, R6, R5.reuse, PT ;  /* 0x000000050600720c */ /* 0x084fe40003f25270 */
[----:B------:R-:W-:Y:S02]  /*17d0*/  SEL R6, RZ, 0xffffffff, P0 ;  /* 0xffffffffff067807 */ /* 0x000fe40000000000 */
[----:B------:R-:W-:-:S09]  /*17e0*/  ISETP.GT.U32.AND P0, PT, R8, R5, PT ;  /* 0x000000050800720c */ /* 0x000fd20003f04070 */
[----:B------:R-:W-:-:S04]  /*17f0*/  @P1 SEL R6, RZ, 0xffffffff, P0 ;  /* 0xffffffffff061807 */ /* 0x000fc80000000000 */
[----:B------:R-:W-:-:S04]  /*1800*/  LOP3.LUT R6, R6, 0x1, RZ, 0xc0, !PT ;  /* 0x0000000106067812 */ /* 0x000fc800078ec0ff */
[----:B------:R-:W-:-:S04]  /*1810*/  ISETP.NE.U32.AND P0, PT, R6, 0x1, PT ;  /* 0x000000010600780c */ /* 0x000fc80003f05070 */
[----:B------:R-:W-:Y:S02]  /*1820*/  SEL R14, R5, R0, !P0 ;  /* 0x00000000050e7207 */ /* 0x000fe40004000000 */
[----:B------:R-:W-:Y:S02]  /*1830*/  SEL R4, R7, R10, !P0 ;  /* 0x0000000a07047207 */ /* 0x000fe40004000000 */
[----:B------:R-:W-:-:S07]  /*1840*/  SEL R5, R11, RZ, P0 ;  /* 0x000000ff0b057207 */ /* 0x000fce0000000000 */
.L_x_3716:
[----:B------:R-:W-:Y:S05]  /*1850*/  BSYNC.RECONVERGENT B1 ;  /* 0x0000000000017941 */ /* 0x000fea0003800200 */
.L_x_3715:
[----:B------:R-:W0:Y:S01]  /*1860*/  LDC R27, c[0x0][0x39c] ;  /* 0x0000e700ff1b7b82 */ /* 0x000e220000000800 */
[----:B------:R-:W-:Y:S02]  /*1870*/  IADD3 R24, P0, PT, R24, 0x4, RZ ;  /* 0x0000000418187810 */ /* 0x000fe40007f1e0ff */
[----:B------:R-:W-:-:S03]  /*1880*/  IADD3 R6, PT, PT, -R12, 0x4, RZ ;  /* 0x000000040c067810 */ /* 0x000fc60007ffe1ff */
[----:B------:R-:W-:Y:S01]  /*1890*/  IMAD.X R25, RZ, RZ, R25, P0 ;  /* 0x000000ffff197224 */ /* 0x000fe200000e0619 */
[----:B0-----:R-:W-:-:S07]  /*18a0*/  IADD3 R27, PT, PT, R12, -0x4, R27 ;  /* 0xfffffffc0c1b7810 */ /* 0x001fce0007ffe01b */
.L_x_3714:
[----:B------:R-:W-:Y:S05]  /*18b0*/  BSYNC.RECONVERGENT B0 ;  /* 0x0000000000007941 */ /* 0x000fea0003800200 */
.L_x_3713:
[----:B------:R-:W0:Y:S01]  /*18c0*/  LDC.64 R10, c[0x0][0x3b0] ;  /* 0x0000ec00ff0a7b82 */ /* 0x000e220000000a00 */
[----:B------:R-:W-:Y:S01]  /*18d0*/  BSSY.RECONVERGENT B0, `(.L_x_3717) ;  /* 0x000005c000007945 */ /* 0x000fe20003800200 */
[----:B------:R-:W-:-:S06]  /*18e0*/  PRMT R12, R0, 0x7610, R12 ;  /* 0x00007610000c7816 */ /* 0x000fcc000000000c */
[----:B------:R-:W1:Y:S01]  /*18f0*/  LDC R8, c[0x0][0x3b8] ;  /* 0x0000ee00ff087b82 */ /* 0x000e620000000800 */
[----:B0-----:R-:W-:Y:S01]  /*1900*/  IMAD R10, R17, R10, RZ ;  /* 0x0000000a110a7224 */ /* 0x001fe200078e02ff */
[----:B------:R-:W-:-:S03]  /*1910*/  ISETP.NE.AND P0, PT, R11, RZ, PT ;  /* 0x000000ff0b00720c */ /* 0x000fc60003f05270 */
[C---:B------:R-:W-:Y:S01]  /*1920*/  IMAD R7, R2.reuse, R11, R10 ;  /* 0x0000000b02077224 */ /* 0x040fe200078e020a */
[----:B------:R-:W-:Y:S01]  /*1930*/  ISETP.NE.AND P0, PT, R2, RZ, P0 ;  /* 0x000000ff0200720c */ /* 0x000fe20000705270 */
[----:B------:R-:W-:Y:S01]  /*1940*/  IMAD.MOV.U32 R10, RZ, RZ, R3 ;  /* 0x000000ffff0a7224 */ /* 0x000fe200078e0003 */
[----:B------:R-:W-:Y:S01]  /*1950*/  PRMT R11, R0, 0x7610, R11 ;  /* 0x00007610000b7816 */ /* 0x000fe2000000000b */
[----:B-1----:R-:W-:Y:S01]  /*1960*/  IMAD R13, R16, R8, R7 ;  /* 0x00000008100d7224 */ /* 0x002fe200078e0207 */
[----:B------:R-:W-:Y:S01]  /*1970*/  ISETP.NE.AND P1, PT, R8, RZ, PT ;  /* 0x000000ff0800720c */ /* 0x000fe20003f25270 */
[----:B------:R-:W-:Y:S02]  /*1980*/  IMAD.MOV.U32 R7, RZ, RZ, R9 ;  /* 0x000000ffff077224 */ /* 0x000fe400078e0009 */
        /* <DEDUP_REMOVED lines=11> */
[----:B------:R-:W-:-:S07]  /*1a40*/  IMAD.MOV.U32 R10, RZ, RZ, R3 ;  /* 0x000000ffff0a7224 */ /* 0x000fce00078e0003 */
.L_x_3719:
[----:B------:R-:W-:Y:S01]  /*1a50*/  IMAD.WIDE.U32 R20, R13, 0x4, R24 ;  /* 0x000000040d147825 */ /* 0x000fe200078e0018 */
[----:B------:R-:W-:Y:S01]  /*1a60*/  LOP3.LUT R16, R14, 0xff, RZ, 0xc0, !PT ;  /* 0x000000ff0e107812 */ /* 0x000fe200078ec0ff */
[----:B------:R-:W0:Y:S04]  /*1a70*/  LDCU UR4, c[0x0][0x3a4] ;  /* 0x00007480ff0477ac */ /* 0x000e280008000800 */
[----:B------:R-:W2:Y:S01]  /*1a80*/  LDG.E R20, desc[UR36][R20.64] ;  /* 0x0000002414147981 */ /* 0x000ea2000c1e1900 */
[----:B------:R-:W-:Y:S01]  /*1a90*/  IMAD.IADD R33, R15, 0x1, R6 ;  /* 0x000000010f217824 */ /* 0x000fe200078e0206 */
[----:B------:R-:W-:Y:S02]  /*1aa0*/  LOP3.LUT R15, R11, 0xff, RZ, 0xc0, !PT ;  /* 0x000000ff0b0f7812 */ /* 0x000fe400078ec0ff */
[----:B------:R-:W-:Y:S01]  /*1ab0*/  LOP3.LUT R38, R12, 0xff, RZ, 0xc0, !PT ;  /* 0x000000ff0c267812 */ /* 0x000fe200078ec0ff */
[C---:B------:R-:W-:Y:S01]  /*1ac0*/  VIADD R32, R33.reuse, 0x1 ;  /* 0x0000000121207836 */ /* 0x040fe20000000000 */
[----:B------:R-:W-:Y:S01]  /*1ad0*/  ISETP.GE.U32.AND P1, PT, R4, R33, PT ;  /* 0x000000210400720c */ /* 0x000fe20003f26070 */
[C---:B------:R-:W-:Y:S01]  /*1ae0*/  VIADD R36, R33.reuse, 0x2 ;  /* 0x0000000221247836 */ /* 0x040fe20000000000 */
[----:B------:R-:W-:Y:S01]  /*1af0*/  LOP3.LUT R40, R0, 0xff, RZ, 0xc0, !PT ;  /* 0x000000ff00287812 */ /* 0x000fe200078ec0ff */
[----:B------:R-:W-:Y:S01]  /*1b00*/  VIADD R37, R33, 0x3 ;  /* 0x0000000321257836 */ /* 0x000fe20000000000 */
[----:B------:R-:W-:Y:S01]  /*1b10*/  ISETP.GE.AND.EX P1, PT, R5, RZ, PT, P1 ;  /* 0x000000ff0500720c */ /* 0x000fe20003f26310 */
[----:B0-----:R-:W-:Y:S01]  /*1b20*/  VIADD R13, R13, UR4 ;  /* 0x000000040d0d7c36 */ /* 0x001fe20008000000 */
[----:B--2---:R-:W-:-:S02]  /*1b30*/  LOP3.LUT R31, R20, 0xff, RZ, 0xc0, !PT ;  /* 0x000000ff141f7812 */ /* 0x004fc400078ec0ff */
[----:B------:R-:W-:Y:S02]  /*1b40*/  PRMT R30, R20, 0x7771, RZ ;  /* 0x00007771141e7816 */ /* 0x000fe400000000ff */
[----:B------:R-:W-:Y:S02]  /*1b50*/  ISETP.NE.AND P2, PT, R16, R31, PT ;  /* 0x0000001f1000720c */ /* 0x000fe40003f45270 */
[----:B------:R-:W-:Y:S02]  /*1b60*/  PRMT R19, R20, 0x7770, RZ ;  /* 0x0000777014137816 */ /* 0x000fe400000000ff */
[----:B------:R-:W-:Y:S02]  /*1b70*/  ISETP.NE.AND P4, PT, R15, R30, PT ;  /* 0x0000001e0f00720c */ /* 0x000fe40003f85270 */
[----:B------:R-:W-:Y:S02]  /*1b80*/  ISETP.GT.U32.AND P5, PT, R16, R19, PT ;  /* 0x000000131000720c */ /* 0x000fe40003fa4070 */
[----:B------:R-:W-:-:S02]  /*1b90*/  SEL R30, RZ, 0xffffffff, !P1 ;  /* 0xffffffffff1e7807 */ /* 0x000fc40004800000 */
[C---:B------:R-:W-:Y:S02]  /*1ba0*/  PRMT R16, R20.reuse, 0x7771, RZ ;  /* 0x0000777114107816 */ /* 0x040fe400000000ff */
[----:B------:R-:W-:Y:S02]  /*1bb0*/  ISETP.GE.U32.AND P1, PT, R9, R32, PT ;  /* 0x000000200900720c */ /* 0x000fe40003f26070 */
[----:B------:R-:W-:Y:S02]  /*1bc0*/  @P2 SEL R30, RZ, 0xffffffff, P5 ;  /* 0xffffffffff1e2807 */ /* 0x000fe40002800000 */
[----:B------:R-:W-:Y:S02]  /*1bd0*/  PRMT R21, R20, 0x7772, RZ ;  /* 0x0000777214157816 */ /* 0x000fe400000000ff */
[----:B------:R-:W-:Y:S02]  /*1be0*/  ISETP.GT.U32.AND P6, PT, R15, R16, PT ;  /* 0x000000100f00720c */ /* 0x000fe40003fc4070 */
[----:B------:R-:W-:-:S02]  /*1bf0*/  ISETP.GE.AND.EX P1, PT, R10, RZ, PT, P1 ;  /* 0x000000ff0a00720c */ /* 0x000fc40003f26310 */
[----:B------:R-:W-:Y:S02]  /*1c00*/  ISETP.GE.U32.AND P2, PT, R7, R36, PT ;  /* 0x000000240700720c */ /* 0x000fe40003f46070 */
[----:B------:R-:W-:Y:S02]  /*1c10*/  PRMT R15, R20, 0x7773, RZ ;  /* 0x00007773140f7816 */ /* 0x000fe400000000ff */
[----:B------:R-:W-:Y:S02]  /*1c20*/  ISETP.NE.AND P3, PT, R38, R21, PT ;  /* 0x000000152600720c */ /* 0x000fe40003f65270 */
[----:B------:R-:W-:Y:S02]  /*1c30*/  SEL R34, RZ, 0xffffffff, !P1 ;  /* 0xffffffffff227807 */ /* 0x000fe40004800000 */
[----:B------:R-:W-:Y:S02]  /*1c40*/  ISETP.GE.AND.EX P2, PT, R8, RZ, PT, P2 ;  /* 0x000000ff0800720c */ /* 0x000fe40003f46320 */
[----:B------:R-:W-:Y:S01]  /*1c50*/  ISETP.NE.AND P5, PT, R40, R15, PT ;  /* 0x0000000f2800720c */ /* 0x000fe20003fa5270 */
[----:B------:R-:W-:Y:S01]  /*1c60*/  IMAD.SHL.U32 R15, R13, 0x4, RZ ;  /* 0x000000040d0f7824 */ /* 0x000fe200078e00ff */
[----:B------:R-:W-:-:S02]  /*1c70*/  ISETP.GE.U32.AND P1, PT, R18, R37, PT ;  /* 0x000000251200720c */ /* 0x000fc40003f26070 */
[----:B------:R-:W-:Y:S02]  /*1c80*/  PRMT R21, R20, 0x7772, RZ ;  /* 0x0000777214157816 */ /* 0x000fe400000000ff */
[----:B------:R-:W-:Y:S02]  /*1c90*/  SEL R35, RZ, 0xffffffff, !P2 ;  /* 0xffffffffff237807 */ /* 0x000fe40005000000 */
[----:B------:R-:W-:Y:S02]  /*1ca0*/  ISETP.GE.AND.EX P1, PT, R3, RZ, PT, P1 ;  /* 0x000000ff0300720c */ /* 0x000fe40003f26310 */
[----:B------:R-:W-:Y:S01]  /*1cb0*/  ISETP.GT.U32.AND P2, PT, R38, R21, PT ;  /* 0x000000152600720c */ /* 0x000fe20003f44070 */
[----:B------:R-:W-:Y:S01]  /*1cc0*/  VIADD R38, R15, 0x3 ;  /* 0x000000030f267836 */ /* 0x000fe20000000000 */
[----:B------:R-:W-:Y:S02]  /*1cd0*/  PRMT R31, R20, 0x7773, RZ ;  /* 0x00007773141f7816 */ /* 0x000fe400000000ff */
[----:B------:R-:W-:-:S02]  /*1ce0*/  SEL R20, RZ, 0xffffffff, !P1 ;  /* 0xffffffffff147807 */ /* 0x000fc40004800000 */
[----:B------:R-:W-:Y:S02]  /*1cf0*/  ISETP.GT.U32.AND P1, PT, R40, R31, PT ;  /* 0x0000001f2800720c */ /* 0x000fe40003f24070 */
[----:B------:R-:W-:Y:S02]  /*1d00*/  @P4 SEL R34, RZ, 0xffffffff, P6 ;  /* 0xffffffffff224807 */ /* 0x000fe40003000000 */
[----:B------:R-:W-:Y:S02]  /*1d10*/  ISETP.GE.U32.AND P4, PT, R38, R27, PT ;  /* 0x0000001b2600720c */ /* 0x000fe40003f86070 */
[----:B------:R-:W-:Y:S02]  /*1d20*/  @P3 SEL R35, RZ, 0xffffffff, P2 ;  /* 0xffffffffff233807 */ /* 0x000fe40001000000 */
[----:B------:R-:W-:Y:S02]  /*1d30*/  @P5 SEL R20, RZ, 0xffffffff, P1 ;  /* 0xffffffffff145807 */ /* 0x000fe40000800000 */
        /* <DEDUP_REMOVED lines=19> */
[----:B------:R-:W-:Y:S01]  /*1e70*/  SEL R3, R3, RZ, P3 ;  /* 0x000000ff03037207 */ /* 0x000fe20001800000 */
[----:B------:R-:W-:Y:S06]  /*1e80*/  @!P4 BRA `(.L_x_3719) ;  /* 0xfffffff800f0c947 */ /* 0x000fec000383ffff */
.L_x_3718:
[----:B------:R-:W-:Y:S05]  /*1e90*/  BSYNC.RECONVERGENT B0 ;  /* 0x0000000000007941 */ /* 0x000fea0003800200 */
.L_x_3717:
        /* <DEDUP_REMOVED lines=8> */
[----:B------:R-:W2:Y:S01]  /*1f20*/  LDG.E.U8 R25, desc[UR36][R24.64] ;  /* 0x0000002418197981 */ /* 0x000ea2000c1e1100 */
[----:B------:R-:W-:Y:S01]  /*1f30*/  IMAD.IADD R13, R16, 0x1, R6 ;  /* 0x00000001100d7824 */ /* 0x000fe200078e0206 */
[----:B------:R-:W-:-:S04]  /*1f40*/  LOP3.LUT R6, R14, 0xff, RZ, 0xc0, !PT ;  /* 0x000000ff0e067812 */ /* 0x000fc800078ec0ff */
        /* <DEDUP_REMOVED lines=12> */
.L_x_3721:
[----:B------:R-:W-:Y:S05]  /*2010*/  BSYNC.RECONVERGENT B0 ;  /* 0x0000000000007941 */ /* 0x000fea0003800200 */
.L_x_3720:
        /* <DEDUP_REMOVED lines=41> */
.L_x_3711:
        /* <DEDUP_REMOVED lines=14> */
[----:B------:R-:W-:Y:S02]  /*2390*/  IMAD.U32 R16, RZ, RZ, UR4 ;  /* 0x00000004ff107e24 */ /* 0x000fe4000f8e00ff */
[----:B------:R-:W-:Y:S01]  /*23a0*/  IMAD.U32 R38, RZ, RZ, UR4 ;  /* 0x00000004ff267e24 */ /* 0x000fe2000f8e00ff */
[----:B------:R-:W-:Y:S01]  /*23b0*/  ISETP.GE.U32.AND P0, PT, R5, R8, PT ;  /* 0x000000080500720c */ /* 0x000fe20003f06070 */
[----:B------:R-:W-:-:S02]  /*23c0*/  IMAD.U32 R40, RZ, RZ, UR4 ;  /* 0x00000004ff287e24 */ /* 0x000fc4000f8e00ff */
[----:B------:R-:W-:Y:S02]  /*23d0*/  IMAD.U32 R33, RZ, RZ, UR4 ;  /* 0x00000004ff217e24 */ /* 0x000fe4000f8e00ff */
[----:B------:R-:W-:Y:S02]  /*23e0*/  IMAD.U32 R31, RZ, RZ, UR4 ;  /* 0x00000004ff1f7e24 */ /* 0x000fe4000f8e00ff */
        /* <DEDUP_REMOVED lines=15> */
[----:B------:R-:W-:Y:S01]  /*24e0*/  BSSY.RECONVERGENT B1, `(.L_x_3725) ;  /* 0x000009b000017945 */ /* 0x000fe20003800200 */
        /* <DEDUP_REMOVED lines=13> */
[----:B------:R-:W-:Y:S01]  /*25c0*/  PRMT R31, R0, 0x7610, R31 ;  /* 0x00007610001f7816 */ /* 0x000fe2000000001f */
[----:B------:R-:W-:-:S02]  /*25d0*/  IMAD.MOV.U32 R21, RZ, RZ, R9 ;  /* 0x000000ffff157224 */ /* 0x000fc400078e0009 */
[--C-:B------:R-:W-:Y:S02]  /*25e0*/  IMAD.MOV.U32 R34, RZ, RZ, R9.reuse ;  /* 0x000000ffff227224 */ /* 0x100fe400078e0009 */
[--C-:B------:R-:W-:Y:S02]  /*25f0*/  IMAD.MOV.U32 R27, RZ, RZ, R9.reuse ;  /* 0x000000ffff1b7224 */ /* 0x100fe400078e0009 */
[--C-:B------:R-:W-:Y:S02]  /*2600*/  IMAD.MOV.U32 R37, RZ, RZ, R9.reuse ;  /* 0x000000ffff257224 */ /* 0x100fe400078e0009 */
[----:B------:R-:W-:-:S07]  /*2610*/  IMAD.MOV.U32 R26, RZ, RZ, R9 ;  /* 0x000000ffff1a7224 */ /* 0x000fce00078e0009 */
.L_x_3726:
[----:B------:R-:W-:-:S04]  /*2620*/  LOP3.LUT R5, R12, 0xfffffffe, RZ, 0xc0, !PT ;  /* 0xfffffffe0c057812 */ /* 0x000fc800078ec0ff */
[----:B------:R-:W-:-:S05]  /*2630*/  IADD3 R4, P0, PT, R5, R24, RZ ;  /* 0x0000001805047210 */ /* 0x000fca0007f1e0ff */
[----:B------:R-:W-:-:S05]  /*2640*/  IMAD.X R5, RZ, RZ, R25, P0 ;  /* 0x000000ffff057224 */ /* 0x000fca00000e0619 */
[----:B------:R0:W2:Y:S01]  /*2650*/  LDG.E.U16 R44, desc[UR36][R4.64] ;  /* 0x00000024042c7981 */ /* 0x0000a2000c1e1500 */
[----:B------:R-:W-:-:S05]  /*2660*/  IMAD.IADD R39, R12, 0x1, R3 ;  /* 0x000000010c277824 */ /* 0x000fca00078e0203 */
[----:B------:R-:W-:-:S04]  /*2670*/  LOP3.LUT R7, R39, 0xfffffffe, RZ, 0xc0, !PT ;  /* 0xfffffffe27077812 */ /* 0x000fc800078ec0ff */
[----:B------:R-:W-:-:S05]  /*2680*/  IADD3 R6, P0, PT, R7, R24, RZ ;  /* 0x0000001807067210 */ /* 0x000fca0007f1e0ff */
[----:B------:R-:W-:Y:S01]  /*2690*/  IMAD.X R7, RZ, RZ, R25, P0 ;  /* 0x000000ffff077224 */ /* 0x000fe200000e0619 */
[----:B------:R-:W-:-:S05]  /*26a0*/  LEA.HI R11, R12, R3, RZ, 0x1f ;  /* 0x000000030c0b7211 */ /* 0x000fca00078ff8ff */
[----:B------:R-:W3:Y:S01]  /*26b0*/  LDG.E.U16 R7, desc[UR36][R6.64] ;  /* 0x0000002406077981 */ /* 0x000ee2000c1e1500 */
[----:B------:R-:W-:-:S05]  /*26c0*/  LEA R10, P0, R11, R24, 0x1 ;  /* 0x000000180b0a7211 */ /* 0x000fca00078008ff */
[----:B------:R-:W-:Y:S02]  /*26d0*/  IMAD.X R11, RZ, RZ, R25, P0 ;  /* 0x000000ffff0b7224 */ /* 0x000fe400000e0619 */
[----:B------:R-:W-:-:S04]  /*26e0*/  IMAD R41, R3, 0x2, R39 ;  /* 0x0000000203297824 */ /* 0x000fc800078e0227 */
[----:B------:R-:W4:Y:S01]  /*26f0*/  LDG.E.U16 R11, desc[UR36][R10.64] ;  /* 0x000000240a0b7981 */ /* 0x000f22000c1e1500 */
[----:B0-----:R-:W-:-:S04]  /*2700*/  LOP3.LUT R5, R41, 0xfffffffe, RZ, 0xc0, !PT ;  /* 0xfffffffe29057812 */ /* 0x001fc800078ec0ff */
[----:B------:R-:W-:-:S05]  /*2710*/  IADD3 R4, P0, PT, R5, R24, RZ ;  /* 0x0000001805047210 */ /* 0x000fca0007f1e0ff */
[----:B------:R-:W-:-:S05]  /*2720*/  IMAD.X R5, RZ, RZ, R25, P0 ;  /* 0x000000ffff057224 */ /* 0x000fca00000e0619 */
[----:B------:R0:W5:Y:S01]  /*2730*/  LDG.E.U16 R42, desc[UR36][R4.64] ;  /* 0x00000024042a7981 */ /* 0x000162000c1e1500 */
[----:B------:R-:W-:Y:S02]  /*2740*/  LOP3.LUT R43, R31, 0xff, RZ, 0xc0, !PT ;  /* 0x000000ff1f2b7812 */ /* 0x000fe400078ec0ff */
[----:B------:R-:W-:Y:S02]  /*2750*/  LOP3.LUT R45, R33, 0xff, RZ, 0xc0, !PT ;  /* 0x000000ff212d7812 */ /* 0x000fe400078ec0ff */
[-C--:B------:R-:W-:Y:S02]  /*2760*/  ISETP.GE.U32.AND P0, PT, R15, R12.reuse, PT ;  /* 0x0000000c0f00720c */ /* 0x080fe40003f06070 */
[----:B------:R-:W-:Y:S02]  /*2770*/  ISETP.GE.U32.AND P1, PT, R13, R12, PT ;  /* 0x0000000c0d00720c */ /* 0x000fe40003f26070 */
[----:B------:R-:W-:Y:S02]  /*2780*/  ISETP.GE.AND.EX P0, PT, R26, RZ, PT, P0 ;  /* 0x000000ff1a00720c */ /* 0x000fe40003f06300 */
[----:B------:R-:W-:-:S02]  /*2790*/  ISETP.GE.AND.EX P1, PT, R37, RZ, PT, P1 ;  /* 0x000000ff2500720c */ /* 0x000fc40003f26310 */
[----:B0-----:R-:W-:Y:S02]  /*27a0*/  SEL R5, RZ, 0xffffffff, !P0 ;  /* 0xffffffffff057807 */ /* 0x001fe40004000000 */
[----:B------:R-:W-:Y:S02]  /*27b0*/  SEL R10, RZ, 0xffffffff, !P1 ;  /* 0xffffffffff0a7807 */ /* 0x000fe40004800000 */
[----:B------:R-:W-:Y:S02]  /*27c0*/  LOP3.LUT R48, R16, 0xff, RZ, 0xc0, !PT ;  /* 0x000000ff10307812 */ /* 0x000fe400078ec0ff */
[----:B------:R-:W-:Y:S02]  /*27d0*/  LOP3.LUT R52, R0, 0xff, RZ, 0xc0, !PT ;  /* 0x000000ff00347812 */ /* 0x000fe400078ec0ff */
[C---:B--2---:R-:W-:Y:S02]  /*27e0*/  PRMT R46, R44.reuse, 0x7771, RZ ;  /* 0x000077712c2e7816 */ /* 0x044fe400000000ff */
[----:B------:R-:W-:-:S02]  /*27f0*/  LOP3.LUT R6, R44, 0xff, RZ, 0xc0, !PT ;  /* 0x000000ff2c067812 */ /* 0x000fc400078ec0ff */
[----:B------:R-:W-:Y:S02]  /*2800*/  ISETP.NE.AND P2, PT, R45, R46, PT ;  /* 0x0000002e2d00720c */ /* 0x000fe40003f45270 */
[C---:B------:R-:W-:Y:S02]  /*2810*/  ISETP.NE.AND P3, PT, R43.reuse, R6, PT ;  /* 0x000000062b00720c */ /* 0x040fe40003f65270 */
[C---:B------:R-:W-:Y:S02]  /*2820*/  PRMT R6, R44.reuse, 0x7770, RZ ;  /* 0x000077702c067816 */ /* 0x040fe400000000ff */
[----:B------:R-:W-:Y:S02]  /*2830*/  PRMT R4, R44, 0x7771, RZ ;  /* 0x000077712c047816 */ /* 0x000fe400000000ff */
[----:B------:R-:W-:Y:S02]  /*2840*/  ISETP.GT.U32.AND P4, PT, R43, R6, PT ;  /* 0x000000062b00720c */ /* 0x000fe40003f84070 */
[----:B------:R-:W-:-:S02]  /*2850*/  ISETP.GT.U32.AND P5, PT, R45, R4, PT ;  /* 0x000000042d00720c */ /* 0x000fc40003fa4070 */
[----:B------:R-:W-:Y:S02]  /*2860*/  LOP3.LUT R44, R38, 0xff, RZ, 0xc0, !PT ;  /* 0x000000ff262c7812 */ /* 0x000fe400078ec0ff */
[----:B------:R-:W-:Y:S02]  /*2870*/  @P2 SEL R10, RZ, 0xffffffff, P5 ;  /* 0xffffffffff0a2807 */ /* 0x000fe40002800000 */
[----:B------:R-:W-:Y:S02]  /*2880*/  @P3 SEL R5, RZ, 0xffffffff, P4 ;  /* 0xffffffffff053807 */ /* 0x000fe40002000000 */
[----:B------:R-:W-:Y:S02]  /*2890*/  LOP3.LUT R10, R10, 0x1, RZ, 0xc0, !PT ;  /* 0x000000010a0a7812 */ /* 0x000fe400078ec0ff */
[----:B------:R-:W-:Y:S02]  /*28a0*/  LOP3.LUT R5, R5, 0x1, RZ, 0xc0, !PT ;  /* 0x0000000105057812 */ /* 0x000fe400078ec0ff */
[----:B------:R-:W-:-:S02]  /*28b0*/  ISETP.NE.U32.AND P3, PT, R10, 0x1, PT ;  /* 0x000000010a00780c */ /* 0x000fc40003f65070 */
[----:B------:R-:W-:Y:S02]  /*28c0*/  ISETP.NE.U32.AND P4, PT, R5, 0x1, PT ;  /* 0x000000010500780c */ /* 0x000fe40003f85070 */
[----:B---3--:R-:W-:Y:S02]  /*28d0*/  PRMT R5, R7, 0x7771, RZ ;  /* 0x0000777107057816 */ /* 0x008fe400000000ff */
[----:B------:R-:W-:Y:S02]  /*28e0*/  ISETP.GE.U32.AND P5, PT, R20, R39, PT ;  /* 0x000000271400720c */ /* 0x000fe40003fa6070 */
[C---:B------:R-:W-:Y:S02]  /*28f0*/  SEL R15, R12.reuse, R15, !P4 ;  /* 0x0000000f0c0f7207 */ /* 0x040fe40006000000 */
[----:B------:R-:W-:Y:S01]  /*2900*/  SEL R13, R12, R13, !P3 ;  /* 0x0000000d0c0d7207 */ /* 0x000fe20005800000 */
[----:B------:R-:W-:Y:S01]  /*2910*/  IMAD.IADD R12, R41, 0x1, R3 ;  /* 0x00000001290c7824 */ /* 0x000fe200078e0203 */
[----:B------:R-:W-:-:S02]  /*2920*/  LOP3.LUT R10, R40, 0xff, RZ, 0xc0, !PT ;  /* 0x000000ff280a7812 */ /* 0x000fc400078ec0ff */
[----:B------:R-:W-:Y:S01]  /*2930*/  LOP3.LUT R45, R7, 0xff, RZ, 0xc0, !PT ;  /* 0x000000ff072d7812 */ /* 0x000fe200078ec0ff */
[----:B------:R-:W-:Y:S01]  /*2940*/  IMAD R43, R3, 0x3, R12 ;  /* 0x00000003032b7824 */ /* 0x000fe200078e020c */
[----:B------:R-:W-:Y:S02]  /*2950*/  ISETP.NE.AND P1, PT, R44, R5, PT ;  /* 0x000000052c00720c */ /* 0x000fe40003f25270 */
[----:B------:R-:W-:Y:S02]  /*2960*/  ISETP.GE.AND.EX P5, PT, R34, RZ, PT, P5 ;  /* 0x000000ff2200720c */ /* 0x000fe40003fa6350 */
[----:B------:R-:W-:Y:S02]  /*2970*/  ISETP.NE.AND P0, PT, R10, R45, PT ;  /* 0x0000002d0a00720c */ /* 0x000fe40003f05270 */
[----:B------:R-:W-:Y:S02]  /*2980*/  PRMT R5, R7, 0x7771, RZ ;  /* 0x0000777107057816 */ /* 0x000fe400000000ff */
[----:B------:R-:W-:-:S02]  /*2990*/  SEL R45, RZ, 0xffffffff, !P5 ;  /* 0xffffffffff2d7807 */ /* 0x000fc40006800000 */
[----:B------:R-:W-:Y:S02]  /*29a0*/  ISETP.GE.U32.AND P5, PT, R14, R39, PT ;  /* 0x000000270e00720c */ /* 0x000fe40003fa6070 */
[----:B------:R-:W-:Y:S02]  /*29b0*/  ISETP.GE.U32.AND P2, PT, R43, R8, PT ;  /* 0x000000082b00720c */ /* 0x000fe40003f46070 */
[----:B------:R-:W-:Y:S01]  /*29c0*/  ISETP.GT.U32.AND P6, PT, R44, R5, PT ;  /* 0x000000052c00720c */ /* 0x000fe20003fc4070 */
[----:B------:R-:W-:Y:S01]  /*29d0*/  IMAD.IADD R44, R39, 0x1, R3 ;  /* 0x00000001272c7824 */ /* 0x000fe200078e0203 */
[----:B------:R-:W-:Y:S02]  /*29e0*/  PRMT R43, R7, 0x7770, RZ ;  /* 0x00007770072b7816 */ /* 0x000fe400000000ff */
[----:B------:R-:W-:Y:S02]  /*29f0*/  ISETP.GE.AND.EX P5, PT, R27, RZ, PT, P5 ;  /* 0x000000ff1b00720c */ /* 0x000fe40003fa6350 */
[----:B----4-:R-:W-:-:S02]  /*2a00*/  LOP3.LUT R7, R11, 0xff, RZ, 0xc0, !PT ;  /* 0x000000ff0b077812 */ /* 0x010fc400078ec0ff */
[----:B------:R-:W-:Y:S02]  /*2a10*/  @P1 SEL R45, RZ, 0xffffffff, P6 ;  /* 0xffffffffff2d1807 */ /* 0x000fe40003000000 */
[----:B------:R-:W-:Y:S02]  /*2a20*/  SEL R46, RZ, 0xffffffff, !P5 ;  /* 0xffffffffff2e7807 */ /* 0x000fe40006800000 */
[----:B------:R-:W-:Y:S02]  /*2a30*/  ISETP.NE.AND P1, PT, R48, R7, PT ;  /* 0x000000073000720c */ /* 0x000fe40003f25270 */
[----:B------:R-:W-:Y:S02]  /*2a40*/  ISETP.GE.U32.AND P5, PT, R32, R44, PT ;  /* 0x0000002c2000720c */ /* 0x000fe40003fa6070 */
[----:B------:R-:W-:Y:S02]  /*2a50*/  ISETP.GT.U32.AND P6, PT, R10, R43, PT ;  /* 0x0000002b0a00720c */ /* 0x000fe40003fc4070 */
[----:B------:R-:W-:-:S02]  /*2a60*/  PRMT R7, R11, 0x7770, RZ ;  /* 0x000077700b077816 */ /* 0x000fc400000000ff */
[----:B------:R-:W-:Y:S02]  /*2a70*/  ISETP.GE.AND.EX P5, PT, R21, RZ, PT, P5 ;  /* 0x000000ff1500720c */ /* 0x000fe40003fa6350 */
[----:B------:R-:W-:Y:S02]  /*2a80*/  PRMT R47, R11, 0x7771, RZ ;  /* 0x000077710b2f7816 */ /* 0x000fe400000000ff */
[----:B------:R-:W-:Y:S02]  /*2a90*/  LOP3.LUT R10, R30, 0xff, RZ, 0xc0, !PT ;  /* 0x000000ff1e0a7812 */ /* 0x000fe400078ec0ff */
[----:B------:R-:W-:Y:S02]  /*2aa0*/  @P0 SEL R46, RZ, 0xffffffff, P6 ;  /* 0xffffffffff2e0807 */ /* 0x000fe40003000000 */
[----:B------:R-:W-:Y:S02]  /*2ab0*/  ISETP.GT.U32.AND P6, PT, R48, R7, PT ;  /* 0x000000073000720c */ /* 0x000fe40003fc4070 */
[----:B------:R-:W-:-:S02]  /*2ac0*/  SEL R48, RZ, 0xffffffff, !P5 ;  /* 0xffffffffff307807 */ /* 0x000fc40006800000 */
[----:B------:R-:W-:Y:S02]  /*2ad0*/  ISETP.NE.AND P5, PT, R10, R47, PT ;  /* 0x0000002f0a00720c */ /* 0x000fe40003fa5270 */
[----:B------:R-:W-:Y:S02]  /*2ae0*/  ISETP.GE.U32.AND P0, PT, R19, R44, PT ;  /* 0x0000002c1300720c */ /* 0x000fe40003f06070 */
[----:B------:R-:W-:Y:S02]  /*2af0*/  @P1 SEL R48, RZ, 0xffffffff, P6 ;  /* 0xffffffffff301807 */ /* 0x000fe40003000000 */
[----:B------:R-:W-:Y:S02]  /*2b00*/  PRMT R11, R11, 0x7771, RZ ;  /* 0x000077710b0b7816 */ /* 0x000fe400000000ff */
[----:B------:R-:W-:Y:S02]  /*2b10*/  ISETP.GE.U32.AND P1, PT, R18, R41, PT ;  /* 0x000000291200720c */ /* 0x000fe40003f26070 */
[----:B------:R-:W-:-:S02]  /*2b20*/  ISETP.GE.AND.EX P0, PT, R36, RZ, PT, P0 ;  /* 0x000000ff2400720c */ /* 0x000fc40003f06300 */
[----:B------:R-:W-:Y:S02]  /*2b30*/  LOP3.LUT R47, R35, 0xff, RZ, 0xc0, !PT ;  /* 0x000000ff232f7812 */ /* 0x000fe400078ec0ff */
[----:B-----5:R-:W-:Y:S02]  /*2b40*/  LOP3.LUT R50, R42, 0xff, RZ, 0xc0, !PT ;  /* 0x000000ff2a327812 */ /* 0x020fe400078ec0ff */
[----:B------:R-:W-:Y:S02]  /*2b50*/  ISETP.GT.U32.AND P6, PT, R10, R11, PT ;  /* 0x0000000b0a00720c */ /* 0x000fe40003fc4070 */
[----:B------:R-:W-:Y:S02]  /*2b60*/  ISETP.GE.AND.EX P1, PT, R9, RZ, PT, P1 ;  /* 0x000000ff0900720c */ /* 0x000fe40003f26310 */
[----:B------:R-:W-:Y:S02]  /*2b70*/  PRMT R51, R42, 0x7771, RZ ;  /* 0x000077712a337816 */ /* 0x000fe400000000ff */
[----:B------:R-:W-:-:S02]  /*2b80*/  SEL R49, RZ, 0xffffffff, !P0 ;  /* 0xffffffffff317807 */ /* 0x000fc40004000000 */
[----:B------:R-:W-:Y:S02]  /*2b90*/  ISETP.NE.AND P0, PT, R47, R50, PT ;  /* 0x000000322f00720c */ /* 0x000fe40003f05270 */
[----:B------:R-:W-:Y:S02]  /*2ba0*/  PRMT R10, R42, 0x7770, RZ ;  /* 0x000077702a0a7816 */ /* 0x000fe400000000ff */
[----:B------:R-:W-:Y:S02]  /*2bb0*/  @P5 SEL R49, RZ, 0xffffffff, P6 ;  /* 0xffffffffff315807 */ /* 0x000fe40003000000 */
[----:B------:R-:W-:Y:S02]  /*2bc0*/  SEL R50, RZ, 0xffffffff, !P1 ;  /* 0xffffffffff327807 */ /* 0x000fe40004800000 */
[----:B------:R-:W-:Y:S02]  /*2bd0*/  ISETP.GE.U32.AND P5, PT, R28, R41, PT ;  /* 0x000000291c00720c */ /* 0x000fe40003fa6070 */
[----:B------:R-:W-:-:S02]  /*2be0*/  ISETP.NE.AND P1, PT, R52, R51, PT ;  /* 0x000000333400720c */ /* 0x000fc40003f25270 */
[----:B------:R-:W-:Y:S02]  /*2bf0*/  ISETP.GT.U32.AND P6, PT, R47, R10, PT ;  /* 0x0000000a2f00720c */ /* 0x000fe40003fc4070 */
[----:B------:R-:W-:Y:S02]  /*2c00*/  ISETP.GE.AND.EX P5, PT, R29, RZ, PT, P5 ;  /* 0x000000ff1d00720c */ /* 0x000fe40003fa6350 */
[----:B------:R-:W-:Y:S02]  /*2c10*/  LOP3.LUT R47, R45, 0x1, RZ, 0xc0, !PT ;  /* 0x000000012d2f7812 */ /* 0x000fe400078ec0ff */
[----:B------:R-:W-:Y:S02]  /*2c20*/  PRMT R45, R42, 0x7771, RZ ;  /* 0x000077712a2d7816 */ /* 0x000fe400000000ff */
[----:B------:R-:W-:Y:S02]  /*2c30*/  SEL R42, RZ, 0xffffffff, !P5 ;  /* 0xffffffffff2a7807 */ /* 0x000fe40006800000 */
[----:B------:R-:W-:-:S02]  /*2c40*/  ISETP.GT.U32.AND P5, PT, R52, R45, PT ;  /* 0x0000002d3400720c */ /* 0x000fc40003fa4070 */
[----:B------:R-:W-:Y:S02]  /*2c50*/  @P0 SEL R50, RZ, 0xffffffff, P6 ;  /* 0xffffffffff320807 */ /* 0x000fe40003000000 */
[----:B------:R-:W-:Y:S02]  /*2c60*/  @P1 SEL R42, RZ, 0xffffffff, P5 ;  /* 0xffffffffff2a1807 */ /* 0x000fe40002800000 */
[----:B------:R-:W-:Y:S02]  /*2c70*/  LOP3.LUT R46, R46, 0x1, RZ, 0xc0, !PT ;  /* 0x000000012e2e7812 */ /* 0x000fe400078ec0ff */
        /* <DEDUP_REMOVED lines=13> */
[----:B------:R-:W-:Y:S02]  /*2d50*/  ISETP.NE.U32.AND P3, PT, R42, 0x1, PT ;  /* 0x000000012a00780c */ /* 0x000fe40003f65070 */
        /* <DEDUP_REMOVED lines=15> */
[----:B------:R-:W-:Y:S02]  /*2e50*/  SEL R9, R9, RZ, P4 ;  /* 0x000000ff09097207 */ /* 0x000fe40002000000 */
[----:B------:R-:W-:Y:S02]  /*2e60*/  SEL R0, R45, R0, !P3 ;  /* 0x000000002d007207 */ /* 0x000fe40005800000 */
[----:B------:R-:W-:Y:S01]  /*2e70*/  SEL R29, R29, RZ, P3 ;  /* 0x000000ff1d1d7207 */ /* 0x000fe20001800000 */
[----:B------:R-:W-:Y:S06]  /*2e80*/  @!P2 BRA `(.L_x_3726) ;  /* 0xfffffff400e4a947 */ /* 0x000fec000383ffff */
[----:B------:R-:W-:Y:S05]  /*2e90*/  BSYNC.RECONVERGENT B1 ;  /* 0x0000000000017941 */ /* 0x000fea0003800200 */
.L_x_3725:
[----:B------:R-:W-:Y:S02]  /*2ea0*/  PRMT R42, R6, 0x7610, R42 ;  /* 0x00007610062a7816 */ /* 0x000fe4000000002a */
[----:B------:R-:W-:Y:S02]  /*2eb0*/  PRMT R6, R4, 0x7610, R6 ;  /* 0x0000761004067816 */ /* 0x000fe40000000006 */
[----:B------:R-:W-:-:S07]  /*2ec0*/  PRMT R39, R5, 0x7610, R39 ;  /* 0x0000761005277816 */ /* 0x000fce0000000027 */
.L_x_3724:
[----:B------:R-:W-:Y:S05]  /*2ed0*/  BSYNC.RECONVERGENT B0 ;  /* 0x0000000000007941 */ /* 0x000fea0003800200 */
.L_x_3723:
        /* <DEDUP_REMOVED lines=37> */
.L_x_3728:
[----:B------:R-:W-:Y:S05]  /*3130*/  BSYNC.RECONVERGENT B0 ;  /* 0x0000000000007941 */ /* 0x000fea0003800200 */
.L_x_3727:
[----:B------:R-:W-:Y:S04]  /*3140*/  BSSY.RECONVERGENT B0, `(.L_x_3729) ;  /* 0x0000073000007945 */ /* 0x000fe80003800200 */
[----:B------:R-:W-:Y:S05]  /*3150*/  @P0 BRA `(.L_x_3730) ;  /* 0x0000000400c40947 */ /* 0x000fea0003800000 */
[----:B------:R-:W-:Y:S01]  /*3160*/  LOP3.LUT R24, R6, 0xff, RZ, 0xc0, !PT ;  /* 0x000000ff06187812 */ /* 0x000fe200078ec0ff */
[----:B------:R-:W-:Y:S01]  /*3170*/  IMAD.IADD R41, R12, 0x1, R3 ;  /* 0x000000010c297824 */ /* 0x000fe200078e0203 */
[----:B------:R-:W-:Y:S02]  /*3180*/  LOP3.LUT R25, R33, 0xff, RZ, 0xc0, !PT ;  /* 0x000000ff21197812 */ /* 0x000fe400078ec0ff */
[----:B------:R-:W-:Y:S02]  /*3190*/  LOP3.LUT R4, R42, 0xff, RZ, 0xc0, !PT ;  /* 0x000000ff2a047812 */ /* 0x000fe400078ec0ff */
[----:B------:R-:W-:Y:S02]  /*31a0*/  LOP3.LUT R5, R31, 0xff, RZ, 0xc0, !PT ;  /* 0x000000ff1f057812 */ /* 0x000fe400078ec0ff */
[----:B------:R-:W-:Y:S02]  /*31b0*/  ISETP.NE.AND P2, PT, R25, R24, PT ;  /* 0x000000181900720c */ /* 0x000fe40003f45270 */
[----:B------:R-:W-:-:S02]  /*31c0*/  ISETP.NE.AND P3, PT, R5, R4, PT ;  /* 0x000000040500720c */ /* 0x000fc40003f65270 */
[----:B------:R-:W-:Y:S02]  /*31d0*/  ISETP.GE.U32.AND P1, PT, R13, R12, PT ;  /* 0x0000000c0d00720c */ /* 0x000fe40003f26070 */
[----:B------:R-:W-:Y:S02]  /*31e0*/  ISETP.GT.U32.AND P5, PT, R25, R24, PT ;  /* 0x000000181900720c */ /* 0x000fe40003fa4070 */
[----:B------:R-:W-:Y:S02]  /*31f0*/  ISETP.GE.U32.AND P0, PT, R15, R12, PT ;  /* 0x0000000c0f00720c */ /* 0x000fe40003f06070 */
[----:B------:R-:W-:Y:S02]  /*3200*/  ISETP.GE.AND.EX P1, PT, R37, RZ, PT, P1 ;  /* 0x000000ff2500720c */ /* 0x000fe40003f26310 */
[----:B------:R-:W-:Y:S02]  /*3210*/  ISETP.GT.U32.AND P4, PT, R5, R4, PT ;  /* 0x000000040500720c */ /* 0x000fe40003f84070 */
        /* <DEDUP_REMOVED lines=24> */
[-C--:B------:R-:W-:Y:S02]  /*33a0*/  ISETP.GE.U32.AND P1, PT, R20, R41.reuse, PT ;  /* 0x000000291400720c */ /* 0x080fe40003f26070 */
        /* <DEDUP_REMOVED lines=27> */
[----:B------:R-:W-:Y:S02]  /*3560*/  ISETP.GE.U32.AND P1, PT, R19, R12, PT ;  /* 0x0000000c1300720c */ /* 0x000fe40003f26070 */
[----:B------:R-:W-:Y:S01]  /*3570*/  ISETP.GT.U32.AND P5, PT, R25, R6, PT ;  /* 0x000000061900720c */ /* 0x000fe20003fa4070 */
[----:B------:R-:W-:Y:S01]  /*3580*/  IMAD.IADD R25, R12, 0x1, R3 ;  /* 0x000000010c197824 */ /* 0x000fe200078e0203 */
        /* <DEDUP_REMOVED lines=26> */
[-C--:B------:R-:W-:Y:S02]  /*3730*/  ISETP.GE.U32.AND P0, PT, R18, R25.reuse, PT ;  /* 0x000000191200720c */ /* 0x080fe40003f06070 */
[----:B------:R-:W-:Y:S02]  /*3740*/  ISETP.GE.U32.AND P1, PT, R28, R25, PT ;  /* 0x000000191c00720c */ /* 0x000fe40003f26070 */
[----:B------:R-:W-:Y:S02]  /*3750*/  ISETP.GT.U32.AND P4, PT, R4, R3, PT ;  /* 0x000000030400720c */ /* 0x000fe40003f84070 */
[----:B------:R-:W-:Y:S02]  /*3760*/  ISETP.GT.U32.AND P5, PT, R6, R5, PT ;  /* 0x000000050600720c */ /* 0x000fe40003fa4070 */
        /* <DEDUP_REMOVED lines=16> */
.L_x_3730:
[----:B------:R-:W-:Y:S05]  /*3870*/  BSYNC.RECONVERGENT B0 ;  /* 0x0000000000007941 */ /* 0x000fea0003800200 */
.L_x_3729:
[----:B------:R-:W-:Y:S02]  /*3880*/  LOP3.LUT R5, R38, 0xff, RZ, 0xc0, !PT ;  /* 0x000000ff26057812 */ /* 0x000fe400078ec0ff */
[----:B------:R-:W-:Y:S02]  /*3890*/  LOP3.LUT R6, R33, 0xff, RZ, 0xc0, !PT ;  /* 0x000000ff21067812 */ /* 0x000fe400078ec0ff */
[----:B------:R-:W-:Y:S02]  /*38a0*/  LOP3.LUT R3, R40, 0xff, RZ, 0xc0, !PT ;  /* 0x000000ff28037812 */ /* 0x000fe400078ec0ff */
[----:B------:R-:W-:Y:S02]  /*38b0*/  LOP3.LUT R4, R31, 0xff, RZ, 0xc0, !PT ;  /* 0x000000ff1f047812 */ /* 0x000fe400078ec0ff */
[----:B------:R-:W-:Y:S02]  /*38c0*/  ISETP.GE.U32.AND P0, PT, R15, R14, PT ;  /* 0x0000000e0f00720c */ /* 0x000fe40003f06070 */
[----:B------:R-:W-:-:S02]  /*38d0*/  ISETP.NE.AND P2, PT, R6, R5, PT ;  /* 0x000000050600720c */ /* 0x000fc40003f45270 */
[----:B------:R-:W-:Y:S02]  /*38e0*/  ISETP.NE.AND P3, PT, R4, R3, PT ;  /* 0x000000030400720c */ /* 0x000fe40003f65270 */
[----:B------:R-:W-:Y:S02]  /*38f0*/  ISETP.GE.U32.AND P1, PT, R13, R20, PT ;  /* 0x000000140d00720c */ /* 0x000fe40003f26070 */
[----:B------:R-:W-:Y:S02]  /*3900*/  ISETP.GE.AND.EX P0, PT, R26, R27, PT, P0 ;  /* 0x0000001b1a00720c */ /* 0x000fe40003f06300 */
[----:B------:R-:W-:Y:S02]  /*3910*/  ISETP.GT.U32.AND P4, PT, R4, R3, PT ;  /* 0x000000030400720c */ /* 0x000fe40003f84070 */
[----:B------:R-:W-:Y:S02]  /*3920*/  ISETP.GE.AND.EX P1, PT, R37, R34, PT, P1 ;  /* 0x000000222500720c */ /* 0x000fe40003f26310 */
[----:B------:R-:W-:-:S02]  /*3930*/  SEL R3, RZ, 0xffffffff, !P0 ;  /* 0xffffffffff037807 */ /* 0x000fc40004000000 */
[----:B------:R-:W-:Y:S02]  /*3940*/  ISETP.GT.U32.AND P0, PT, R6, R5, PT ;  /* 0x000000050600720c */ /* 0x000fe40003f04070 */
[----:B------:R-:W-:Y:S02]  /*3950*/  SEL R4, RZ, 0xffffffff, !P1 ;  /* 0xffffffffff047807 */ /* 0x000fe40004800000 */
[----:B------:R-:W-:Y:S02]  /*3960*/  @P2 SEL R4, RZ, 0xffffffff, P0 ;  /* 0xffffffffff042807 */ /* 0x000fe40000000000 */
[----:B------:R-:W-:Y:S02]  /*3970*/  @P3 SEL R3, RZ, 0xffffffff, P4 ;  /* 0xffffffffff033807 */ /* 0x000fe40002000000 */
[----:B------:R-:W-:Y:S02]  /*3980*/  LOP3.LUT R4, R4, 0x1, RZ, 0xc0, !PT ;  /* 0x0000000104047812 */ /* 0x000fe400078ec0ff */
[----:B------:R-:W-:-:S02]  /*3990*/  LOP3.LUT R3, R3, 0x1, RZ, 0xc0, !PT ;  /* 0x0000000103037812 */ /* 0x000fc400078ec0ff */
[----:B------:R-:W-:Y:S02]  /*39a0*/  ISETP.NE.U32.AND P1, PT, R4, 0x1, PT ;  /* 0x000000010400780c */ /* 0x000fe40003f25070 */
[----:B------:R-:W-:Y:S02]  /*39b0*/  ISETP.NE.U32.AND P0, PT, R3, 0x1, PT ;  /* 0x000000010300780c */ /* 0x000fe40003f05070 */
[----:B------:R-:W-:Y:S02]  /*39c0*/  SEL R33, R38, R33, !P1 ;  /* 0x0000002126217207 */ /* 0x000fe40004800000 */
[----:B------:R-:W-:Y:S02]  /*39d0*/  SEL R31, R40, R31, !P0 ;  /* 0x0000001f281f7207 */ /* 0x000fe40004000000 */
[----:B------:R-:W-:Y:S02]  /*39e0*/  SEL R5, R14, R15, !P0 ;  /* 0x0000000f0e057207 */ /* 0x000fe40004000000 */
[----:B------:R-:W-:-:S02]  /*39f0*/  LOP3.LUT R7, R30, 0xff, RZ, 0xc0, !PT ;  /* 0x000000ff1e077812 */ /* 0x000fc400078ec0ff */
[----:B------:R-:W-:Y:S02]  /*3a00*/  LOP3.LUT R4, R33, 0xff, RZ, 0xc0, !PT ;  /* 0x000000ff21047812 */ /* 0x000fe400078ec0ff */
[----:B------:R-:W-:Y:S02]  /*3a10*/  SEL R6, R27, R26, !P0 ;  /* 0x0000001a1b067207 */ /* 0x000fe40004000000 */
[----:B------:R-:W-:Y:S02]  /*3a20*/  LOP3.LUT R8, R16, 0xff, RZ, 0xc0, !PT ;  /* 0x000000ff10087812 */ /* 0x000fe400078ec0ff */
[----:B------:R-:W-:Y:S02]  /*3a30*/  LOP3.LUT R3, R31, 0xff, RZ, 0xc0, !PT ;  /* 0x000000ff1f037812 */ /* 0x000fe400078ec0ff */
[----:B------:R-:W-:Y:S02]  /*3a40*/  SEL R20, R20, R13, !P1 ;  /* 0x0000000d14147207 */ /* 0x000fe40004800000 */
[----:B------:R-:W-:-:S02]  /*3a50*/  ISETP.GE.U32.AND P0, PT, R5, R32, PT ;  /* 0x000000200500720c */ /* 0x000fc40003f06070 */
[----:B------:R-:W-:Y:S02]  /*3a60*/  ISETP.NE.AND P3, PT, R4, R7, PT ;  /* 0x000000070400720c */ /* 0x000fe40003f65270 */
[----:B------:R-:W-:Y:S02]  /*3a70*/  SEL R37, R34, R37, !P1 ;  /* 0x0000002522257207 */ /* 0x000fe40004800000 */
[CC--:B------:R-:W-:Y:S02]  /*3a80*/  ISETP.NE.AND P2, PT, R3.reuse, R8.reuse, PT ;  /* 0x000000080300720c */ /* 0x0c0fe40003f45270 */
[----:B------:R-:W-:Y:S02]  /*3a90*/  ISETP.GE.U32.AND P1, PT, R20, R19, PT ;  /* 0x000000131400720c */ /* 0x000fe40003f26070 */
[----:B------:R-:W-:Y:S02]  /*3aa0*/  ISETP.GE.AND.EX P0, PT, R6, R21, PT, P0 ;  /* 0x000000150600720c */ /* 0x000fe40003f06300 */
[----:B------:R-:W-:-:S02]  /*3ab0*/  ISETP.GT.U32.AND P4, PT, R3, R8, PT ;  /* 0x000000080300720c */ /* 0x000fc40003f84070 */
[----:B------:R-:W-:Y:S02]  /*3ac0*/  ISETP.GE.AND.EX P1, PT, R37, R36, PT, P1 ;  /* 0x000000242500720c */ /* 0x000fe40003f26310 */
[----:B------:R-:W-:Y:S02]  /*3ad0*/  SEL R3, RZ, 0xffffffff, !P0 ;  /* 0xffffffffff037807 */ /* 0x000fe40004000000 */
[----:B------:R-:W-:Y:S02]  /*3ae0*/  ISETP.GT.U32.AND P0, PT, R4, R7, PT ;  /* 0x000000070400720c */ /* 0x000fe40003f04070 */
[----:B------:R-:W-:Y:S02]  /*3af0*/  SEL R4, RZ, 0xffffffff, !P1 ;  /* 0xffffffffff047807 */ /* 0x000fe40004800000 */
[----:B------:R-:W-:Y:S02]  /*3b00*/  @P3 SEL R4, RZ, 0xffffffff, P0 ;  /* 0xffffffffff043807 */ /* 0x000fe40000000000 */
        /* <DEDUP_REMOVED lines=8> */
[----:B------:R-:W-:Y:S02]  /*3b90*/  LOP3.LUT R7, R0, 0xff, RZ, 0xc0, !PT ;  /* 0x000000ff00077812 */ /* 0x000fe400078ec0ff */
[----:B------:R-:W-:Y:S02]  /*3ba0*/  LOP3.LUT R4, R33, 0xff, RZ, 0xc0, !PT ;  /* 0x000000ff21047812 */ /* 0x000fe400078ec0ff */
[----:B------:R-:W-:Y:S02]  /*3bb0*/  SEL R6, R21, R6, !P0 ;  /* 0x0000000615067207 */ /* 0x000fe40004000000 */
[----:B------:R-:W-:Y:S02]  /*3bc0*/  LOP3.LUT R8, R35, 0xff, RZ, 0xc0, !PT ;  /* 0x000000ff23087812 */ /* 0x000fe400078ec0ff */
[----:B------:R-:W-:-:S02]  /*3bd0*/  LOP3.LUT R3, R16, 0xff, RZ, 0xc0, !PT ;  /* 0x000000ff10037812 */ /* 0x000fc400078ec0ff */
[----:B------:R-:W-:Y:S02]  /*3be0*/  SEL R19, R19, R20, !P1 ;  /* 0x0000001413137207 */ /* 0x000fe40004800000 */
[----:B------:R-:W-:Y:S02]  /*3bf0*/  ISETP.GE.U32.AND P0, PT, R5, R18, PT ;  /* 0x000000120500720c */ /* 0x000fe40003f06070 */
[----:B------:R-:W-:Y:S02]  /*3c00*/  ISETP.NE.AND P3, PT, R4, R7, PT ;  /* 0x000000070400720c */ /* 0x000fe40003f65270 */
[----:B------:R-:W-:Y:S02]  /*3c10*/  SEL R36, R36, R37, !P1 ;  /* 0x0000002524247207 */ /* 0x000fe40004800000 */
[----:B------:R-:W-:Y:S02]  /*3c20*/  ISETP.NE.AND P2, PT, R3, R8, PT ;  /* 0x000000080300720c */ /* 0x000fe40003f45270 */
[----:B------:R-:W-:-:S02]  /*3c30*/  ISETP.GE.U32.AND P1, PT, R19, R28, PT ;  /* 0x0000001c1300720c */ /* 0x000fc40003f26070 */
[----:B------:R-:W-:Y:S02]  /*3c40*/  ISETP.GE.AND.EX P0, PT, R6, R9, PT, P0 ;  /* 0x000000090600720c */ /* 0x000fe40003f06300 */
[----:B------:R-:W-:Y:S02]  /*3c50*/  ISETP.GT.U32.AND P4, PT, R3, R8, PT ;  /* 0x000000080300720c */ /* 0x000fe40003f84070 */
[----:B------:R-:W-:Y:S02]  /*3c60*/  ISETP.GE.AND.EX P1, PT, R36, R29, PT, P1 ;  /* 0x0000001d2400720c */ /* 0x000fe40003f26310 */
[----:B------:R-:W-:Y:S02]  /*3c70*/  SEL R3, RZ, 0xffffffff, !P0 ;  /* 0xffffffffff037807 */ /* 0x000fe40004000000 */
[----:B------:R-:W-:Y:S02]  /*3c80*/  ISETP.GT.U32.AND P0, PT, R4, R7, PT ;  /* 0x000000070400720c */ /* 0x000fe40003f04070 */
        /* <DEDUP_REMOVED lines=15> */
.L_x_3722:
[----:B------:R-:W-:-:S13]  /*3d80*/  ISETP.NE.AND P0, PT, R32, 0x1, PT ;  /* 0x000000012000780c */ /* 0x000fda0003f05270 */
        /* <DEDUP_REMOVED lines=51> */
.L_x_3735:
[----:B------:R-:W-:-:S05]  /*40c0*/  IMAD R4, R12, R21, RZ ;  /* 0x000000150c047224 */ /* 0x000fca00078e02ff */
[----:B------:R-:W-:-:S04]  /*40d0*/  LOP3.LUT R5, R4, 0xfffffffe, RZ, 0xc0, !PT ;  /* 0xfffffffe04057812 */ /* 0x000fc800078ec0ff */
[----:B------:R-:W-:-:S05]  /*40e0*/  IADD3 R4, P0, PT, R5, R24, RZ ;  /* 0x0000001805047210 */ /* 0x000fca0007f1e0ff */
[----:B------:R-:W-:Y:S02]  /*40f0*/  IMAD.X R5, RZ, RZ, R25, P0 ;  /* 0x000000ffff057224 */ /* 0x000fe400000e0619 */
[----:B------:R-:W-:-:S03]  /*4100*/  IMAD.IADD R41, R12, 0x1, R9 ;  /* 0x000000010c297824 */ /* 0x000fc600078e0209 */
[----:B------:R0:W2:Y:S01]  /*4110*/  LDG.E.U16 R46, desc[UR36][R4.64] ;  /* 0x00000024042e7981 */ /* 0x0000a2000c1e1500 */
[C---:B------:R-:W-:Y:S02]  /*4120*/  IMAD R6, R41.reuse, R21, RZ ;  /* 0x0000001529067224 */ /* 0x040fe400078e02ff */
[----:B------:R-:W-:-:S03]  /*4130*/  IMAD.IADD R43, R41, 0x1, R9 ;  /* 0x00000001292b7824 */ /* 0x000fc600078e0209 */
[----:B------:R-:W-:-:S04]  /*4140*/  LOP3.LUT R7, R6, 0xfffffffe, RZ, 0xc0, !PT ;  /* 0xfffffffe06077812 */ /* 0x000fc800078ec0ff */
[----:B------:R-:W-:Y:S01]  /*4150*/  IADD3 R6, P0, PT, R7, R24, RZ ;  /* 0x0000001807067210 */ /* 0x000fe20007f1e0ff */
[----:B------:R-:W-:-:S04]  /*4160*/  IMAD R10, R43, R21, RZ ;  /* 0x000000152b0a7224 */ /* 0x000fc800078e02ff */
[----:B------:R-:W-:Y:S01]  /*4170*/  IMAD.X R7, RZ, RZ, R25, P0 ;  /* 0x000000ffff077224 */ /* 0x000fe200000e0619 */
[----:B------:R-:W-:-:S05]  /*4180*/  LOP3.LUT R11, R10, 0xfffffffe, RZ, 0xc0, !PT ;  /* 0xfffffffe0a0b7812 */ /* 0x000fca00078ec0ff */
[----:B------:R-:W3:Y:S01]  /*4190*/  LDG.E.U16 R7, desc[UR36][R6.64] ;  /* 0x0000002406077981 */ /* 0x000ee2000c1e1500 */
[----:B------:R-:W-:Y:S01]  /*41a0*/  IADD3 R10, P0, PT, R11, R24, RZ ;  /* 0x000000180b0a7210 */ /* 0x000fe20007f1e0ff */
[----:B------:R-:W-:-:S04]  /*41b0*/  IMAD.IADD R45, R43, 0x1, R9 ;  /* 0x000000012b2d7824 */ /* 0x000fc800078e0209 */
[----:B------:R-:W-:Y:S02]  /*41c0*/  IMAD.X R11, RZ, RZ, R25, P0 ;  /* 0x000000ffff0b7224 */ /* 0x000fe400000e0619 */
[----:B0-----:R-:W-:-:S03]  /*41d0*/  IMAD R4, R45, R21, RZ ;  /* 0x000000152d047224 */ /* 0x001fc600078e02ff */
[----:B------:R-:W4:Y:S02]  /*41e0*/  LDG.E.U16 R10, desc[UR36][R10.64] ;  /* 0x000000240a0a7981 */ /* 0x000f24000c1e1500 */
[----:B------:R-:W-:-:S04]  /*41f0*/  LOP3.LUT R5, R4, 0xfffffffe, RZ, 0xc0, !PT ;  /* 0xfffffffe04057812 */ /* 0x000fc800078ec0ff */
        /* <DEDUP_REMOVED lines=11> */
[----:B------:R-:W-:Y:S02]  /*42b0*/  ISETP.GE.U32.AND P0, PT, R40, R41, PT ;  /* 0x000000292800720c */ /* 0x000fe40003f06070 */
[----:B------:R-:W-:Y:S02]  /*42c0*/  LOP3.LUT R48, R26, 0xff, RZ, 0xc0, !PT ;  /* 0x000000ff1a307812 */ /* 0x000fe400078ec0ff */
[----:B------:R-:W-:Y:S02]  /*42d0*/  ISETP.GE.AND.EX P0, PT, R39, RZ, PT, P0 ;  /* 0x000000ff2700720c */ /* 0x000fe40003f06300 */
[----:B------:R-:W-:-:S02]  /*42e0*/  LOP3.LUT R50, R34, 0xff, RZ, 0xc0, !PT ;  /* 0x000000ff22327812 */ /* 0x000fc400078ec0ff */
[----:B------:R-:W-:Y:S02]  /*42f0*/  LOP3.LUT R52, R0, 0xff, RZ, 0xc0, !PT ;  /* 0x000000ff00347812 */ /* 0x000fe400078ec0ff */
[----:B------:R-:W-:Y:S02]  /*4300*/  LOP3.LUT R51, R19, 0xff, RZ, 0xc0, !PT ;  /* 0x000000ff13337812 */ /* 0x000fe400078ec0ff */
[C---:B--2---:R-:W-:Y:S02]  /*4310*/  PRMT R49, R46.reuse, 0x7771, RZ ;  /* 0x000077712e317816 */ /* 0x044fe400000000ff */
[----:B------:R-:W-:Y:S02]  /*4320*/  LOP3.LUT R6, R46, 0xff, RZ, 0xc0, !PT ;  /* 0x000000ff2e067812 */ /* 0x000fe400078ec0ff */
[----:B------:R-:W-:Y:S02]  /*4330*/  ISETP.NE.AND P2, PT, R44, R49, PT ;  /* 0x000000312c00720c */ /* 0x000fe40003f45270 */
[----:B------:R-:W-:-:S02]  /*4340*/  ISETP.NE.AND P3, PT, R47, R6, PT ;  /* 0x000000062f00720c */ /* 0x000fc40003f65270 */
[C---:B------:R-:W-:Y:S02]  /*4350*/  PRMT R6, R46.reuse, 0x7770, RZ ;  /* 0x000077702e067816 */ /* 0x040fe400000000ff */
[----:B------:R-:W-:Y:S02]  /*4360*/  PRMT R5, R46, 0x7771, RZ ;  /* 0x000077712e057816 */ /* 0x000fe400000000ff */
[----:B------:R-:W-:Y:S02]  /*4370*/  ISETP.GT.U32.AND P4, PT, R47, R6, PT ;  /* 0x000000062f00720c */ /* 0x000fe40003f84070 */
[----:B------:R-:W-:Y:S02]  /*4380*/  ISETP.GT.U32.AND P5, PT, R44, R5, PT ;  /* 0x000000052c00720c */ /* 0x000fe40003fa4070 */
[----:B------:R-:W-:Y:S02]  /*4390*/  LOP3.LUT R47, R37, 0xff, RZ, 0xc0, !PT ;  /* 0x000000ff252f7812 */ /* 0x000fe400078ec0ff */
[----:B------:R-:W-:-:S02]  /*43a0*/  @P2 SEL R11, RZ, 0xffffffff, P5 ;  /* 0xffffffffff0b2807 */ /* 0x000fc40002800000 */
[----:B------:R-:W-:Y:S02]  /*43b0*/  @P3 SEL R4, RZ, 0xffffffff, P4 ;  /* 0xffffffffff043807 */ /* 0x000fe40002000000 */
[----:B------:R-:W-:Y:S02]  /*43c0*/  LOP3.LUT R11, R11, 0x1, RZ, 0xc0, !PT ;  /* 0x000000010b0b7812 */ /* 0x000fe400078ec0ff */
[----:B------:R-:W-:Y:S02]  /*43d0*/  LOP3.LUT R4, R4, 0x1, RZ, 0xc0, !PT ;  /* 0x0000000104047812 */ /* 0x000fe400078ec0ff */
[----:B------:R-:W-:Y:S02]  /*43e0*/  ISETP.NE.U32.AND P3, PT, R11, 0x1, PT ;  /* 0x000000010b00780c */ /* 0x000fe40003f65070 */
[----:B------:R-:W-:Y:S02]  /*43f0*/  ISETP.NE.U32.AND P4, PT, R4, 0x1, PT ;  /* 0x000000010400780c */ /* 0x000fe40003f85070 */
[----:B------:R-:W-:-:S02]  /*4400*/  LOP3.LUT R4, R14, 0xff, RZ, 0xc0, !PT ;  /* 0x000000ff0e047812 */ /* 0x000fc400078ec0ff */
[C---:B---3--:R-:W-:Y:S02]  /*4410*/  LOP3.LUT R11, R7.reuse, 0xff, RZ, 0xc0, !PT ;  /* 0x000000ff070b7812 */ /* 0x048fe400078ec0ff */
[----:B------:R-:W-:Y:S02]  /*4420*/  PRMT R44, R7, 0x7771, RZ ;  /* 0x00007771072c7816 */ /* 0x000fe400000000ff */
[----:B------:R-:W-:Y:S02]  /*4430*/  ISETP.NE.AND P2, PT, R4, R11, PT ;  /* 0x0000000b0400720c */ /* 0x000fe40003f45270 */
[----:B------:R-:W-:Y:S02]  /*4440*/  ISETP.NE.AND P5, PT, R47, R44, PT ;  /* 0x0000002c2f00720c */ /* 0x000fe40003fa5270 */
[----:B------:R-:W-:Y:S02]  /*4450*/  PRMT R11, R7, 0x7770, RZ ;  /* 0x00007770070b7816 */ /* 0x000fe400000000ff */
[----:B------:R-:W-:-:S02]  /*4460*/  SEL R44, RZ, 0xffffffff, !P0 ;  /* 0xffffffffff2c7807 */ /* 0x000fc40004000000 */
[----:B------:R-:W-:Y:S02]  /*4470*/  ISETP.GE.U32.AND P0, PT, R20, R41, PT ;  /* 0x000000291400720c */ /* 0x000fe40003f06070 */
[----:B------:R-:W-:Y:S02]  /*4480*/  ISETP.GT.U32.AND P6, PT, R4, R11, PT ;  /* 0x0000000b0400720c */ /* 0x000fe40003fc4070 */
[----:B------:R-:W-:Y:S02]  /*4490*/  PRMT R4, R7, 0x7771, RZ ;  /* 0x0000777107047816 */ /* 0x000fe400000000ff */
[----:B------:R-:W-:Y:S02]  /*44a0*/  ISETP.GE.AND.EX P0, PT, R35, RZ, PT, P0 ;  /* 0x000000ff2300720c */ /* 0x000fe40003f06300 */
[----:B----4-:R-:W-:Y:S02]  /*44b0*/  LOP3.LUT R7, R10, 0xff, RZ, 0xc0, !PT ;  /* 0x000000ff0a077812 */ /* 0x010fe400078ec0ff */
[----:B------:R-:W-:-:S02]  /*44c0*/  SEL R15, R12, R15, !P4 ;  /* 0x0000000f0c0f7207 */ /* 0x000fc40006000000 */
[----:B------:R-:W-:Y:S01]  /*44d0*/  SEL R13, R12, R13, !P3 ;  /* 0x0000000d0c0d7207 */ /* 0x000fe20005800000 */
[----:B------:R-:W-:Y:S01]  /*44e0*/  IMAD.IADD R12, R45, 0x1, R9 ;  /* 0x000000012d0c7824 */ /* 0x000fe200078e0209 */
[----:B------:R-:W-:Y:S02]  /*44f0*/  @P2 SEL R44, RZ, 0xffffffff, P6 ;  /* 0xffffffffff2c2807 */ /* 0x000fe40003000000 */
[----:B------:R-:W-:Y:S01]  /*4500*/  SEL R46, RZ, 0xffffffff, !P0 ;  /* 0xffffffffff2e7807 */ /* 0x000fe20004000000 */
[----:B------:R-:W-:Y:S01]  /*4510*/  IMAD R49, R9, 0x3, R12 ;  /* 0x0000000309317824 */ /* 0x000fe200078e020c */
[----:B------:R-:W-:Y:S02]  /*4520*/  ISETP.GT.U32.AND P6, PT, R47, R4, PT ;  /* 0x000000042f00720c */ /* 0x000fe40003fc4070 */
[----:B------:R-:W-:Y:S02]  /*4530*/  ISETP.NE.AND P2, PT, R48, R7, PT ;  /* 0x000000073000720c */ /* 0x000fe40003f45270 */
[----:B------:R-:W-:-:S02]  /*4540*/  ISETP.GE.U32.AND P0, PT, R38, R43, PT ;  /* 0x0000002b2600720c */ /* 0x000fc40003f06070 */
[C---:B------:R-:W-:Y:S02]  /*4550*/  PRMT R7, R10.reuse, 0x7771, RZ ;  /* 0x000077710a077816 */ /* 0x040fe400000000ff */
[----:B------:R-:W-:Y:S02]  /*4560*/  PRMT R47, R10, 0x7770, RZ ;  /* 0x000077700a2f7816 */ /* 0x000fe400000000ff */
[----:B------:R-:W-:Y:S02]  /*4570*/  ISETP.GE.AND.EX P0, PT, R27, RZ, PT, P0 ;  /* 0x000000ff1b00720c */ /* 0x000fe40003f06300 */
[----:B------:R-:W-:Y:S02]  /*4580*/  @P5 SEL R46, RZ, 0xffffffff, P6 ;  /* 0xffffffffff2e5807 */ /* 0x000fe40003000000 */
[----:B------:R-:W-:Y:S02]  /*4590*/  ISETP.NE.AND P6, PT, R50, R7, PT ;  /* 0x000000073200720c */ /* 0x000fe40003fc5270 */
[----:B------:R-:W-:-:S02]  /*45a0*/  ISETP.GT.U32.AND P5, PT, R48, R47, PT ;  /* 0x0000002f3000720c */ /* 0x000fc40003fa4070 */
[----:B------:R-:W-:Y:S02]  /*45b0*/  SEL R48, RZ, 0xffffffff, !P0 ;  /* 0xffffffffff307807 */ /* 0x000fe40004000000 */
[----:B------:R-:W-:Y:S02]  /*45c0*/  ISETP.GE.U32.AND P1, PT, R49, R8, PT ;  /* 0x000000083100720c */ /* 0x000fe40003f26070 */
[----:B------:R-:W-:Y:S02]  /*45d0*/  ISETP.GE.U32.AND P0, PT, R18, R43, PT ;  /* 0x0000002b1200720c */ /* 0x000fe40003f06070 */
[----:B------:R-:W-:Y:S02]  /*45e0*/  PRMT R49, R10, 0x7771, RZ ;  /* 0x000077710a317816 */ /* 0x000fe400000000ff */
[----:B------:R-:W-:Y:S02]  /*45f0*/  ISETP.GE.AND.EX P0, PT, R33, RZ, PT, P0 ;  /* 0x000000ff2100720c */ /* 0x000fe40003f06300 */
[----:B------:R-:W-:-:S02]  /*4600*/  @P2 SEL R48, RZ, 0xffffffff, P5 ;  /* 0xffffffffff302807 */ /* 0x000fc40002800000 */
[----:B------:R-:W-:Y:S02]  /*4610*/  ISETP.GT.U32.AND P5, PT, R50, R49, PT ;  /* 0x000000313200720c */ /* 0x000fe40003fa4070 */
[C---:B-----5:R-:W-:Y:S02]  /*4620*/  PRMT R7, R42.reuse, 0x7771, RZ ;  /* 0x000077712a077816 */ /* 0x060fe400000000ff */
[----:B------:R-:W-:Y:S02]  /*4630*/  LOP3.LUT R10, R42, 0xff, RZ, 0xc0, !PT ;  /* 0x000000ff2a0a7812 */ /* 0x000fe400078ec0ff */
[----:B------:R-:W-:Y:S02]  /*4640*/  SEL R50, RZ, 0xffffffff, !P0 ;  /* 0xffffffffff327807 */ /* 0x000fe40004000000 */
[----:B------:R-:W-:Y:S02]  /*4650*/  @P6 SEL R50, RZ, 0xffffffff, P5 ;  /* 0xffffffffff326807 */ /* 0x000fe40002800000 */
[----:B------:R-:W-:-:S02]  /*4660*/  ISETP.NE.AND P2, PT, R52, R7, PT ;  /* 0x000000073400720c */ /* 0x000fc40003f45270 */
[-C--:B------:R-:W-:Y:S02]  /*4670*/  ISETP.GE.U32.AND P0, PT, R28, R45.reuse, PT ;  /* 0x0000002d1c00720c */ /* 0x080fe40003f06070 */
[----:B------:R-:W-:Y:S02]  /*4680*/  ISETP.GE.U32.AND P5, PT, R16, R45, PT ;  /* 0x0000002d1000720c */ /* 0x000fe40003fa6070 */
[----:B------:R-:W-:Y:S02]  /*4690*/  ISETP.NE.AND P6, PT, R51, R10, PT ;  /* 0x0000000a3300720c */ /* 0x000fe40003fc5270 */
[----:B------:R-:W-:Y:S02]  /*46a0*/  ISETP.GE.AND.EX P0, PT, R29, RZ, PT, P0 ;  /* 0x000000ff1d00720c */ /* 0x000fe40003f06300 */
[----:B------:R-:W-:Y:S02]  /*46b0*/  ISETP.GE.AND.EX P5, PT, R3, RZ, PT, P5 ;  /* 0x000000ff0300720c */ /* 0x000fe40003fa6350 */
[----:B------:R-:W-:-:S02]  /*46c0*/  PRMT R7, R42, 0x7771, RZ ;  /* 0x000077712a077816 */ /* 0x000fc400000000ff */
[----:B------:R-:W-:Y:S02]  /*46d0*/  PRMT R10, R42, 0x7770, RZ ;  /* 0x000077702a0a7816 */ /* 0x000fe400000000ff */
[----:B------:R-:W-:Y:S02]  /*46e0*/  SEL R53, RZ, 0xffffffff, !P0 ;  /* 0xffffffffff357807 */ /* 0x000fe40004000000 */
[----:B------:R-:W-:Y:S02]  /*46f0*/  SEL R42, RZ, 0xffffffff, !P5 ;  /* 0xffffffffff2a7807 */ /* 0x000fe40006800000 */
[----:B------:R-:W-:Y:S02]  /*4700*/  ISETP.GT.U32.AND P0, PT, R52, R7, PT ;  /* 0x000000073400720c */ /* 0x000fe40003f04070 */
[----:B------:R-:W-:Y:S02]  /*4710*/  ISETP.GT.U32.AND P5, PT, R51, R10, PT ;  /* 0x0000000a3300720c */ /* 0x000fe40003fa4070 */
[----:B------:R-:W-:-:S02]  /*4720*/  @P2 SEL R53, RZ, 0xffffffff, P0 ;  /* 0xffffffffff352807 */ /* 0x000fc40000000000 */
[----:B------:R-:W-:Y:S02]  /*4730*/  @P6 SEL R42, RZ, 0xffffffff, P5 ;  /* 0xffffffffff2a6807 */ /* 0x000fe40002800000 */
[----:B------:R-:W-:Y:S02]  /*4740*/  LOP3.LUT R44, R44, 0x1, RZ, 0xc0, !PT ;  /* 0x000000012c2c7812 */ /* 0x000fe400078ec0ff */
        /* <DEDUP_REMOVED lines=24> */
[----:B------:R-:W-:Y:S02]  /*48d0*/  SEL R26, R47, R26, !P6 ;  /* 0x0000001a2f1a7207 */ /* 0x000fe40007000000 */
[----:B------:R-:W-:Y:S02]  /*48e0*/  SEL R35, R35, RZ, P2 ;  /* 0x000000ff23237207 */ /* 0x000fe40001000000 */
        /* <DEDUP_REMOVED lines=9> */
.L_x_3734:
[----:B------:R-:W-:Y:S02]  /*4980*/  PRMT R41, R5, 0x7610, R41 ;  /* 0x0000761005297816 */ /* 0x000fe40000000029 */
[----:B------:R-:W-:-:S07]  /*4990*/  PRMT R42, R4, 0x7610, R42 ;  /* 0x00007610042a7816 */ /* 0x000fce000000002a */
.L_x_3733:
[----:B------:R-:W-:Y:S05]  /*49a0*/  BSYNC.RECONVERGENT B0 ;  /* 0x0000000000007941 */ /* 0x000fea0003800200 */
.L_x_3732:
        /* <DEDUP_REMOVED lines=41> */
.L_x_3737:
[----:B------:R-:W-:Y:S05]  /*4c40*/  BSYNC.RECONVERGENT B0 ;  /* 0x0000000000007941 */ /* 0x000fea0003800200 */
.L_x_3736:
        /* <DEDUP_REMOVED lines=115> */
.L_x_3739:
[----:B------:R-:W-:Y:S05]  /*5380*/  BSYNC.RECONVERGENT B0 ;  /* 0x0000000000007941 */ /* 0x000fea0003800200 */
.L_x_3738:
        /* <DEDUP_REMOVED lines=31> */
[----:B------:R-:W-:Y:S02]  /*5580*/  ISETP.NE.AND P2, PT, R4, R7, PT ;  /* 0x000000070400720c */ /* 0x000fe40003f45270 */
[----:B------:R-:W-:Y:S02]  /*5590*/  SEL R6, R35, R30, !P1 ;  /* 0x0000001e23067207 */ /* 0x000fe40004800000 */
        /* <DEDUP_REMOVED lines=24> */
[----:B------:R-:W-:Y:S02]  /*5720*/  ISETP.NE.AND P2, PT, R4, R7, PT ;  /* 0x000000070400720c */ /* 0x000fe40003f45270 */
[----:B------:R-:W-:Y:S02]  /*5730*/  SEL R6, R33, R6, !P1 ;  /* 0x0000000621067207 */ /* 0x000fe40004800000 */
        /* <DEDUP_REMOVED lines=21> */
.L_x_3731:
[----:B------:R-:W0:Y:S01]  /*5890*/  LDCU UR4, c[0x0][0x3a4] ;  /* 0x00007480ff0477ac */ /* 0x000e220008000800 */
[----:B------:R-:W1:Y:S01]  /*58a0*/  LDC.U8 R33, c[0x0][0x388] ;  /* 0x0000e200ff217b82 */ /* 0x000e620000000000 */
[----:B------:R-:W-:Y:S01]  /*58b0*/  BSSY.RECONVERGENT B0, `(.L_x_3740) ;  /* 0x0000492000007945 */ /* 0x000fe20003800200 */
[----:B------:R-:W-:-:S06]  /*58c0*/  IMAD.MOV.U32 R10, RZ, RZ, R12 ;  /* 0x000000ffff0a7224 */ /* 0x000fcc00078e000c */
        /* <DEDUP_REMOVED lines=48> */
[--C-:B------:R-:W-:Y:S01]  /*5bd0*/  IMAD.MOV.U32 R26, RZ, RZ, R15.reuse ;  /* 0x000000ffff1a7224 */ /* 0x100fe200078e000f */
[----:B------:R-:W-:Y:S01]  /*5be0*/  IADD3 R34, PT, PT, R8, 0x1, RZ ;  /* 0x0000000108227810 */ /* 0x000fe20007ffe0ff */
[----:B------:R-:W-:-:S02]  /*5bf0*/  IMAD.MOV.U32 R25, RZ, RZ, R15 ;  /* 0x000000ffff197224 */ /* 0x000fc400078e000f */
[--C-:B------:R-:W-:Y:S02]  /*5c00*/  IMAD.MOV.U32 R24, RZ, RZ, R15.reuse ;  /* 0x000000ffff187224 */ /* 0x100fe400078e000f */
[--C-:B------:R-:W-:Y:S02]  /*5c10*/  IMAD.MOV.U32 R21, RZ, RZ, R15.reuse ;  /* 0x000000ffff157224 */ /* 0x100fe400078e000f */
[--C-:B------:R-:W-:Y:S02]  /*5c20*/  IMAD.MOV.U32 R20, RZ, RZ, R15.reuse ;  /* 0x000000ffff147224 */ /* 0x100fe400078e000f */
[----:B------:R-:W-:Y:S01]  /*5c30*/  IMAD.MOV.U32 R16, RZ, RZ, R15 ;  /* 0x000000ffff107224 */ /* 0x000fe200078e000f */
[C---:B--2---:R-:W-:Y:S02]  /*5c40*/  @!P2 PRMT R35, R37.reuse, 0x7770, RZ ;  /* 0x000077702523a816 */ /* 0x044fe400000000ff */
[----:B------:R-:W-:-:S07]  /*5c50*/  @!P2 PRMT R37, R37, 0x7771, RZ ;  /* 0x000077712525a816 */ /* 0x000fce00000000ff */
.L_x_3747:
        /* <DEDUP_REMOVED lines=295> */
.L_x_3743:
        /* <DEDUP_REMOVED lines=232> */
.L_x_3744:
        /* <DEDUP_REMOVED lines=232> */
.L_x_3745:
        /* <DEDUP_REMOVED lines=232> */
.L_x_3746:
[----:B------:R-:W-:-:S04]  /*9a50*/  LOP3.LUT R9, R41, 0xfffffffe, RZ, 0xc0, !PT ;  /* 0xfffffffe29097812 */ /* 0x000fc800078ec0ff */
[----:B------:R-:W-:-:S05]  /*9a60*/  IADD3 R8, P0, PT, R9, R18, RZ ;  /* 0x0000001209087210 */ /* 0x000fca0007f1e0ff */
[----:B------:R-:W-:-:S05]  /*9a70*/  IMAD.X R9, RZ, RZ, R19, P0 ;  /* 0x000000ffff097224 */ /* 0x000fca00000e0613 */
[----:B------:R-:W2:Y:S02]  /*9a80*/  LDG.E.U16 R8, desc[UR36][R8.64] ;  /* 0x0000002408087981 */ /* 0x000ea4000c1e1500 */
[C---:B--2---:R-:W-:Y:S02]  /*9a90*/  PRMT R48, R8.reuse, 0x7770, RZ ;  /* 0x0000777008307816 */ /* 0x044fe400000000ff */
[----:B------:R-:W-:-:S07]  /*9aa0*/  PRMT R47, R8, 0x7771, RZ ;  /* 0x00007771082f7816 */ /* 0x000fce00000000ff */
.L_x_3742:
[----:B------:R-:W-:Y:S02]  /*9ab0*/  LOP3.LUT R8, R43, 0xff, RZ, 0xc0, !PT ;  /* 0x000000ff2b087812 */ /* 0x000fe400078ec0ff */
[----:B------:R-:W-:Y:S02]  /*9ac0*/  LOP3.LUT R9, R6, 0xff, RZ, 0xc0, !PT ;  /* 0x000000ff06097812 */ /* 0x000fe400078ec0ff */
[----:B------:R-:W-:Y:S02]  /*9ad0*/  LOP3.LUT R32, R44, 0xff, RZ, 0xc0, !PT ;  /* 0x000000ff2c207812 */ /* 0x000fe400078ec0ff */
[-C--:B------:R-:W-:Y:S02]  /*9ae0*/  ISETP.NE.AND P3, PT, R9, R8.reuse, PT ;  /* 0x000000080900720c */ /* 0x080fe40003f65270 */
[----:B------:R-:W-:Y:S02]  /*9af0*/  LOP3.LUT R33, R7, 0xff, RZ, 0xc0, !PT ;  /* 0x000000ff07217812 */ /* 0x000fe400078ec0ff */
[----:B------:R-:W-:-:S02]  /*9b00*/  ISETP.GT.U32.AND P5, PT, R9, R8, PT ;  /* 0x000000080900720c */ /* 0x000fc40003fa4070 */
[CC--:B------:R-:W-:Y:S02]  /*9b10*/  ISETP.NE.AND P4, PT, R33.reuse, R32.reuse, PT ;  /* 0x000000202100720c */ /* 0x0c0fe40003f85270 */
[----:B------:R-:W-:Y:S02]  /*9b20*/  ISETP.GT.U32.AND P1, PT, R33, R32, PT ;  /* 0x000000202100720c */ /* 0x000fe40003f24070 */
[----:B------:R-:W-:Y:S02]  /*9b30*/  ISETP.GE.U32.AND P0, PT, R29, R10, PT ;  /* 0x0000000a1d00720c */ /* 0x000fe40003f06070 */
[----:B------:R-:W-:Y:S02]  /*9b40*/  LOP3.LUT R9, R46, 0xff, RZ, 0xc0, !PT ;  /* 0x000000ff2e097812 */ /* 0x000fe400078ec0ff */
[----:B------:R-:W-:Y:S02]  /*9b50*/  LOP3.LUT R32, R5, 0xff, RZ, 0xc0, !PT ;  /* 0x000000ff05207812 */ /* 0x000fe400078ec0ff */
[----:B------:R-:W-:-:S02]  /*9b60*/  ISETP.GE.AND.EX P0, PT, R21, RZ, PT, P0 ;  /* 0x000000ff1500720c */ /* 0x000fc40003f06300 */
[----:B------:R-:W-:Y:S02]  /*9b70*/  SEL R8, RZ, 0xffffffff, P5 ;  /* 0xffffffffff087807 */ /* 0x000fe40002800000 */
[----:B------:R-:W-:Y:S02]  /*9b80*/  LOP3.LUT R33, R45, 0xff, RZ, 0xc0, !PT ;  /* 0x000000ff2d217812 */ /* 0x000fe400078ec0ff */
[----:B------:R-:W-:Y:S02]  /*9b90*/  LOP3.LUT R42, R4, 0xff, RZ, 0xc0, !PT ;  /* 0x000000ff042a7812 */ /* 0x000fe400078ec0ff */
[CC--:B------:R-:W-:Y:S02]  /*9ba0*/  ISETP.NE.AND P6, PT, R32.reuse, R9.reuse, PT ;  /* 0x000000092000720c */ /* 0x0c0fe40003fc5270 */
[----:B------:R-:W-:Y:S01]  /*9bb0*/  ISETP.GT.U32.AND P5, PT, R32, R9, PT ;  /* 0x000000092000720c */ /* 0x000fe20003fa4070 */
[----:B0-----:R-:W-:Y:S01]  /*9bc0*/  IMAD.U32 R9, RZ, RZ, UR4 ;  /* 0x00000004ff097e24 */ /* 0x001fe2000f8e00ff */
[----:B------:R-:W-:Y:S01]  /*9bd0*/  @!P3 SEL R8, RZ, 0xffffffff, !P0 ;  /* 0xffffffffff08b807 */ /* 0x000fe20004000000 */
[----:B------:R-:W0:Y:S01]  /*9be0*/  LDCU UR4, c[0x0][0x39c] ;  /* 0x00007380ff0477ac */ /* 0x000e220008000800 */
[----:B------:R-:W-:-:S02]  /*9bf0*/  ISETP.NE.AND P3, PT, R42, R33, PT ;  /* 0x000000212a00720c */ /* 0x000fc40003f65270 */
[----:B------:R-:W-:Y:S01]  /*9c00*/  ISETP.GT.U32.AND P0, PT, R42, R33, PT ;  /* 0x000000212a00720c */ /* 0x000fe20003f04070 */
[----:B------:R-:W-:Y:S01]  /*9c10*/  IMAD.IADD R33, R10, 0x1, R9 ;  /* 0x000000010a217824 */ /* 0x000fe200078e0209 */
[----:B------:R-:W-:Y:S02]  /*9c20*/  SEL R51, RZ, 0xffffffff, P1 ;  /* 0xffffffffff337807 */ /* 0x000fe40000800000 */
[----:B------:R-:W-:Y:S02]  /*9c30*/  ISETP.GE.U32.AND P1, PT, R31, R10, PT ;  /* 0x0000000a1f00720c */ /* 0x000fe40003f26070 */
[----:B------:R-:W-:Y:S02]  /*9c40*/  SEL R42, RZ, 0xffffffff, P5 ;  /* 0xffffffffff2a7807 */ /* 0x000fe40002800000 */
[----:B------:R-:W-:Y:S02]  /*9c50*/  ISETP.GE.U32.AND P5, PT, R36, R33, PT ;  /* 0x000000212400720c */ /* 0x000fe40003fa6070 */
[----:B------:R-:W-:-:S02]  /*9c60*/  ISETP.GE.AND.EX P1, PT, R24, RZ, PT, P1 ;  /* 0x000000ff1800720c */ /* 0x000fc40003f26310 */
[----:B------:R-:W-:Y:S02]  /*9c70*/  LOP3.LUT R32, R50, 0xff, RZ, 0xc0, !PT ;  /* 0x000000ff32207812 */ /* 0x000fe400078ec0ff */
[----:B------:R-:W-:Y:S02]  /*9c80*/  LOP3.LUT R41, R3, 0xff, RZ, 0xc0, !PT ;  /* 0x000000ff03297812 */ /* 0x000fe400078ec0ff */
[----:B------:R-:W-:Y:S02]  /*9c90*/  ISETP.GE.AND.EX P5, PT, R26, RZ, PT, P5 ;  /* 0x000000ff1a00720c */ /* 0x000fe40003fa6350 */
[----:B------:R-:W-:Y:S02]  /*9ca0*/  @!P4 SEL R51, RZ, 0xffffffff, !P1 ;  /* 0xffffffffff33c807 */ /* 0x000fe40004800000 */
[----:B------:R-:W-:Y:S02]  /*9cb0*/  LOP3.LUT R49, R39, 0xff, RZ, 0xc0, !PT ;  /* 0x000000ff27317812 */ /* 0x000fe400078ec0ff */
[----:B------:R-:W-:-:S02]  /*9cc0*/  LOP3.LUT R52, R0, 0xff, RZ, 0xc0, !PT ;  /* 0x000000ff00347812 */ /* 0x000fc400078ec0ff */
[CC--:B------:R-:W-:Y:S02]  /*9cd0*/  ISETP.NE.AND P4, PT, R41.reuse, R32.reuse, PT ;  /* 0x000000202900720c */ /* 0x0c0fe40003f85270 */
[----:B------:R-:W-:Y:S01]  /*9ce0*/  ISETP.GT.U32.AND P1, PT, R41, R32, PT ;  /* 0x000000202900720c */ /* 0x000fe20003f24070 */
[----:B------:R-:W-:Y:S01]  /*9cf0*/  IMAD.IADD R41, R9, 0x1, R33 ;  /* 0x0000000109297824 */ /* 0x000fe200078e0221 */
[----:B------:R-:W-:Y:S02]  /*9d00*/  @!P6 SEL R42, RZ, 0xffffffff, !P5 ;  /* 0xffffffffff2ae807 */ /* 0x000fe40006800000 */
[CC--:B------:R-:W-:Y:S02]  /*9d10*/  ISETP.NE.AND P5, PT, R52.reuse, R49.reuse, PT ;  /* 0x000000313400720c */ /* 0x0c0fe40003fa5270 */
[----:B------:R-:W-:Y:S02]  /*9d20*/  ISETP.GT.U32.AND P6, PT, R52, R49, PT ;  /* 0x000000313400720c */ /* 0x000fe40003fc4070 */
[----:B------:R-:W-:-:S02]  /*9d30*/  SEL R49, RZ, 0xffffffff, P1 ;  /* 0xffffffffff317807 */ /* 0x000fc40000800000 */
[----:B------:R-:W-:Y:S02]  /*9d40*/  ISETP.GE.U32.AND P1, PT, R30, R41, PT ;  /* 0x000000291e00720c */ /* 0x000fe40003f26070 */
[----:B------:R-:W-:Y:S02]  /*9d50*/  SEL R53, RZ, 0xffffffff, P0 ;  /* 0xffffffffff357807 */ /* 0x000fe40000000000 */
[----:B------:R-:W-:Y:S02]  /*9d60*/  ISETP.GE.U32.AND P0, PT, R38, R33, PT ;  /* 0x000000212600720c */ /* 0x000fe40003f06070 */
[----:B------:R-:W-:Y:S02]  /*9d70*/  ISETP.GE.AND.EX P1, PT, R25, RZ, PT, P1 ;  /* 0x000000ff1900720c */ /* 0x000fe40003f26310 */
[----:B------:R-:W-:Y:S02]  /*9d80*/  ISETP.GE.AND.EX P0, PT, R27, RZ, PT, P0 ;  /* 0x000000ff1b00720c */ /* 0x000fe40003f06300 */
[----:B------:R-:W-:-:S02]  /*9d90*/  LOP3.LUT R32, R48, 0xff, RZ, 0xc0, !PT ;  /* 0x000000ff30207812 */ /* 0x000fc400078ec0ff */
[----:B------:R-:W-:Y:S02]  /*9da0*/  LOP3.LUT R55, R11, 0xff, RZ, 0xc0, !PT ;  /* 0x000000ff0b377812 */ /* 0x000fe400078ec0ff */
[----:B------:R-:W-:Y:S02]  /*9db0*/  @!P4 SEL R49, RZ, 0xffffffff, !P1 ;  /* 0xffffffffff31c807 */ /* 0x000fe40004800000 */
[----:B------:R-:W-:Y:S02]  /*9dc0*/  ISETP.GE.U32.AND P1, PT, R28, R41, PT ;  /* 0x000000291c00720c */ /* 0x000fe40003f26070 */
[----:B------:R-:W-:Y:S02]  /*9dd0*/  @!P3 SEL R53, RZ, 0xffffffff, !P0 ;  /* 0xffffffffff35b807 */ /* 0x000fe40004000000 */
[CC--:B------:R-:W-:Y:S02]  /*9de0*/  ISETP.NE.AND P0, PT, R55.reuse, R32.reuse, PT ;  /* 0x000000203700720c */ /* 0x0c0fe40003f05270 */
[----:B------:R-:W-:Y:S01]  /*9df0*/  ISETP.GT.U32.AND P3, PT, R55, R32, PT ;  /* 0x000000203700720c */ /* 0x000fe20003f64070 */
[----:B------:R-:W-:Y:S01]  /*9e00*/  IMAD.IADD R32, R41, 0x1, R9 ;  /* 0x0000000129207824 */ /* 0x000fe200078e0209 */
[----:B------:R-:W-:-:S02]  /*9e10*/  ISETP.GE.AND.EX P1, PT, R20, RZ, PT, P1 ;  /* 0x000000ff1400720c */ /* 0x000fc40003f26310 */
[----:B------:R-:W-:Y:S02]  /*9e20*/  SEL R52, RZ, 0xffffffff, P6 ;  /* 0xffffffffff347807 */ /* 0x000fe40003000000 */
[----:B------:R-:W-:Y:S02]  /*9e30*/  @!P5 SEL R52, RZ, 0xffffffff, !P1 ;  /* 0xffffffffff34d807 */ /* 0x000fe40004800000 */
[----:B------:R-:W-:Y:S02]  /*9e40*/  LOP3.LUT R54, R47, 0xff, RZ, 0xc0, !PT ;  /* 0x000000ff2f367812 */ /* 0x000fe400078ec0ff */
[----:B------:R-:W-:Y:S02]  /*9e50*/  LOP3.LUT R57, R12, 0xff, RZ, 0xc0, !PT ;  /* 0x000000ff0c397812 */ /* 0x000fe400078ec0ff */
[----:B------:R-:W-:Y:S02]  /*9e60*/  ISETP.GE.U32.AND P1, PT, R13, R32, PT ;  /* 0x000000200d00720c */ /* 0x000fe40003f26070 */
[----:B------:R-:W-:-:S02]  /*9e70*/  LOP3.LUT R8, R8, 0x1, RZ, 0xc0, !PT ;  /* 0x0000000108087812 */ /* 0x000fc400078ec0ff */
[----:B------:R-:W-:Y:S02]  /*9e80*/  ISETP.NE.AND P4, PT, R57, R54, PT ;  /* 0x000000363900720c */ /* 0x000fe40003f85270 */
[----:B------:R-:W-:Y:S02]  /*9e90*/  ISETP.GE.AND.EX P1, PT, R15, RZ, PT, P1 ;  /* 0x000000ff0f00720c */ /* 0x000fe40003f26310 */
[----:B------:R-:W-:Y:S02]  /*9ea0*/  ISETP.NE.U32.AND P5, PT, R8, 0x1, PT ;  /* 0x000000010800780c */ /* 0x000fe40003fa5070 */
[----:B------:R-:W-:Y:S02]  /*9eb0*/  LOP3.LUT R51, R51, 0x1, RZ, 0xc0, !PT ;  /* 0x0000000133337812 */ /* 0x000fe400078ec0ff */
[----:B------:R-:W-:Y:S02]  /*9ec0*/  SEL R8, RZ, 0xffffffff, P3 ;  /* 0xffffffffff087807 */ /* 0x000fe40001800000 */
[----:B------:R-:W-:-:S02]  /*9ed0*/  @!P0 SEL R8, RZ, 0xffffffff, !P1 ;  /* 0xffffffffff088807 */ /* 0x000fc40004800000 */
[----:B------:R-:W-:Y:S02]  /*9ee0*/  ISETP.GE.U32.AND P0, PT, R14, R32, PT ;  /* 0x000000200e00720c */ /* 0x000fe40003f06070 */
[----:B------:R-:W-:Y:S02]  /*9ef0*/  ISETP.NE.U32.AND P3, PT, R51, 0x1, PT ;  /* 0x000000013300780c */ /* 0x000fe40003f65070 */
[----:B------:R-:W-:Y:S02]  /*9f00*/  ISETP.GT.U32.AND P6, PT, R57, R54, PT ;  /* 0x000000363900720c */ /* 0x000fe40003fc4070 */
[----:B------:R-:W-:Y:S02]  /*9f10*/  ISETP.GE.AND.EX P0, PT, R16, RZ, PT, P0 ;  /* 0x000000ff1000720c */ /* 0x000fe40003f06300 */
[C---:B------:R-:W-:Y:S02]  /*9f20*/  SEL R29, R10.reuse, R29, !P5 ;  /* 0x0000001d0a1d7207 */ /* 0x040fe40006800000 */
[----:B------:R-:W-:-:S02]  /*9f30*/  SEL R31, R10, R31, !P3 ;  /* 0x0000001f0a1f7207 */ /* 0x000fc40005800000 */
[----:B------:R-:W-:Y:S02]  /*9f40*/  SEL R10, RZ, 0xffffffff, P6 ;  /* 0xffffffffff0a7807 */ /* 0x000fe40003000000 */
[----:B------:R-:W-:Y:S02]  /*9f50*/  LOP3.LUT R8, R8, 0x1, RZ, 0xc0, !PT ;  /* 0x0000000108087812 */ /* 0x000fe400078ec0ff */
[----:B------:R-:W-:Y:S02]  /*9f60*/  LOP3.LUT R42, R42, 0x1, RZ, 0xc0, !PT ;  /* 0x000000012a2a7812 */ /* 0x000fe400078ec0ff */
[----:B------:R-:W-:Y:S02]  /*9f70*/  LOP3.LUT R53, R53, 0x1, RZ, 0xc0, !PT ;  /* 0x0000000135357812 */ /* 0x000fe400078ec0ff */
[----:B------:R-:W-:Y:S02]  /*9f80*/  @!P4 SEL R10, RZ, 0xffffffff, !P0 ;  /* 0xffffffffff0ac807 */ /* 0x000fe40004000000 */
[----:B------:R-:W-:-:S02]  /*9f90*/  SEL R6, R43, R6, !P5 ;  /* 0x000000062b067207 */ /* 0x000fc40006800000 */
[----:B------:R-:W-:Y:S02]  /*9fa0*/  SEL R21, R21, RZ, P5 ;  /* 0x000000ff15157207 */ /* 0x000fe40002800000 */
[----:B------:R-:W-:Y:S02]  /*9fb0*/  ISETP.NE.U32.AND P5, PT, R8, 0x1, PT ;  /* 0x000000010800780c */ /* 0x000fe40003fa5070 */
[----:B------:R-:W-:Y:S02]  /*9fc0*/  ISETP.NE.U32.AND P1, PT, R42, 0x1, PT ;  /* 0x000000012a00780c */ /* 0x000fe40003f25070 */
[----:B------:R-:W-:Y:S02]  /*9fd0*/  ISETP.NE.U32.AND P6, PT, R53, 0x1, PT ;  /* 0x000000013500780c */ /* 0x000fe40003fc5070 */
[----:B------:R-:W-:Y:S01]  /*9fe0*/  LOP3.LUT R8, R10, 0x1, RZ, 0xc0, !PT ;  /* 0x000000010a087812 */ /* 0x000fe200078ec0ff */
[----:B------:R-:W-:Y:S01]  /*9ff0*/  IMAD.IADD R10, R32, 0x1, R9 ;  /* 0x00000001200a7824 */ /* 0x000fe200078e0209 */
[----:B------:R-:W-:-:S02]  /*a000*/  SEL R7, R44, R7, !P3 ;  /* 0x000000072c077207 */ /* 0x000fc40005800000 */
[----:B------:R-:W-:Y:S02]  /*a010*/  SEL R24, R24, RZ, P3 ;  /* 0x000000ff18187207 */ /* 0x000fe40001800000 */
[C---:B------:R-:W-:Y:S02]  /*a020*/  SEL R36, R33.reuse, R36, !P1 ;  /* 0x0000002421247207 */ /* 0x040fe40004800000 */
[----:B------:R-:W-:Y:S01]  /*a030*/  SEL R38, R33, R38, !P6 ;  /* 0x0000002621267207 */ /* 0x000fe20007000000 */
[----:B------:R-:W-:Y:S01]  /*a040*/  IMAD R33, R9, 0x3, R10 ;  /* 0x0000000309217824 */ /* 0x000fe200078e020a */
[----:B------:R-:W-:Y:S01]  /*a050*/  ISETP.NE.U32.AND P3, PT, R8, 0x1, PT ;  /* 0x000000010800780c */ /* 0x000fe20003f65070 */
[----:B0-----:R-:W-:Y:S01]  /*a060*/  IMAD.U32 R8, RZ, RZ, UR4 ;  /* 0x00000004ff087e24 */ /* 0x001fe2000f8e00ff */
[----:B------:R-:W-:Y:S02]  /*a070*/  SEL R5, R46, R5, !P1 ;  /* 0x000000052e057207 */ /* 0x000fe40004800000 */
[----:B------:R-:W-:-:S02]  /*a080*/  SEL R26, R26, RZ, P1 ;  /* 0x000000ff1a1a7207 */ /* 0x000fc40000800000 */
[----:B------:R-:W-:Y:S02]  /*a090*/  ISETP.GE.U32.AND P1, PT, R33, R8, PT ;  /* 0x000000082100720c */ /* 0x000fe40003f26070 */
        /* <DEDUP_REMOVED lines=19> */
.L_x_3741:
[----:B------:R-:W-:Y:S05]  /*a1d0*/  BSYNC.RECONVERGENT B0 ;  /* 0x0000000000007941 */ /* 0x000fea0003800200 */
.L_x_3740:
        /* <DEDUP_REMOVED lines=285> */
.L_x_3751:
[----:B------:R-:W-:Y:S01]  /*b3b0*/  SHF.R.U32.HI R34, RZ, 0x1, R34 ;  /* 0x00000001ff227819 */ /* 0x000fe20000011622 */
[----:B------:R-:W-:-:S07]  /*b3c0*/  IMAD.MOV.U32 R35, RZ, RZ, RZ ;  /* 0x000000ffff237224 */ /* 0x000fce00078e00ff */
.L_x_3750:
        /* <DEDUP_REMOVED lines=286> */
.L_x_3753:
[----:B------:R-:W-:Y:S01]  /*c5b0*/  SHF.R.U32.HI R34, RZ, 0x1, R45 ;  /* 0x00000001ff227819 */ /* 0x000fe2000001162d */
[----:B------:R-:W-:-:S07]  /*c5c0*/  IMAD.MOV.U32 R35, RZ, RZ, RZ ;  /* 0x000000ffff237224 */ /* 0x000fce00078e00ff */
.L_x_3752:
        /* <DEDUP_REMOVED lines=283> */
.L_x_3755:
[----:B------:R-:W-:Y:S01]  /*d780*/  SHF.R.U32.HI R34, RZ, 0x1, R37 ;  /* 0x00000001ff227819 */ /* 0x000fe20000011625 */
[----:B------:R-:W-:-:S07]  /*d790*/  IMAD.MOV.U32 R35, RZ, RZ, RZ ;  /* 0x000000ffff237224 */ /* 0x000fce00078e00ff */
.L_x_3754:
        /* <DEDUP_REMOVED lines=283> */
.L_x_3757:
[----:B------:R-:W-:Y:S01]  /*e950*/  SHF.R.U32.HI R34, RZ, 0x1, R34 ;  /* 0x00000001ff227819 */ /* 0x000fe20000011622 */
[----:B------:R-:W-:-:S07]  /*e960*/  IMAD.MOV.U32 R35, RZ, RZ, RZ ;  /* 0x000000ffff237224 */ /* 0x000fce00078e00ff */
.L_x_3756:
[----:B------:R-:W-:-:S04]  /*e970*/  LEA R40, P0, R34, R40, 0x1 ;  /* 0x0000002822287211 */ /* 0x000fc800078008ff */
[----:B------:R-:W-:-:S05]  /*e980*/  LEA.HI.X R41, R34, R39, R35, 0x1, P0 ;  /* 0x0000002722297211 */ /* 0x000fca00000f0c23 */
[----:B------:R-:W2:Y:S02]  /*e990*/  LDG.E.U16 R40, desc[UR36][R40.64] ;  /* 0x0000002428287981 */ /* 0x000ea4000c1e1500 */
[C---:B--2---:R-:W-:Y:S02]  /*e9a0*/  PRMT R48, R40.reuse, 0x7770, RZ ;  /* 0x0000777028307816 */ /* 0x044fe400000000ff */
[----:B------:R-:W-:-:S07]  /*e9b0*/  PRMT R47, R40, 0x7771, RZ ;  /* 0x00007771282f7816 */ /* 0x000fce00000000ff */
.L_x_3749:
[----:B------:R-:W-:Y:S05]  /*e9c0*/  BSYNC.RECONVERGENT B0 ;  /* 0x0000000000007941 */ /* 0x000fea0003800200 */
.L_x_3748:
[----:B------:R-:W-:Y:S01]  /*e9d0*/  ISETP.GE.U32.AND P0, PT, R10, R8, PT ;  /* 0x000000080a00720c */ /* 0x000fe20003f06070 */
[----:B------:R-:W-:-:S12]  /*e9e0*/  BSSY.RECONVERGENT B0, `(.L_x_3758) ;  /* 0x0000073000007945 */ /* 0x000fd80003800200 */
        /* <DEDUP_REMOVED lines=114> */
.L_x_3759:
[----:B------:R-:W-:Y:S05]  /*f110*/  BSYNC.RECONVERGENT B0 ;  /* 0x0000000000007941 */ /* 0x000fea0003800200 */
.L_x_3758:
        /* <DEDUP_REMOVED lines=25> */
[----:B------:R-:W-:Y:S02]  /*f2b0*/  LOP3.LUT R8, R0, 0xff, RZ, 0xc0, !PT ;  /* 0x000000ff00087812 */ /* 0x000fe400078ec0ff */
[----:B------:R-:W-:Y:S02]  /*f2c0*/  LOP3.LUT R5, R7, 0xff, RZ, 0xc0, !PT ;  /* 0x000000ff07057812 */ /* 0x000fe400078ec0ff */
[----:B------:R-:W-:Y:S02]  /*f2d0*/  SEL R26, R26, R21, !P0 ;  /* 0x000000151a1a7207 */ /* 0x000fe40004000000 */
[----:B------:R-:W-:Y:S02]  /*f2e0*/  SEL R31, R38, R31, !P1 ;  /* 0x0000001f261f7207 */ /* 0x000fe40004800000 */
[----:B------:R-:W-:-:S02]  /*f2f0*/  ISETP.NE.AND P2, PT, R4, R9, PT ;  /* 0x000000090400720c */ /* 0x000fc40003f45270 */
[----:B------:R-:W-:Y:S02]  /*f300*/  ISETP.GE.U32.AND P0, PT, R29, R30, PT ;  /* 0x0000001e1d00720c */ /* 0x000fe40003f06070 */
        /* <DEDUP_REMOVED lines=20> */
[----:B------:R-:W-:Y:S02]  /*f450*/  LOP3.LUT R4, R12, 0xff, RZ, 0xc0, !PT ;  /* 0x000000ff0c047812 */ /* 0x000fe400078ec0ff */
[----:B------:R-:W-:Y:S02]  /*f460*/  LOP3.LUT R3, R7, 0xff, RZ, 0xc0, !PT ;  /* 0x000000ff07037812 */ /* 0x000fe400078ec0ff */
[----:B------:R-:W-:-:S02]  /*f470*/  SEL R8, R25, R26, !P0 ;  /* 0x0000001a19087207 */ /* 0x000fc40004000000 */
[----:B------:R-:W-:Y:S02]  /*f480*/  SEL R9, R28, R31, !P1 ;  /* 0x0000001f1c097207 */ /* 0x000fe40004800000 */
[----:B------:R-:W-:Y:S02]  /*f490*/  ISETP.NE.AND P2, PT, R0, R5, PT ;  /* 0x000000050000720c */ /* 0x000fe40003f45270 */
[----:B------:R-:W-:Y:S02]  /*f4a0*/  ISETP.GE.U32.AND P0, PT, R18, R13, PT ;  /* 0x0000000d1200720c */ /* 0x000fe40003f06070 */
        /* <DEDUP_REMOVED lines=23> */
.L_x_3710:
[----:B------:R-:W-:Y:S05]  /*f620*/  BSYNC.RECONVERGENT B6 ;  /* 0x0000000000067941 */ /* 0x000fea0003800200 */
.L_x_3709:
        /* <DEDUP_REMOVED lines=19> */
.L_x_3763:
        /* <DEDUP_REMOVED lines=10> */
[----:B0-----:R-:W-:Y:S02]  /*f800*/  LOP3.LUT R19, R7, 0xff, RZ, 0xc0, !PT ;  /* 0x000000ff07137812 */ /* 0x001fe400078ec0ff */
[----:B------:R-:W-:Y:S01]  /*f810*/  LOP3.LUT R10, R26, 0xff, RZ, 0xc0, !PT ;  /* 0x000000ff1a0a7812 */ /* 0x000fe200078ec0ff */
[----:B------:R-:W-:-:S05]  /*f820*/  IMAD R0, R0, 0x20, R11 ;  /* 0x0000002000007824 */ /* 0x000fca00078e020b */
[----:B------:R-:W0:Y:S04]  /*f830*/  LDS.U8 R6, [R0] ;  /* 0x0000000000067984 */ /* 0x000e280000000000 */
[----:B------:R-:W1:Y:S04]  /*f840*/  LDS.U8 R15, [R0+0x10] ;  /* 0x00001000000f7984 */ /* 0x000e680000000000 */
[----:B------:R-:W2:Y:S04]  /*f850*/  LDS.64 R4, [R0+0x8] ;  /* 0x0000080000047984 */ /* 0x000ea80000000a00 */
[----:B------:R-:W3:Y:S01]  /*f860*/  LDS.64 R8, [R0+0x18] ;  /* 0x0000180000087984 */ /* 0x000ee20000000a00 */
[----:B0-----:R-:W-:-:S02]  /*f870*/  ISETP.NE.AND P3, PT, R19, R6, PT ;  /* 0x000000061300720c */ /* 0x001fc40003f65270 */
[----:B------:R-:W-:Y:S02]  /*f880*/  ISETP.GT.U32.AND P6, PT, R19, R6, PT ;  /* 0x000000061300720c */ /* 0x000fe40003fc4070 */
[CC--:B-1----:R-:W-:Y:S02]  /*f890*/  ISETP.NE.AND P4, PT, R10.reuse, R15.reuse, PT ;  /* 0x0000000f0a00720c */ /* 0x0c2fe40003f85270 */
[----:B------:R-:W-:Y:S02]  /*f8a0*/  ISETP.GT.U32.AND P5, PT, R10, R15, PT ;  /* 0x0000000f0a00720c */ /* 0x000fe40003fa4070 */
[----:B--2---:R-:W-:Y:S02]  /*f8b0*/  ISETP.GE.U32.AND P1, PT, R18, R4, PT ;  /* 0x000000041200720c */ /* 0x004fe40003f26070 */
[----:B------:R-:W-:Y:S02]  /*f8c0*/  SEL R10, RZ, 0xffffffff, P6 ;  /* 0xffffffffff0a7807 */ /* 0x000fe40003000000 */
[----:B------:R-:W-:-:S02]  /*f8d0*/  ISETP.GE.AND.EX P1, PT, R3, R5, PT, P1 ;  /* 0x000000050300720c */ /* 0x000fc40003f26310 */
[----:B---3--:R-:W-:Y:S02]  /*f8e0*/  ISETP.GE.U32.AND P0, PT, R28, R8, PT ;  /* 0x000000081c00720c */ /* 0x008fe40003f06070 */
        /* <DEDUP_REMOVED lines=9> */
[----:B------:R-:W-:Y:S01]  /*f980*/  SEL R18, R4, R18, !P0 ;  /* 0x0000001204127207 */ /* 0x000fe20004000000 */
[----:B------:R-:W-:Y:S01]  /*f990*/  IMAD.MOV.U32 R19, RZ, RZ, R3 ;  /* 0x000000ffff137224 */ /* 0x000fe200078e0003 */
[----:B------:R-:W-:-:S02]  /*f9a0*/  SEL R28, R8, R28, !P1 ;  /* 0x0000001c081c7207 */ /* 0x000fc40004800000 */
        /* <DEDUP_REMOVED lines=9> */
.L_x_3762:
[----:B------:R-:W-:Y:S05]  /*fa40*/  BSYNC.RECONVERGENT B0 ;  /* 0x0000000000007941 */ /* 0x000fea0003800200 */
.L_x_3761:
[----:B-1----:R-:W-:Y:S01]  /*fa50*/  IMAD.MOV.U32 R0, RZ, RZ, R21 ;  /* 0x000000ffff007224 */ /* 0x002fe200078e0015 */
[----:B------:R-:W-:Y:S06]  /*fa60*/  @P2 BRA `(.L_x_3763) ;  /* 0xfffffffc003c2947 */ /* 0x000fec000383ffff */
.L_x_3760:
        /* <DEDUP_REMOVED lines=22> */
.L_x_3768:
        /* <DEDUP_REMOVED lines=10> */
[----:B------:R-:W-:Y:S02]  /*fc70*/  LOP3.LUT R15, R7, 0xff, RZ, 0xc0, !PT ;  /* 0x000000ff070f7812 */ /* 0x000fe400078ec0ff */
[----:B------:R-:W-:Y:S02]  /*fc80*/  LOP3.LUT R12, R26, 0xff, RZ, 0xc0, !PT ;  /* 0x000000ff1a0c7812 */ /* 0x000fe400078ec0ff */
[----:B------:R-:W0:Y:S04]  /*fc90*/  LDS.U8 R10, [R6] ;  /* 0x00000000060a7984 */ /* 0x000e280000000000 */
[----:B------:R-:W2:Y:S04]  /*fca0*/  LDS.U8 R13, [R6+0x10] ;  /* 0x00001000060d7984 */ /* 0x000ea80000000000 */
[----:B------:R-:W3:Y:S04]  /*fcb0*/  LDS.64 R4, [R6+0x8] ;  /* 0x0000080006047984 */ /* 0x000ee80000000a00 */
[----:B------:R-:W4:Y:S01]  /*fcc0*/  LDS.64 R8, [R6+0x18] ;  /* 0x0000180006087984 */ /* 0x000f220000000a00 */
[----:B0-----:R-:W-:-:S02]  /*fcd0*/  ISETP.NE.AND P3, PT, R15, R10, PT ;  /* 0x0000000a0f00720c */ /* 0x001fc40003f65270 */
[----:B------:R-:W-:Y:S02]  /*fce0*/  ISETP.GT.U32.AND P6, PT, R15, R10, PT ;  /* 0x0000000a0f00720c */ /* 0x000fe40003fc4070 */
[CC--:B--2---:R-:W-:Y:S02]  /*fcf0*/  ISETP.NE.AND P4, PT, R12.reuse, R13.reuse, PT ;  /* 0x0000000d0c00720c */ /* 0x0c4fe40003f85270 */
[----:B------:R-:W-:Y:S02]  /*fd00*/  ISETP.GT.U32.AND P5, PT, R12, R13, PT ;  /* 0x0000000d0c00720c */ /* 0x000fe40003fa4070 */
[----:B---3--:R-:W-:Y:S02]  /*fd10*/  ISETP.GE.U32.AND P1, PT, R18, R4, PT ;  /* 0x000000041200720c */ /* 0x008fe40003f26070 */
[----:B------:R-:W-:Y:S02]  /*fd20*/  SEL R12, RZ, 0xffffffff, P6 ;  /* 0xffffffffff0c7807 */ /* 0x000fe40003000000 */
[----:B------:R-:W-:-:S02]  /*fd30*/  ISETP.GE.AND.EX P1, PT, R3, R5, PT, P1 ;  /* 0x000000050300720c */ /* 0x000fc40003f26310 */
[----:B----4-:R-:W-:Y:S02]  /*fd40*/  ISETP.GE.U32.AND P0, PT, R28, R8, PT ;  /* 0x000000081c00720c */ /* 0x010fe40003f06070 */
        /* <DEDUP_REMOVED lines=21> */
.L_x_3767:
[----:B------:R-:W-:Y:S05]  /*fea0*/  BSYNC.RECONVERGENT B0 ;  /* 0x0000000000007941 */ /* 0x000fea0003800200 */
.L_x_3766:
[----:B0-----:R-:W-:Y:S01]  /*feb0*/  IMAD.MOV.U32 R4, RZ, RZ, R16 ;  /* 0x000000ffff047224 */ /* 0x001fe200078e0010 */
[----:B------:R-:W-:Y:S06]  /*fec0*/  @P2 BRA `(.L_x_3768) ;  /* 0xfffffffc00402947 */ /* 0x000fec000383ffff */
.L_x_3765:
[----:B------:R-:W-:Y:S01]  /*fed0*/  ISETP.GE.U32.AND P0, PT, R0, 0x2, PT ;  /* 0x000000020000780c */ /* 0x000fe20003f06070 */
[----:B------:R-:W-:Y:S05]  /*fee0*/  WARPSYNC.ALL ;  /* 0x0000000000007948 */ /* 0x000fea0003800000 */
[----:B------:R-:W-:Y:S07]  /*fef0*/  BAR.SYNC.DEFER_BLOCKING 0x0 ;  /* 0x0000000000007b1d */ /* 0x000fee0000010000 */
[----:B------:R-:W-:Y:S05]  /*ff00*/  @!P0 BRA `(.L_x_3764) ;  /* 0x0000000000988947 */ /* 0x000fea0003800000 */
[----:B------:R-:W-:-:S07]  /*ff10*/  IMAD.MOV.U32 R5, RZ, RZ, 0x1 ;  /* 0x00000001ff057424 */ /* 0x000fce00078e00ff */
.L_x_3769:
[C---:B------:R-:W-:Y:S01]  /*ff20*/  LOP3.LUT R12, R26.reuse, 0xff, RZ, 0xc0, !PT ;  /* 0x000000ff1a0c7812 */ /* 0x040fe200078ec0ff */
[----:B-1----:R-:W1:Y:S01]  /*ff30*/  SHFL.DOWN PT, R11, R18, R5, 0x1f ;  /* 0x08001f05120b7589 */ /* 0x002e6200000e0000 */
[C---:B------:R-:W-:Y:S02]  /*ff40*/  LOP3.LUT R6, R7.reuse, 0xff, RZ, 0xc0, !PT ;  /* 0x000000ff07067812 */ /* 0x040fe400078ec0ff */
[----:B------:R-:W-:Y:S01]  /*ff50*/  LOP3.LUT R10, R26, 0xff, RZ, 0xc0, !PT ;  /* 0x000000ff1a0a7812 */ /* 0x000fe200078ec0ff */
[----:B0-----:R-:W0:Y:S01]  /*ff60*/  SHFL.DOWN PT, R13, R12, R5, 0x1f ;  /* 0x08001f050c0d7589 */ /* 0x001e2200000e0000 */
[----:B------:R-:W-:-:S03]  /*ff70*/  LOP3.LUT R4, R7, 0xff, RZ, 0xc0, !PT ;  /* 0x000000ff07047812 */ /* 0x000fc600078ec0ff */
[----:B------:R-:W2:Y:S04]  /*ff80*/  SHFL.DOWN PT, R6, R6, R5, 0x1f ;  /* 0x08001f0506067589 */ /* 0x000ea800000e0000 */
[----:B------:R-:W3:Y:S04]  /*ff90*/  SHFL.DOWN PT, R19, R28, R5, 0x1f ;  /* 0x08001f051c137589 */ /* 0x000ee800000e0000 */
[----:B------:R-:W4:Y:S04]  /*ffa0*/  SHFL.DOWN PT, R8, R3, R5, 0x1f ;  /* 0x08001f0503087589 */ /* 0x000f2800000e0000 */
[----:B------:R5:W4:Y:S01]  /*ffb0*/  SHFL.DOWN PT, R14, R29, R5, 0x1f ;  /* 0x08001f051d0e7589 */ /* 0x000b2200000e0000 */
[----:B-1----:R-:W-:-:S02]  /*ffc0*/  ISETP.GE.U32.AND P0, PT, R18, R11, PT ;  /* 0x0000000b1200720c */ /* 0x002fc40003f06070 */
[----:B0-----:R-:W-:Y:S01]  /*ffd0*/  LOP3.LUT R15, R13, 0xff, RZ, 0xc0, !PT ;  /* 0x000000ff0d0f7812 */ /* 0x001fe200078ec0ff */
[----:B-----5:R-:W-:Y:S01]  /*ffe0*/  IMAD.SHL.U32 R5, R5, 0x2, RZ ;  /* 0x0000000205057824 */ /* 0x020fe200078e00ff */
[----:B--2---:R-:W-:Y:S02]  /*fff0*/  LOP3.LUT R9, R6, 0xff, RZ, 0xc0, !PT ;  /* 0x000000ff06097812 */ /* 0x004fe400078ec0ff */
[----:B------:R-:W-:Y:S02]  /*10000*/  ISETP.NE.AND P2, PT, R10, R15, PT ;  /* 0x0000000f0a00720c */ /* 0x000fe40003f45270 */
[----:B------:R-:W-:Y:S02]  /*10010*/  ISETP.NE.AND P3, PT, R4, R9, PT ;  /* 0x000000090400720c */ /* 0x000fe40003f65270 */
[----:B---3--:R-:W-:Y:S02]  /*10020*/  ISETP.GE.U32.AND P1, PT, R28, R19, PT ;  /* 0x000000131c00720c */ /* 0x008fe40003f26070 */
[----:B----4-:R-:W-:-:S02]  /*10030*/  ISETP.GE.AND.EX P0, PT, R3, R8, PT, P0 ;  /* 0x000000080300720c */ /* 0x010fc40003f06300 */
[----:B------:R-:W-:Y:S02]  /*10040*/  ISETP.GT.U32.AND P4, PT, R4, R9, PT ;  /* 0x000000090400720c */ /* 0x000fe40003f84070 */
[----:B------:R-:W-:Y:S02]  /*10050*/  ISETP.GE.AND.EX P1, PT, R29, R14, PT, P1 ;  /* 0x0000000e1d00720c */ /* 0x000fe40003f26310 */
[----:B------:R-:W-:Y:S02]  /*10060*/  SEL R4, RZ, 0xffffffff, !P0 ;  /* 0xffffffffff047807 */ /* 0x000fe40004000000 */
[----:B------:R-:W-:Y:S02]  /*10070*/  ISETP.GT.U32.AND P0, PT, R10, R15, PT ;  /* 0x0000000f0a00720c */ /* 0x000fe40003f04070 */
        /* <DEDUP_REMOVED lines=15> */
.L_x_3764:
[----:B------:R-:W2:Y:S01]  /*10170*/  LDC R0, c[0x0][0x56c] ;  /* 0x00015b00ff007b82 */ /* 0x000ea20000000800 */
[----:B01----:R-:W-:Y:S01]  /*10180*/  IMAD.MOV.U32 R19, RZ, RZ, RZ ;  /* 0x000000ffff137224 */ /* 0x003fe200078e00ff */
[C---:B--2---:R-:W-:Y:S01]  /*10190*/  ISETP.NE.AND P0, PT, R0.reuse, RZ, PT ;  /* 0x000000ff0000720c */ /* 0x044fe20003f05270 */
        /* <DEDUP_REMOVED lines=278> */
.L_x_3770:
        /* <DEDUP_REMOVED lines=276> */
.L_x_3771:
        /* <DEDUP_REMOVED lines=9> */
.L_x_3774:
        /* <DEDUP_REMOVED lines=22> */
.L_x_3773:
        /* <DEDUP_REMOVED lines=43> */
.L_x_3776:
[----:B------:R-:W-:-:S07]  /*128e0*/  MOV R8, 0x12900 ;  /* 0x0001290000087802 */ /* 0x000fce0000000f00 */
[----:B------:R-:W-:Y:S05]  /*128f0*/  CALL.REL.NOINC `($__internal_19_$__cuda_sm20_div_u64) ;  /* 0x0000005400287944 */ /* 0x000fea0003c00000 */
.L_x_3777:
[----:B------:R-:W-:Y:S05]  /*12900*/  BSYNC.RECONVERGENT B0 ;  /* 0x0000000000007941 */ /* 0x000fea0003800200 */
.L_x_3775:
[----:B------:R-:W0:Y:S02]  /*12910*/  LDCU.64 UR4, c[0x0][0x780] ;  /* 0x0000f000ff0477ac */ /* 0x000e240008000a00 */
[----:B0-----:R-:W-:Y:S02]  /*12920*/  UISETP.NE.U32.AND UP0, UPT, UR4, URZ, UPT ;  /* 0x000000ff0400728c */ /* 0x001fe4000bf05070 */
[----:B------:R-:W-:Y:S02]  /*12930*/  IADD3 R4, P1, PT, R4, UR4, RZ ;  /* 0x0000000404047c10 */ /* 0x000fe4000ff3e0ff */
[----:B------:R-:W-:Y:S02]  /*12940*/  UISETP.NE.AND.EX UP0, UPT, UR5, URZ, UPT, UP0 ;  /* 0x000000ff0500728c */ /* 0x000fe4000bf05300 */
[----:B------:R-:W-:-:S04]  /*12950*/  IADD3.X R5, PT, PT, R5, UR5, RZ, P1, !PT ;  /* 0x0000000505057c10 */ /* 0x000fc80008ffe4ff */
[----:B------:R-:W-:-:S04]  /*12960*/  PLOP3.LUT P0, PT, PT, PT, UP0, 0x80, 0x8 ;  /* 0x000000000008781c */ /* 0x000fc80003f0f008 */
[----:B------:R-:W-:-:S13]  /*12970*/  PLOP3.LUT P0, PT, P0, PT, PT, 0x8, 0x80 ;  /* 0x000000000080781c */ /* 0x000fda000070e170 */
.L_x_3772:
        /* <DEDUP_REMOVED lines=288> */
.L_x_3779:
        /* <DEDUP_REMOVED lines=276> */
.L_x_3780:
        /* <DEDUP_REMOVED lines=19> */
[----:B0-----:R-:W-:Y:S02]  /*14df0*/  IMAD R0, R6, UR4, R11 ;  /* 0x0000000406007c24 */ /* 0x001fe4000f8e020b */
[----:B------:R-:W-:-:S08]  /*14e00*/  IMAD.MOV.U32 R11, RZ, RZ, R3 ;  /* 0x000000ffff0b7224 */ /* 0x000fd000078e0003 */
[----:B--2---:R-:W-:Y:S01]  /*14e10*/  @!P1 IMAD R0, R0, UR5, R17 ;  /* 0x0000000500009c24 */ /* 0x004fe2000f8e0211 */
[----:B------:R-:W-:-:S03]  /*14e20*/  PLOP3.LUT P1, PT, PT, PT, PT, 0x80, 0x8 ;  /* 0x000000000008781c */ /* 0x000fc60003f2f070 */
[----:B-1----:R-:W-:-:S05]  /*14e30*/  IMAD.WIDE.U32 R8, R0, 0x20, R8 ;  /* 0x0000002000087825 */ /* 0x002fca00078e0008 */
[----:B------:R0:W-:Y:S04]  /*14e40*/  STG.E.64 desc[UR36][R8.64+0x8], R10 ;  /* 0x0000080a08007986 */ /* 0x0001e8000c101b24 */
[----:B------:R0:W-:Y:S04]  /*14e50*/  STG.E.64 desc[UR36][R8.64+0x18], R28 ;  /* 0x0000181c08007986 */ /* 0x0001e8000c101b24 */
[----:B------:R0:W-:Y:S04]  /*14e60*/  STG.E.U8 desc[UR36][R8.64], R7 ;  /* 0x0000000708007986 */ /* 0x0001e8000c101124 */
[----:B------:R0:W-:Y:S02]  /*14e70*/  STG.E.U8 desc[UR36][R8.64+0x10], R26 ;  /* 0x0000101a08007986 */ /* 0x0001e4000c101124 */
.L_x_3782:
[----:B------:R-:W-:Y:S05]  /*14e80*/  BSYNC.RECONVERGENT B0 ;  /* 0x0000000000007941 */ /* 0x000fea0003800200 */
.L_x_3781:
        /* <DEDUP_REMOVED lines=35> */
.L_x_3784:
[----:B------:R-:W-:Y:S05]  /*150c0*/  BSYNC.RECONVERGENT B0 ;  /* 0x0000000000007941 */ /* 0x000fea0003800200 */
.L_x_3783:
        /* <DEDUP_REMOVED lines=42> */
.L_x_3789:
[----:B------:R-:W-:-:S04]  /*15370*/  IMAD.IADD R15, R23, 0x1, R8 ;  /* 0x00000001170f7824 */ /* 0x000fc800078e0208 */
[----:B--2---:R-:W-:-:S05]  /*15380*/  IMAD.WIDE.U32 R14, R15, 0x20, R12 ;  /* 0x000000200f0e7825 */ /* 0x004fca00078e000c */
[----:B------:R-:W2:Y:S04]  /*15390*/  LDG.E.U8 R6, desc[UR36][R14.64] ;  /* 0x000000240e067981 */ /* 0x000ea8000c1e1100 */
[----:B------:R-:W3:Y:S04]  /*153a0*/  LDG.E.U8 R10, desc[UR36][R14.64+0x10] ;  /* 0x000010240e0a7981 */ /* 0x000ee8000c1e1100 */
[----:B------:R-:W4:Y:S04]  /*153b0*/  LDG.E.64 R20, desc[UR36][R14.64+0x8] ;  /* 0x000008240e147981 */ /* 0x000f28000c1e1b00 */
[----:B------:R-:W5:Y:S01]  /*153c0*/  LDG.E.64 R24, desc[UR36][R14.64+0x18] ;  /* 0x000018240e187981 */ /* 0x000f62000c1e1b00 */
[----:B------:R-:W-:Y:S01]  /*153d0*/  LOP3.LUT R29, R9, 0xff, RZ, 0xc0, !PT ;  /* 0x000000ff091d7812 */ /* 0x000fe200078ec0ff */
[----:B------:R-:W-:Y:S01]  /*153e0*/  IMAD.IADD R8, R27, 0x1, R8 ;  /* 0x000000011b087824 */ /* 0x000fe200078e0208 */
[----:B------:R-:W-:-:S02]  /*153f0*/  LOP3.LUT R31, R11, 0xff, RZ, 0xc0, !PT ;  /* 0x000000ff0b1f7812 */ /* 0x000fc400078ec0ff */
[CC--:B--2---:R-:W-:Y:S02]  /*15400*/  ISETP.NE.AND P4, PT, R29.reuse, R6.reuse, PT ;  /* 0x000000061d00720c */ /* 0x0c4fe40003f85270 */
[----:B------:R-:W-:Y:S02]  /*15410*/  ISETP.GT.U32.AND P2, PT, R29, R6, PT ;  /* 0x000000061d00720c */ /* 0x000fe40003f44070 */
[C---:B---3--:R-:W-:Y:S02]  /*15420*/  ISETP.NE.AND P5, PT, R31.reuse, R10, PT ;  /* 0x0000000a1f00720c */ /* 0x048fe40003fa5270 */
[----:B------:R-:W-:Y:S02]  /*15430*/  SEL R18, RZ, 0xffffffff, P2 ;  /* 0xffffffffff127807 */ /* 0x000fe40001000000 */
[----:B----4-:R-:W-:Y:S02]  /*15440*/  ISETP.GE.U32.AND P3, PT, R16, R20, PT ;  /* 0x000000141000720c */ /* 0x010fe40003f66070 */
[----:B------:R-:W-:-:S02]  /*15450*/  ISETP.GT.U32.AND P6, PT, R31, R10, PT ;  /* 0x0000000a1f00720c */ /* 0x000fc40003fc4070 */
        /* <DEDUP_REMOVED lines=19> */
.L_x_3788:
[----:B------:R-:W-:Y:S05]  /*15590*/  BRA `(.L_x_3787) ;  /* 0x0000000000c47947 */ /* 0x000fea0003800000 */
.L_x_3786:
        /* <DEDUP_REMOVED lines=15> */
.L_x_3790:
[----:B------:R-:W-:-:S04]  /*15690*/  IMAD.IADD R8, R6, 0x1, R23 ;  /* 0x0000000106087824 */ /* 0x000fc800078e0217 */
[----:B-1----:R-:W-:-:S04]  /*156a0*/  IMAD R15, R8, R26, R17 ;  /* 0x0000001a080f7224 */ /* 0x002fc800078e0211 */
[----:B--2---:R-:W-:-:S05]  /*156b0*/  IMAD.WIDE.U32 R14, R15, 0x20, R12 ;  /* 0x000000200f0e7825 */ /* 0x004fca00078e000c */
[----:B------:R-:W2:Y:S04]  /*156c0*/  LDG.E.U8 R8, desc[UR36][R14.64] ;  /* 0x000000240e087981 */ /* 0x000ea8000c1e1100 */
[----:B------:R-:W4:Y:S04]  /*156d0*/  LDG.E.64 R20, desc[UR36][R14.64+0x8] ;  /* 0x000008240e147981 */ /* 0x000f28000c1e1b00 */
[----:B------:R-:W5:Y:S04]  /*156e0*/  LDG.E.U8 R10, desc[UR36][R14.64+0x10] ;  /* 0x000010240e0a7981 */ /* 0x000f68000c1e1100 */
[----:B------:R-:W5:Y:S01]  /*156f0*/  LDG.E.64 R24, desc[UR36][R14.64+0x18] ;  /* 0x000018240e187981 */ /* 0x000f62000c1e1b00 */
[----:B------:R-:W-:-:S02]  /*15700*/  LOP3.LUT R27, R9, 0xff, RZ, 0xc0, !PT ;  /* 0x000000ff091b7812 */ /* 0x000fc400078ec0ff */
[----:B------:R-:W-:Y:S01]  /*15710*/  LOP3.LUT R29, R11, 0xff, RZ, 0xc0, !PT ;  /* 0x000000ff0b1d7812 */ /* 0x000fe200078ec0ff */
[----:B---3--:R-:W-:Y:S01]  /*15720*/  IMAD.IADD R23, R28, 0x1, R23 ;  /* 0x000000011c177824 */ /* 0x008fe200078e0217 */
[CC--:B--2---:R-:W-:Y:S02]  /*15730*/  ISETP.NE.AND P4, PT, R27.reuse, R8.reuse, PT ;  /* 0x000000081b00720c */ /* 0x0c4fe40003f85270 */
[----:B------:R-:W-:Y:S02]  /*15740*/  ISETP.GT.U32.AND P2, PT, R27, R8, PT ;  /* 0x000000081b00720c */ /* 0x000fe40003f44070 */
[----:B----4-:R-:W-:Y:S02]  /*15750*/  ISETP.GE.U32.AND P3, PT, R16, R20, PT ;  /* 0x000000141000720c */ /* 0x010fe40003f66070 */
[----:B-----5:R-:W-:Y:S02]  /*15760*/  ISETP.NE.AND P5, PT, R29, R10, PT ;  /* 0x0000000a1d00720c */ /* 0x020fe40003fa5270 */
[----:B------:R-:W-:-:S02]  /*15770*/  ISETP.GE.AND.EX P3, PT, R7, R21, PT, P3 ;  /* 0x000000150700720c */ /* 0x000fc40003f66330 */
[----:B------:R-:W-:Y:S02]  /*15780*/  SEL R18, RZ, 0xffffffff, P2 ;  /* 0xffffffffff127807 */ /* 0x000fe40001000000 */
[----:B------:R-:W-:Y:S02]  /*15790*/  ISETP.GE.U32.AND P2, PT, R0, R24, PT ;  /* 0x000000180000720c */ /* 0x000fe40003f46070 */
[----:B------:R-:W-:Y:S02]  /*157a0*/  @!P4 SEL R18, RZ, 0xffffffff, !P3 ;  /* 0xffffffffff12c807 */ /* 0x000fe40005800000 */
[----:B------:R-:W-:Y:S02]  /*157b0*/  ISETP.GT.U32.AND P6, PT, R29, R10, PT ;  /* 0x0000000a1d00720c */ /* 0x000fe40003fc4070 */
[----:B------:R-:W-:Y:S02]  /*157c0*/  ISETP.GE.AND.EX P2, PT, R3, R25, PT, P2 ;  /* 0x000000190300720c */ /* 0x000fe40003f46320 */
[----:B------:R-:W-:-:S02]  /*157d0*/  LOP3.LUT R18, R18, 0x1, RZ, 0xc0, !PT ;  /* 0x0000000112127812 */ /* 0x000fc400078ec0ff */
[----:B------:R-:W-:Y:S02]  /*157e0*/  SEL R14, RZ, 0xffffffff, P6 ;  /* 0xffffffffff0e7807 */ /* 0x000fe40003000000 */
[----:B------:R-:W-:Y:S02]  /*157f0*/  @!P5 SEL R14, RZ, 0xffffffff, !P2 ;  /* 0xffffffffff0ed807 */ /* 0x000fe40005000000 */
        /* <DEDUP_REMOVED lines=11> */
.L_x_3787:
[----:B------:R-:W-:Y:S05]  /*158b0*/  BSYNC.RECONVERGENT B0 ;  /* 0x0000000000007941 */ /* 0x000fea0003800200 */
.L_x_3785:
        /* <DEDUP_REMOVED lines=17> */
.L_x_3794:
        /* <DEDUP_REMOVED lines=8> */
[----:B------:R-:W-:Y:S02]  /*15a50*/  LOP3.LUT R21, R9, 0xff, RZ, 0xc0, !PT ;  /* 0x000000ff09157812 */ /* 0x000fe400078ec0ff */
[----:B------:R-:W-:Y:S02]  /*15a60*/  LOP3.LUT R23, R11, 0xff, RZ, 0xc0, !PT ;  /* 0x000000ff0b177812 */ /* 0x000fe400078ec0ff */
[----:B------:R-:W-:-:S05]  /*15a70*/  LEA R8, R8, UR8, 0x5 ;  /* 0x0000000808087c11 */ /* 0x000fca000f8e28ff */
[----:B------:R-:W1:Y:S04]  /*15a80*/  LDS.U8 R10, [R8] ;  /* 0x00000000080a7984 */ /* 0x000e680000000000 */
[----:B0-----:R-:W0:Y:S04]  /*15a90*/  LDS.64 R12, [R8+0x8] ;  /* 0x00000800080c7984 */ /* 0x001e280000000a00 */
[----:B------:R-:W2:Y:S04]  /*15aa0*/  LDS.U8 R18, [R8+0x10] ;  /* 0x0000100008127984 */ /* 0x000ea80000000000 */
[----:B------:R-:W3:Y:S01]  /*15ab0*/  LDS.64 R14, [R8+0x18] ;  /* 0x00001800080e7984 */ /* 0x000ee20000000a00 */
[----:B-1----:R-:W-:-:S02]  /*15ac0*/  ISETP.NE.AND P4, PT, R21, R10, PT ;  /* 0x0000000a1500720c */ /* 0x002fc40003f85270 */
[----:B------:R-:W-:Y:S02]  /*15ad0*/  ISETP.GT.U32.AND P2, PT, R21, R10, PT ;  /* 0x0000000a1500720c */ /* 0x000fe40003f44070 */
[----:B0-----:R-:W-:Y:S02]  /*15ae0*/  ISETP.GE.U32.AND P3, PT, R16, R12, PT ;  /* 0x0000000c1000720c */ /* 0x001fe40003f66070 */
[----:B------:R-:W-:Y:S02]  /*15af0*/  SEL R20, RZ, 0xffffffff, P2 ;  /* 0xffffffffff147807 */ /* 0x000fe40001000000 */
[----:B--2---:R-:W-:Y:S02]  /*15b00*/  ISETP.NE.AND P5, PT, R23, R18, PT ;  /* 0x000000121700720c */ /* 0x004fe40003fa5270 */
[----:B------:R-:W-:Y:S02]  /*15b10*/  ISETP.GE.AND.EX P3, PT, R7, R13, PT, P3 ;  /* 0x0000000d0700720c */ /* 0x000fe40003f66330 */
[----:B---3--:R-:W-:-:S02]  /*15b20*/  ISETP.GE.U32.AND P2, PT, R0, R14, PT ;  /* 0x0000000e0000720c */ /* 0x008fc40003f46070 */
[----:B------:R-:W-:Y:S02]  /*15b30*/  @!P4 SEL R20, RZ, 0xffffffff, !P3 ;  /* 0xffffffffff14c807 */ /* 0x000fe40005800000 */
[----:B------:R-:W-:Y:S02]  /*15b40*/  ISETP.GT.U32.AND P6, PT, R23, R18, PT ;  /* 0x000000121700720c */ /* 0x000fe40003fc4070 */
[----:B------:R-:W-:Y:S02]  /*15b50*/  ISETP.GE.AND.EX P2, PT, R3, R15, PT, P2 ;  /* 0x0000000f0300720c */ /* 0x000fe40003f46320 */
[----:B------:R-:W-:Y:S02]  /*15b60*/  LOP3.LUT R20, R20, 0x1, RZ, 0xc0, !PT ;  /* 0x0000000114147812 */ /* 0x000fe400078ec0ff */
[----:B------:R-:W-:Y:S02]  /*15b70*/  SEL R8, RZ, 0xffffffff, P6 ;  /* 0xffffffffff087807 */ /* 0x000fe40003000000 */
[----:B------:R-:W-:-:S02]  /*15b80*/  @!P5 SEL R8, RZ, 0xffffffff, !P2 ;  /* 0xffffffffff08d807 */ /* 0x000fc40005000000 */
[----:B------:R-:W-:Y:S02]  /*15b90*/  ISETP.NE.U32.AND P2, PT, R20, 0x1, PT ;  /* 0x000000011400780c */ /* 0x000fe40003f45070 */
[----:B------:R-:W-:Y:S02]  /*15ba0*/  LOP3.LUT R8, R8, 0x1, RZ, 0xc0, !PT ;  /* 0x0000000108087812 */ /* 0x000fe400078ec0ff */
[----:B------:R-:W-:Y:S02]  /*15bb0*/  SEL R16, R12, R16, !P2 ;  /* 0x000000100c107207 */ /* 0x000fe40005000000 */
[----:B------:R-:W-:Y:S02]  /*15bc0*/  SEL R7, R13, R7, !P2 ;  /* 0x000000070d077207 */ /* 0x000fe40005000000 */
[----:B------:R-:W-:Y:S01]  /*15bd0*/  ISETP.NE.U32.AND P3, PT, R8, 0x1, PT ;  /* 0x000000010800780c */ /* 0x000fe20003f65070 */
[----:B------:R-:W-:Y:S01]  /*15be0*/  IMAD.MOV.U32 R12, RZ, RZ, R16 ;  /* 0x000000ffff0c7224 */ /* 0x000fe200078e0010 */
[----:B------:R-:W-:-:S02]  /*15bf0*/  MOV R13, R7 ;  /* 0x00000007000d7202 */ /* 0x000fc40000000f00 */
[----:B------:R-:W-:Y:S02]  /*15c00*/  SEL R0, R14, R0, !P3 ;  /* 0x000000000e007207 */ /* 0x000fe40005800000 */
[----:B------:R-:W-:Y:S01]  /*15c10*/  SEL R3, R15, R3, !P3 ;  /* 0x000000030f037207 */ /* 0x000fe20005800000 */
[----:B------:R0:W-:Y:S01]  /*15c20*/  STS.64 [R6+0x8], R12 ;  /* 0x0000080c06007388 */ /* 0x0001e20000000a00 */
[----:B------:R-:W-:Y:S02]  /*15c30*/  SEL R15, R10, R9, !P2 ;  /* 0x000000090a0f7207 */ /* 0x000fe40005000000 */
[----:B------:R-:W-:Y:S02]  /*15c40*/  SEL R21, R18, R11, !P3 ;  /* 0x0000000b12157207 */ /* 0x000fe40005800000 */
[----:B------:R-:W-:Y:S01]  /*15c50*/  PRMT R9, R15, 0x7610, R9 ;  /* 0x000076100f097816 */ /* 0x000fe20000000009 */
[----:B------:R1:W-:Y:S01]  /*15c60*/  STS.U8 [R6], R15 ;  /* 0x0000000f06007388 */ /* 0x0003e20000000000 */
[----:B------:R-:W-:-:S03]  /*15c70*/  PRMT R11, R21, 0x7610, R11 ;  /* 0x00007610150b7816 */ /* 0x000fc6000000000b */
[----:B------:R1:W-:Y:S01]  /*15c80*/  STS.U8 [R6+0x10], R21 ;  /* 0x0000101506007388 */ /* 0x0003e20000000000 */
[----:B0-----:R-:W-:Y:S02]  /*15c90*/  IMAD.MOV.U32 R12, RZ, RZ, R0 ;  /* 0x000000ffff0c7224 */ /* 0x001fe400078e0000 */
[----:B------:R-:W-:-:S05]  /*15ca0*/  IMAD.MOV.U32 R13, RZ, RZ, R3 ;  /* 0x000000ffff0d7224 */ /* 0x000fca00078e0003 */
[----:B------:R1:W-:Y:S02]  /*15cb0*/  STS.64 [R6+0x18], R12 ;  /* 0x0000180c06007388 */ /* 0x0003e40000000a00 */
.L_x_3793:
[----:B------:R-:W-:Y:S05]  /*15cc0*/  BSYNC.RECONVERGENT B0 ;  /* 0x0000000000007941 */ /* 0x000fea0003800200 */
.L_x_3792:
[----:B------:R-:W-:-:S03]  /*15cd0*/  UISETP.GT.U32.AND UP0, UPT, UR4, 0x3, UPT ;  /* 0x000000030400788c */ /* 0x000fc6000bf04070 */
[----:B------:R-:W-:-:S06]  /*15ce0*/  UMOV UR4, UR7 ;  /* 0x0000000700047c82 */ /* 0x000fcc0008000000 */
[----:B------:R-:W-:Y:S05]  /*15cf0*/  BRA.U UP0, `(.L_x_3794) ;  /* 0xfffffffd00347547 */ /* 0x000fea000b83ffff */
.L_x_3791:
        /* <DEDUP_REMOVED lines=17> */
.L_x_3799:
        /* <DEDUP_REMOVED lines=9> */
[----:B------:R-:W-:Y:S02]  /*15ea0*/  LOP3.LUT R21, R9, 0xff, RZ, 0xc0, !PT ;  /* 0x000000ff09157812 */ /* 0x000fe400078ec0ff */
[----:B------:R-:W-:Y:S02]  /*15eb0*/  LOP3.LUT R23, R11, 0xff, RZ, 0xc0, !PT ;  /* 0x000000ff0b177812 */ /* 0x000fe400078ec0ff */
        /* <DEDUP_REMOVED lines=8> */
[----:B------:R-:W-:Y:S02]  /*15f40*/  SEL R18, RZ, 0xffffffff, P3 ;  /* 0xffffffffff127807 */ /* 0x000fe40001800000 */
[----:B------:R-:W-:Y:S02]  /*15f50*/  SEL R20, RZ, 0xffffffff, P2 ;  /* 0xffffffffff147807 */ /* 0x000fe40001000000 */
[----:B--2---:R-:W-:-:S02]  /*15f60*/  ISETP.GE.U32.AND P3, PT, R16, R12, PT ;  /* 0x0000000c1000720c */ /* 0x004fc40003f66070 */
        /* <DEDUP_REMOVED lines=14> */
[----:B------:R-:W-:Y:S01]  /*16050*/  IMAD.MOV.U32 R13, RZ, RZ, R7 ;  /* 0x000000ffff0d7224 */ /* 0x000fe200078e0007 */
[----:B------:R-:W-:Y:S01]  /*16060*/  SEL R15, R8, R9, !P2 ;  /* 0x00000009080f7207 */ /* 0x000fe20005000000 */
[----:B------:R-:W-:Y:S01]  /*16070*/  IMAD.MOV.U32 R2, RZ, RZ, R0 ;  /* 0x000000ffff027224 */ /* 0x000fe200078e0000 */
[----:B------:R-:W-:-:S02]  /*16080*/  SEL R21, R10, R11, !P3 ;  /* 0x0000000b0a157207 */ /* 0x000fc40005800000 */
[----:B------:R0:W-:Y:S01]  /*16090*/  STS.64 [R6+0x8], R12 ;  /* 0x0000080c06007388 */ /* 0x0001e20000000a00 */
[----:B------:R-:W-:Y:S02]  /*160a0*/  PRMT R9, R15, 0x7610, R9 ;  /* 0x000076100f097816 */ /* 0x000fe40000000009 */
[----:B------:R-:W-:Y:S01]  /*160b0*/  PRMT R11, R21, 0x7610, R11 ;  /* 0x00007610150b7816 */ /* 0x000fe2000000000b */
[----:B------:R0:W-:Y:S04]  /*160c0*/  STS.64 [R6+0x18], R2 ;  /* 0x0000180206007388 */ /* 0x0001e80000000a00 */
[----:B------:R0:W-:Y:S04]  /*160d0*/  STS.U8 [R6], R15 ;  /* 0x0000000f06007388 */ /* 0x0001e80000000000 */
[----:B------:R0:W-:Y:S02]  /*160e0*/  STS.U8 [R6+0x10], R21 ;  /* 0x0000101506007388 */ /* 0x0001e40000000000 */
.L_x_3798:
[----:B------:R-:W-:Y:S05]  /*160f0*/  BSYNC.RECONVERGENT B0 ;  /* 0x0000000000007941 */ /* 0x000fea0003800200 */
.L_x_3797:
[----:B0-----:R-:W-:Y:S01]  /*16100*/  IMAD.MOV.U32 R2, RZ, RZ, R24 ;  /* 0x000000ffff027224 */ /* 0x001fe200078e0018 */
[----:B------:R-:W-:Y:S06]  /*16110*/  @P4 BRA `(.L_x_3799) ;  /* 0xfffffffc003c4947 */ /* 0x000fec000383ffff */
.L_x_3796:
[----:B------:R-:W-:Y:S01]  /*16120*/  BAR.SYNC.DEFER_BLOCKING 0x0 ;  /* 0x0000000000007b1d */ /* 0x000fe20000010000 */
[----:B------:R-:W-:-:S09]  /*16130*/  UISETP.GE.U32.AND UP0, UPT, UR4, 0x2, UPT ;  /* 0x000000020400788c */ /* 0x000fd2000bf06070 */
[----:B------:R-:W-:Y:S05]  /*16140*/  BRA.U !UP0, `(.L_x_3795) ;  /* 0x0000000108987547 */ /* 0x000fea000b800000 */
[----:B--2---:R-:W-:-:S07]  /*16150*/  IMAD.MOV.U32 R2, RZ, RZ, 0x1 ;  /* 0x00000001ff027424 */ /* 0x004fce00078e00ff */
.L_x_3800:
[----:B------:R-:W-:Y:S01]  /*16160*/  LOP3.LUT R17, R11, 0xff, RZ, 0xc0, !PT ;  /* 0x000000ff0b117812 */ /* 0x000fe200078ec0ff */
[----:B01----:R-:W0:Y:S01]  /*16170*/  SHFL.DOWN PT, R15, R16, R2, 0x1f ;  /* 0x08001f02100f7589 */ /* 0x003e2200000e0000 */
[----:B------:R-:W-:Y:S02]  /*16180*/  LOP3.LUT R13, R9, 0xff, RZ, 0xc0, !PT ;  /* 0x000000ff090d7812 */ /* 0x000fe400078ec0ff */
[----:B------:R-:W-:Y:S01]  /*16190*/  LOP3.LUT R25, R11, 0xff, RZ, 0xc0, !PT ;  /* 0x000000ff0b197812 */ /* 0x000fe200078ec0ff */
[----:B------:R-:W1:Y:S01]  /*161a0*/  SHFL.DOWN PT, R12, R17, R2, 0x1f ;  /* 0x08001f02110c7589 */ /* 0x000e6200000e0000 */
[----:B------:R-:W-:-:S03]  /*161b0*/  LOP3.LUT R23, R9, 0xff, RZ, 0xc0, !PT ;  /* 0x000000ff09177812 */ /* 0x000fc600078ec0ff */
[----:B------:R-:W2:Y:S04]  /*161c0*/  SHFL.DOWN PT, R6, R13, R2, 0x1f ;  /* 0x08001f020d067589 */ /* 0x000ea800000e0000 */
[----:B------:R-:W3:Y:S04]  /*161d0*/  SHFL.DOWN PT, R21, R0, R2, 0x1f ;  /* 0x08001f0200157589 */ /* 0x000ee800000e0000 */
[----:B------:R-:W4:Y:S04]  /*161e0*/  SHFL.DOWN PT, R10, R7, R2, 0x1f ;  /* 0x08001f02070a7589 */ /* 0x000f2800000e0000 */
[----:B------:R5:W4:Y:S01]  /*161f0*/  SHFL.DOWN PT, R18, R3, R2, 0x1f ;  /* 0x08001f0203127589 */ /* 0x000b2200000e0000 */
[----:B0-----:R-:W-:-:S02]  /*16200*/  ISETP.GE.U32.AND P2, PT, R16, R15, PT ;  /* 0x0000000f1000720c */ /* 0x001fc40003f46070 */
[----:B-1----:R-:W-:Y:S01]  /*16210*/  LOP3.LUT R14, R12, 0xff, RZ, 0xc0, !PT ;  /* 0x000000ff0c0e7812 */ /* 0x002fe200078ec0ff */
        /* <DEDUP_REMOVED lines=25> */
.L_x_3795:
        /* <DEDUP_REMOVED lines=26> */
.L_x_3803:
[----:B------:R-:W-:Y:S02]  /*16550*/  IMAD.MOV.U32 R16, RZ, RZ, RZ ;  /* 0x000000ffff107224 */ /* 0x000fe400078e00ff */
[----:B------:R-:W-:Y:S02]  /*16560*/  IMAD.MOV.U32 R7, RZ, RZ, RZ ;  /* 0x000000ffff077224 */ /* 0x000fe400078e00ff */
[----:B------:R-:W-:Y:S02]  /*16570*/  IMAD.MOV.U32 R0, RZ, RZ, RZ ;  /* 0x000000ffff007224 */ /* 0x000fe400078e00ff */
[----:B------:R-:W-:-:S07]  /*16580*/  IMAD.MOV.U32 R3, RZ, RZ, RZ ;  /* 0x000000ffff037224 */ /* 0x000fce00078e00ff */
.L_x_3802:
        /* <DEDUP_REMOVED lines=25> */
.L_x_3806:
        /* <DEDUP_REMOVED lines=19> */
.L_x_3807:
[----:B------:R-:W-:Y:S05]  /*16850*/  BRA `(.L_x_3808) ;  /* 0x0000000000107947 */ /* 0x000fea0003800000 */
.L_x_3805:
[----:B------:R-:W0:Y:S02]  /*16860*/  LDCU.64 UR4, c[0x0][0x770] ;  /* 0x0000ee00ff0477ac */ /* 0x000e240008000a00 */
[----:B0-----:R-:W-:-:S05]  /*16870*/  IADD3 R2, P0, PT, R19, UR4, RZ ;  /* 0x0000000413027c10 */ /* 0x001fca000ff1e0ff */
[----:B------:R-:W-:-:S05]  /*16880*/  IMAD.X R3, RZ, RZ, UR5, P0 ;  /* 0x00000005ff037e24 */ /* 0x000fca00080e06ff */
[----:B------:R0:W-:Y:S03]  /*16890*/  STG.E.64 desc[UR36][R2.64], R16 ;  /* 0x0000001002007986 */ /* 0x0001e6000c101b24 */
.L_x_3808:
[----:B------:R-:W1:Y:S02]  /*168a0*/  LDCU.64 UR4, c[0x0][0x770] ;  /* 0x0000ee00ff0477ac */ /* 0x000e640008000a00 */
[----:B-1----:R-:W-:-:S05]  /*168b0*/  IADD3 R22, P0, PT, R22, UR4, RZ ;  /* 0x0000000416167c10 */ /* 0x002fca000ff1e0ff */
[----:B------:R-:W-:-:S05]  /*168c0*/  IMAD.X R23, RZ, RZ, UR5, P0 ;  /* 0x00000005ff177e24 */ /* 0x000fca00080e06ff */
[----:B------:R-:W-:Y:S01]  /*168d0*/  STG.E.64 desc[UR36][R22.64], R24 ;  /* 0x0000001816007986 */ /* 0x000fe2000c101b24 */
[----:B------:R-:W-:Y:S05]  /*168e0*/  EXIT ;  /* 0x000000000000794d */ /* 0x000fea0003800000 */
.L_x_3804:
        /* <DEDUP_REMOVED lines=16> */
.L_x_3809:
        /* <DEDUP_REMOVED lines=15> */
.L_x_3810:
[----:B------:R-:W-:Y:S05]  /*16ae0*/  EXIT ;  /* 0x000000000000794d */ /* 0x000fea0003800000 */
.L_x_3801:
[----:B------:R-:W0:Y:S02]  /*16af0*/  LDCU.U8 UR4, c[0x0][0x7a1] ;  /* 0x0000f420ff0477ac */ /* 0x000e240008000000 */
[----:B0-----:R-:W-:Y:S01]  /*16b00*/  UISETP.NE.AND UP0, UPT, UR4, URZ, UPT ;  /* 0x000000ff0400728c */ /* 0x001fe2000bf05270 */
[----:B------:R-:W-:Y:S10]  /*16b10*/  @!P1 BRA `(.L_x_3811) ;  /* 0x0000000000709947 */ /* 0x000ff40003800000 */
[----:B------:R-:W2:Y:S04]  /*16b20*/  LDG.E.U8 R2, desc[UR36][R4.64] ;  /* 0x0000002404027981 */ /* 0x000ea8000c1e1100 */
[----:B------:R-:W3:Y:S04]  /*16b30*/  LDG.E.U8 R8, desc[UR36][R4.64+0x10] ;  /* 0x0000102404087981 */ /* 0x000ee8000c1e1100 */
[----:B------:R-:W4:Y:S04]  /*16b40*/  LDG.E.64 R12, desc[UR36][R4.64+0x8] ;  /* 0x00000824040c7981 */ /* 0x000f28000c1e1b00 */
[----:B------:R-:W5:Y:S01]  /*16b50*/  LDG.E.64 R14, desc[UR36][R4.64+0x18] ;  /* 0x00001824040e7981 */ /* 0x000f62000c1e1b00 */
[----:B------:R-:W-:-:S02]  /*16b60*/  LOP3.LUT R17, R9, 0xff, RZ, 0xc0, !PT ;  /* 0x000000ff09117812 */ /* 0x000fc400078ec0ff */
[----:B------:R-:W-:Y:S02]  /*16b70*/  LOP3.LUT R21, R11, 0xff, RZ, 0xc0, !PT ;  /* 0x000000ff0b157812 */ /* 0x000fe400078ec0ff */
[CC--:B--2---:R-:W-:Y:S02]  /*16b80*/  ISETP.NE.AND P2, PT, R2.reuse, R17.reuse, PT ;  /* 0x000000110200720c */ /* 0x0c4fe40003f45270 */
[----:B------:R-:W-:Y:S02]  /*16b90*/  ISETP.GT.U32.AND P4, PT, R2, R17, PT ;  /* 0x000000110200720c */ /* 0x000fe40003f84070 */
[CC--:B---3--:R-:W-:Y:S02]  /*16ba0*/  ISETP.NE.AND P3, PT, R8.reuse, R21.reuse, PT ;  /* 0x000000150800720c */ /* 0x0c8fe40003f65270 */
[----:B------:R-:W-:Y:S02]  /*16bb0*/  ISETP.GT.U32.AND P5, PT, R8, R21, PT ;  /* 0x000000150800720c */ /* 0x000fe40003fa4070 */
[----:B----4-:R-:W-:-:S02]  /*16bc0*/  ISETP.GE.U32.AND P0, PT, R12, R16, PT ;  /* 0x000000100c00720c */ /* 0x010fc40003f06070 */
[----:B------:R-:W-:Y:S02]  /*16bd0*/  SEL R6, RZ, 0xffffffff, P4 ;  /* 0xffffffffff067807 */ /* 0x000fe40002000000 */
[----:B-----5:R-:W-:Y:S02]  /*16be0*/  ISETP.GE.U32.AND P1, PT, R14, R0, PT ;  /* 0x000000000e00720c */ /* 0x020fe40003f26070 */
[----:B------:R-:W-:Y:S02]  /*16bf0*/  ISETP.GE.AND.EX P0, PT, R13, R7, PT, P0 ;  /* 0x000000070d00720c */ /* 0x000fe40003f06300 */
[----:B------:R-:W-:Y:S02]  /*16c00*/  ISETP.GE.AND.EX P1, PT, R15, R3, PT, P1 ;  /* 0x000000030f00720c */ /* 0x000fe40003f26310 */
[----:B------:R-:W-:Y:S02]  /*16c10*/  SEL R10, RZ, 0xffffffff, P5 ;  /* 0xffffffffff0a7807 */ /* 0x000fe40002800000 */
        /* <DEDUP_REMOVED lines=11> */
[----:B------:R-:W-:-:S07]  /*16cd0*/  SEL R3, R3, R15, !P1 ;  /* 0x0000000f03037207 */ /* 0x000fce0004800000 */
.L_x_3811:
        /* <DEDUP_REMOVED lines=23> */
.L_x_3814:
        /* <DEDUP_REMOVED lines=19> */
.L_x_3815:
[----:B------:R-:W-:Y:S05]  /*16f80*/  BRA `(.L_x_3816) ;  /* 0x0000000000107947 */ /* 0x000fea0003800000 */
.L_x_3813:
[----:B------:R-:W0:Y:S02]  /*16f90*/  LDCU.64 UR4, c[0x0][0x770] ;  /* 0x0000ee00ff0477ac */ /* 0x000e240008000a00 */
[----:B0-----:R-:W-:-:S05]  /*16fa0*/  IADD3 R2, P0, PT, R19, UR4, RZ ;  /* 0x0000000413027c10 */ /* 0x001fca000ff1e0ff */
[----:B------:R-:W-:-:S05]  /*16fb0*/  IMAD.X R3, RZ, RZ, UR5, P0 ;  /* 0x00000005ff037e24 */ /* 0x000fca00080e06ff */
[----:B------:R0:W-:Y:S03]  /*16fc0*/  STG.E.64 desc[UR36][R2.64], R16 ;  /* 0x0000001002007986 */ /* 0x0001e6000c101b24 */
.L_x_3816:
[----:B------:R-:W1:Y:S02]  /*16fd0*/  LDCU.64 UR4, c[0x0][0x770] ;  /* 0x0000ee00ff0477ac */ /* 0x000e640008000a00 */
[----:B-1----:R-:W-:-:S05]  /*16fe0*/  IADD3 R22, P0, PT, R22, UR4, RZ ;  /* 0x0000000416167c10 */ /* 0x002fca000ff1e0ff */
[----:B------:R-:W-:-:S05]  /*16ff0*/  IMAD.X R23, RZ, RZ, UR5, P0 ;  /* 0x00000005ff177e24 */ /* 0x000fca00080e06ff */
[----:B------:R-:W-:Y:S01]  /*17000*/  STG.E.64 desc[UR36][R22.64], R24 ;  /* 0x0000001816007986 */ /* 0x000fe2000c101b24 */
[----:B------:R-:W-:Y:S05]  /*17010*/  EXIT ;  /* 0x000000000000794d */ /* 0x000fea0003800000 */
.L_x_3812:
[----:B------:R-:W-:Y:S04]  /*17020*/  STG.E.64 desc[UR36][R4.64+0x8], R16 ;  /* 0x0000081004007986 */ /* 0x000fe8000c101b24 */
[----:B------:R-:W-:Y:S04]  /*17030*/  STG.E.64 desc[UR36][R4.64+0x18], R24 ;  /* 0x0000181804007986 */ /* 0x000fe8000c101b24 */
[----:B------:R-:W-:Y:S04]  /*17040*/  STG.E.U8 desc[UR36][R4.64], R9 ;  /* 0x0000000904007986 */ /* 0x000fe8000c101124 */
[----:B------:R-:W-:Y:S01]  /*17050*/  STG.E.U8 desc[UR36][R4.64+0x10], R11 ;  /* 0x0000100b04007986 */ /* 0x000fe2000c101124 */
[----:B------:R-:W-:Y:S05]  /*17060*/  EXIT ;  /* 0x000000000000794d */ /* 0x000fea0003800000 */
.L_x_3778:
        /* <DEDUP_REMOVED lines=36> */
.L_x_3819:
[----:B------:R-:W-:Y:S01]  /*172b0*/  CS2R R28, SRZ ;  /* 0x00000000001c7805 */ /* 0x000fe2000001ff00 */
[----:B------:R-:W-:Y:S02]  /*172c0*/  IMAD.MOV.U32 R18, RZ, RZ, RZ ;  /* 0x000000ffff127224 */ /* 0x000fe400078e00ff */
[----:B------:R-:W-:-:S07]  /*172d0*/  IMAD.MOV.U32 R3, RZ, RZ, RZ ;  /* 0x000000ffff037224 */ /* 0x000fce00078e00ff */
.L_x_3818:
        /* <DEDUP_REMOVED lines=24> */
.L_x_3822:
        /* <DEDUP_REMOVED lines=19> */
.L_x_3823:
[----:B------:R-:W-:Y:S05]  /*17590*/  BRA `(.L_x_3824) ;  /* 0x0000000000107947 */ /* 0x000fea0003800000 */
.L_x_3821:
[----:B------:R-:W0:Y:S02]  /*175a0*/  LDCU.64 UR4, c[0x0][0x770] ;  /* 0x0000ee00ff0477ac */ /* 0x000e240008000a00 */
[----:B0-----:R-:W-:-:S05]  /*175b0*/  IADD3 R2, P0, PT, R19, UR4, RZ ;  /* 0x0000000413027c10 */ /* 0x001fca000ff1e0ff */
[----:B------:R-:W-:-:S05]  /*175c0*/  IMAD.X R3, RZ, RZ, UR5, P0 ;  /* 0x00000005ff037e24 */ /* 0x000fca00080e06ff */
[----:B------:R0:W-:Y:S03]  /*175d0*/  STG.E.64 desc[UR36][R2.64], R16 ;  /* 0x0000001002007986 */ /* 0x0001e6000c101b24 */
.L_x_3824:
[----:B------:R-:W1:Y:S02]  /*175e0*/  LDCU.64 UR4, c[0x0][0x770] ;  /* 0x0000ee00ff0477ac */ /* 0x000e640008000a00 */
[----:B-1----:R-:W-:-:S05]  /*175f0*/  IADD3 R24, P0, PT, R24, UR4, RZ ;  /* 0x0000000418187c10 */ /* 0x002fca000ff1e0ff */
[----:B------:R-:W-:-:S05]  /*17600*/  IMAD.X R25, RZ, RZ, UR5, P0 ;  /* 0x00000005ff197e24 */ /* 0x000fca00080e06ff */
[----:B------:R-:W-:Y:S01]  /*17610*/  STG.E.64 desc[UR36][R24.64], R28 ;  /* 0x0000001c18007986 */ /* 0x000fe2000c101b24 */
[----:B------:R-:W-:Y:S05]  /*17620*/  EXIT ;  /* 0x000000000000794d */ /* 0x000fea0003800000 */
.L_x_3820:
        /* <DEDUP_REMOVED lines=16> */
.L_x_3825:
        /* <DEDUP_REMOVED lines=15> */
.L_x_3826:
[----:B------:R-:W-:Y:S05]  /*17820*/  EXIT ;  /* 0x000000000000794d */ /* 0x000fea0003800000 */
.L_x_3817:
        /* <DEDUP_REMOVED lines=31> */
.L_x_3827:
        /* <DEDUP_REMOVED lines=22> */
.L_x_3830:
        /* <DEDUP_REMOVED lines=19> */
.L_x_3831:
[----:B------:R-:W-:Y:S05]  /*17cb0*/  BRA `(.L_x_3832) ;  /* 0x0000000000107947 */ /* 0x000fea0003800000 */
.L_x_3829:
[----:B------:R-:W0:Y:S02]  /*17cc0*/  LDCU.64 UR4, c[0x0][0x770] ;  /* 0x0000ee00ff0477ac */ /* 0x000e240008000a00 */
[----:B0-----:R-:W-:-:S05]  /*17cd0*/  IADD3 R2, P0, PT, R19, UR4, RZ ;  /* 0x0000000413027c10 */ /* 0x001fca000ff1e0ff */
[----:B------:R-:W-:-:S05]  /*17ce0*/  IMAD.X R3, RZ, RZ, UR5, P0 ;  /* 0x00000005ff037e24 */ /* 0x000fca00080e06ff */
[----:B------:R0:W-:Y:S03]  /*17cf0*/  STG.E.64 desc[UR36][R2.64], R16 ;  /* 0x0000001002007986 */ /* 0x0001e6000c101b24 */
.L_x_3832:
[----:B------:R-:W1:Y:S02]  /*17d00*/  LDCU.64 UR4, c[0x0][0x770] ;  /* 0x0000ee00ff0477ac */ /* 0x000e640008000a00 */
[----:B-1----:R-:W-:-:S05]  /*17d10*/  IADD3 R24, P0, PT, R24, UR4, RZ ;  /* 0x0000000418187c10 */ /* 0x002fca000ff1e0ff */
[----:B------:R-:W-:-:S05]  /*17d20*/  IMAD.X R25, RZ, RZ, UR5, P0 ;  /* 0x00000005ff197e24 */ /* 0x000fca00080e06ff */
[----:B------:R-:W-:Y:S01]  /*17d30*/  STG.E.64 desc[UR36][R24.64], R28 ;  /* 0x0000001c18007986 */ /* 0x000fe2000c101b24 */
[----:B------:R-:W-:Y:S05]  /*17d40*/  EXIT ;  /* 0x000000000000794d */ /* 0x000fea0003800000 */
.L_x_3828:
[----:B------:R-:W-:Y:S04]  /*17d50*/  STG.E.64 desc[UR36][R4.64+0x8], R16 ;  /* 0x0000081004007986 */ /* 0x000fe8000c101b24 */
[----:B------:R-:W-:Y:S04]  /*17d60*/  STG.E.64 desc[UR36][R4.64+0x18], R28 ;  /* 0x0000181c04007986 */ /* 0x000fe8000c101b24 */
[----:B------:R-:W-:Y:S04]  /*17d70*/  STG.E.U8 desc[UR36][R4.64], R7 ;  /* 0x0000000704007986 */ /* 0x000fe8000c101124 */
[----:B------:R-:W-:Y:S01]  /*17d80*/  STG.E.U8 desc[UR36][R4.64+0x10], R26 ;  /* 0x0000101a04007986 */ /* 0x000fe2000c101124 */
[----:B------:R-:W-:Y:S05]  /*17d90*/  EXIT ;  /* 0x000000000000794d */ /* 0x000fea0003800000 */
        .weak           $__internal_19_$__cuda_sm20_div_u64
        .type           $__internal_19_$__cuda_sm20_div_u64,@function
        .size           $__internal_19_$__cuda_sm20_div_u64,(.L_x_6071 - $__internal_19_$__cuda_sm20_div_u64)
$__internal_19_$__cuda_sm20_div_u64:
        /* <DEDUP_REMOVED lines=47> */
[----:B------:R-:W-:Y:S02]  /*18090*/  IADD3 R5, P1, PT, -R6, R15, RZ ;  /* 0x0000000f06057210 */ /* 0x000fe40007f3e1ff */
[C---:B------:R-:W-:Y:S02]  /*180a0*/  ISETP.GE.U32.AND.EX P0, PT, R12.reuse, RZ, PT, P0 ;  /* 0x000000ff0c00720c */ /* 0x040fe40003f06100 */
[----:B------:R-:W-:Y:S02]  /*180b0*/  IADD3.X R11, PT, PT, R12, -0x1, RZ, P1, !PT ;  /* 0xffffffff0c0b7810 */ /* 0x000fe40000ffe4ff */
[----:B------:R-:W-:Y:S02]  /*180c0*/  SEL R13, R4, R13, P0 ;  /* 0x0000000d040d7207 */ /* 0x000fe40000000000 */
[----:B------:R-:W-:-:S02]  /*180d0*/  SEL R5, R5, R15, P0 ;  /* 0x0000000f05057207 */ /* 0x000fc40000000000 */
[----:B------:R-:W-:Y:S01]  /*180e0*/  SEL R10, R10, R9, P0 ;  /* 0x000000090a0a7207 */ /* 0x000fe20000000000 */
[----:B------:R-:W-:Y:S01]  /*180f0*/  IMAD.MOV.U32 R9, RZ, RZ, 0x0 ;  /* 0x00000000ff097424 */ /* 0x000fe200078e00ff */
[----:B------:R-:W-:Y:S02]  /*18100*/  IADD3 R4, P2, PT, R13, 0x1, RZ ;  /* 0x000000010d047810 */ /* 0x000fe40007f5e0ff */
[----:B------:R-:W-:Y:S02]  /*18110*/  SEL R11, R11, R12, P0 ;  /* 0x0000000c0b0b7207 */ /* 0x000fe40000000000 */
[----:B------:R-:W-:Y:S01]  /*18120*/  ISETP.GE.U32.AND P0, PT, R5, R6, PT ;  /* 0x000000060500720c */ /* 0x000fe20003f06070 */
[----:B------:R-:W-:Y:S01]  /*18130*/  IMAD.X R5, RZ, RZ, R10, P2 ;  /* 0x000000ffff057224 */ /* 0x000fe200010e060a */
[----:B------:R-:W-:Y:S02]  /*18140*/  ISETP.NE.U32.AND P1, PT, R6, RZ, PT ;  /* 0x000000ff0600720c */ /* 0x000fe40003f25070 */
[----:B------:R-:W-:-:S02]  /*18150*/  ISETP.GE.U32.AND.EX P0, PT, R11, RZ, PT, P0 ;  /* 0x000000ff0b00720c */ /* 0x000fc40003f06100 */
[----:B------:R-:W-:Y:S02]  /*18160*/  ISETP.NE.AND.EX P1, PT, RZ, RZ, PT, P1 ;  /* 0x000000ffff00720c */ /* 0x000fe40003f25310 */
[----:B------:R-:W-:Y:S02]  /*18170*/  SEL R4, R4, R13, P0 ;  /* 0x0000000d04047207 */ /* 0x000fe40000000000 */
[----:B------:R-:W-:Y:S02]  /*18180*/  SEL R5, R5, R10, P0 ;  /* 0x0000000a05057207 */ /* 0x000fe40000000000 */
[----:B------:R-:W-:Y:S02]  /*18190*/  SEL R4, R4, 0xffffffff, P1 ;  /* 0xffffffff04047807 */ /* 0x000fe40000800000 */
[----:B------:R-:W-:Y:S01]  /*181a0*/  SEL R5, R5, 0xffffffff, P1 ;  /* 0xffffffff05057807 */ /* 0x000fe20000800000 */
[----:B------:R-:W-:Y:S06]  /*181b0*/  RET.REL.NODEC R8 `(_ZN2at6native13reduce_kernelILi256ELi2ENS0_8ReduceOpIhNS0_9ArgMaxOpsIhEEjlLi4ELi4EEEEEvT1_) ;  /* 0xfffffe7c08907950 */ /* 0x000fec0003c3ffff */
.L_x_3833:
        /* <DEDUP_REMOVED lines=12> */
.L_x_6071:


//--------------------- .text._ZN2at6native13reduce_kernelILi128ELi4ENS0_8ReduceOpIhNS0_9ArgMaxOpsIhEEjlLi4ELi4EEEEEvT1_ --------------------------
	.section	.text._ZN2at6native13reduce_kernelILi128ELi4ENS0_8ReduceOpIhNS0_9ArgMaxOpsIhEEjlLi4ELi4EEEEEvT1_,"ax",@progbits
	.align	128
        .global         _ZN2at6native13reduce_kernelILi128ELi4ENS0_8ReduceOpIhNS0_9ArgMaxOpsIhEEjlLi4ELi4EEEEEvT1_
        .type           _ZN2at6native13reduce_kernelILi128ELi4ENS0_8ReduceOpIhNS0_9ArgMaxOpsIhEEjlLi4ELi4EEEEEvT1_,@function
        .size           _ZN2at6native13reduce_kernelILi128ELi4ENS0_8ReduceOpIhNS0_9ArgMaxOpsIhEEjlLi4ELi4EEEEEvT1_,(.L_x_6072 - _ZN2at6native13reduce_kernelILi128ELi4ENS0_8ReduceOpIhNS0_9ArgMaxOpsIhEEjlLi4ELi4EEEEEvT1_)
        .other          _ZN2at6native13reduce_kernelILi128ELi4ENS0_8ReduceOpIhNS0_9ArgMaxOpsIhEEjlLi4ELi4EEEEEvT1_,@"STO_CUDA_ENTRY STV_DEFAULT"
_ZN2at6native13reduce_kernelILi128ELi4ENS0_8ReduceOpIhNS0_9ArgMaxOpsIhEEjlLi4ELi4EEEEEvT1_:
.text._ZN2at6native13reduce_kernelILi128ELi4ENS0_8ReduceOpIhNS0_9ArgMaxOpsIhEEjlLi4ELi4EEEEEvT1_:
        /* <DEDUP_REMOVED lines=296> */
.L_x_3834:
        /* <DEDUP_REMOVED lines=9> */
[----:B------:R-:W-:Y:S01]  /*1310*/  IMAD.MOV.U32 R0, RZ, RZ, RZ ;  /* 0x000000ffff007224 */ /* 0x000fe200078e00ff */
[----:B------:R-:W-:Y:S01]  /*1320*/  PRMT R11, RZ, 0x7610, R11 ;  /* 0x00007610ff0b7816 */ /* 0x000fe2000000000b */
[----:B------:R-:W-:Y:S01]  /*1330*/  IMAD.MOV.U32 R7, RZ, RZ, RZ ;  /* 0x000000ffff077224 */ /* 0x000fe200078e00ff */
[----:B------:R-:W-:-:S02]  /*1340*/  CS2R R38, SRZ ;  /* 0x0000000000267805 */ /* 0x000fc4000001ff00 */
        /* <DEDUP_REMOVED lines=31> */
.L_x_3838:
        /* <DEDUP_REMOVED lines=10> */
[--C-:B--2---:R-:W-:Y:S02]  /*15e0*/  IMAD.MOV.U32 R40, RZ, RZ, R34.reuse ;  /* 0x000000ffff287224 */ /* 0x104fe400078e0022 */
[----:B------:R-:W-:Y:S01]  /*15f0*/  IMAD.MOV.U32 R36, RZ, RZ, R34 ;  /* 0x000000ffff247224 */ /* 0x000fe200078e0022 */
[----:B------:R-:W-:Y:S06]  /*1600*/  @!P0 BRA `(.L_x_3840) ;  /* 0x0000000000c48947 */ /* 0x000fec0003800000 */
[C---:B------:R-:W-:Y:S01]  /*1610*/  ISETP.GT.U32.AND P0, PT, R17.reuse, 0x3, PT ;  /* 0x000000031100780c */ /* 0x040fe20003f04070 */
        /* <DEDUP_REMOVED lines=40> */
[----:B------:R-:W-:Y:S02]  /*18a0*/  SEL R36, R39, RZ, P0 ;  /* 0x000000ff27247207 */ /* 0x000fe40000000000 */
[----:B------:R-:W-:-:S07]  /*18b0*/  PRMT R6, R5, 0x7610, R6 ;  /* 0x0000761005067816 */ /* 0x000fce0000000006 */
.L_x_3842:
[----:B------:R-:W-:Y:S05]  /*18c0*/  BSYNC.RECONVERGENT B1 ;  /* 0x0000000000017941 */ /* 0x000fea0003800200 */
.L_x_3841:
[----:B------:R-:W0:Y:S01]  /*18d0*/  LDC R25, c[0x0][0x39c] ;  /* 0x0000e700ff197b82 */ /* 0x000e220000000800 */
[----:B------:R-:W-:Y:S02]  /*18e0*/  IADD3 R22, P0, PT, R22, 0x4, RZ ;  /* 0x0000000416167810 */ /* 0x000fe40007f1e0ff */
[----:B------:R-:W-:-:S03]  /*18f0*/  IADD3 R3, PT, PT, -R10, 0x4, RZ ;  /* 0x000000040a037810 */ /* 0x000fc60007ffe1ff */
[----:B------:R-:W-:Y:S01]  /*1900*/  IMAD.X R23, RZ, RZ, R23, P0 ;  /* 0x000000ffff177224 */ /* 0x000fe200000e0617 */
[----:B0-----:R-:W-:-:S07]  /*1910*/  IADD3 R25, PT, PT, R10, -0x4, R25 ;  /* 0xfffffffc0a197810 */ /* 0x001fce0007ffe019 */
.L_x_3840:
[----:B------:R-:W-:Y:S05]  /*1920*/  BSYNC.RECONVERGENT B0 ;  /* 0x0000000000007941 */ /* 0x000fea0003800200 */
.L_x_3839:
[----:B------:R-:W0:Y:S01]  /*1930*/  LDC.64 R4, c[0x0][0x3b0] ;  /* 0x0000ec00ff047b82 */ /* 0x000e220000000a00 */
[----:B------:R-:W-:Y:S01]  /*1940*/  BSSY.RECONVERGENT B0, `(.L_x_3843) ;  /* 0x000005b000007945 */ /* 0x000fe20003800200 */
[----:B------:R-:W-:Y:S01]  /*1950*/  IMAD.MOV.U32 R33, RZ, RZ, R31 ;  /* 0x000000ffff217224 */ /* 0x000fe200078e001f */
[C---:B------:R-:W-:Y:S01]  /*1960*/  PRMT R9, R0.reuse, 0x7610, R9 ;  /* 0x0000761000097816 */ /* 0x040fe20000000009 */
[----:B------:R-:W-:Y:S01]  /*1970*/  IMAD.MOV.U32 R39, RZ, RZ, R34 ;  /* 0x000000ffff277224 */ /* 0x000fe200078e0022 */
[----:B------:R-:W-:-:S03]  /*1980*/  PRMT R11, R0, 0x7610, R11 ;  /* 0x00007610000b7816 */ /* 0x000fc6000000000b */
        /* <DEDUP_REMOVED lines=13> */
[----:B------:R-:W-:Y:S01]  /*1a60*/  IMAD.MOV.U32 R8, RZ, RZ, R4 ;  /* 0x000000ffff087224 */ /* 0x000fe200078e0004 */
[C---:B------:R-:W-:Y:S01]  /*1a70*/  PRMT R9, R0.reuse, 0x7610, R9 ;  /* 0x0000761000097816 */ /* 0x040fe20000000009 */
[----:B------:R-:W-:Y:S01]  /*1a80*/  IMAD.MOV.U32 R33, RZ, RZ, R31 ;  /* 0x000000ffff217224 */ /* 0x000fe200078e001f */
[----:B------:R-:W-:Y:S01]  /*1a90*/  PRMT R11, R0, 0x7610, R11 ;  /* 0x00007610000b7816 */ /* 0x000fe2000000000b */
[----:B------:R-:W-:-:S07]  /*1aa0*/  IMAD.MOV.U32 R39, RZ, RZ, R34 ;  /* 0x000000ffff277224 */ /* 0x000fce00078e0022 */
.L_x_3845:
[----:B------:R-:W-:Y:S01]  /*1ab0*/  IMAD.WIDE.U32 R4, R7, 0x4, R22 ;  /* 0x0000000407047825 */ /* 0x000fe200078e0016 */
[----:B------:R-:W-:Y:S01]  /*1ac0*/  LOP3.LUT R10, R6, 0xff, RZ, 0xc0, !PT ;  /* 0x000000ff060a7812 */ /* 0x000fe200078ec0ff */
[----:B------:R-:W0:Y:S04]  /*1ad0*/  LDCU UR4, c[0x0][0x3a4] ;  /* 0x00007480ff0477ac */ /* 0x000e280008000800 */
[----:B------:R1:W2:Y:S01]  /*1ae0*/  LDG.E R4, desc[UR36][R4.64] ;  /* 0x0000002404047981 */ /* 0x0002a2000c1e1900 */
[----:B------:R-:W-:Y:S01]  /*1af0*/  IMAD.IADD R14, R8, 0x1, R3 ;  /* 0x00000001080e7824 */ /* 0x000fe200078e0203 */
[----:B------:R-:W-:-:S03]  /*1b00*/  LOP3.LUT R30, R0, 0xff, RZ, 0xc0, !PT ;  /* 0x000000ff001e7812 */ /* 0x000fc600078ec0ff */
[----:B------:R-:W-:Y:S01]  /*1b10*/  VIADD R20, R14, 0x1 ;  /* 0x000000010e147836 */ /* 0x000fe20000000000 */
[----:B------:R-:W-:Y:S01]  /*1b20*/  ISETP.GE.U32.AND P1, PT, R38, R14, PT ;  /* 0x0000000e2600720c */ /* 0x000fe20003f26070 */
[C---:B------:R-:W-:Y:S02]  /*1b30*/  VIADD R24, R14.reuse, 0x2 ;  /* 0x000000020e187836 */ /* 0x040fe40000000000 */
[----:B------:R-:W-:Y:S01]  /*1b40*/  VIADD R28, R14, 0x3 ;  /* 0x000000030e1c7836 */ /* 0x000fe20000000000 */
[----:B------:R-:W-:Y:S02]  /*1b50*/  ISETP.GE.AND.EX P1, PT, R36, RZ, PT, P1 ;  /* 0x000000ff2400720c */ /* 0x000fe40003f26310 */
[----:B-1----:R-:W-:Y:S01]  /*1b60*/  LOP3.LUT R5, R9, 0xff, RZ, 0xc0, !PT ;  /* 0x000000ff09057812 */ /* 0x002fe200078ec0ff */
[----:B0-----:R-:W-:Y:S01]  /*1b70*/  VIADD R7, R7, UR4 ;  /* 0x0000000407077c36 */ /* 0x001fe20008000000 */
[C---:B--2---:R-:W-:Y:S02]  /*1b80*/  LOP3.LUT R15, R4.reuse, 0xff, RZ, 0xc0, !PT ;  /* 0x000000ff040f7812 */ /* 0x044fe400078ec0ff */
[----:B------:R-:W-:-:S02]  /*1b90*/  PRMT R13, R4, 0x7770, RZ ;  /* 0x00007770040d7816 */ /* 0x000fc400000000ff */
[C---:B------:R-:W-:Y:S02]  /*1ba0*/  ISETP.NE.AND P2, PT, R10.reuse, R15, PT ;  /* 0x0000000f0a00720c */ /* 0x040fe40003f45270 */
[----:B------:R-:W-:Y:S02]  /*1bb0*/  ISETP.GT.U32.AND P5, PT, R10, R13, PT ;  /* 0x0000000d0a00720c */ /* 0x000fe40003fa4070 */
[----:B------:R-:W-:Y:S02]  /*1bc0*/  LOP3.LUT R15, R11, 0xff, RZ, 0xc0, !PT ;  /* 0x000000ff0b0f7812 */ /* 0x000fe400078ec0ff */
[C---:B------:R-:W-:Y:S02]  /*1bd0*/  PRMT R8, R4.reuse, 0x7771, RZ ;  /* 0x0000777104087816 */ /* 0x040fe400000000ff */
[----:B------:R-:W-:Y:S02]  /*1be0*/  PRMT R10, R4, 0x7771, RZ ;  /* 0x00007771040a7816 */ /* 0x000fe400000000ff */
[----:B------:R-:W-:Y:S01]  /*1bf0*/  ISETP.NE.AND P4, PT, R15, R8, PT ;  /* 0x000000080f00720c */ /* 0x000fe20003f85270 */
[----:B------:R-:W-:Y:S01]  /*1c00*/  IMAD.SHL.U32 R8, R7, 0x4, RZ ;  /* 0x0000000407087824 */ /* 0x000fe200078e00ff */
[----:B------:R-:W-:-:S02]  /*1c10*/  ISETP.GT.U32.AND P6, PT, R15, R10, PT ;  /* 0x0000000a0f00720c */ /* 0x000fc40003fc4070 */
[----:B------:R-:W-:Y:S01]  /*1c20*/  SEL R15, RZ, 0xffffffff, !P1 ;  /* 0xffffffffff0f7807 */ /* 0x000fe20004800000 */
[----:B------:R-:W-:Y:S01]  /*1c30*/  VIADD R32, R8, 0x3 ;  /* 0x0000000308207836 */ /* 0x000fe20000000000 */
[----:B------:R-:W-:Y:S02]  /*1c40*/  ISETP.GE.U32.AND P1, PT, R31, R20, PT ;  /* 0x000000141f00720c */ /* 0x000fe40003f26070 */
[C---:B------:R-:W-:Y:S02]  /*1c50*/  PRMT R21, R4.reuse, 0x7773, RZ ;  /* 0x0000777304157816 */ /* 0x040fe400000000ff */
[----:B------:R-:W-:Y:S02]  /*1c60*/  @P2 SEL R15, RZ, 0xffffffff, P5 ;  /* 0xffffffffff0f2807 */ /* 0x000fe40002800000 */
[----:B------:R-:W-:Y:S02]  /*1c70*/  PRMT R12, R4, 0x7772, RZ ;  /* 0x00007772040c7816 */ /* 0x000fe400000000ff */
[----:B------:R-:W-:-:S02]  /*1c80*/  ISETP.GE.AND.EX P1, PT, R39, RZ, PT, P1 ;  /* 0x000000ff2700720c */ /* 0x000fc40003f26310 */
[----:B------:R-:W-:Y:S02]  /*1c90*/  ISETP.GE.U32.AND P2, PT, R33, R24, PT ;  /* 0x000000182100720c */ /* 0x000fe40003f46070 */
[----:B------:R-:W-:Y:S02]  /*1ca0*/  ISETP.NE.AND P5, PT, R30, R21, PT ;  /* 0x000000151e00720c */ /* 0x000fe40003fa5270 */
[----:B------:R-:W-:Y:S02]  /*1cb0*/  ISETP.NE.AND P3, PT, R5, R12, PT ;  /* 0x0000000c0500720c */ /* 0x000fe40003f65270 */
[----:B------:R-:W-:Y:S02]  /*1cc0*/  SEL R21, RZ, 0xffffffff, !P1 ;  /* 0xffffffffff157807 */ /* 0x000fe40004800000 */
[----:B------:R-:W-:Y:S02]  /*1cd0*/  ISETP.GE.AND.EX P2, PT, R34, RZ, PT, P2 ;  /* 0x000000ff2200720c */ /* 0x000fe40003f46320 */
[----:B------:R-:W-:-:S02]  /*1ce0*/  ISETP.GE.U32.AND P1, PT, R35, R28, PT ;  /* 0x0000001c2300720c */ /* 0x000fc40003f26070 */
[----:B------:R-:W-:Y:S02]  /*1cf0*/  PRMT R12, R4, 0x7772, RZ ;  /* 0x00007772040c7816 */ /* 0x000fe400000000ff */
[----:B------:R-:W-:Y:S02]  /*1d00*/  SEL R26, RZ, 0xffffffff, !P2 ;  /* 0xffffffffff1a7807 */ /* 0x000fe40005000000 */
[----:B------:R-:W-:Y:S02]  /*1d10*/  ISETP.GE.AND.EX P1, PT, R40, RZ, PT, P1 ;  /* 0x000000ff2800720c */ /* 0x000fe40003f26310 */
[----:B------:R-:W-:Y:S02]  /*1d20*/  ISETP.GT.U32.AND P2, PT, R5, R12, PT ;  /* 0x0000000c0500720c */ /* 0x000fe40003f44070 */
        /* <DEDUP_REMOVED lines=28> */
.L_x_3844:
[----:B------:R-:W-:Y:S05]  /*1ef0*/  BSYNC.RECONVERGENT B0 ;  /* 0x0000000000007941 */ /* 0x000fea0003800200 */
.L_x_3843:
        /* <DEDUP_REMOVED lines=23> */
.L_x_3847:
[----:B------:R-:W-:Y:S05]  /*2070*/  BSYNC.RECONVERGENT B0 ;  /* 0x0000000000007941 */ /* 0x000fea0003800200 */
.L_x_3846:
[----:B------:R-:W-:Y:S01]  /*2080*/  LOP3.LUT R3, R11, 0xff, RZ, 0xc0, !PT ;  /* 0x000000ff0b037812 */ /* 0x000fe200078ec0ff */
[----:B------:R-:W-:Y:S01]  /*2090*/  IMAD.MOV.U32 R7, RZ, RZ, RZ ;  /* 0x000000ffff077224 */ /* 0x000fe200078e00ff */
[----:B------:R-:W-:Y:S02]  /*20a0*/  LOP3.LUT R4, R6, 0xff, RZ, 0xc0, !PT ;  /* 0x000000ff06047812 */ /* 0x000fe400078ec0ff */
[----:B------:R-:W-:Y:S02]  /*20b0*/  ISETP.GE.U32.AND P0, PT, R38, R31, PT ;  /* 0x0000001f2600720c */ /* 0x000fe40003f06070 */
[----:B------:R-:W-:Y:S02]  /*20c0*/  ISETP.NE.AND P1, PT, R4, R3, PT ;  /* 0x000000030400720c */ /* 0x000fe40003f25270 */
[----:B------:R-:W-:Y:S02]  /*20d0*/  ISETP.GE.AND.EX P0, PT, R36, R39, PT, P0 ;  /* 0x000000272400720c */ /* 0x000fe40003f06300 */
[----:B------:R-:W-:-:S02]  /*20e0*/  ISETP.GT.U32.AND P2, PT, R4, R3, PT ;  /* 0x000000030400720c */ /* 0x000fc40003f44070 */
[----:B------:R-:W-:Y:S02]  /*20f0*/  SEL R3, RZ, 0xffffffff, !P0 ;  /* 0xffffffffff037807 */ /* 0x000fe40004000000 */
[----:B------:R-:W-:Y:S02]  /*2100*/  LOP3.LUT R4, R9, 0xff, RZ, 0xc0, !PT ;  /* 0x000000ff09047812 */ /* 0x000fe400078ec0ff */
[----:B------:R-:W-:-:S03]  /*2110*/  PRMT R13, RZ, 0x7610, R13 ;  /* 0x00007610ff0d7816 */ /* 0x000fc6000000000d */
        /* <DEDUP_REMOVED lines=12> */
[----:B------:R-:W-:Y:S02]  /*21e0*/  SEL R3, RZ, 0xffffffff, !P0 ;  /* 0xffffffffff037807 */ /* 0x000fe40004000000 */
[----:B------:R-:W-:Y:S02]  /*21f0*/  PRMT R11, RZ, 0x7610, R11 ;  /* 0x00007610ff0b7816 */ /* 0x000fe4000000000b */
        /* <DEDUP_REMOVED lines=15> */
[----:B------:R-:W-:Y:S01]  /*22f0*/  SEL R9, R0, R9, !P0 ;  /* 0x0000000900097207 */ /* 0x000fe20004000000 */
[----:B------:R-:W-:Y:S01]  /*2300*/  IMAD.MOV.U32 R0, RZ, RZ, RZ ;  /* 0x000000ffff007224 */ /* 0x000fe200078e00ff */
[----:B------:R-:W-:Y:S02]  /*2310*/  SEL R38, R35, R38, !P0 ;  /* 0x0000002623267207 */ /* 0x000fe40004000000 */
[----:B------:R-:W-:Y:S02]  /*2320*/  CS2R R34, SRZ ;  /* 0x0000000000227805 */ /* 0x000fe4000001ff00 */
[----:B------:R-:W-:Y:S01]  /*2330*/  SEL R39, R40, R39, !P0 ;  /* 0x0000002728277207 */ /* 0x000fe20004000000 */
[----:B------:R-:W-:Y:S06]  /*2340*/  BRA `(.L_x_3836) ;  /* 0x00000118004c7947 */ /* 0x000fec0003800000 */
.L_x_3837:
        /* <DEDUP_REMOVED lines=27> */
[----:B------:R-:W-:Y:S02]  /*2500*/  IMAD.U32 R55, RZ, RZ, UR4 ;  /* 0x00000004ff377e24 */ /* 0x000fe4000f8e00ff */
        /* <DEDUP_REMOVED lines=75> */
.L_x_3852:
        /* <DEDUP_REMOVED lines=15> */
[----:B0-----:R-:W-:-:S04]  /*2ab0*/  LOP3.LUT R5, R57, 0xfffffffc, RZ, 0xc0, !PT ;  /* 0xfffffffc39057812 */ /* 0x001fc800078ec0ff */
[----:B------:R-:W-:-:S05]  /*2ac0*/  IADD3 R4, P0, PT, R5, R22, RZ ;  /* 0x0000001605047210 */ /* 0x000fca0007f1e0ff */
[----:B------:R-:W-:-:S05]  /*2ad0*/  IMAD.X R5, RZ, RZ, R23, P0 ;  /* 0x000000ffff057224 */ /* 0x000fca00000e0617 */
[----:B------:R0:W5:Y:S01]  /*2ae0*/  LDG.E R81, desc[UR36][R4.64] ;  /* 0x0000002404517981 */ /* 0x000162000c1e1900 */
[----:B-1----:R-:W-:Y:S02]  /*2af0*/  LOP3.LUT R63, R55, 0xff, RZ, 0xc0, !PT ;  /* 0x000000ff373f7812 */ /* 0x002fe400078ec0ff */
[----:B------:R-:W-:Y:S02]  /*2b00*/  ISETP.GE.U32.AND P2, PT, R21, R71, PT ;  /* 0x000000471500720c */ /* 0x000fe40003f46070 */
[----:B------:R-:W-:Y:S02]  /*2b10*/  LOP3.LUT R62, R58, 0xff, RZ, 0xc0, !PT ;  /* 0x000000ff3a3e7812 */ /* 0x000fe400078ec0ff */
[----:B------:R-:W-:Y:S02]  /*2b20*/  ISETP.GE.AND.EX P2, PT, R10, RZ, PT, P2 ;  /* 0x000000ff0a00720c */ /* 0x000fe40003f46320 */
[----:B------:R-:W-:Y:S02]  /*2b30*/  LOP3.LUT R70, R56, 0xff, RZ, 0xc0, !PT ;  /* 0x000000ff38467812 */ /* 0x000fe400078ec0ff */
[----:B0-----:R-:W-:-:S02]  /*2b40*/  SEL R4, RZ, 0xffffffff, !P2 ;  /* 0xffffffffff047807 */ /* 0x001fc40005000000 */
[----:B------:R-:W-:Y:S02]  /*2b50*/  ISETP.GE.U32.AND P2, PT, R27, R71, PT ;  /* 0x000000471b00720c */ /* 0x000fe40003f46070 */
[----:B------:R-:W-:Y:S02]  /*2b60*/  LOP3.LUT R69, R37, 0xff, RZ, 0xc0, !PT ;  /* 0x000000ff25457812 */ /* 0x000fe400078ec0ff */
[----:B------:R-:W-:Y:S02]  /*2b70*/  ISETP.GE.AND.EX P2, PT, R51, RZ, PT, P2 ;  /* 0x000000ff3300720c */ /* 0x000fe40003f46320 */
[----:B------:R-:W-:Y:S02]  /*2b80*/  LOP3.LUT R75, R33, 0xff, RZ, 0xc0, !PT ;  /* 0x000000ff214b7812 */ /* 0x000fe400078ec0ff */
[----:B------:R-:W-:Y:S02]  /*2b90*/  LOP3.LUT R72, R42, 0xff, RZ, 0xc0, !PT ;  /* 0x000000ff2a487812 */ /* 0x000fe400078ec0ff */
[----:B------:R-:W-:-:S02]  /*2ba0*/  LOP3.LUT R87, R9, 0xff, RZ, 0xc0, !PT ;  /* 0x000000ff09577812 */ /* 0x000fc400078ec0ff */
[----:B------:R-:W-:Y:S02]  /*2bb0*/  LOP3.LUT R89, R3, 0xff, RZ, 0xc0, !PT ;  /* 0x000000ff03597812 */ /* 0x000fe400078ec0ff */
[C---:B--2---:R-:W-:Y:S02]  /*2bc0*/  LOP3.LUT R60, R66.reuse, 0xff, RZ, 0xc0, !PT ;  /* 0x000000ff423c7812 */ /* 0x044fe400078ec0ff */
[----:B------:R-:W-:Y:S02]  /*2bd0*/  PRMT R65, R66, 0x7771, RZ ;  /* 0x0000777142417816 */ /* 0x000fe400000000ff */
[----:B------:R-:W-:Y:S02]  /*2be0*/  ISETP.NE.AND P5, PT, R63, R60, PT ;  /* 0x0000003c3f00720c */ /* 0x000fe40003fa5270 */
[----:B------:R-:W-:Y:S02]  /*2bf0*/  ISETP.NE.AND P1, PT, R62, R65, PT ;  /* 0x000000413e00720c */ /* 0x000fe40003f25270 */
[----:B------:R-:W-:-:S02]  /*2c00*/  PRMT R60, R66, 0x7770, RZ ;  /* 0x00007770423c7816 */ /* 0x000fc400000000ff */
[----:B------:R-:W-:Y:S02]  /*2c10*/  PRMT R59, R66, 0x7771, RZ ;  /* 0x00007771423b7816 */ /* 0x000fe400000000ff */
[----:B------:R-:W-:Y:S02]  /*2c20*/  ISETP.GT.U32.AND P6, PT, R63, R60, PT ;  /* 0x0000003c3f00720c */ /* 0x000fe40003fc4070 */
[----:B------:R-:W-:Y:S02]  /*2c30*/  ISETP.GT.U32.AND P0, PT, R62, R59, PT ;  /* 0x0000003b3e00720c */ /* 0x000fe40003f04070 */
[----:B------:R-:W-:Y:S02]  /*2c40*/  PRMT R63, R66, 0x7772, RZ ;  /* 0x00007772423f7816 */ /* 0x000fe400000000ff */
[----:B------:R-:W-:Y:S02]  /*2c50*/  LOP3.LUT R62, R38, 0xff, RZ, 0xc0, !PT ;  /* 0x000000ff263e7812 */ /* 0x000fe400078ec0ff */
[----:B------:R-:W-:-:S02]  /*2c60*/  PRMT R5, R66, 0x7772, RZ ;  /* 0x0000777242057816 */ /* 0x000fc400000000ff */
[C---:B------:R-:W-:Y:S02]  /*2c70*/  ISETP.NE.AND P4, PT, R62.reuse, R63, PT ;  /* 0x0000003f3e00720c */ /* 0x040fe40003f85270 */
[----:B------:R-:W-:Y:S02]  /*2c80*/  ISETP.GT.U32.AND P3, PT, R62, R5, PT ;  /* 0x000000053e00720c */ /* 0x000fe40003f64070 */
[----:B------:R-:W-:Y:S02]  /*2c90*/  @P5 SEL R4, RZ, 0xffffffff, P6 ;  /* 0xffffffffff045807 */ /* 0x000fe40003000000 */
[----:B------:R-:W-:Y:S02]  /*2ca0*/  ISETP.GE.U32.AND P5, PT, R24, R71, PT ;  /* 0x000000471800720c */ /* 0x000fe40003fa6070 */
[----:B------:R-:W-:Y:S02]  /*2cb0*/  SEL R62, RZ, 0xffffffff, !P2 ;  /* 0xffffffffff3e7807 */ /* 0x000fe40005000000 */
[----:B------:R-:W-:-:S02]  /*2cc0*/  @P1 SEL R62, RZ, 0xffffffff, P0 ;  /* 0xffffffffff3e1807 */ /* 0x000fc40000000000 */
[----:B------:R-:W-:Y:S02]  /*2cd0*/  ISETP.GE.U32.AND P0, PT, R25, R71, PT ;  /* 0x000000471900720c */ /* 0x000fe40003f06070 */
[----:B------:R-:W-:Y:S02]  /*2ce0*/  ISETP.GE.AND.EX P5, PT, R48, RZ, PT, P5 ;  /* 0x000000ff3000720c */ /* 0x000fe40003fa6350 */
[C---:B------:R-:W-:Y:S02]  /*2cf0*/  PRMT R65, R66.reuse, 0x7773, RZ ;  /* 0x0000777342417816 */ /* 0x040fe400000000ff */
[----:B------:R-:W-:Y:S02]  /*2d00*/  PRMT R63, R66, 0x7773, RZ ;  /* 0x00007773423f7816 */ /* 0x000fe400000000ff */
[----:B------:R-:W-:Y:S02]  /*2d10*/  ISETP.GE.AND.EX P0, PT, R49, RZ, PT, P0 ;  /* 0x000000ff3100720c */ /* 0x000fe40003f06300 */
[----:B------:R-:W-:-:S02]  /*2d20*/  SEL R64, RZ, 0xffffffff, !P5 ;  /* 0xffffffffff407807 */ /* 0x000fc40006800000 */
[C---:B------:R-:W-:Y:S02]  /*2d30*/  ISETP.GT.U32.AND P5, PT, R70.reuse, R63, PT ;  /* 0x0000003f4600720c */ /* 0x040fe40003fa4070 */
[----:B------:R-:W-:Y:S02]  /*2d40*/  ISETP.NE.AND P6, PT, R70, R65, PT ;  /* 0x000000414600720c */ /* 0x000fe40003fc5270 */
[----:B------:R-:W-:Y:S02]  /*2d50*/  SEL R70, RZ, 0xffffffff, !P0 ;  /* 0xffffffffff467807 */ /* 0x000fe40004000000 */
[----:B------:R-:W-:Y:S02]  /*2d60*/  ISETP.GE.U32.AND P0, PT, R50, R67, PT ;  /* 0x000000433200720c */ /* 0x000fe40003f06070 */
[----:B------:R-:W-:Y:S02]  /*2d70*/  LOP3.LUT R4, R4, 0x1, RZ, 0xc0, !PT ;  /* 0x0000000104047812 */ /* 0x000fe400078ec0ff */
[----:B------:R-:W-:-:S02]  /*2d80*/  ISETP.GE.AND.EX P0, PT, R47, RZ, PT, P0 ;  /* 0x000000ff2f00720c */ /* 0x000fc40003f06300 */
[----:B------:R-:W-:Y:S02]  /*2d90*/  ISETP.NE.U32.AND P2, PT, R4, 0x1, PT ;  /* 0x000000010400780c */ /* 0x000fe40003f45070 */
[----:B------:R-:W-:Y:S02]  /*2da0*/  SEL R74, RZ, 0xffffffff, !P0 ;  /* 0xffffffffff4a7807 */ /* 0x000fe40004000000 */
[----:B------:R-:W-:Y:S02]  /*2db0*/  ISETP.GE.U32.AND P0, PT, R20, R67, PT ;  /* 0x000000431400720c */ /* 0x000fe40003f06070 */
[----:B------:R-:W-:Y:S02]  /*2dc0*/  LOP3.LUT R4, R36, 0xff, RZ, 0xc0, !PT ;  /* 0x000000ff24047812 */ /* 0x000fe400078ec0ff */
[----:B------:R-:W-:Y:S02]  /*2dd0*/  ISETP.GE.AND.EX P0, PT, R46, RZ, PT, P0 ;  /* 0x000000ff2e00720c */ /* 0x000fe40003f06300 */
[----:B---3--:R-:W-:-:S02]  /*2de0*/  LOP3.LUT R65, R68, 0xff, RZ, 0xc0, !PT ;  /* 0x000000ff44417812 */ /* 0x008fc400078ec0ff */
[----:B------:R-:W-:Y:S02]  /*2df0*/  LOP3.LUT R62, R62, 0x1, RZ, 0xc0, !PT ;  /* 0x000000013e3e7812 */ /* 0x000fe400078ec0ff */
[----:B------:R-:W-:Y:S02]  /*2e00*/  SEL R76, RZ, 0xffffffff, !P0 ;  /* 0xffffffffff4c7807 */ /* 0x000fe40004000000 */
[----:B------:R-:W-:Y:S02]  /*2e10*/  @P4 SEL R64, RZ, 0xffffffff, P3 ;  /* 0xffffffffff404807 */ /* 0x000fe40001800000 */
[----:B------:R-:W-:Y:S02]  /*2e20*/  ISETP.NE.AND P1, PT, R4, R65, PT ;  /* 0x000000410400720c */ /* 0x000fe40003f25270 */
[----:B------:R-:W-:Y:S02]  /*2e30*/  ISETP.GE.U32.AND P0, PT, R15, R67, PT ;  /* 0x000000430f00720c */ /* 0x000fe40003f06070 */
[----:B------:R-:W-:-:S02]  /*2e40*/  ISETP.NE.U32.AND P3, PT, R62, 0x1, PT ;  /* 0x000000013e00780c */ /* 0x000fc40003f65070 */
[C---:B------:R-:W-:Y:S02]  /*2e50*/  PRMT R62, R68.reuse, 0x7771, RZ ;  /* 0x00007771443e7816 */ /* 0x040fe400000000ff */
[----:B------:R-:W-:Y:S02]  /*2e60*/  ISETP.GE.AND.EX P0, PT, R45, RZ, PT, P0 ;  /* 0x000000ff2d00720c */ /* 0x000fe40003f06300 */
[----:B------:R-:W-:Y:S02]  /*2e70*/  PRMT R65, R68, 0x7770, RZ ;  /* 0x0000777044417816 */ /* 0x000fe400000000ff */
[----:B------:R-:W-:Y:S02]  /*2e80*/  @P6 SEL R70, RZ, 0xffffffff, P5 ;  /* 0xffffffffff466807 */ /* 0x000fe40002800000 */
[----:B------:R-:W-:Y:S02]  /*2e90*/  ISETP.NE.AND P5, PT, R69, R62, PT ;  /* 0x0000003e4500720c */ /* 0x000fe40003fa5270 */
[----:B------:R-:W-:-:S02]  /*2ea0*/  SEL R78, RZ, 0xffffffff, !P0 ;  /* 0xffffffffff4e7807 */ /* 0x000fc40004000000 */
[----:B------:R-:W-:Y:S02]  /*2eb0*/  ISETP.GT.U32.AND P6, PT, R4, R65, PT ;  /* 0x000000410400720c */ /* 0x000fe40003fc4070 */
[----:B------:R-:W-:Y:S02]  /*2ec0*/  ISETP.GE.U32.AND P0, PT, R14, R67, PT ;  /* 0x000000430e00720c */ /* 0x000fe40003f06070 */
[----:B------:R-:W-:Y:S02]  /*2ed0*/  PRMT R62, R68, 0x7772, RZ ;  /* 0x00007772443e7816 */ /* 0x000fe400000000ff */
[----:B------:R-:W-:Y:S02]  /*2ee0*/  LOP3.LUT R64, R64, 0x1, RZ, 0xc0, !PT ;  /* 0x0000000140407812 */ /* 0x000fe400078ec0ff */
[----:B------:R-:W-:Y:S02]  /*2ef0*/  PRMT R4, R68, 0x7771, RZ ;  /* 0x0000777144047816 */ /* 0x000fe400000000ff */
[----:B------:R-:W-:-:S02]  /*2f00*/  @P1 SEL R74, RZ, 0xffffffff, P6 ;  /* 0xffffffffff4a1807 */ /* 0x000fc40003000000 */
[----:B------:R-:W-:Y:S02]  /*2f10*/  ISETP.GE.AND.EX P0, PT, R44, RZ, PT, P0 ;  /* 0x000000ff2c00720c */ /* 0x000fe40003f06300 */
[----:B------:R-:W-:Y:S02]  /*2f20*/  ISETP.NE.AND P1, PT, R75, R62, PT ;  /* 0x0000003e4b00720c */ /* 0x000fe40003f25270 */
[----:B------:R-:W-:Y:S02]  /*2f30*/  ISETP.NE.U32.AND P4, PT, R64, 0x1, PT ;  /* 0x000000014000780c */ /* 0x000fe40003f85070 */
[----:B------:R-:W-:Y:S02]  /*2f40*/  ISETP.GT.U32.AND P6, PT, R69, R4, PT ;  /* 0x000000044500720c */ /* 0x000fe40003fc4070 */
[----:B------:R-:W-:Y:S02]  /*2f50*/  PRMT R64, R68, 0x7773, RZ ;  /* 0x0000777344407816 */ /* 0x000fe400000000ff */
[----:B------:R-:W-:-:S02]  /*2f60*/  LOP3.LUT R69, R53, 0xff, RZ, 0xc0, !PT ;  /* 0x000000ff35457812 */ /* 0x000fc400078ec0ff */
[----:B------:R-:W-:Y:S02]  /*2f70*/  SEL R80, RZ, 0xffffffff, !P0 ;  /* 0xffffffffff507807 */ /* 0x000fe40004000000 */
[----:B------:R-:W-:Y:S02]  /*2f80*/  ISETP.GE.U32.AND P0, PT, R54, R61, PT ;  /* 0x0000003d3600720c */ /* 0x000fe40003f06070 */
[----:B------:R-:W-:Y:S02]  /*2f90*/  PRMT R62, R68, 0x7772, RZ ;  /* 0x00007772443e7816 */ /* 0x000fe400000000ff */
[----:B------:R-:W-:Y:S02]  /*2fa0*/  @P5 SEL R76, RZ, 0xffffffff, P6 ;  /* 0xffffffffff4c5807 */ /* 0x000fe40003000000 */
[----:B------:R-:W-:Y:S02]  /*2fb0*/  ISETP.NE.AND P5, PT, R69, R64, PT ;  /* 0x000000404500720c */ /* 0x000fe40003fa5270 */
[----:B------:R-:W-:-:S02]  /*2fc0*/  ISETP.GE.AND.EX P0, PT, R43, RZ, PT, P0 ;  /* 0x000000ff2b00720c */ /* 0x000fc40003f06300 */
[----:B------:R-:W-:Y:S02]  /*2fd0*/  ISETP.GT.U32.AND P6, PT, R75, R62, PT ;  /* 0x0000003e4b00720c */ /* 0x000fe40003fc4070 */
[----:B------:R-:W-:Y:S02]  /*2fe0*/  LOP3.LUT R75, R31, 0xff, RZ, 0xc0, !PT ;  /* 0x000000ff1f4b7812 */ /* 0x000fe400078ec0ff */
[----:B----4-:R-:W-:Y:S02]  /*2ff0*/  LOP3.LUT R66, R77, 0xff, RZ, 0xc0, !PT ;  /* 0x000000ff4d427812 */ /* 0x010fe400078ec0ff */
[----:B------:R-:W-:Y:S02]  /*3000*/  PRMT R64, R68, 0x7773, RZ ;  /* 0x0000777344407816 */ /* 0x000fe400000000ff */
[----:B------:R-:W-:Y:S02]  /*3010*/  SEL R82, RZ, 0xffffffff, !P0 ;  /* 0xffffffffff527807 */ /* 0x000fe40004000000 */
[----:B------:R-:W-:-:S02]  /*3020*/  @P1 SEL R78, RZ, 0xffffffff, P6 ;  /* 0xffffffffff4e1807 */ /* 0x000fc40003000000 */
[----:B------:R-:W-:Y:S02]  /*3030*/  ISETP.GE.U32.AND P0, PT, R13, R61, PT ;  /* 0x0000003d0d00720c */ /* 0x000fe40003f06070 */
[----:B------:R-:W-:Y:S02]  /*3040*/  ISETP.NE.AND P1, PT, R75, R66, PT ;  /* 0x000000424b00720c */ /* 0x000fe40003f25270 */
[----:B------:R-:W-:Y:S02]  /*3050*/  ISETP.GT.U32.AND P6, PT, R69, R64, PT ;  /* 0x000000404500720c */ /* 0x000fe40003fc4070 */
[----:B------:R-:W-:Y:S02]  /*3060*/  PRMT R69, R77, 0x7771, RZ ;  /* 0x000077714d457816 */ /* 0x000fe400000000ff */
[----:B------:R-:W-:Y:S02]  /*3070*/  LOP3.LUT R68, R32, 0xff, RZ, 0xc0, !PT ;  /* 0x000000ff20447812 */ /* 0x000fe400078ec0ff */
[----:B------:R-:W-:-:S02]  /*3080*/  ISETP.GE.AND.EX P0, PT, R26, RZ, PT, P0 ;  /* 0x000000ff1a00720c */ /* 0x000fc40003f06300 */
[----:B------:R-:W-:Y:S02]  /*3090*/  PRMT R66, R77, 0x7770, RZ ;  /* 0x000077704d427816 */ /* 0x000fe400000000ff */
[----:B------:R-:W-:Y:S02]  /*30a0*/  @P5 SEL R80, RZ, 0xffffffff, P6 ;  /* 0xffffffffff505807 */ /* 0x000fe40003000000 */
[----:B------:R-:W-:Y:S02]  /*30b0*/  ISETP.NE.AND P6, PT, R68, R69, PT ;  /* 0x000000454400720c */ /* 0x000fe40003fc5270 */
[----:B------:R-:W-:Y:S02]  /*30c0*/  SEL R83, RZ, 0xffffffff, !P0 ;  /* 0xffffffffff537807 */ /* 0x000fe40004000000 */
[----:B------:R-:W-:Y:S02]  /*30d0*/  ISETP.GE.U32.AND P0, PT, R12, R61, PT ;  /* 0x0000003d0c00720c */ /* 0x000fe40003f06070 */
[----:B------:R-:W-:-:S02]  /*30e0*/  ISETP.GT.U32.AND P5, PT, R75, R66, PT ;  /* 0x000000424b00720c */ /* 0x000fc40003fa4070 */
[C---:B------:R-:W-:Y:S02]  /*30f0*/  PRMT R75, R77.reuse, 0x7772, RZ ;  /* 0x000077724d4b7816 */ /* 0x040fe400000000ff */
[----:B------:R-:W-:Y:S02]  /*3100*/  PRMT R69, R77, 0x7771, RZ ;  /* 0x000077714d457816 */ /* 0x000fe400000000ff */
[----:B------:R-:W-:Y:S02]  /*3110*/  ISETP.GE.AND.EX P0, PT, R41, RZ, PT, P0 ;  /* 0x000000ff2900720c */ /* 0x000fe40003f06300 */
[----:B------:R-:W-:Y:S02]  /*3120*/  @P1 SEL R82, RZ, 0xffffffff, P5 ;  /* 0xffffffffff521807 */ /* 0x000fe40002800000 */
[----:B------:R-:W-:Y:S02]  /*3130*/  ISETP.NE.AND P1, PT, R72, R75, PT ;  /* 0x0000004b4800720c */ /* 0x000fe40003f25270 */
[----:B------:R-:W-:-:S02]  /*3140*/  ISETP.GT.U32.AND P5, PT, R68, R69, PT ;  /* 0x000000454400720c */ /* 0x000fc40003fa4070 */
[----:B------:R-:W-:Y:S02]  /*3150*/  PRMT R79, R77, 0x7773, RZ ;  /* 0x000077734d4f7816 */ /* 0x000fe400000000ff */
[----:B------:R-:W-:Y:S02]  /*3160*/  LOP3.LUT R68, R30, 0xff, RZ, 0xc0, !PT ;  /* 0x000000ff1e447812 */ /* 0x000fe400078ec0ff */
[----:B------:R-:W-:Y:S02]  /*3170*/  SEL R84, RZ, 0xffffffff, !P0 ;  /* 0xffffffffff547807 */ /* 0x000fe40004000000 */
[----:B------:R-:W-:Y:S02]  /*3180*/  ISETP.GE.U32.AND P0, PT, R11, R61, PT ;  /* 0x0000003d0b00720c */ /* 0x000fe40003f06070 */
[----:B------:R-:W-:Y:S02]  /*3190*/  PRMT R75, R77, 0x7772, RZ ;  /* 0x000077724d4b7816 */ /* 0x000fe400000000ff */
[----:B------:R-:W-:-:S02]  /*31a0*/  @P6 SEL R83, RZ, 0xffffffff, P5 ;  /* 0xffffffffff536807 */ /* 0x000fc40002800000 */
[----:B------:R-:W-:Y:S02]  /*31b0*/  ISETP.NE.AND P5, PT, R68, R79, PT ;  /* 0x0000004f4400720c */ /* 0x000fe40003fa5270 */
[----:B------:R-:W-:Y:S02]  /*31c0*/  ISETP.GE.AND.EX P0, PT, R40, RZ, PT, P0 ;  /* 0x000000ff2800720c */ /* 0x000fe40003f06300 */
[----:B------:R-:W-:Y:S02]  /*31d0*/  ISETP.GT.U32.AND P6, PT, R72, R75, PT ;  /* 0x0000004b4800720c */ /* 0x000fe40003fc4070 */
[----:B------:R-:W-:Y:S02]  /*31e0*/  LOP3.LUT R72, R28, 0xff, RZ, 0xc0, !PT ;  /* 0x000000ff1c487812 */ /* 0x000fe400078ec0ff */
[----:B-----5:R-:W-:Y:S02]  /*31f0*/  LOP3.LUT R79, R81, 0xff, RZ, 0xc0, !PT ;  /* 0x000000ff514f7812 */ /* 0x020fe400078ec0ff */
[----:B------:R-:W-:-:S02]  /*3200*/  PRMT R77, R77, 0x7773, RZ ;  /* 0x000077734d4d7816 */ /* 0x000fc400000000ff */
[----:B------:R-:W-:Y:S02]  /*3210*/  SEL R85, RZ, 0xffffffff, !P0 ;  /* 0xffffffffff557807 */ /* 0x000fe40004000000 */
[----:B------:R-:W-:Y:S02]  /*3220*/  ISETP.GE.U32.AND P0, PT, R52, R57, PT ;  /* 0x000000393400720c */ /* 0x000fe40003f06070 */
[----:B------:R-:W-:Y:S02]  /*3230*/  @P1 SEL R84, RZ, 0xffffffff, P6 ;  /* 0xffffffffff541807 */ /* 0x000fe40003000000 */
[----:B------:R-:W-:Y:S02]  /*3240*/  ISETP.NE.AND P1, PT, R72, R79, PT ;  /* 0x0000004f4800720c */ /* 0x000fe40003f25270 */
[----:B------:R-:W-:Y:S02]  /*3250*/  ISETP.GT.U32.AND P6, PT, R68, R77, PT ;  /* 0x0000004d4400720c */ /* 0x000fe40003fc4070 */
[----:B------:R-:W-:-:S02]  /*3260*/  PRMT R68, R81, 0x7771, RZ ;  /* 0x0000777151447816 */ /* 0x000fc400000000ff */
[----:B------:R-:W-:Y:S02]  /*3270*/  ISETP.GE.AND.EX P0, PT, R39, RZ, PT, P0 ;  /* 0x000000ff2700720c */ /* 0x000fe40003f06300 */
[----:B------:R-:W-:Y:S02]  /*3280*/  PRMT R79, R81, 0x7770, RZ ;  /* 0x00007770514f7816 */ /* 0x000fe400000000ff */
[----:B------:R-:W-:Y:S02]  /*3290*/  @P5 SEL R85, RZ, 0xffffffff, P6 ;  /* 0xffffffffff555807 */ /* 0x000fe40003000000 */
[----:B------:R-:W-:Y:S02]  /*32a0*/  ISETP.NE.AND P5, PT, R87, R68, PT ;  /* 0x000000445700720c */ /* 0x000fe40003fa5270 */
[----:B------:R-:W-:Y:S02]  /*32b0*/  SEL R86, RZ, 0xffffffff, !P0 ;  /* 0xffffffffff567807 */ /* 0x000fe40004000000 */
[----:B------:R-:W-:-:S02]  /*32c0*/  ISETP.GE.U32.AND P0, PT, R0, R57, PT ;  /* 0x000000390000720c */ /* 0x000fc40003f06070 */
[----:B------:R-:W-:Y:S02]  /*32d0*/  ISETP.GT.U32.AND P6, PT, R72, R79, PT ;  /* 0x0000004f4800720c */ /* 0x000fe40003fc4070 */
[C---:B------:R-:W-:Y:S02]  /*32e0*/  PRMT R72, R81.reuse, 0x7773, RZ ;  /* 0x0000777351487816 */ /* 0x040fe400000000ff */
[----:B------:R-:W-:Y:S02]  /*32f0*/  PRMT R68, R81, 0x7771, RZ ;  /* 0x0000777151447816 */ /* 0x000fe400000000ff */
[----:B------:R-:W-:Y:S02]  /*3300*/  ISETP.GE.AND.EX P0, PT, R7, RZ, PT, P0 ;  /* 0x000000ff0700720c */ /* 0x000fe40003f06300 */
[----:B------:R-:W-:Y:S02]  /*3310*/  @P1 SEL R86, RZ, 0xffffffff, P6 ;  /* 0xffffffffff561807 */ /* 0x000fe40003000000 */
[----:B------:R-:W-:-:S02]  /*3320*/  ISETP.GT.U32.AND P6, PT, R87, R68, PT ;  /* 0x000000445700720c */ /* 0x000fc40003fc4070 */
[----:B------:R-:W-:Y:S02]  /*3330*/  ISETP.NE.AND P1, PT, R89, R72, PT ;  /* 0x000000485900720c */ /* 0x000fe40003f25270 */
[----:B------:R-:W-:Y:S02]  /*3340*/  SEL R87, RZ, 0xffffffff, !P0 ;  /* 0xffffffffff577807 */ /* 0x000fe40004000000 */
[----:B------:R-:W-:Y:S02]  /*3350*/  LOP3.LUT R72, R70, 0x1, RZ, 0xc0, !PT ;  /* 0x0000000146487812 */ /* 0x000fe400078ec0ff */
[----:B------:R-:W-:Y:S02]  /*3360*/  ISETP.GE.U32.AND P0, PT, R16, R57, PT ;  /* 0x000000391000720c */ /* 0x000fe40003f06070 */
[C---:B------:R-:W-:Y:S02]  /*3370*/  PRMT R70, R81.reuse, 0x7773, RZ ;  /* 0x0000777351467816 */ /* 0x040fe400000000ff */
[----:B------:R-:W-:-:S02]  /*3380*/  PRMT R90, R81, 0x7772, RZ ;  /* 0x00007772515a7816 */ /* 0x000fc400000000ff */
[----:B------:R-:W-:Y:S02]  /*3390*/  @P5 SEL R87, RZ, 0xffffffff, P6 ;  /* 0xffffffffff575807 */ /* 0x000fe40003000000 */
[----:B------:R-:W-:Y:S02]  /*33a0*/  ISETP.GE.AND.EX P6, PT, R29, RZ, PT, P0 ;  /* 0x000000ff1d00720c */ /* 0x000fe40003fc6300 */
[----:B------:R-:W-:Y:S01]  /*33b0*/  ISETP.GT.U32.AND P0, PT, R89, R70, PT ;  /* 0x000000465900720c */ /* 0x000fe20003f04070 */
[----:B------:R-:W-:Y:S01]  /*33c0*/  IMAD.MOV.U32 R89, RZ, RZ, R90 ;  /* 0x000000ffff597224 */ /* 0x000fe200078e005a */
[----:B------:R-:W-:Y:S02]  /*33d0*/  ISETP.NE.U32.AND P5, PT, R72, 0x1, PT ;  /* 0x000000014800780c */ /* 0x000fe40003fa5070 */
[----:B------:R-:W-:Y:S02]  /*33e0*/  LOP3.LUT R72, R6, 0xff, RZ, 0xc0, !PT ;  /* 0x000000ff06487812 */ /* 0x000fe400078ec0ff */
[----:B------:R-:W-:-:S02]  /*33f0*/  SEL R88, RZ, 0xffffffff, !P6 ;  /* 0xffffffffff587807 */ /* 0x000fc40007000000 */
[C---:B------:R-:W-:Y:S02]  /*3400*/  SEL R21, R71.reuse, R21, !P2 ;  /* 0x0000001547157207 */ /* 0x040fe40005000000 */
[C---:B------:R-:W-:Y:S02]  /*3410*/  SEL R27, R71.reuse, R27, !P3 ;  /* 0x0000001b471b7207 */ /* 0x040fe40005800000 */
[C---:B------:R-:W-:Y:S02]  /*3420*/  SEL R24, R71.reuse, R24, !P4 ;  /* 0x0000001847187207 */ /* 0x040fe40006000000 */
[----:B------:R-:W-:Y:S01]  /*3430*/  SEL R25, R71, R25, !P5 ;  /* 0x0000001947197207 */ /* 0x000fe20006800000 */
[----:B------:R-:W-:Y:S01]  /*3440*/  IMAD.IADD R71, R57, 0x1, R8 ;  /* 0x0000000139477824 */ /* 0x000fe200078e0208 */
[----:B------:R-:W-:Y:S02]  /*3450*/  ISETP.NE.AND P6, PT, R72, R89, PT ;  /* 0x000000594800720c */ /* 0x000fe40003fc5270 */
[----:B------:R-:W-:Y:S01]  /*3460*/  @P1 SEL R88, RZ, 0xffffffff, P0 ;  /* 0xffffffffff581807 */ /* 0x000fe20000000000 */
[----:B------:R-:W-:Y:S01]  /*3470*/  IMAD R90, R8, 0x3, R71 ;  /* 0x00000003085a7824 */ /* 0x000fe200078e0247 */
[----:B------:R-:W-:-:S02]  /*3480*/  ISETP.GE.U32.AND P0, PT, R34, R57, PT ;  /* 0x000000392200720c */ /* 0x000fc40003f06070 */
[----:B------:R-:W-:Y:S02]  /*3490*/  PRMT R81, R81, 0x7772, RZ ;  /* 0x0000777251517816 */ /* 0x000fe400000000ff */
[----:B------:R-:W-:Y:S02]  /*34a0*/  ISETP.GE.AND.EX P0, PT, R35, RZ, PT, P0 ;  /* 0x000000ff2300720c */ /* 0x000fe40003f06300 */
[----:B------:R-:W-:Y:S02]  /*34b0*/  ISETP.GT.U32.AND P1, PT, R72, R81, PT ;  /* 0x000000514800720c */ /* 0x000fe40003f24070 */
[----:B------:R-:W-:Y:S02]  /*34c0*/  SEL R72, RZ, 0xffffffff, !P0 ;  /* 0xffffffffff487807 */ /* 0x000fe40004000000 */
[----:B------:R-:W-:Y:S02]  /*34d0*/  ISETP.GE.U32.AND P0, PT, R90, R73, PT ;  /* 0x000000495a00720c */ /* 0x000fe40003f06070 */
[----:B------:R-:W-:-:S02]  /*34e0*/  LOP3.LUT R74, R74, 0x1, RZ, 0xc0, !PT ;  /* 0x000000014a4a7812 */ /* 0x000fc400078ec0ff */
[----:B------:R-:W-:Y:S02]  /*34f0*/  LOP3.LUT R76, R76, 0x1, RZ, 0xc0, !PT ;  /* 0x000000014c4c7812 */ /* 0x000fe400078ec0ff */
[----:B------:R-:W-:Y:S02]  /*3500*/  LOP3.LUT R78, R78, 0x1, RZ, 0xc0, !PT ;  /* 0x000000014e4e7812 */ /* 0x000fe400078ec0ff */
[----:B------:R-:W-:Y:S02]  /*3510*/  LOP3.LUT R80, R80, 0x1, RZ, 0xc0, !PT ;  /* 0x0000000150507812 */ /* 0x000fe400078ec0ff */
[----:B------:R-:W-:Y:S02]  /*3520*/  LOP3.LUT R82, R82, 0x1, RZ, 0xc0, !PT ;  /* 0x0000000152527812 */ /* 0x000fe400078ec0ff */
[----:B------:R-:W-:Y:S02]  /*3530*/  LOP3.LUT R83, R83, 0x1, RZ, 0xc0, !PT ;  /* 0x0000000153537812 */ /* 0x000fe400078ec0ff */
[----:B------:R-:W-:-:S02]  /*3540*/  @P6 SEL R72, RZ, 0xffffffff, P1 ;  /* 0xffffffffff486807 */ /* 0x000fc40000800000 */
        /* <DEDUP_REMOVED lines=12> */
[----:B------:R-:W-:Y:S02]  /*3610*/  ISETP.NE.U32.AND P4, PT, R82, 0x1, PT ;  /* 0x000000015200780c */ /* 0x000fe40003f85070 */
[----:B------:R-:W-:Y:S02]  /*3620*/  ISETP.NE.U32.AND P5, PT, R83, 0x1, PT ;  /* 0x000000015300780c */ /* 0x000fe40003fa5070 */
[----:B------:R-:W-:Y:S02]  /*3630*/  LOP3.LUT R84, R84, 0x1, RZ, 0xc0, !PT ;  /* 0x0000000154547812 */ /* 0x000fe400078ec0ff */
[----:B------:R-:W-:Y:S02]  /*3640*/  LOP3.LUT R85, R85, 0x1, RZ, 0xc0, !PT ;  /* 0x0000000155557812 */ /* 0x000fe400078ec0ff */
[----:B------:R-:W-:Y:S02]  /*3650*/  LOP3.LUT R86, R86, 0x1, RZ, 0xc0, !PT ;  /* 0x0000000156567812 */ /* 0x000fe400078ec0ff */
[----:B------:R-:W-:-:S02]  /*3660*/  LOP3.LUT R87, R87, 0x1, RZ, 0xc0, !PT ;  /* 0x0000000157577812 */ /* 0x000fc400078ec0ff */
[----:B------:R-:W-:Y:S02]  /*3670*/  LOP3.LUT R88, R88, 0x1, RZ, 0xc0, !PT ;  /* 0x0000000158587812 */ /* 0x000fe400078ec0ff */
[----:B------:R-:W-:Y:S02]  /*3680*/  LOP3.LUT R72, R72, 0x1, RZ, 0xc0, !PT ;  /* 0x0000000148487812 */ /* 0x000fe400078ec0ff */
[C---:B------:R-:W-:Y:S02]  /*3690*/  SEL R50, R67.reuse, R50, !P6 ;  /* 0x0000003243327207 */ /* 0x040fe40007000000 */
[C---:B------:R-:W-:Y:S02]  /*36a0*/  SEL R20, R67.reuse, R20, !P1 ;  /* 0x0000001443147207 */ /* 0x040fe40004800000 */
[C---:B------:R-:W-:Y:S02]  /*36b0*/  SEL R15, R67.reuse, R15, !P2 ;  /* 0x0000000f430f7207 */ /* 0x040fe40005000000 */
[----:B------:R-:W-:-:S02]  /*36c0*/  SEL R14, R67, R14, !P3 ;  /* 0x0000000e430e7207 */ /* 0x000fc40005800000 */
[----:B------:R-:W-:Y:S02]  /*36d0*/  SEL R36, R65, R36, !P6 ;  /* 0x0000002441247207 */ /* 0x000fe40007000000 */
[----:B------:R-:W-:Y:S02]  /*36e0*/  SEL R47, R47, RZ, P6 ;  /* 0x000000ff2f2f7207 */ /* 0x000fe40003000000 */
[----:B------:R-:W-:Y:S02]  /*36f0*/  SEL R37, R4, R37, !P1 ;  /* 0x0000002504257207 */ /* 0x000fe40004800000 */
[----:B------:R-:W-:Y:S02]  /*3700*/  SEL R46, R46, RZ, P1 ;  /* 0x000000ff2e2e7207 */ /* 0x000fe40000800000 */
[C---:B------:R-:W-:Y:S02]  /*3710*/  SEL R54, R61.reuse, R54, !P4 ;  /* 0x000000363d367207 */ /* 0x040fe40006000000 */
[----:B------:R-:W-:-:S02]  /*3720*/  SEL R13, R61, R13, !P5 ;  /* 0x0000000d3d0d7207 */ /* 0x000fc40006800000 */
        /* <DEDUP_REMOVED lines=34> */
.L_x_3851:
[----:B------:R-:W-:Y:S02]  /*3950*/  PRMT R72, R60, 0x7610, R72 ;  /* 0x000076103c487816 */ /* 0x000fe40000000048 */
[----:B------:R-:W-:Y:S02]  /*3960*/  PRMT R57, R5, 0x7610, R57 ;  /* 0x0000761005397816 */ /* 0x000fe40000000039 */
[----:B------:R-:W-:-:S07]  /*3970*/  PRMT R60, R4, 0x7610, R60 ;  /* 0x00007610043c7816 */ /* 0x000fce000000003c */
.L_x_3850:
[----:B------:R-:W-:Y:S05]  /*3980*/  BSYNC.RECONVERGENT B0 ;  /* 0x0000000000007941 */ /* 0x000fea0003800200 */
.L_x_3849:
        /* <DEDUP_REMOVED lines=38> */
[----:B------:R-:W-:Y:S02]  /*3bf0*/  @!P1 PRMT R70, R69, 0x7610, R70 ;  /* 0x0000761045469816 */ /* 0x000fe40000000046 */
[C---:B---3--:R-:W-:Y:S02]  /*3c00*/  PRMT R66, R22.reuse, 0x7770, RZ ;  /* 0x0000777016427816 */ /* 0x048fe400000000ff */
[----:B------:R-:W-:-:S02]  /*3c10*/  PRMT R69, R22, 0x7771, RZ ;  /* 0x0000777116457816 */ /* 0x000fc400000000ff */
[----:B------:R-:W-:Y:S02]  /*3c20*/  PRMT R75, R22, 0x7772, RZ ;  /* 0x00007772164b7816 */ /* 0x000fe400000000ff */
[C---:B------:R-:W-:Y:S02]  /*3c30*/  @!P1 PRMT R61, R4.reuse, 0x7770, RZ ;  /* 0x00007770043d9816 */ /* 0x040fe400000000ff */
[----:B------:R-:W-:Y:S02]  /*3c40*/  @!P1 PRMT R67, R4, 0x7772, RZ ;  /* 0x0000777204439816 */ /* 0x000fe400000000ff */
[----:B------:R-:W-:Y:S02]  /*3c50*/  PRMT R22, R22, 0x7773, RZ ;  /* 0x0000777316167816 */ /* 0x000fe400000000ff */
[----:B------:R-:W-:Y:S02]  /*3c60*/  @!P1 PRMT R79, R61, 0x7610, R79 ;  /* 0x000076103d4f9816 */ /* 0x000fe4000000004f */
[----:B------:R-:W-:-:S02]  /*3c70*/  @!P1 PRMT R81, R67, 0x7610, R81 ;  /* 0x0000761043519816 */ /* 0x000fc40000000051 */
[----:B------:R-:W-:-:S07]  /*3c80*/  PRMT R77, R22, 0x7610, R77 ;  /* 0x00007610164d7816 */ /* 0x000fce000000004d */
.L_x_3854:
[----:B------:R-:W-:Y:S05]  /*3c90*/  BSYNC.RECONVERGENT B0 ;  /* 0x0000000000007941 */ /* 0x000fea0003800200 */
.L_x_3853:
[----:B------:R-:W-:Y:S04]  /*3ca0*/  BSSY.RECONVERGENT B0, `(.L_x_3855) ;  /* 0x00000db000007945 */ /* 0x000fe80003800200 */
[----:B------:R-:W-:Y:S05]  /*3cb0*/  @P0 BRA `(.L_x_3856) ;  /* 0x0000000c00640947 */ /* 0x000fea0003800000 */
[----:B------:R-:W-:Y:S02]  /*3cc0*/  LOP3.LUT R4, R72, 0xff, RZ, 0xc0, !PT ;  /* 0x000000ff48047812 */ /* 0x000fe400078ec0ff */
[----:B------:R-:W-:Y:S02]  /*3cd0*/  LOP3.LUT R5, R55, 0xff, RZ, 0xc0, !PT ;  /* 0x000000ff37057812 */ /* 0x000fe400078ec0ff */
[----:B------:R-:W-:Y:S02]  /*3ce0*/  LOP3.LUT R22, R59, 0xff, RZ, 0xc0, !PT ;  /* 0x000000ff3b167812 */ /* 0x000fe400078ec0ff */
[----:B------:R-:W-:Y:S02]  /*3cf0*/  ISETP.NE.AND P5, PT, R5, R4, PT ;  /* 0x000000040500720c */ /* 0x000fe40003fa5270 */
[----:B------:R-:W-:Y:S02]  /*3d00*/  LOP3.LUT R23, R58, 0xff, RZ, 0xc0, !PT ;  /* 0x000000ff3a177812 */ /* 0x000fe400078ec0ff */
[----:B------:R-:W-:-:S02]  /*3d10*/  ISETP.GE.U32.AND P0, PT, R21, R71, PT ;  /* 0x000000471500720c */ /* 0x000fc40003f06070 */
[----:B------:R-:W-:Y:S02]  /*3d20*/  ISETP.GT.U32.AND P2, PT, R5, R4, PT ;  /* 0x000000040500720c */ /* 0x000fe40003f44070 */
[CC--:B------:R-:W-:Y:S02]  /*3d30*/  ISETP.NE.AND P3, PT, R23.reuse, R22.reuse, PT ;  /* 0x000000161700720c */ /* 0x0c0fe40003f65270 */
[----:B------:R-:W-:Y:S02]  /*3d40*/  ISETP.GT.U32.AND P1, PT, R23, R22, PT ;  /* 0x000000161700720c */ /* 0x000fe40003f24070 */
[----:B------:R-:W-:Y:S02]  /*3d50*/  ISETP.GE.AND.EX P0, PT, R10, RZ, PT, P0 ;  /* 0x000000ff0a00720c */ /* 0x000fe40003f06300 */
[----:B------:R-:W-:Y:S02]  /*3d60*/  LOP3.LUT R23, R63, 0xff, RZ, 0xc0, !PT ;  /* 0x000000ff3f177812 */ /* 0x000fe400078ec0ff */
[----:B------:R-:W-:-:S02]  /*3d70*/  LOP3.LUT R74, R56, 0xff, RZ, 0xc0, !PT ;  /* 0x000000ff384a7812 */ /* 0x000fc400078ec0ff */
[----:B------:R-:W-:Y:S02]  /*3d80*/  SEL R4, RZ, 0xffffffff, P2 ;  /* 0xffffffffff047807 */ /* 0x000fe40001000000 */
[----:B------:R-:W-:Y:S02]  /*3d90*/  ISETP.GE.U32.AND P2, PT, R27, R71, PT ;  /* 0x000000471b00720c */ /* 0x000fe40003f46070 */
[----:B------:R-:W-:Y:S02]  /*3da0*/  LOP3.LUT R5, R57, 0xff, RZ, 0xc0, !PT ;  /* 0x000000ff39057812 */ /* 0x000fe400078ec0ff */
[----:B------:R-:W-:Y:S02]  /*3db0*/  LOP3.LUT R22, R38, 0xff, RZ, 0xc0, !PT ;  /* 0x000000ff26167812 */ /* 0x000fe400078ec0ff */
[----:B------:R-:W-:Y:S02]  /*3dc0*/  @!P5 SEL R4, RZ, 0xffffffff, !P0 ;  /* 0xffffffffff04d807 */ /* 0x000fe40004000000 */
[----:B------:R-:W-:-:S02]  /*3dd0*/  ISETP.NE.AND P5, PT, R74, R23, PT ;  /* 0x000000174a00720c */ /* 0x000fc40003fa5270 */
[----:B------:R-:W-:Y:S02]  /*3de0*/  ISETP.GE.AND.EX P2, PT, R51, RZ, PT, P2 ;  /* 0x000000ff3300720c */ /* 0x000fe40003f46320 */
[CC--:B------:R-:W-:Y:S02]  /*3df0*/  ISETP.NE.AND P4, PT, R22.reuse, R5.reuse, PT ;  /* 0x000000051600720c */ /* 0x0c0fe40003f85270 */
[----:B------:R-:W-:Y:S02]  /*3e00*/  ISETP.GT.U32.AND P6, PT, R22, R5, PT ;  /* 0x000000051600720c */ /* 0x000fe40003fc4070 */
[----:B------:R-:W-:Y:S02]  /*3e10*/  SEL R5, RZ, 0xffffffff, P1 ;  /* 0xffffffffff057807 */ /* 0x000fe40000800000 */
[----:B------:R-:W-:Y:S02]  /*3e20*/  ISETP.GE.U32.AND P1, PT, R25, R71, PT ;  /* 0x000000471900720c */ /* 0x000fe40003f26070 */
[----:B------:R-:W-:-:S02]  /*3e30*/  @!P3 SEL R5, RZ, 0xffffffff, !P2 ;  /* 0xffffffffff05b807 */ /* 0x000fc40005000000 */
[----:B------:R-:W-:Y:S02]  /*3e40*/  SEL R22, RZ, 0xffffffff, P6 ;  /* 0xffffffffff167807 */ /* 0x000fe40003000000 */
[----:B------:R-:W-:Y:S02]  /*3e50*/  ISETP.GT.U32.AND P6, PT, R74, R23, PT ;  /* 0x000000174a00720c */ /* 0x000fe40003fc4070 */
[----:B------:R-:W-:Y:S02]  /*3e60*/  ISETP.GE.AND.EX P1, PT, R49, RZ, PT, P1 ;  /* 0x000000ff3100720c */ /* 0x000fe40003f26310 */
[----:B------:R-:W-:Y:S02]  /*3e70*/  LOP3.LUT R5, R5, 0x1, RZ, 0xc0, !PT ;  /* 0x0000000105057812 */ /* 0x000fe400078ec0ff */
[----:B------:R-:W-:Y:S02]  /*3e80*/  SEL R23, RZ, 0xffffffff, P6 ;  /* 0xffffffffff177807 */ /* 0x000fe40003000000 */
[----:B------:R-:W-:-:S02]  /*3e90*/  @!P5 SEL R23, RZ, 0xffffffff, !P1 ;  /* 0xffffffffff17d807 */ /* 0x000fc40004800000 */
[----:B------:R-:W-:Y:S02]  /*3ea0*/  ISETP.NE.U32.AND P1, PT, R5, 0x1, PT ;  /* 0x000000010500780c */ /* 0x000fe40003f25070 */
[----:B------:R-:W-:Y:S02]  /*3eb0*/  ISETP.GE.U32.AND P0, PT, R24, R71, PT ;  /* 0x000000471800720c */ /* 0x000fe40003f06070 */
[----:B------:R-:W-:Y:S01]  /*3ec0*/  SEL R58, R59, R58, !P1 ;  /* 0x0000003a3b3a7207 */ /* 0x000fe20004800000 */
[----:B------:R-:W-:Y:S01]  /*3ed0*/  IMAD.IADD R59, R71, 0x1, R8 ;  /* 0x00000001473b7824 */ /* 0x000fe200078e0208 */
[----:B------:R-:W-:Y:S02]  /*3ee0*/  ISETP.GE.AND.EX P0, PT, R48, RZ, PT, P0 ;  /* 0x000000ff3000720c */ /* 0x000fe40003f06300 */
[----:B------:R-:W-:Y:S02]  /*3ef0*/  LOP3.LUT R4, R4, 0x1, RZ, 0xc0, !PT ;  /* 0x0000000104047812 */ /* 0x000fe400078ec0ff */
[----:B------:R-:W-:-:S02]  /*3f00*/  @!P4 SEL R22, RZ, 0xffffffff, !P0 ;  /* 0xffffffffff16c807 */ /* 0x000fc40004000000 */
[----:B------:R-:W-:Y:S02]  /*3f10*/  ISETP.GE.U32.AND P4, PT, R59, R73, PT ;  /* 0x000000493b00720c */ /* 0x000fe40003f86070 */
        /* <DEDUP_REMOVED lines=17> */
[----:B------:R-:W-:Y:S01]  /*4030*/  LOP3.LUT R4, R65, 0xff, RZ, 0xc0, !PT ;  /* 0x000000ff41047812 */ /* 0x000fe200078ec0ff */
[----:B------:R-:W-:Y:S01]  /*4040*/  IMAD.IADD R57, R59, 0x1, R8 ;  /* 0x000000013b397824 */ /* 0x000fe200078e0208 */
        /* <DEDUP_REMOVED lines=11> */
[----:B------:R-:W-:Y:S02]  /*4100*/  LOP3.LUT R23, R64, 0xff, RZ, 0xc0, !PT ;  /* 0x000000ff40177812 */ /* 0x000fe400078ec0ff */
[----:B------:R-:W-:Y:S02]  /*4110*/  LOP3.LUT R72, R53, 0xff, RZ, 0xc0, !PT ;  /* 0x000000ff35487812 */ /* 0x000fe400078ec0ff */
[----:B------:R-:W-:Y:S02]  /*4120*/  ISETP.NE.AND P4, PT, R22, R5, PT ;  /* 0x000000051600720c */ /* 0x000fe40003f85270 */
[----:B------:R-:W-:Y:S02]  /*4130*/  SEL R4, RZ, 0xffffffff, P2 ;  /* 0xffffffffff047807 */ /* 0x000fe40001000000 */
[----:B------:R-:W-:Y:S02]  /*4140*/  @!P5 SEL R4, RZ, 0xffffffff, !P0 ;  /* 0xffffffffff04d807 */ /* 0x000fe40004000000 */
[----:B------:R-:W-:-:S02]  /*4150*/  ISETP.NE.AND P5, PT, R72, R23, PT ;  /* 0x000000174800720c */ /* 0x000fc40003fa5270 */
[----:B------:R-:W-:Y:S02]  /*4160*/  ISETP.GE.U32.AND P0, PT, R15, R59, PT ;  /* 0x0000003b0f00720c */ /* 0x000fe40003f06070 */
[----:B------:R-:W-:Y:S02]  /*4170*/  ISETP.GT.U32.AND P6, PT, R22, R5, PT ;  /* 0x000000051600720c */ /* 0x000fe40003fc4070 */
[----:B------:R-:W-:Y:S02]  /*4180*/  SEL R5, RZ, 0xffffffff, P1 ;  /* 0xffffffffff057807 */ /* 0x000fe40000800000 */
[-C--:B------:R-:W-:Y:S02]  /*4190*/  ISETP.GE.U32.AND P2, PT, R20, R59.reuse, PT ;  /* 0x0000003b1400720c */ /* 0x080fe40003f46070 */
[----:B------:R-:W-:Y:S02]  /*41a0*/  ISETP.GE.U32.AND P1, PT, R14, R59, PT ;  /* 0x0000003b0e00720c */ /* 0x000fe40003f26070 */
[----:B------:R-:W-:-:S02]  /*41b0*/  ISETP.GE.AND.EX P0, PT, R45, RZ, PT, P0 ;  /* 0x000000ff2d00720c */ /* 0x000fc40003f06300 */
[----:B------:R-:W-:Y:S02]  /*41c0*/  SEL R22, RZ, 0xffffffff, P6 ;  /* 0xffffffffff167807 */ /* 0x000fe40003000000 */
[----:B------:R-:W-:Y:S02]  /*41d0*/  ISETP.GT.U32.AND P6, PT, R72, R23, PT ;  /* 0x000000174800720c */ /* 0x000fe40003fc4070 */
        /* <DEDUP_REMOVED lines=33> */
[CC--:B------:R-:W-:Y:S02]  /*43f0*/  ISETP.NE.AND P4, PT, R5.reuse, R4.reuse, PT ;  /* 0x000000040500720c */ /* 0x0c0fe40003f85270 */
[----:B------:R-:W-:-:S02]  /*4400*/  ISETP.GT.U32.AND P1, PT, R5, R4, PT ;  /* 0x000000040500720c */ /* 0x000fc40003f24070 */
[CC--:B------:R-:W-:Y:S02]  /*4410*/  ISETP.NE.AND P3, PT, R23.reuse, R22.reuse, PT ;  /* 0x000000161700720c */ /* 0x0c0fe40003f65270 */
[----:B------:R-:W-:Y:S02]  /*4420*/  ISETP.GT.U32.AND P2, PT, R23, R22, PT ;  /* 0x000000161700720c */ /* 0x000fe40003f44070 */
[----:B------:R-:W-:Y:S02]  /*4430*/  ISETP.GE.U32.AND P0, PT, R54, R57, PT ;  /* 0x000000393600720c */ /* 0x000fe40003f06070 */
[----:B------:R-:W-:Y:S02]  /*4440*/  LOP3.LUT R5, R75, 0xff, RZ, 0xc0, !PT ;  /* 0x000000ff4b057812 */ /* 0x000fe400078ec0ff */
[----:B------:R-:W-:Y:S02]  /*4450*/  LOP3.LUT R22, R42, 0xff, RZ, 0xc0, !PT ;  /* 0x000000ff2a167812 */ /* 0x000fe400078ec0ff */
[----:B------:R-:W-:-:S02]  /*4460*/  LOP3.LUT R23, R77, 0xff, RZ, 0xc0, !PT ;  /* 0x000000ff4d177812 */ /* 0x000fc400078ec0ff */
[----:B------:R-:W-:Y:S02]  /*4470*/  LOP3.LUT R60, R30, 0xff, RZ, 0xc0, !PT ;  /* 0x000000ff1e3c7812 */ /* 0x000fe400078ec0ff */
[----:B------:R-:W-:Y:S02]  /*4480*/  SEL R4, RZ, 0xffffffff, P1 ;  /* 0xffffffffff047807 */ /* 0x000fe40000800000 */
[----:B------:R-:W-:Y:S02]  /*4490*/  ISETP.GE.AND.EX P0, PT, R43, RZ, PT, P0 ;  /* 0x000000ff2b00720c */ /* 0x000fe40003f06300 */
[CC--:B------:R-:W-:Y:S02]  /*44a0*/  ISETP.NE.AND P6, PT, R22.reuse, R5.reuse, PT ;  /* 0x000000051600720c */ /* 0x0c0fe40003fc5270 */
[----:B------:R-:W-:Y:S02]  /*44b0*/  ISETP.GT.U32.AND P1, PT, R22, R5, PT ;  /* 0x000000051600720c */ /* 0x000fe40003f24070 */
[----:B------:R-:W-:-:S02]  /*44c0*/  ISETP.NE.AND P5, PT, R60, R23, PT ;  /* 0x000000173c00720c */ /* 0x000fc40003fa5270 */
[----:B------:R-:W-:Y:S02]  /*44d0*/  @!P4 SEL R4, RZ, 0xffffffff, !P0 ;  /* 0xffffffffff04c807 */ /* 0x000fe40004000000 */
[----:B------:R-:W-:Y:S02]  /*44e0*/  SEL R5, RZ, 0xffffffff, P2 ;  /* 0xffffffffff057807 */ /* 0x000fe40001000000 */
[----:B------:R-:W-:Y:S02]  /*44f0*/  SEL R22, RZ, 0xffffffff, P1 ;  /* 0xffffffffff167807 */ /* 0x000fe40000800000 */
[----:B------:R-:W-:Y:S02]  /*4500*/  ISETP.GT.U32.AND P4, PT, R60, R23, PT ;  /* 0x000000173c00720c */ /* 0x000fe40003f84070 */
        /* <DEDUP_REMOVED lines=44> */
[----:B------:R-:W-:Y:S02]  /*47d0*/  LOP3.LUT R22, R70, 0xff, RZ, 0xc0, !PT ;  /* 0x000000ff46167812 */ /* 0x000fe400078ec0ff */
[----:B------:R-:W-:Y:S02]  /*47e0*/  LOP3.LUT R23, R3, 0xff, RZ, 0xc0, !PT ;  /* 0x000000ff03177812 */ /* 0x000fe400078ec0ff */
[----:B------:R-:W-:Y:S02]  /*47f0*/  SEL R4, RZ, 0xffffffff, P2 ;  /* 0xffffffffff047807 */ /* 0x000fe40001000000 */
[----:B------:R-:W-:Y:S02]  /*4800*/  @!P5 SEL R4, RZ, 0xffffffff, !P0 ;  /* 0xffffffffff04d807 */ /* 0x000fe40004000000 */
[----:B------:R-:W-:Y:S02]  /*4810*/  ISETP.NE.AND P4, PT, R8, R5, PT ;  /* 0x000000050800720c */ /* 0x000fe40003f85270 */
[----:B------:R-:W-:-:S02]  /*4820*/  ISETP.NE.AND P5, PT, R23, R22, PT ;  /* 0x000000161700720c */ /* 0x000fc40003fa5270 */
[----:B------:R-:W-:Y:S02]  /*4830*/  ISETP.GT.U32.AND P6, PT, R8, R5, PT ;  /* 0x000000050800720c */ /* 0x000fe40003fc4070 */
[----:B------:R-:W-:Y:S02]  /*4840*/  SEL R5, RZ, 0xffffffff, P1 ;  /* 0xffffffffff057807 */ /* 0x000fe40000800000 */
[-C--:B------:R-:W-:Y:S02]  /*4850*/  ISETP.GE.U32.AND P2, PT, R0, R59.reuse, PT ;  /* 0x0000003b0000720c */ /* 0x080fe40003f46070 */
[-C--:B------:R-:W-:Y:S02]  /*4860*/  ISETP.GE.U32.AND P0, PT, R34, R59.reuse, PT ;  /* 0x0000003b2200720c */ /* 0x080fe40003f06070 */
[----:B------:R-:W-:Y:S02]  /*4870*/  ISETP.GE.U32.AND P1, PT, R16, R59, PT ;  /* 0x0000003b1000720c */ /* 0x000fe40003f26070 */
[----:B------:R-:W-:-:S02]  /*4880*/  SEL R8, RZ, 0xffffffff, P6 ;  /* 0xffffffffff087807 */ /* 0x000fc40003000000 */
[----:B------:R-:W-:Y:S02]  /*4890*/  ISETP.GT.U32.AND P6, PT, R23, R22, PT ;  /* 0x000000161700720c */ /* 0x000fe40003fc4070 */
        /* <DEDUP_REMOVED lines=27> */
.L_x_3856:
[----:B------:R-:W-:Y:S05]  /*4a50*/  BSYNC.RECONVERGENT B0 ;  /* 0x0000000000007941 */ /* 0x000fea0003800200 */
.L_x_3855:
[----:B------:R-:W-:Y:S02]  /*4a60*/  LOP3.LUT R4, R36, 0xff, RZ, 0xc0, !PT ;  /* 0x000000ff24047812 */ /* 0x000fe400078ec0ff */
[----:B------:R-:W-:Y:S02]  /*4a70*/  LOP3.LUT R5, R55, 0xff, RZ, 0xc0, !PT ;  /* 0x000000ff37057812 */ /* 0x000fe400078ec0ff */
[----:B------:R-:W-:Y:S02]  /*4a80*/  ISETP.GE.U32.AND P4, PT, R21, R50, PT ;  /* 0x000000321500720c */ /* 0x000fe40003f86070 */
[CC--:B------:R-:W-:Y:S02]  /*4a90*/  ISETP.NE.AND P5, PT, R5.reuse, R4.reuse, PT ;  /* 0x000000040500720c */ /* 0x0c0fe40003fa5270 */
[----:B------:R-:W-:Y:S02]  /*4aa0*/  ISETP.GT.U32.AND P3, PT, R5, R4, PT ;  /* 0x000000040500720c */ /* 0x000fe40003f64070 */
[----:B------:R-:W-:-:S02]  /*4ab0*/  ISETP.GE.AND.EX P4, PT, R10, R47, PT, P4 ;  /* 0x0000002f0a00720c */ /* 0x000fc40003f86340 */
[----:B------:R-:W-:Y:S02]  /*4ac0*/  LOP3.LUT R5, R37, 0xff, RZ, 0xc0, !PT ;  /* 0x000000ff25057812 */ /* 0x000fe400078ec0ff */
[----:B------:R-:W-:Y:S02]  /*4ad0*/  LOP3.LUT R8, R58, 0xff, RZ, 0xc0, !PT ;  /* 0x000000ff3a087812 */ /* 0x000fe400078ec0ff */
[----:B------:R-:W-:Y:S02]  /*4ae0*/  LOP3.LUT R22, R33, 0xff, RZ, 0xc0, !PT ;  /* 0x000000ff21167812 */ /* 0x000fe400078ec0ff */
[----:B------:R-:W-:Y:S02]  /*4af0*/  LOP3.LUT R23, R38, 0xff, RZ, 0xc0, !PT ;  /* 0x000000ff26177812 */ /* 0x000fe400078ec0ff */
[----:B------:R-:W-:Y:S02]  /*4b00*/  LOP3.LUT R57, R53, 0xff, RZ, 0xc0, !PT ;  /* 0x000000ff35397812 */ /* 0x000fe400078ec0ff */
[----:B------:R-:W-:-:S02]  /*4b10*/  LOP3.LUT R60, R56, 0xff, RZ, 0xc0, !PT ;  /* 0x000000ff383c7812 */ /* 0x000fc400078ec0ff */
[----:B------:R-:W-:Y:S02]  /*4b20*/  SEL R4, RZ, 0xffffffff, !P4 ;  /* 0xffffffffff047807 */ /* 0x000fe40006000000 */
[----:B------:R-:W-:Y:S02]  /*4b30*/  ISETP.GE.U32.AND P0, PT, R27, R20, PT ;  /* 0x000000141b00720c */ /* 0x000fe40003f06070 */
[----:B------:R-:W-:Y:S02]  /*4b40*/  ISETP.NE.AND P6, PT, R8, R5, PT ;  /* 0x000000050800720c */ /* 0x000fe40003fc5270 */
[----:B------:R-:W-:Y:S02]  /*4b50*/  ISETP.NE.AND P4, PT, R23, R22, PT ;  /* 0x000000161700720c */ /* 0x000fe40003f85270 */
[----:B------:R-:W-:Y:S02]  /*4b60*/  @P5 SEL R4, RZ, 0xffffffff, P3 ;  /* 0xffffffffff045807 */ /* 0x000fe40001800000 */
[----:B------:R-:W-:-:S02]  /*4b70*/  ISETP.GE.U32.AND P2, PT, R24, R15, PT ;  /* 0x0000000f1800720c */ /* 0x000fc40003f46070 */
[----:B------:R-:W-:Y:S02]  /*4b80*/  ISETP.NE.AND P3, PT, R60, R57, PT ;  /* 0x000000393c00720c */ /* 0x000fe40003f65270 */
[----:B------:R-:W-:Y:S02]  /*4b90*/  ISETP.GE.AND.EX P0, PT, R51, R46, PT, P0 ;  /* 0x0000002e3300720c */ /* 0x000fe40003f06300 */
[----:B------:R-:W-:Y:S02]  /*4ba0*/  ISETP.GE.U32.AND P1, PT, R25, R14, PT ;  /* 0x0000000e1900720c */ /* 0x000fe40003f26070 */
[----:B------:R-:W-:Y:S02]  /*4bb0*/  ISETP.GE.AND.EX P2, PT, R48, R45, PT, P2 ;  /* 0x0000002d3000720c */ /* 0x000fe40003f46320 */
[----:B------:R-:W-:Y:S02]  /*4bc0*/  ISETP.GT.U32.AND P5, PT, R8, R5, PT ;  /* 0x000000050800720c */ /* 0x000fe40003fa4070 */
[----:B------:R-:W-:-:S02]  /*4bd0*/  SEL R5, RZ, 0xffffffff, !P0 ;  /* 0xffffffffff057807 */ /* 0x000fc40004000000 */
[----:B------:R-:W-:Y:S02]  /*4be0*/  ISETP.GT.U32.AND P0, PT, R23, R22, PT ;  /* 0x000000161700720c */ /* 0x000fe40003f04070 */
[----:B------:R-:W-:Y:S02]  /*4bf0*/  ISETP.GE.AND.EX P1, PT, R49, R44, PT, P1 ;  /* 0x0000002c3100720c */ /* 0x000fe40003f26310 */
[----:B------:R-:W-:Y:S02]  /*4c00*/  SEL R8, RZ, 0xffffffff, !P2 ;  /* 0xffffffffff087807 */ /* 0x000fe40005000000 */
[----:B------:R-:W-:Y:S02]  /*4c10*/  LOP3.LUT R4, R4, 0x1, RZ, 0xc0, !PT ;  /* 0x0000000104047812 */ /* 0x000fe400078ec0ff */
[----:B------:R-:W-:Y:S02]  /*4c20*/  ISETP.GT.U32.AND P2, PT, R60, R57, PT ;  /* 0x000000393c00720c */ /* 0x000fe40003f44070 */
[----:B------:R-:W-:-:S02]  /*4c30*/  @P6 SEL R5, RZ, 0xffffffff, P5 ;  /* 0xffffffffff056807 */ /* 0x000fc40002800000 */
[----:B------:R-:W-:Y:S02]  /*4c40*/  @P4 SEL R8, RZ, 0xffffffff, P0 ;  /* 0xffffffffff084807 */ /* 0x000fe40000000000 */
[----:B------:R-:W-:Y:S02]  /*4c50*/  SEL R22, RZ, 0xffffffff, !P1 ;  /* 0xffffffffff167807 */ /* 0x000fe40004800000 */
[----:B------:R-:W-:Y:S02]  /*4c60*/  ISETP.NE.U32.AND P0, PT, R4, 0x1, PT ;  /* 0x000000010400780c */ /* 0x000fe40003f05070 */
[----:B------:R-:W-:Y:S02]  /*4c70*/  @P3 SEL R22, RZ, 0xffffffff, P2 ;  /* 0xffffffffff163807 */ /* 0x000fe40001000000 */
[----:B------:R-:W-:Y:S02]  /*4c80*/  LOP3.LUT R5, R5, 0x1, RZ, 0xc0, !PT ;  /* 0x0000000105057812 */ /* 0x000fe400078ec0ff */
[----:B------:R-:W-:-:S02]  /*4c90*/  LOP3.LUT R8, R8, 0x1, RZ, 0xc0, !PT ;  /* 0x0000000108087812 */ /* 0x000fc400078ec0ff */
[----:B------:R-:W-:Y:S02]  /*4ca0*/  SEL R36, R36, R55, !P0 ;  /* 0x0000003724247207 */ /* 0x000fe40004000000 */
[----:B------:R-:W-:Y:S02]  /*4cb0*/  LOP3.LUT R22, R22, 0x1, RZ, 0xc0, !PT ;  /* 0x0000000116167812 */ /* 0x000fe400078ec0ff */
[----:B------:R-:W-:Y:S02]  /*4cc0*/  SEL R21, R50, R21, !P0 ;  /* 0x0000001532157207 */ /* 0x000fe40004000000 */
[----:B------:R-:W-:Y:S02]  /*4cd0*/  ISETP.NE.U32.AND P1, PT, R5, 0x1, PT ;  /* 0x000000010500780c */ /* 0x000fe40003f25070 */
[----:B------:R-:W-:Y:S02]  /*4ce0*/  ISETP.NE.U32.AND P2, PT, R8, 0x1, PT ;  /* 0x000000010800780c */ /* 0x000fe40003f45070 */
[----:B------:R-:W-:-:S02]  /*4cf0*/  LOP3.LUT R5, R31, 0xff, RZ, 0xc0, !PT ;  /* 0x000000ff1f057812 */ /* 0x000fc400078ec0ff */
[----:B------:R-:W-:Y:S02]  /*4d00*/  LOP3.LUT R4, R36, 0xff, RZ, 0xc0, !PT ;  /* 0x000000ff24047812 */ /* 0x000fe400078ec0ff */
[----:B------:R-:W-:Y:S02]  /*4d10*/  ISETP.NE.U32.AND P3, PT, R22, 0x1, PT ;  /* 0x000000011600780c */ /* 0x000fe40003f65070 */
[----:B------:R-:W-:Y:S02]  /*4d20*/  SEL R50, R47, R10, !P0 ;  /* 0x0000000a2f327207 */ /* 0x000fe40004000000 */
[----:B------:R-:W-:Y:S02]  /*4d30*/  ISETP.GE.U32.AND P4, PT, R21, R54, PT ;  /* 0x000000361500720c */ /* 0x000fe40003f86070 */
[----:B------:R-:W-:Y:S02]  /*4d40*/  SEL R37, R37, R58, !P1 ;  /* 0x0000003a25257207 */ /* 0x000fe40004800000 */
[----:B------:R-:W-:-:S02]  /*4d50*/  SEL R33, R33, R38, !P2 ;  /* 0x0000002621217207 */ /* 0x000fc40005000000 */
[----:B------:R-:W-:Y:S02]  /*4d60*/  SEL R22, R20, R27, !P1 ;  /* 0x0000001b14167207 */ /* 0x000fe40004800000 */
[----:B------:R-:W-:Y:S02]  /*4d70*/  ISETP.NE.AND P5, PT, R4, R5, PT ;  /* 0x000000050400720c */ /* 0x000fe40003fa5270 */
[----:B------:R-:W-:Y:S02]  /*4d80*/  SEL R53, R53, R56, !P3 ;  /* 0x0000003835357207 */ /* 0x000fe40005800000 */
[----:B------:R-:W-:Y:S02]  /*4d90*/  SEL R20, R14, R25, !P3 ;  /* 0x000000190e147207 */ /* 0x000fe40005800000 */
[----:B------:R-:W-:Y:S02]  /*4da0*/  SEL R49, R44, R49, !P3 ;  /* 0x000000312c317207 */ /* 0x000fe40005800000 */
[----:B------:R-:W-:-:S02]  /*4db0*/  ISETP.GT.U32.AND P3, PT, R4, R5, PT ;  /* 0x000000050400720c */ /* 0x000fc40003f64070 */
[----:B------:R-:W-:Y:S02]  /*4dc0*/  ISETP.GE.AND.EX P4, PT, R50, R43, PT, P4 ;  /* 0x0000002b3200720c */ /* 0x000fe40003f86340 */
[----:B------:R-:W-:Y:S02]  /*4dd0*/  LOP3.LUT R23, R32, 0xff, RZ, 0xc0, !PT ;  /* 0x000000ff20177812 */ /* 0x000fe400078ec0ff */
[----:B------:R-:W-:Y:S02]  /*4de0*/  LOP3.LUT R14, R42, 0xff, RZ, 0xc0, !PT ;  /* 0x000000ff2a0e7812 */ /* 0x000fe400078ec0ff */
[----:B------:R-:W-:Y:S02]  /*4df0*/  LOP3.LUT R4, R37, 0xff, RZ, 0xc0, !PT ;  /* 0x000000ff25047812 */ /* 0x000fe400078ec0ff */
[----:B------:R-:W-:Y:S02]  /*4e00*/  LOP3.LUT R5, R33, 0xff, RZ, 0xc0, !PT ;  /* 0x000000ff21057812 */ /* 0x000fe400078ec0ff */
[----:B------:R-:W-:-:S02]  /*4e10*/  SEL R10, RZ, 0xffffffff, !P4 ;  /* 0xffffffffff0a7807 */ /* 0x000fc40006000000 */
[----:B------:R-:W-:Y:S02]  /*4e20*/  SEL R51, R46, R51, !P1 ;  /* 0x000000332e337207 */ /* 0x000fe40004800000 */
[----:B------:R-:W-:Y:S02]  /*4e30*/  SEL R15, R15, R24, !P2 ;  /* 0x000000180f0f7207 */ /* 0x000fe40005000000 */
[----:B------:R-:W-:Y:S02]  /*4e40*/  ISETP.GE.U32.AND P0, PT, R22, R13, PT ;  /* 0x0000000d1600720c */ /* 0x000fe40003f06070 */
[----:B------:R-:W-:Y:S02]  /*4e50*/  ISETP.NE.AND P6, PT, R4, R23, PT ;  /* 0x000000170400720c */ /* 0x000fe40003fc5270 */
[----:B------:R-:W-:Y:S02]  /*4e60*/  ISETP.NE.AND P4, PT, R5, R14, PT ;  /* 0x0000000e0500720c */ /* 0x000fe40003f85270 */
[----:B------:R-:W-:-:S02]  /*4e70*/  SEL R48, R45, R48, !P2 ;  /* 0x000000302d307207 */ /* 0x000fc40005000000 */
[----:B------:R-:W-:Y:S02]  /*4e80*/  LOP3.LUT R25, R30, 0xff, RZ, 0xc0, !PT ;  /* 0x000000ff1e197812 */ /* 0x000fe400078ec0ff */
[----:B------:R-:W-:Y:S02]  /*4e90*/  LOP3.LUT R8, R53, 0xff, RZ, 0xc0, !PT ;  /* 0x000000ff35087812 */ /* 0x000fe400078ec0ff */
[----:B------:R-:W-:Y:S02]  /*4ea0*/  ISETP.GE.U32.AND P2, PT, R15, R12, PT ;  /* 0x0000000c0f00720c */ /* 0x000fe40003f46070 */
[----:B------:R-:W-:Y:S02]  /*4eb0*/  ISETP.GE.AND.EX P0, PT, R51, R26, PT, P0 ;  /* 0x0000001a3300720c */ /* 0x000fe40003f06300 */
[----:B------:R-:W-:Y:S02]  /*4ec0*/  @P5 SEL R10, RZ, 0xffffffff, P3 ;  /* 0xffffffffff0a5807 */ /* 0x000fe40001800000 */
[----:B------:R-:W-:-:S02]  /*4ed0*/  ISETP.NE.AND P3, PT, R8, R25, PT ;  /* 0x000000190800720c */ /* 0x000fc40003f65270 */
[----:B------:R-:W-:Y:S02]  /*4ee0*/  ISETP.GT.U32.AND P5, PT, R4, R23, PT ;  /* 0x000000170400720c */ /* 0x000fe40003fa4070 */
[----:B------:R-:W-:Y:S02]  /*4ef0*/  ISETP.GE.AND.EX P2, PT, R48, R41, PT, P2 ;  /* 0x000000293000720c */ /* 0x000fe40003f46320 */
[----:B------:R-:W-:Y:S02]  /*4f00*/  SEL R4, RZ, 0xffffffff, !P0 ;  /* 0xffffffffff047807 */ /* 0x000fe40004000000 */
[----:B------:R-:W-:Y:S02]  /*4f10*/  ISETP.GT.U32.AND P0, PT, R5, R14, PT ;  /* 0x0000000e0500720c */ /* 0x000fe40003f04070 */
[----:B------:R-:W-:Y:S02]  /*4f20*/  LOP3.LUT R10, R10, 0x1, RZ, 0xc0, !PT ;  /* 0x000000010a0a7812 */ /* 0x000fe400078ec0ff */
[----:B------:R-:W-:-:S02]  /*4f30*/  ISETP.GE.U32.AND P1, PT, R20, R11, PT ;  /* 0x0000000b1400720c */ /* 0x000fc40003f26070 */
[----:B------:R-:W-:Y:S02]  /*4f40*/  SEL R5, RZ, 0xffffffff, !P2 ;  /* 0xffffffffff057807 */ /* 0x000fe40005000000 */
[----:B------:R-:W-:Y:S02]  /*4f50*/  @P6 SEL R4, RZ, 0xffffffff, P5 ;  /* 0xffffffffff046807 */ /* 0x000fe40002800000 */
[----:B------:R-:W-:Y:S02]  /*4f60*/  @P4 SEL R5, RZ, 0xffffffff, P0 ;  /* 0xffffffffff054807 */ /* 0x000fe40000000000 */
[----:B------:R-:W-:Y:S02]  /*4f70*/  ISETP.NE.U32.AND P0, PT, R10, 0x1, PT ;  /* 0x000000010a00780c */ /* 0x000fe40003f05070 */
[----:B------:R-:W-:Y:S02]  /*4f80*/  ISETP.GE.AND.EX P1, PT, R49, R40, PT, P1 ;  /* 0x000000283100720c */ /* 0x000fe40003f26310 */
[----:B------:R-:W-:-:S02]  /*4f90*/  ISETP.GT.U32.AND P2, PT, R8, R25, PT ;  /* 0x000000190800720c */ /* 0x000fc40003f44070 */
[----:B------:R-:W-:Y:S02]  /*4fa0*/  LOP3.LUT R4, R4, 0x1, RZ, 0xc0, !PT ;  /* 0x0000000104047812 */ /* 0x000fe400078ec0ff */
[----:B------:R-:W-:Y:S02]  /*4fb0*/  LOP3.LUT R5, R5, 0x1, RZ, 0xc0, !PT ;  /* 0x0000000105057812 */ /* 0x000fe400078ec0ff */
[----:B------:R-:W-:Y:S02]  /*4fc0*/  SEL R31, R31, R36, !P0 ;  /* 0x000000241f1f7207 */ /* 0x000fe40004000000 */
[----:B------:R-:W-:Y:S02]  /*4fd0*/  SEL R8, RZ, 0xffffffff, !P1 ;  /* 0xffffffffff087807 */ /* 0x000fe40004800000 */
[----:B------:R-:W-:Y:S02]  /*4fe0*/  @P3 SEL R8, RZ, 0xffffffff, P2 ;  /* 0xffffffffff083807 */ /* 0x000fe40001000000 */
[----:B------:R-:W-:-:S02]  /*4ff0*/  ISETP.NE.U32.AND P1, PT, R4, 0x1, PT ;  /* 0x000000010400780c */ /* 0x000fc40003f25070 */
[----:B------:R-:W-:Y:S02]  /*5000*/  ISETP.NE.U32.AND P2, PT, R5, 0x1, PT ;  /* 0x000000010500780c */ /* 0x000fe40003f45070 */
[----:B------:R-:W-:Y:S02]  /*5010*/  LOP3.LUT R5, R28, 0xff, RZ, 0xc0, !PT ;  /* 0x000000ff1c057812 */ /* 0x000fe400078ec0ff */
[----:B------:R-:W-:Y:S02]  /*5020*/  LOP3.LUT R4, R31, 0xff, RZ, 0xc0, !PT ;  /* 0x000000ff1f047812 */ /* 0x000fe400078ec0ff */
[----:B------:R-:W-:Y:S02]  /*5030*/  LOP3.LUT R8, R8, 0x1, RZ, 0xc0, !PT ;  /* 0x0000000108087812 */ /* 0x000fe400078ec0ff */
[----:B------:R-:W-:Y:S02]  /*5040*/  SEL R23, R54, R21, !P0 ;  /* 0x0000001536177207 */ /* 0x000fe40004000000 */
[----:B------:R-:W-:-:S02]  /*5050*/  ISETP.NE.AND P5, PT, R4, R5, PT ;  /* 0x000000050400720c */ /* 0x000fc40003fa5270 */
[----:B------:R-:W-:Y:S02]  /*5060*/  ISETP.NE.U32.AND P3, PT, R8, 0x1, PT ;  /* 0x000000010800780c */ /* 0x000fe40003f65070 */
[----:B------:R-:W-:Y:S02]  /*5070*/  SEL R14, R43, R50, !P0 ;  /* 0x000000322b0e7207 */ /* 0x000fe40004000000 */
[----:B------:R-:W-:Y:S02]  /*5080*/  ISETP.GE.U32.AND P4, PT, R23, R52, PT ;  /* 0x000000341700720c */ /* 0x000fe40003f86070 */
[----:B------:R-:W-:Y:S02]  /*5090*/  SEL R33, R42, R33, !P2 ;  /* 0x000000212a217207 */ /* 0x000fe40005000000 */
[----:B------:R-:W-:Y:S02]  /*50a0*/  SEL R30, R30, R53, !P3 ;  /* 0x000000351e1e7207 */ /* 0x000fe40005800000 */
[----:B------:R-:W-:-:S02]  /*50b0*/  SEL R21, R13, R22, !P1 ;  /* 0x000000160d157207 */ /* 0x000fc40004800000 */
[----:B------:R-:W-:Y:S02]  /*50c0*/  SEL R13, R11, R20, !P3 ;  /* 0x000000140b0d7207 */ /* 0x000fe40005800000 */
[----:B------:R-:W-:Y:S02]  /*50d0*/  SEL R40, R40, R49, !P3 ;  /* 0x0000003128287207 */ /* 0x000fe40005800000 */
[----:B------:R-:W-:Y:S02]  /*50e0*/  ISETP.GE.AND.EX P4, PT, R14, R39, PT, P4 ;  /* 0x000000270e00720c */ /* 0x000fe40003f86340 */
[----:B------:R-:W-:Y:S02]  /*50f0*/  SEL R32, R32, R37, !P1 ;  /* 0x0000002520207207 */ /* 0x000fe40004800000 */
[----:B------:R-:W-:Y:S02]  /*5100*/  ISETP.GT.U32.AND P3, PT, R4, R5, PT ;  /* 0x000000050400720c */ /* 0x000fe40003f64070 */
[----:B------:R-:W-:-:S02]  /*5110*/  SEL R15, R12, R15, !P2 ;  /* 0x0000000f0c0f7207 */ /* 0x000fc40005000000 */
[----:B------:R-:W-:Y:S02]  /*5120*/  LOP3.LUT R20, R6, 0xff, RZ, 0xc0, !PT ;  /* 0x000000ff06147812 */ /* 0x000fe400078ec0ff */
[----:B------:R-:W-:Y:S02]  /*5130*/  LOP3.LUT R25, R3, 0xff, RZ, 0xc0, !PT ;  /* 0x000000ff03197812 */ /* 0x000fe400078ec0ff */
[----:B------:R-:W-:Y:S02]  /*5140*/  LOP3.LUT R5, R33, 0xff, RZ, 0xc0, !PT ;  /* 0x000000ff21057812 */ /* 0x000fe400078ec0ff */
[----:B------:R-:W-:Y:S02]  /*5150*/  LOP3.LUT R8, R30, 0xff, RZ, 0xc0, !PT ;  /* 0x000000ff1e087812 */ /* 0x000fe400078ec0ff */
[----:B------:R-:W-:Y:S02]  /*5160*/  SEL R26, R26, R51, !P1 ;  /* 0x000000331a1a7207 */ /* 0x000fe40004800000 */
[----:B------:R-:W-:-:S02]  /*5170*/  ISETP.GE.U32.AND P0, PT, R21, R0, PT ;  /* 0x000000001500720c */ /* 0x000fc40003f06070 */
[----:B------:R-:W-:Y:S02]  /*5180*/  SEL R10, RZ, 0xffffffff, !P4 ;  /* 0xffffffffff0a7807 */ /* 0x000fe40006000000 */
[----:B------:R-:W-:Y:S02]  /*5190*/  SEL R12, R41, R48, !P2 ;  /* 0x00000030290c7207 */ /* 0x000fe40005000000 */
[----:B------:R-:W-:Y:S02]  /*51a0*/  LOP3.LUT R11, R9, 0xff, RZ, 0xc0, !PT ;  /* 0x000000ff090b7812 */ /* 0x000fe400078ec0ff */
[----:B------:R-:W-:Y:S02]  /*51b0*/  LOP3.LUT R4, R32, 0xff, RZ, 0xc0, !PT ;  /* 0x000000ff20047812 */ /* 0x000fe400078ec0ff */
[----:B------:R-:W-:Y:S02]  /*51c0*/  @P5 SEL R10, RZ, 0xffffffff, P3 ;  /* 0xffffffffff0a5807 */ /* 0x000fe40001800000 */
[----:B------:R-:W-:-:S02]  /*51d0*/  ISETP.GE.U32.AND P2, PT, R15, R34, PT ;  /* 0x000000220f00720c */ /* 0x000fc40003f46070 */
[----:B------:R-:W-:Y:S02]  /*51e0*/  ISETP.NE.AND P4, PT, R5, R20, PT ;  /* 0x000000140500720c */ /* 0x000fe40003f85270 */
[----:B------:R-:W-:Y:S02]  /*51f0*/  ISETP.NE.AND P3, PT, R8, R25, PT ;  /* 0x000000190800720c */ /* 0x000fe40003f65270 */
[----:B------:R-:W-:Y:S02]  /*5200*/  ISETP.GE.AND.EX P0, PT, R26, R7, PT, P0 ;  /* 0x000000071a00720c */ /* 0x000fe40003f06300 */
[----:B------:R-:W-:Y:S02]  /*5210*/  ISETP.NE.AND P6, PT, R4, R11, PT ;  /* 0x0000000b0400720c */ /* 0x000fe40003fc5270 */
[----:B------:R-:W-:Y:S02]  /*5220*/  ISETP.GE.U32.AND P1, PT, R13, R16, PT ;  /* 0x000000100d00720c */ /* 0x000fe40003f26070 */
[----:B------:R-:W-:-:S02]  /*5230*/  ISETP.GE.AND.EX P2, PT, R12, R35, PT, P2 ;  /* 0x000000230c00720c */ /* 0x000fc40003f46320 */
[----:B------:R-:W-:Y:S02]  /*5240*/  ISETP.GT.U32.AND P5, PT, R4, R11, PT ;  /* 0x0000000b0400720c */ /* 0x000fe40003fa4070 */
[----:B------:R-:W-:Y:S02]  /*5250*/  SEL R4, RZ, 0xffffffff, !P0 ;  /* 0xffffffffff047807 */ /* 0x000fe40004000000 */
[----:B------:R-:W-:Y:S02]  /*5260*/  ISETP.GT.U32.AND P0, PT, R5, R20, PT ;  /* 0x000000140500720c */ /* 0x000fe40003f04070 */
[----:B------:R-:W-:Y:S02]  /*5270*/  ISETP.GE.AND.EX P1, PT, R40, R29, PT, P1 ;  /* 0x0000001d2800720c */ /* 0x000fe40003f26310 */
[----:B------:R-:W-:Y:S02]  /*5280*/  SEL R5, RZ, 0xffffffff, !P2 ;  /* 0xffffffffff057807 */ /* 0x000fe40005000000 */
[----:B------:R-:W-:-:S02]  /*5290*/  ISETP.GT.U32.AND P2, PT, R8, R25, PT ;  /* 0x000000190800720c */ /* 0x000fc40003f44070 */
[----:B------:R-:W-:Y:S02]  /*52a0*/  SEL R8, RZ, 0xffffffff, !P1 ;  /* 0xffffffffff087807 */ /* 0x000fe40004800000 */
[----:B------:R-:W-:Y:S02]  /*52b0*/  @P4 SEL R5, RZ, 0xffffffff, P0 ;  /* 0xffffffffff054807 */ /* 0x000fe40000000000 */
[----:B------:R-:W-:Y:S02]  /*52c0*/  @P3 SEL R8, RZ, 0xffffffff, P2 ;  /* 0xffffffffff083807 */ /* 0x000fe40001000000 */
[----:B------:R-:W-:Y:S02]  /*52d0*/  @P6 SEL R4, RZ, 0xffffffff, P5 ;  /* 0xffffffffff046807 */ /* 0x000fe40002800000 */
        /* <DEDUP_REMOVED lines=22> */
[----:B------:R-:W-:Y:S01]  /*5440*/  PRMT R27, R3, 0x7610, R27 ;  /* 0x00007610031b7816 */ /* 0x000fe2000000001b */
[----:B------:R-:W-:Y:S06]  /*5450*/  BRA `(.L_x_3836) ;  /* 0x000000e800087947 */ /* 0x000fec0003800000 */
.L_x_3848:
        /* <DEDUP_REMOVED lines=101> */
.L_x_3861:
[----:B------:R-:W-:-:S05]  /*5ab0*/  IMAD R4, R58, R9, RZ ;  /* 0x000000093a047224 */ /* 0x000fca00078e02ff */
[----:B------:R-:W-:-:S04]  /*5ac0*/  LOP3.LUT R5, R4, 0xfffffffc, RZ, 0xc0, !PT ;  /* 0xfffffffc04057812 */ /* 0x000fc800078ec0ff */
[----:B------:R-:W-:-:S05]  /*5ad0*/  IADD3 R4, P0, PT, R5, R22, RZ ;  /* 0x0000001605047210 */ /* 0x000fca0007f1e0ff */
[----:B------:R-:W-:-:S05]  /*5ae0*/  IMAD.X R5, RZ, RZ, R23, P0 ;  /* 0x000000ffff057224 */ /* 0x000fca00000e0617 */
[----:B------:R0:W2:Y:S01]  /*5af0*/  LDG.E R64, desc[UR36][R4.64] ;  /* 0x0000002404407981 */ /* 0x0000a2000c1e1900 */
[----:B------:R-:W-:-:S04]  /*5b00*/  IMAD.IADD R65, R58, 0x1, R10 ;  /* 0x000000013a417824 */ /* 0x000fc800078e020a */
[----:B------:R-:W-:-:S05]  /*5b10*/  IMAD R60, R65, R9, RZ ;  /* 0x00000009413c7224 */ /* 0x000fca00078e02ff */
[----:B------:R-:W-:-:S04]  /*5b20*/  LOP3.LUT R63, R60, 0xfffffffc, RZ, 0xc0, !PT ;  /* 0xfffffffc3c3f7812 */ /* 0x000fc800078ec0ff */
[----:B------:R-:W-:-:S05]  /*5b30*/  IADD3 R62, P0, PT, R63, R22, RZ ;  /* 0x000000163f3e7210 */ /* 0x000fca0007f1e0ff */
[----:B------:R-:W-:-:S05]  /*5b40*/  IMAD.X R63, RZ, RZ, R23, P0 ;  /* 0x000000ffff3f7224 */ /* 0x000fca00000e0617 */
[----:B------:R-:W3:Y:S01]  /*5b50*/  LDG.E R68, desc[UR36][R62.64] ;  /* 0x000000243e447981 */ /* 0x000ee2000c1e1900 */
[----:B------:R-:W-:-:S04]  /*5b60*/  IMAD.IADD R60, R65, 0x1, R10 ;  /* 0x00000001413c7824 */ /* 0x000fc800078e020a */
[----:B------:R-:W-:-:S05]  /*5b70*/  IMAD R61, R60, R9, RZ ;  /* 0x000000093c3d7224 */ /* 0x000fca00078e02ff */
[----:B------:R-:W-:-:S04]  /*5b80*/  LOP3.LUT R61, R61, 0xfffffffc, RZ, 0xc0, !PT ;  /* 0xfffffffc3d3d7812 */ /* 0x000fc800078ec0ff */
[----:B------:R-:W-:-:S05]  /*5b90*/  IADD3 R66, P0, PT, R61, R22, RZ ;  /* 0x000000163d427210 */ /* 0x000fca0007f1e0ff */
[----:B------:R-:W-:-:S05]  /*5ba0*/  IMAD.X R67, RZ, RZ, R23, P0 ;  /* 0x000000ffff437224 */ /* 0x000fca00000e0617 */
[----:B------:R1:W4:Y:S01]  /*5bb0*/  LDG.E R77, desc[UR36][R66.64] ;  /* 0x00000024424d7981 */ /* 0x000322000c1e1900 */
[----:B------:R-:W-:-:S04]  /*5bc0*/  IMAD.IADD R61, R60, 0x1, R10 ;  /* 0x000000013c3d7824 */ /* 0x000fc800078e020a */
[----:B0-----:R-:W-:-:S05]  /*5bd0*/  IMAD R4, R61, R9, RZ ;  /* 0x000000093d047224 */ /* 0x001fca00078e02ff */
[----:B------:R-:W-:-:S04]  /*5be0*/  LOP3.LUT R5, R4, 0xfffffffc, RZ, 0xc0, !PT ;  /* 0xfffffffc04057812 */ /* 0x000fc800078ec0ff */
[----:B------:R-:W-:-:S05]  /*5bf0*/  IADD3 R4, P0, PT, R5, R22, RZ ;  /* 0x0000001605047210 */ /* 0x000fca0007f1e0ff */
[----:B------:R-:W-:-:S05]  /*5c00*/  IMAD.X R5, RZ, RZ, R23, P0 ;  /* 0x000000ffff057224 */ /* 0x000fca00000e0617 */
[----:B------:R0:W5:Y:S01]  /*5c10*/  LDG.E R83, desc[UR36][R4.64] ;  /* 0x0000002404537981 */ /* 0x000162000c1e1900 */
[----:B------:R-:W-:Y:S02]  /*5c20*/  LOP3.LUT R69, R59, 0xff, RZ, 0xc0, !PT ;  /* 0x000000ff3b457812 */ /* 0x000fe400078ec0ff */
[----:B------:R-:W-:Y:S02]  /*5c30*/  ISETP.GE.U32.AND P2, PT, R25, R58, PT ;  /* 0x0000003a1900720c */ /* 0x000fe40003f46070 */
[----:B-1----:R-:W-:Y:S02]  /*5c40*/  LOP3.LUT R66, R12, 0xff, RZ, 0xc0, !PT ;  /* 0x000000ff0c427812 */ /* 0x002fe400078ec0ff */
        /* <DEDUP_REMOVED lines=10> */
[----:B------:R-:W-:Y:S02]  /*5cf0*/  LOP3.LUT R89, R3, 0xff, RZ, 0xc0, !PT ;  /* 0x000000ff03597812 */ /* 0x000fe400078ec0ff */
[C---:B--2---:R-:W-:Y:S02]  /*5d00*/  LOP3.LUT R62, R64.reuse, 0xff, RZ, 0xc0, !PT ;  /* 0x000000ff403e7812 */ /* 0x044fe400078ec0ff */
[----:B------:R-:W-:Y:S02]  /*5d10*/  PRMT R67, R64, 0x7771, RZ ;  /* 0x0000777140437816 */ /* 0x000fe400000000ff */
[----:B------:R-:W-:Y:S02]  /*5d20*/  ISETP.NE.AND P5, PT, R69, R62, PT ;  /* 0x0000003e4500720c */ /* 0x000fe40003fa5270 */
[----:B------:R-:W-:-:S02]  /*5d30*/  ISETP.NE.AND P1, PT, R66, R67, PT ;  /* 0x000000434200720c */ /* 0x000fc40003f25270 */
[C---:B------:R-:W-:Y:S02]  /*5d40*/  PRMT R63, R64.reuse, 0x7771, RZ ;  /* 0x00007771403f7816 */ /* 0x040fe400000000ff */
[----:B------:R-:W-:Y:S02]  /*5d50*/  PRMT R62, R64, 0x7770, RZ ;  /* 0x00007770403e7816 */ /* 0x000fe400000000ff */
[----:B------:R-:W-:Y:S02]  /*5d60*/  ISETP.GT.U32.AND P0, PT, R66, R63, PT ;  /* 0x0000003f4200720c */ /* 0x000fe40003f04070 */
[----:B------:R-:W-:Y:S02]  /*5d70*/  ISETP.GT.U32.AND P6, PT, R69, R62, PT ;  /* 0x0000003e4500720c */ /* 0x000fe40003fc4070 */
[----:B------:R-:W-:Y:S02]  /*5d80*/  PRMT R67, R64, 0x7772, RZ ;  /* 0x0000777240437816 */ /* 0x000fe400000000ff */
[----:B------:R-:W-:-:S02]  /*5d90*/  LOP3.LUT R66, R40, 0xff, RZ, 0xc0, !PT ;  /* 0x000000ff28427812 */ /* 0x000fc400078ec0ff */
[----:B------:R-:W-:Y:S02]  /*5da0*/  PRMT R5, R64, 0x7772, RZ ;  /* 0x0000777240057816 */ /* 0x000fe400000000ff */
[C---:B------:R-:W-:Y:S02]  /*5db0*/  ISETP.NE.AND P4, PT, R66.reuse, R67, PT ;  /* 0x000000434200720c */ /* 0x040fe40003f85270 */
[----:B------:R-:W-:Y:S02]  /*5dc0*/  ISETP.GT.U32.AND P3, PT, R66, R5, PT ;  /* 0x000000054200720c */ /* 0x000fe40003f64070 */
[----:B------:R-:W-:Y:S02]  /*5dd0*/  @P5 SEL R4, RZ, 0xffffffff, P6 ;  /* 0xffffffffff045807 */ /* 0x000fe40003000000 */
[----:B------:R-:W-:Y:S02]  /*5de0*/  ISETP.GE.U32.AND P5, PT, R26, R58, PT ;  /* 0x0000003a1a00720c */ /* 0x000fe40003fa6070 */
[----:B------:R-:W-:-:S02]  /*5df0*/  SEL R66, RZ, 0xffffffff, !P2 ;  /* 0xffffffffff427807 */ /* 0x000fc40005000000 */
[----:B------:R-:W-:Y:S02]  /*5e00*/  @P1 SEL R66, RZ, 0xffffffff, P0 ;  /* 0xffffffffff421807 */ /* 0x000fe40000000000 */
[----:B------:R-:W-:Y:S02]  /*5e10*/  ISETP.GE.U32.AND P0, PT, R27, R58, PT ;  /* 0x0000003a1b00720c */ /* 0x000fe40003f06070 */
[----:B------:R-:W-:Y:S02]  /*5e20*/  ISETP.GE.AND.EX P5, PT, R52, RZ, PT, P5 ;  /* 0x000000ff3400720c */ /* 0x000fe40003fa6350 */
[C---:B------:R-:W-:Y:S02]  /*5e30*/  PRMT R69, R64.reuse, 0x7773, RZ ;  /* 0x0000777340457816 */ /* 0x040fe400000000ff */
[----:B------:R-:W-:Y:S02]  /*5e40*/  PRMT R67, R64, 0x7773, RZ ;  /* 0x0000777340437816 */ /* 0x000fe400000000ff */
[----:B------:R-:W-:-:S02]  /*5e50*/  ISETP.GE.AND.EX P0, PT, R49, RZ, PT, P0 ;  /* 0x000000ff3100720c */ /* 0x000fc40003f06300 */
[----:B------:R-:W-:Y:S02]  /*5e60*/  SEL R64, RZ, 0xffffffff, !P5 ;  /* 0xffffffffff407807 */ /* 0x000fe40006800000 */
[C---:B------:R-:W-:Y:S02]  /*5e70*/  ISETP.GT.U32.AND P5, PT, R70.reuse, R67, PT ;  /* 0x000000434600720c */ /* 0x040fe40003fa4070 */
[----:B------:R-:W-:Y:S02]  /*5e80*/  ISETP.NE.AND P6, PT, R70, R69, PT ;  /* 0x000000454600720c */ /* 0x000fe40003fc5270 */
[----:B------:R-:W-:Y:S02]  /*5e90*/  SEL R70, RZ, 0xffffffff, !P0 ;  /* 0xffffffffff467807 */ /* 0x000fe40004000000 */
[----:B------:R-:W-:Y:S02]  /*5ea0*/  ISETP.GE.U32.AND P0, PT, R56, R65, PT ;  /* 0x000000413800720c */ /* 0x000fe40003f06070 */
[----:B------:R-:W-:-:S02]  /*5eb0*/  LOP3.LUT R4, R4, 0x1, RZ, 0xc0, !PT ;  /* 0x0000000104047812 */ /* 0x000fc400078ec0ff */
[----:B------:R-:W-:Y:S02]  /*5ec0*/  ISETP.GE.AND.EX P0, PT, R50, RZ, PT, P0 ;  /* 0x000000ff3200720c */ /* 0x000fe40003f06300 */
[----:B------:R-:W-:Y:S02]  /*5ed0*/  ISETP.NE.U32.AND P2, PT, R4, 0x1, PT ;  /* 0x000000010400780c */ /* 0x000fe40003f45070 */
[----:B------:R-:W-:Y:S02]  /*5ee0*/  SEL R74, RZ, 0xffffffff, !P0 ;  /* 0xffffffffff4a7807 */ /* 0x000fe40004000000 */
[----:B------:R-:W-:Y:S02]  /*5ef0*/  ISETP.GE.U32.AND P0, PT, R24, R65, PT ;  /* 0x000000411800720c */ /* 0x000fe40003f06070 */
[----:B------:R-:W-:Y:S02]  /*5f00*/  @P4 SEL R64, RZ, 0xffffffff, P3 ;  /* 0xffffffffff404807 */ /* 0x000fe40001800000 */
[----:B------:R-:W-:-:S02]  /*5f10*/  LOP3.LUT R4, R38, 0xff, RZ, 0xc0, !PT ;  /* 0x000000ff26047812 */ /* 0x000fc400078ec0ff */
[----:B---3--:R-:W-:Y:S02]  /*5f20*/  LOP3.LUT R69, R68, 0xff, RZ, 0xc0, !PT ;  /* 0x000000ff44457812 */ /* 0x008fe400078ec0ff */
[----:B------:R-:W-:Y:S02]  /*5f30*/  ISETP.GE.AND.EX P0, PT, R48, RZ, PT, P0 ;  /* 0x000000ff3000720c */ /* 0x000fe40003f06300 */
[----:B------:R-:W-:Y:S02]  /*5f40*/  LOP3.LUT R64, R64, 0x1, RZ, 0xc0, !PT ;  /* 0x0000000140407812 */ /* 0x000fe400078ec0ff */
[----:B------:R-:W-:Y:S02]  /*5f50*/  ISETP.NE.AND P1, PT, R4, R69, PT ;  /* 0x000000450400720c */ /* 0x000fe40003f25270 */
[----:B------:R-:W-:Y:S02]  /*5f60*/  SEL R76, RZ, 0xffffffff, !P0 ;  /* 0xffffffffff4c7807 */ /* 0x000fe40004000000 */
[----:B------:R-:W-:-:S02]  /*5f70*/  ISETP.GE.U32.AND P0, PT, R21, R65, PT ;  /* 0x000000411500720c */ /* 0x000fc40003f06070 */
[----:B------:R-:W-:Y:S02]  /*5f80*/  ISETP.NE.U32.AND P4, PT, R64, 0x1, PT ;  /* 0x000000014000780c */ /* 0x000fe40003f85070 */
[C---:B------:R-:W-:Y:S02]  /*5f90*/  PRMT R64, R68.reuse, 0x7771, RZ ;  /* 0x0000777144407816 */ /* 0x040fe400000000ff */
[----:B------:R-:W-:Y:S02]  /*5fa0*/  PRMT R69, R68, 0x7770, RZ ;  /* 0x0000777044457816 */ /* 0x000fe400000000ff */
[----:B------:R-:W-:Y:S02]  /*5fb0*/  ISETP.GE.AND.EX P0, PT, R47, RZ, PT, P0 ;  /* 0x000000ff2f00720c */ /* 0x000fe40003f06300 */
[----:B------:R-:W-:Y:S02]  /*5fc0*/  @P6 SEL R70, RZ, 0xffffffff, P5 ;  /* 0xffffffffff466807 */ /* 0x000fe40002800000 */
[----:B------:R-:W-:-:S02]  /*5fd0*/  ISETP.NE.AND P5, PT, R71, R64, PT ;  /* 0x000000404700720c */ /* 0x000fc40003fa5270 */
[----:B------:R-:W-:Y:S02]  /*5fe0*/  ISETP.GT.U32.AND P6, PT, R4, R69, PT ;  /* 0x000000450400720c */ /* 0x000fe40003fc4070 */
[----:B------:R-:W-:Y:S02]  /*5ff0*/  PRMT R64, R68, 0x7772, RZ ;  /* 0x0000777244407816 */ /* 0x000fe400000000ff */
[----:B------:R-:W-:Y:S02]  /*6000*/  SEL R78, RZ, 0xffffffff, !P0 ;  /* 0xffffffffff4e7807 */ /* 0x000fe40004000000 */
[----:B------:R-:W-:Y:S02]  /*6010*/  ISETP.GE.U32.AND P0, PT, R20, R65, PT ;  /* 0x000000411400720c */ /* 0x000fe40003f06070 */
[----:B------:R-:W-:Y:S02]  /*6020*/  LOP3.LUT R66, R66, 0x1, RZ, 0xc0, !PT ;  /* 0x0000000142427812 */ /* 0x000fe400078ec0ff */
[----:B------:R-:W-:-:S02]  /*6030*/  PRMT R4, R68, 0x7771, RZ ;  /* 0x0000777144047816 */ /* 0x000fc400000000ff */
[----:B------:R-:W-:Y:S02]  /*6040*/  @P1 SEL R74, RZ, 0xffffffff, P6 ;  /* 0xffffffffff4a1807 */ /* 0x000fe40003000000 */
[----:B------:R-:W-:Y:S02]  /*6050*/  ISETP.NE.AND P1, PT, R75, R64, PT ;  /* 0x000000404b00720c */ /* 0x000fe40003f25270 */
[----:B------:R-:W-:Y:S02]  /*6060*/  ISETP.GE.AND.EX P0, PT, R46, RZ, PT, P0 ;  /* 0x000000ff2e00720c */ /* 0x000fe40003f06300 */
[----:B------:R-:W-:Y:S02]  /*6070*/  ISETP.NE.U32.AND P3, PT, R66, 0x1, PT ;  /* 0x000000014200780c */ /* 0x000fe40003f65070 */
[----:B------:R-:W-:Y:S02]  /*6080*/  ISETP.GT.U32.AND P6, PT, R71, R4, PT ;  /* 0x000000044700720c */ /* 0x000fe40003fc4070 */
[----:B------:R-:W-:-:S02]  /*6090*/  PRMT R66, R68, 0x7773, RZ ;  /* 0x0000777344427816 */ /* 0x000fc400000000ff */
[----:B------:R-:W-:Y:S02]  /*60a0*/  LOP3.LUT R71, R57, 0xff, RZ, 0xc0, !PT ;  /* 0x000000ff39477812 */ /* 0x000fe400078ec0ff */
[----:B------:R-:W-:Y:S02]  /*60b0*/  PRMT R64, R68, 0x7772, RZ ;  /* 0x0000777244407816 */ /* 0x000fe400000000ff */
[----:B------:R-:W-:Y:S02]  /*60c0*/  SEL R80, RZ, 0xffffffff, !P0 ;  /* 0xffffffffff507807 */ /* 0x000fe40004000000 */
[----:B------:R-:W-:Y:S02]  /*60d0*/  ISETP.GE.U32.AND P0, PT, R53, R60, PT ;  /* 0x0000003c3500720c */ /* 0x000fe40003f06070 */
[----:B------:R-:W-:Y:S02]  /*60e0*/  @P5 SEL R76, RZ, 0xffffffff, P6 ;  /* 0xffffffffff4c5807 */ /* 0x000fe40003000000 */
[----:B------:R-:W-:-:S02]  /*60f0*/  ISETP.NE.AND P5, PT, R71, R66, PT ;  /* 0x000000424700720c */ /* 0x000fc40003fa5270 */
[----:B------:R-:W-:Y:S02]  /*6100*/  ISETP.GT.U32.AND P6, PT, R75, R64, PT ;  /* 0x000000404b00720c */ /* 0x000fe40003fc4070 */
[----:B------:R-:W-:Y:S02]  /*6110*/  PRMT R66, R68, 0x7773, RZ ;  /* 0x0000777344427816 */ /* 0x000fe400000000ff */
[----:B------:R-:W-:Y:S02]  /*6120*/  LOP3.LUT R75, R33, 0xff, RZ, 0xc0, !PT ;  /* 0x000000ff214b7812 */ /* 0x000fe400078ec0ff */
[----:B----4-:R-:W-:Y:S02]  /*6130*/  LOP3.LUT R68, R77, 0xff, RZ, 0xc0, !PT ;  /* 0x000000ff4d447812 */ /* 0x010fe400078ec0ff */
[----:B------:R-:W-:Y:S02]  /*6140*/  ISETP.GE.AND.EX P0, PT, R45, RZ, PT, P0 ;  /* 0x000000ff2d00720c */ /* 0x000fe40003f06300 */
[----:B------:R-:W-:-:S02]  /*6150*/  @P1 SEL R78, RZ, 0xffffffff, P6 ;  /* 0xffffffffff4e1807 */ /* 0x000fc40003000000 */
[----:B------:R-:W-:Y:S02]  /*6160*/  ISETP.NE.AND P1, PT, R75, R68, PT ;  /* 0x000000444b00720c */ /* 0x000fe40003f25270 */
[----:B------:R-:W-:Y:S02]  /*6170*/  SEL R82, RZ, 0xffffffff, !P0 ;  /* 0xffffffffff527807 */ /* 0x000fe40004000000 */
[----:B------:R-:W-:Y:S02]  /*6180*/  ISETP.GE.U32.AND P0, PT, R15, R60, PT ;  /* 0x0000003c0f00720c */ /* 0x000fe40003f06070 */
[----:B------:R-:W-:Y:S02]  /*6190*/  ISETP.GT.U32.AND P6, PT, R71, R66, PT ;  /* 0x000000424700720c */ /* 0x000fe40003fc4070 */
[C---:B------:R-:W-:Y:S02]  /*61a0*/  PRMT R71, R77.reuse, 0x7771, RZ ;  /* 0x000077714d477816 */ /* 0x040fe400000000ff */
[----:B------:R-:W-:-:S02]  /*61b0*/  PRMT R68, R77, 0x7770, RZ ;  /* 0x000077704d447816 */ /* 0x000fc400000000ff */
[----:B------:R-:W-:Y:S02]  /*61c0*/  ISETP.GE.AND.EX P0, PT, R28, RZ, PT, P0 ;  /* 0x000000ff1c00720c */ /* 0x000fe40003f06300 */
[----:B------:R-:W-:Y:S02]  /*61d0*/  @P5 SEL R80, RZ, 0xffffffff, P6 ;  /* 0xffffffffff505807 */ /* 0x000fe40003000000 */
[----:B------:R-:W-:Y:S02]  /*61e0*/  ISETP.NE.AND P6, PT, R72, R71, PT ;  /* 0x000000474800720c */ /* 0x000fe40003fc5270 */
[----:B------:R-:W-:Y:S02]  /*61f0*/  ISETP.GT.U32.AND P5, PT, R75, R68, PT ;  /* 0x000000444b00720c */ /* 0x000fe40003fa4070 */
[----:B------:R-:W-:Y:S02]  /*6200*/  SEL R84, RZ, 0xffffffff, !P0 ;  /* 0xffffffffff547807 */ /* 0x000fe40004000000 */
[----:B------:R-:W-:-:S02]  /*6210*/  PRMT R75, R77, 0x7772, RZ ;  /* 0x000077724d4b7816 */ /* 0x000fc400000000ff */
[----:B------:R-:W-:Y:S02]  /*6220*/  ISETP.GE.U32.AND P0, PT, R14, R60, PT ;  /* 0x0000003c0e00720c */ /* 0x000fe40003f06070 */
[----:B------:R-:W-:Y:S02]  /*6230*/  PRMT R71, R77, 0x7771, RZ ;  /* 0x000077714d477816 */ /* 0x000fe400000000ff */
[----:B------:R-:W-:Y:S02]  /*6240*/  @P1 SEL R82, RZ, 0xffffffff, P5 ;  /* 0xffffffffff521807 */ /* 0x000fe40002800000 */
[----:B------:R-:W-:Y:S02]  /*6250*/  ISETP.NE.AND P1, PT, R86, R75, PT ;  /* 0x0000004b5600720c */ /* 0x000fe40003f25270 */
[----:B------:R-:W-:Y:S02]  /*6260*/  ISETP.GE.AND.EX P0, PT, R43, RZ, PT, P0 ;  /* 0x000000ff2b00720c */ /* 0x000fe40003f06300 */
[----:B------:R-:W-:-:S02]  /*6270*/  ISETP.GT.U32.AND P5, PT, R72, R71, PT ;  /* 0x000000474800720c */ /* 0x000fc40003fa4070 */
[C---:B------:R-:W-:Y:S02]  /*6280*/  PRMT R79, R77.reuse, 0x7773, RZ ;  /* 0x000077734d4f7816 */ /* 0x040fe400000000ff */
[----:B------:R-:W-:Y:S02]  /*6290*/  LOP3.LUT R72, R32, 0xff, RZ, 0xc0, !PT ;  /* 0x000000ff20487812 */ /* 0x000fe400078ec0ff */
[----:B------:R-:W-:Y:S02]  /*62a0*/  SEL R85, RZ, 0xffffffff, !P0 ;  /* 0xffffffffff557807 */ /* 0x000fe40004000000 */
[----:B------:R-:W-:Y:S02]  /*62b0*/  PRMT R75, R77, 0x7772, RZ ;  /* 0x000077724d4b7816 */ /* 0x000fe400000000ff */
[----:B------:R-:W-:Y:S02]  /*62c0*/  ISETP.GE.U32.AND P0, PT, R13, R60, PT ;  /* 0x0000003c0d00720c */ /* 0x000fe40003f06070 */
[----:B------:R-:W-:-:S02]  /*62d0*/  @P6 SEL R84, RZ, 0xffffffff, P5 ;  /* 0xffffffffff546807 */ /* 0x000fc40002800000 */
[----:B------:R-:W-:Y:S02]  /*62e0*/  ISETP.NE.AND P5, PT, R72, R79, PT ;  /* 0x0000004f4800720c */ /* 0x000fe40003fa5270 */
[----:B------:R-:W-:Y:S02]  /*62f0*/  ISETP.GT.U32.AND P6, PT, R86, R75, PT ;  /* 0x0000004b5600720c */ /* 0x000fe40003fc4070 */
[----:B------:R-:W-:Y:S02]  /*6300*/  ISETP.GE.AND.EX P0, PT, R42, RZ, PT, P0 ;  /* 0x000000ff2a00720c */ /* 0x000fe40003f06300 */
[----:B-----5:R-:W-:Y:S02]  /*6310*/  LOP3.LUT R79, R83, 0xff, RZ, 0xc0, !PT ;  /* 0x000000ff534f7812 */ /* 0x020fe400078ec0ff */
[----:B------:R-:W-:Y:S02]  /*6320*/  PRMT R77, R77, 0x7773, RZ ;  /* 0x000077734d4d7816 */ /* 0x000fe400000000ff */
[----:B------:R-:W-:-:S02]  /*6330*/  @P1 SEL R85, RZ, 0xffffffff, P6 ;  /* 0xffffffffff551807 */ /* 0x000fc40003000000 */
[----:B------:R-:W-:Y:S02]  /*6340*/  SEL R86, RZ, 0xffffffff, !P0 ;  /* 0xffffffffff567807 */ /* 0x000fe40004000000 */
[----:B------:R-:W-:Y:S02]  /*6350*/  ISETP.NE.AND P1, PT, R88, R79, PT ;  /* 0x0000004f5800720c */ /* 0x000fe40003f25270 */
[----:B------:R-:W-:Y:S02]  /*6360*/  ISETP.GE.U32.AND P0, PT, R55, R61, PT ;  /* 0x0000003d3700720c */ /* 0x000fe40003f06070 */
[----:B------:R-:W-:Y:S02]  /*6370*/  ISETP.GT.U32.AND P6, PT, R72, R77, PT ;  /* 0x0000004d4800720c */ /* 0x000fe40003fc4070 */
[----:B------:R-:W-:Y:S02]  /*6380*/  PRMT R81, R83, 0x7771, RZ ;  /* 0x0000777153517816 */ /* 0x000fe400000000ff */
[----:B------:R-:W-:-:S02]  /*6390*/  LOP3.LUT R72, R8, 0xff, RZ, 0xc0, !PT ;  /* 0x000000ff08487812 */ /* 0x000fc400078ec0ff */
[----:B------:R-:W-:Y:S02]  /*63a0*/  ISETP.GE.AND.EX P0, PT, R39, RZ, PT, P0 ;  /* 0x000000ff2700720c */ /* 0x000fe40003f06300 */
[----:B------:R-:W-:Y:S02]  /*63b0*/  PRMT R79, R83, 0x7770, RZ ;  /* 0x00007770534f7816 */ /* 0x000fe400000000ff */
[----:B------:R-:W-:Y:S02]  /*63c0*/  @P5 SEL R86, RZ, 0xffffffff, P6 ;  /* 0xffffffffff565807 */ /* 0x000fe40003000000 */
[----:B------:R-:W-:Y:S02]  /*63d0*/  ISETP.NE.AND P5, PT, R72, R81, PT ;  /* 0x000000514800720c */ /* 0x000fe40003fa5270 */
[----:B------:R-:W-:Y:S02]  /*63e0*/  SEL R87, RZ, 0xffffffff, !P0 ;  /* 0xffffffffff577807 */ /* 0x000fe40004000000 */
[----:B------:R-:W-:-:S02]  /*63f0*/  ISETP.GT.U32.AND P6, PT, R88, R79, PT ;  /* 0x0000004f5800720c */ /* 0x000fc40003fc4070 */
[----:B------:R-:W-:Y:S02]  /*6400*/  ISETP.GE.U32.AND P0, PT, R0, R61, PT ;  /* 0x0000003d0000720c */ /* 0x000fe40003f06070 */
[C---:B------:R-:W-:Y:S02]  /*6410*/  PRMT R88, R83.reuse, 0x7773, RZ ;  /* 0x0000777353587816 */ /* 0x040fe400000000ff */
[----:B------:R-:W-:Y:S02]  /*6420*/  PRMT R81, R83, 0x7771, RZ ;  /* 0x0000777153517816 */ /* 0x000fe400000000ff */
[----:B------:R-:W-:Y:S02]  /*6430*/  ISETP.GE.AND.EX P0, PT, R7, RZ, PT, P0 ;  /* 0x000000ff0700720c */ /* 0x000fe40003f06300 */
[----:B------:R-:W-:Y:S02]  /*6440*/  @P1 SEL R87, RZ, 0xffffffff, P6 ;  /* 0xffffffffff571807 */ /* 0x000fe40003000000 */
[----:B------:R-:W-:-:S02]  /*6450*/  ISETP.NE.AND P1, PT, R89, R88, PT ;  /* 0x000000585900720c */ /* 0x000fc40003f25270 */
[----:B------:R-:W-:Y:S02]  /*6460*/  ISETP.GT.U32.AND P6, PT, R72, R81, PT ;  /* 0x000000514800720c */ /* 0x000fe40003fc4070 */
[----:B------:R-:W-:Y:S02]  /*6470*/  SEL R88, RZ, 0xffffffff, !P0 ;  /* 0xffffffffff587807 */ /* 0x000fe40004000000 */
[----:B------:R-:W-:Y:S02]  /*6480*/  LOP3.LUT R72, R70, 0x1, RZ, 0xc0, !PT ;  /* 0x0000000146487812 */ /* 0x000fe400078ec0ff */
[----:B------:R-:W-:Y:S02]  /*6490*/  ISETP.GE.U32.AND P0, PT, R16, R61, PT ;  /* 0x0000003d1000720c */ /* 0x000fe40003f06070 */
[----:B------:R-:W-:Y:S02]  /*64a0*/  PRMT R70, R83, 0x7773, RZ ;  /* 0x0000777353467816 */ /* 0x000fe400000000ff */
[----:B------:R-:W-:-:S02]  /*64b0*/  @P5 SEL R88, RZ, 0xffffffff, P6 ;  /* 0xffffffffff585807 */ /* 0x000fc40003000000 */
[----:B------:R-:W-:Y:S02]  /*64c0*/  ISETP.NE.U32.AND P5, PT, R72, 0x1, PT ;  /* 0x000000014800780c */ /* 0x000fe40003fa5070 */
[----:B------:R-:W-:Y:S02]  /*64d0*/  ISETP.GE.AND.EX P6, PT, R29, RZ, PT, P0 ;  /* 0x000000ff1d00720c */ /* 0x000fe40003fc6300 */
[----:B------:R-:W-:Y:S02]  /*64e0*/  PRMT R91, R83, 0x7772, RZ ;  /* 0x00007772535b7816 */ /* 0x000fe400000000ff */
[----:B------:R-:W-:Y:S02]  /*64f0*/  ISETP.GT.U32.AND P0, PT, R89, R70, PT ;  /* 0x000000465900720c */ /* 0x000fe40003f04070 */
        /* <DEDUP_REMOVED lines=87> */
.L_x_3860:
[----:B------:R-:W-:Y:S02]  /*6a70*/  PRMT R61, R5, 0x7610, R61 ;  /* 0x00007610053d7816 */ /* 0x000fe4000000003d */
[----:B------:R-:W-:-:S07]  /*6a80*/  PRMT R60, R4, 0x7610, R60 ;  /* 0x00007610043c7816 */ /* 0x000fce000000003c */
.L_x_3859:
[----:B------:R-:W-:Y:S05]  /*6a90*/  BSYNC.RECONVERGENT B0 ;  /* 0x0000000000007941 */ /* 0x000fea0003800200 */
.L_x_3858:
        /* <DEDUP_REMOVED lines=52> */
.L_x_3863:
[----:B------:R-:W-:Y:S05]  /*6de0*/  BSYNC.RECONVERGENT B0 ;  /* 0x0000000000007941 */ /* 0x000fea0003800200 */
.L_x_3862:
[----:B------:R-:W-:Y:S04]  /*6df0*/  BSSY.RECONVERGENT B0, `(.L_x_3864) ;  /* 0x00000db000007945 */ /* 0x000fe80003800200 */
[----:B------:R-:W-:Y:S05]  /*6e00*/  @P0 BRA `(.L_x_3865) ;  /* 0x0000000c00640947 */ /* 0x000fea0003800000 */
[----:B------:R-:W-:Y:S02]  /*6e10*/  LOP3.LUT R4, R62, 0xff, RZ, 0xc0, !PT ;  /* 0x000000ff3e047812 */ /* 0x000fe400078ec0ff */
        /* <DEDUP_REMOVED lines=10> */
[----:B------:R-:W-:-:S02]  /*6ec0*/  ISETP.GE.AND.EX P0, PT, R11, RZ, PT, P0 ;  /* 0x000000ff0b00720c */ /* 0x000fc40003f06300 */
[-C--:B------:R-:W-:Y:S02]  /*6ed0*/  ISETP.NE.AND P4, PT, R22, R5.reuse, PT ;  /* 0x000000051600720c */ /* 0x080fe40003f85270 */
[----:B------:R-:W-:Y:S02]  /*6ee0*/  SEL R4, RZ, 0xffffffff, P2 ;  /* 0xffffffffff047807 */ /* 0x000fe40001000000 */
[----:B------:R-:W-:Y:S02]  /*6ef0*/  @!P5 SEL R4, RZ, 0xffffffff, !P0 ;  /* 0xffffffffff04d807 */ /* 0x000fe40004000000 */
[----:B------:R-:W-:Y:S02]  /*6f00*/  ISETP.GE.U32.AND P0, PT, R26, R58, PT ;  /* 0x0000003a1a00720c */ /* 0x000fe40003f06070 */
[----:B------:R-:W-:Y:S02]  /*6f10*/  ISETP.GT.U32.AND P6, PT, R22, R5, PT ;  /* 0x000000051600720c */ /* 0x000fe40003fc4070 */
[----:B------:R-:W-:-:S02]  /*6f20*/  ISETP.GE.AND.EX P0, PT, R52, RZ, PT, P0 ;  /* 0x000000ff3400720c */ /* 0x000fc40003f06300 */
[----:B------:R-:W-:Y:S02]  /*6f30*/  ISETP.GE.U32.AND P2, PT, R31, R58, PT ;  /* 0x0000003a1f00720c */ /* 0x000fe40003f46070 */
[----:B------:R-:W-:Y:S02]  /*6f40*/  SEL R9, RZ, 0xffffffff, P6 ;  /* 0xffffffffff097807 */ /* 0x000fe40003000000 */
[----:B------:R-:W-:Y:S02]  /*6f50*/  @!P4 SEL R9, RZ, 0xffffffff, !P0 ;  /* 0xffffffffff09c807 */ /* 0x000fe40004000000 */
[----:B------:R-:W-:Y:S02]  /*6f60*/  ISETP.GE.AND.EX P2, PT, R51, RZ, PT, P2 ;  /* 0x000000ff3300720c */ /* 0x000fe40003f46320 */
[----:B------:R-:W-:Y:S02]  /*6f70*/  LOP3.LUT R23, R67, 0xff, RZ, 0xc0, !PT ;  /* 0x000000ff43177812 */ /* 0x000fe400078ec0ff */
[----:B------:R-:W-:-:S02]  /*6f80*/  LOP3.LUT R72, R54, 0xff, RZ, 0xc0, !PT ;  /* 0x000000ff36487812 */ /* 0x000fc400078ec0ff */
[----:B------:R-:W-:Y:S02]  /*6f90*/  LOP3.LUT R9, R9, 0x1, RZ, 0xc0, !PT ;  /* 0x0000000109097812 */ /* 0x000fe400078ec0ff */
[----:B------:R-:W-:Y:S02]  /*6fa0*/  SEL R5, RZ, 0xffffffff, P1 ;  /* 0xffffffffff057807 */ /* 0x000fe40000800000 */
[----:B------:R-:W-:Y:S02]  /*6fb0*/  @!P3 SEL R5, RZ, 0xffffffff, !P2 ;  /* 0xffffffffff05b807 */ /* 0x000fe40005000000 */
[----:B------:R-:W-:Y:S02]  /*6fc0*/  ISETP.NE.AND P5, PT, R72, R23, PT ;  /* 0x000000174800720c */ /* 0x000fe40003fa5270 */
[----:B------:R-:W-:Y:S02]  /*6fd0*/  ISETP.NE.U32.AND P2, PT, R9, 0x1, PT ;  /* 0x000000010900780c */ /* 0x000fe40003f45070 */
[----:B------:R-:W-:-:S02]  /*6fe0*/  ISETP.GE.U32.AND P1, PT, R27, R58, PT ;  /* 0x0000003a1b00720c */ /* 0x000fc40003f26070 */
[----:B------:R-:W-:Y:S01]  /*6ff0*/  SEL R40, R61, R40, !P2 ;  /* 0x000000283d287207 */ /* 0x000fe20005000000 */
[----:B------:R-:W-:Y:S01]  /*7000*/  IMAD.IADD R61, R58, 0x1, R10 ;  /* 0x000000013a3d7824 */ /* 0x000fe200078e020a */
[----:B------:R-:W-:Y:S02]  /*7010*/  ISETP.GT.U32.AND P6, PT, R72, R23, PT ;  /* 0x000000174800720c */ /* 0x000fe40003fc4070 */
[----:B------:R-:W-:Y:S02]  /*7020*/  ISETP.GE.AND.EX P1, PT, R49, RZ, PT, P1 ;  /* 0x000000ff3100720c */ /* 0x000fe40003f26310 */
[----:B------:R-:W-:Y:S02]  /*7030*/  ISETP.GE.U32.AND P4, PT, R61, R73, PT ;  /* 0x000000493d00720c */ /* 0x000fe40003f86070 */
[----:B------:R-:W-:Y:S02]  /*7040*/  SEL R22, RZ, 0xffffffff, P6 ;  /* 0xffffffffff167807 */ /* 0x000fe40003000000 */
        /* <DEDUP_REMOVED lines=26> */
[----:B------:R-:W-:Y:S02]  /*71f0*/  ISETP.NE.AND P3, PT, R22, R9, PT ;  /* 0x000000091600720c */ /* 0x000fe40003f65270 */
[----:B------:R-:W-:Y:S02]  /*7200*/  ISETP.GE.AND.EX P0, PT, R50, RZ, PT, P0 ;  /* 0x000000ff3200720c */ /* 0x000fe40003f06300 */
[----:B------:R-:W-:Y:S02]  /*7210*/  LOP3.LUT R23, R66, 0xff, RZ, 0xc0, !PT ;  /* 0x000000ff42177812 */ /* 0x000fe400078ec0ff */
[----:B------:R-:W-:Y:S02]  /*7220*/  LOP3.LUT R58, R57, 0xff, RZ, 0xc0, !PT ;  /* 0x000000ff393a7812 */ /* 0x000fe400078ec0ff */
[----:B------:R-:W-:-:S02]  /*7230*/  SEL R4, RZ, 0xffffffff, P2 ;  /* 0xffffffffff047807 */ /* 0x000fc40001000000 */
[----:B------:R-:W-:Y:S02]  /*7240*/  ISETP.GT.U32.AND P1, PT, R22, R9, PT ;  /* 0x000000091600720c */ /* 0x000fe40003f24070 */
        /* <DEDUP_REMOVED lines=52> */
[----:B------:R-:W-:Y:S02]  /*7590*/  LOP3.LUT R5, R75, 0xff, RZ, 0xc0, !PT ;  /* 0x000000ff4b057812 */ /* 0x000fe400078ec0ff */
[----:B------:R-:W-:Y:S02]  /*75a0*/  LOP3.LUT R22, R44, 0xff, RZ, 0xc0, !PT ;  /* 0x000000ff2c167812 */ /* 0x000fe400078ec0ff */
[----:B------:R-:W-:-:S02]  /*75b0*/  LOP3.LUT R9, R77, 0xff, RZ, 0xc0, !PT ;  /* 0x000000ff4d097812 */ /* 0x000fc400078ec0ff */
[----:B------:R-:W-:Y:S02]  /*75c0*/  LOP3.LUT R58, R32, 0xff, RZ, 0xc0, !PT ;  /* 0x000000ff203a7812 */ /* 0x000fe400078ec0ff */
[----:B------:R-:W-:Y:S02]  /*75d0*/  ISETP.GE.AND.EX P0, PT, R45, RZ, PT, P0 ;  /* 0x000000ff2d00720c */ /* 0x000fe40003f06300 */
[----:B------:R-:W-:Y:S02]  /*75e0*/  SEL R4, RZ, 0xffffffff, P1 ;  /* 0xffffffffff047807 */ /* 0x000fe40000800000 */
[CC--:B------:R-:W-:Y:S02]  /*75f0*/  ISETP.NE.AND P6, PT, R22.reuse, R5.reuse, PT ;  /* 0x000000051600720c */ /* 0x0c0fe40003fc5270 */
[----:B------:R-:W-:Y:S02]  /*7600*/  ISETP.GT.U32.AND P1, PT, R22, R5, PT ;  /* 0x000000051600720c */ /* 0x000fe40003f24070 */
[----:B------:R-:W-:-:S02]  /*7610*/  ISETP.NE.AND P5, PT, R58, R9, PT ;  /* 0x000000093a00720c */ /* 0x000fc40003fa5270 */
[----:B------:R-:W-:Y:S02]  /*7620*/  @!P4 SEL R4, RZ, 0xffffffff, !P0 ;  /* 0xffffffffff04c807 */ /* 0x000fe40004000000 */
[----:B------:R-:W-:Y:S02]  /*7630*/  ISETP.GT.U32.AND P4, PT, R58, R9, PT ;  /* 0x000000093a00720c */ /* 0x000fe40003f84070 */
        /* <DEDUP_REMOVED lines=86> */
.L_x_3865:
[----:B------:R-:W-:Y:S05]  /*7ba0*/  BSYNC.RECONVERGENT B0 ;  /* 0x0000000000007941 */ /* 0x000fea0003800200 */
.L_x_3864:
        /* <DEDUP_REMOVED lines=48> */
[----:B------:R-:W-:Y:S02]  /*7eb0*/  ISETP.NE.AND P5, PT, R4, R5, PT ;  /* 0x000000050400720c */ /* 0x000fe40003fa5270 */
[----:B------:R-:W-:Y:S02]  /*7ec0*/  SEL R57, R57, R54, !P3 ;  /* 0x0000003639397207 */ /* 0x000fe40005800000 */
[----:B------:R-:W-:Y:S02]  /*7ed0*/  SEL R22, R20, R27, !P3 ;  /* 0x0000001b14167207 */ /* 0x000fe40005800000 */
[----:B------:R-:W-:Y:S02]  /*7ee0*/  SEL R49, R46, R49, !P3 ;  /* 0x000000312e317207 */ /* 0x000fe40005800000 */
[----:B------:R-:W-:Y:S02]  /*7ef0*/  SEL R11, R21, R26, !P2 ;  /* 0x0000001a150b7207 */ /* 0x000fe40005000000 */
[----:B------:R-:W-:-:S02]  /*7f00*/  ISETP.GT.U32.AND P3, PT, R4, R5, PT ;  /* 0x000000050400720c */ /* 0x000fc40003f64070 */
[----:B------:R-:W-:Y:S02]  /*7f10*/  ISETP.GE.AND.EX P4, PT, R50, R45, PT, P4 ;  /* 0x0000002d3200720c */ /* 0x000fe40003f86340 */
[----:B------:R-:W-:Y:S02]  /*7f20*/  SEL R24, R24, R31, !P1 ;  /* 0x0000001f18187207 */ /* 0x000fe40004800000 */
[----:B------:R-:W-:Y:S02]  /*7f30*/  LOP3.LUT R21, R36, 0xff, RZ, 0xc0, !PT ;  /* 0x000000ff24157812 */ /* 0x000fe400078ec0ff */
[----:B------:R-:W-:Y:S02]  /*7f40*/  LOP3.LUT R20, R44, 0xff, RZ, 0xc0, !PT ;  /* 0x000000ff2c147812 */ /* 0x000fe400078ec0ff */
[----:B------:R-:W-:Y:S02]  /*7f50*/  LOP3.LUT R4, R41, 0xff, RZ, 0xc0, !PT ;  /* 0x000000ff29047812 */ /* 0x000fe400078ec0ff */
[----:B------:R-:W-:-:S02]  /*7f60*/  LOP3.LUT R5, R37, 0xff, RZ, 0xc0, !PT ;  /* 0x000000ff25057812 */ /* 0x000fc400078ec0ff */
[----:B------:R-:W-:Y:S02]  /*7f70*/  SEL R10, RZ, 0xffffffff, !P4 ;  /* 0xffffffffff0a7807 */ /* 0x000fe40006000000 */
        /* <DEDUP_REMOVED lines=43> */
[----:B------:R-:W-:Y:S02]  /*8230*/  SEL R42, R42, R49, !P3 ;  /* 0x000000312a2a7207 */ /* 0x000fe40005800000 */
[----:B------:R-:W-:Y:S02]  /*8240*/  ISETP.GE.AND.EX P4, PT, R20, R39, PT, P4 ;  /* 0x000000271400720c */ /* 0x000fe40003f86340 */
[----:B------:R-:W-:Y:S02]  /*8250*/  SEL R11, R14, R11, !P2 ;  /* 0x0000000b0e0b7207 */ /* 0x000fe40005000000 */
[----:B------:R-:W-:-:S02]  /*8260*/  ISETP.GT.U32.AND P3, PT, R4, R5, PT ;  /* 0x000000050400720c */ /* 0x000fc40003f64070 */
[----:B------:R-:W-:Y:S02]  /*8270*/  LOP3.LUT R21, R8, 0xff, RZ, 0xc0, !PT ;  /* 0x000000ff08157812 */ /* 0x000fe400078ec0ff */
[----:B------:R-:W-:Y:S02]  /*8280*/  LOP3.LUT R14, R6, 0xff, RZ, 0xc0, !PT ;  /* 0x000000ff060e7812 */ /* 0x000fe400078ec0ff */
[----:B------:R-:W-:Y:S02]  /*8290*/  LOP3.LUT R22, R3, 0xff, RZ, 0xc0, !PT ;  /* 0x000000ff03167812 */ /* 0x000fe400078ec0ff */
[----:B------:R-:W-:Y:S02]  /*82a0*/  LOP3.LUT R4, R41, 0xff, RZ, 0xc0, !PT ;  /* 0x000000ff29047812 */ /* 0x000fe400078ec0ff */
[----:B------:R-:W-:Y:S02]  /*82b0*/  LOP3.LUT R5, R37, 0xff, RZ, 0xc0, !PT ;  /* 0x000000ff25057812 */ /* 0x000fe400078ec0ff */
[----:B------:R-:W-:-:S02]  /*82c0*/  LOP3.LUT R9, R32, 0xff, RZ, 0xc0, !PT ;  /* 0x000000ff20097812 */ /* 0x000fc400078ec0ff */
[----:B------:R-:W-:Y:S02]  /*82d0*/  SEL R28, R28, R51, !P1 ;  /* 0x000000331c1c7207 */ /* 0x000fe40004800000 */
[----:B------:R-:W-:Y:S02]  /*82e0*/  ISETP.GE.U32.AND P0, PT, R15, R0, PT ;  /* 0x000000000f00720c */ /* 0x000fe40003f06070 */
[----:B------:R-:W-:Y:S02]  /*82f0*/  SEL R10, RZ, 0xffffffff, !P4 ;  /* 0xffffffffff0a7807 */ /* 0x000fe40006000000 */
[----:B------:R-:W-:Y:S02]  /*8300*/  SEL R12, R43, R12, !P2 ;  /* 0x0000000c2b0c7207 */ /* 0x000fe40005000000 */
[----:B------:R-:W-:Y:S02]  /*8310*/  @P5 SEL R10, RZ, 0xffffffff, P3 ;  /* 0xffffffffff0a5807 */ /* 0x000fe40001800000 */
[----:B------:R-:W-:-:S02]  /*8320*/  ISETP.GE.U32.AND P2, PT, R11, R34, PT ;  /* 0x000000220b00720c */ /* 0x000fc40003f46070 */
[----:B------:R-:W-:Y:S02]  /*8330*/  ISETP.NE.AND P6, PT, R4, R21, PT ;  /* 0x000000150400720c */ /* 0x000fe40003fc5270 */
[----:B------:R-:W-:Y:S02]  /*8340*/  ISETP.NE.AND P4, PT, R5, R14, PT ;  /* 0x0000000e0500720c */ /* 0x000fe40003f85270 */
[----:B------:R-:W-:Y:S02]  /*8350*/  ISETP.NE.AND P3, PT, R9, R22, PT ;  /* 0x000000160900720c */ /* 0x000fe40003f65270 */
[----:B------:R-:W-:Y:S02]  /*8360*/  ISETP.GE.AND.EX P0, PT, R28, R7, PT, P0 ;  /* 0x000000071c00720c */ /* 0x000fe40003f06300 */
        /* <DEDUP_REMOVED lines=36> */
.L_x_3857:
        /* <DEDUP_REMOVED lines=110> */
.L_x_3873:
        /* <DEDUP_REMOVED lines=314> */
.L_x_3869:
        /* <DEDUP_REMOVED lines=245> */
.L_x_3870:
        /* <DEDUP_REMOVED lines=245> */
.L_x_3871:
        /* <DEDUP_REMOVED lines=245> */
.L_x_3872:
        /* <DEDUP_REMOVED lines=8> */
.L_x_3868:
        /* <DEDUP_REMOVED lines=16> */
[CC--:B------:R-:W-:Y:S02]  /*cfa0*/  ISETP.NE.AND P6, PT, R82.reuse, R73.reuse, PT ;  /* 0x000000495200720c */ /* 0x0c0fe40003fc5270 */
[----:B------:R-:W-:-:S02]  /*cfb0*/  ISETP.GT.U32.AND P3, PT, R82, R73, PT ;  /* 0x000000495200720c */ /* 0x000fc40003f64070 */
[CC--:B------:R-:W-:Y:S02]  /*cfc0*/  ISETP.NE.AND P5, PT, R72.reuse, R5.reuse, PT ;  /* 0x000000054800720c */ /* 0x0c0fe40003fa5270 */
[----:B------:R-:W-:Y:S02]  /*cfd0*/  ISETP.GT.U32.AND P0, PT, R72, R5, PT ;  /* 0x000000054800720c */ /* 0x000fe40003f04070 */
[----:B------:R-:W-:Y:S02]  /*cfe0*/  SEL R82, RZ, 0xffffffff, P1 ;  /* 0xffffffffff527807 */ /* 0x000fe40000800000 */
[-C--:B------:R-:W-:Y:S02]  /*cff0*/  ISETP.GE.U32.AND P1, PT, R37, R71.reuse, PT ;  /* 0x000000472500720c */ /* 0x080fe40003f26070 */
[----:B------:R-:W-:Y:S02]  /*d000*/  SEL R84, RZ, 0xffffffff, P0 ;  /* 0xffffffffff547807 */ /* 0x000fe40000000000 */
[----:B------:R-:W-:-:S02]  /*d010*/  ISETP.GE.U32.AND P0, PT, R39, R71, PT ;  /* 0x000000472700720c */ /* 0x000fc40003f06070 */
[----:B------:R-:W-:Y:S02]  /*d020*/  ISETP.GE.AND.EX P1, PT, R21, RZ, PT, P1 ;  /* 0x000000ff1500720c */ /* 0x000fe40003f26310 */
[----:B------:R-:W-:Y:S02]  /*d030*/  LOP3.LUT R5, R77, 0xff, RZ, 0xc0, !PT ;  /* 0x000000ff4d057812 */ /* 0x000fe400078ec0ff */
[----:B------:R-:W-:Y:S02]  /*d040*/  LOP3.LUT R72, R58, 0xff, RZ, 0xc0, !PT ;  /* 0x000000ff3a487812 */ /* 0x000fe400078ec0ff */
[----:B------:R-:W-:Y:S02]  /*d050*/  ISETP.GE.AND.EX P0, PT, R23, RZ, PT, P0 ;  /* 0x000000ff1700720c */ /* 0x000fe40003f06300 */
[----:B------:R-:W-:Y:S02]  /*d060*/  @!P4 SEL R82, RZ, 0xffffffff, !P1 ;  /* 0xffffffffff52c807 */ /* 0x000fe40004800000 */
[----:B------:R-:W-:-:S02]  /*d070*/  LOP3.LUT R73, R76, 0xff, RZ, 0xc0, !PT ;  /* 0x000000ff4c497812 */ /* 0x000fc400078ec0ff */
[----:B------:R-:W-:Y:S02]  /*d080*/  LOP3.LUT R86, R57, 0xff, RZ, 0xc0, !PT ;  /* 0x000000ff39567812 */ /* 0x000fe400078ec0ff */
[CC--:B------:R-:W-:Y:S02]  /*d090*/  ISETP.NE.AND P4, PT, R72.reuse, R5.reuse, PT ;  /* 0x000000054800720c */ /* 0x0c0fe40003f85270 */
[----:B------:R-:W-:Y:S01]  /*d0a0*/  ISETP.GT.U32.AND P1, PT, R72, R5, PT ;  /* 0x000000054800720c */ /* 0x000fe20003f24070 */
[----:B------:R-:W-:Y:S01]  /*d0b0*/  IMAD.U32 R72, RZ, RZ, UR4 ;  /* 0x00000004ff487e24 */ /* 0x000fe2000f8e00ff */
[----:B------:R-:W-:Y:S01]  /*d0c0*/  @!P5 SEL R84, RZ, 0xffffffff, !P0 ;  /* 0xffffffffff54d807 */ /* 0x000fe20004000000 */
[----:B------:R-:W1:Y:S01]  /*d0d0*/  LDCU UR4, c[0x0][0x39c] ;  /* 0x00007380ff0477ac */ /* 0x000e620008000800 */
[CC--:B------:R-:W-:Y:S02]  /*d0e0*/  ISETP.NE.AND P5, PT, R86.reuse, R73.reuse, PT ;  /* 0x000000495600720c */ /* 0x0c0fe40003fa5270 */
[----:B------:R-:W-:Y:S01]  /*d0f0*/  ISETP.GT.U32.AND P0, PT, R86, R73, PT ;  /* 0x000000495600720c */ /* 0x000fe20003f04070 */
[----:B------:R-:W-:Y:S01]  /*d100*/  IMAD.IADD R73, R71, 0x1, R72 ;  /* 0x0000000147497824 */ /* 0x000fe200078e0248 */
[----:B------:R-:W-:-:S02]  /*d110*/  SEL R85, RZ, 0xffffffff, P3 ;  /* 0xffffffffff557807 */ /* 0x000fc40001800000 */
[----:B------:R-:W-:Y:S02]  /*d120*/  ISETP.GE.U32.AND P3, PT, R40, R71, PT ;  /* 0x000000472800720c */ /* 0x000fe40003f66070 */
[----:B------:R-:W-:Y:S02]  /*d130*/  SEL R86, RZ, 0xffffffff, P1 ;  /* 0xffffffffff567807 */ /* 0x000fe40000800000 */
[----:B------:R-:W-:Y:S02]  /*d140*/  ISETP.GE.U32.AND P1, PT, R43, R73, PT ;  /* 0x000000492b00720c */ /* 0x000fe40003f26070 */
[----:B------:R-:W-:Y:S02]  /*d150*/  ISETP.GE.AND.EX P3, PT, R24, RZ, PT, P3 ;  /* 0x000000ff1800720c */ /* 0x000fe40003f66330 */
[----:B------:R-:W-:Y:S02]  /*d160*/  LOP3.LUT R5, R75, 0xff, RZ, 0xc0, !PT ;  /* 0x000000ff4b057812 */ /* 0x000fe400078ec0ff */
[----:B------:R-:W-:-:S02]  /*d170*/  LOP3.LUT R88, R60, 0xff, RZ, 0xc0, !PT ;  /* 0x000000ff3c587812 */ /* 0x000fc400078ec0ff */
[----:B------:R-:W-:Y:S02]  /*d180*/  ISETP.GE.AND.EX P1, PT, R27, RZ, PT, P1 ;  /* 0x000000ff1b00720c */ /* 0x000fe40003f26310 */
[----:B------:R-:W-:Y:S02]  /*d190*/  @!P6 SEL R85, RZ, 0xffffffff, !P3 ;  /* 0xffffffffff55e807 */ /* 0x000fe40005800000 */
[----:B------:R-:W-:Y:S02]  /*d1a0*/  SEL R87, RZ, 0xffffffff, P0 ;  /* 0xffffffffff577807 */ /* 0x000fe40000000000 */
[----:B------:R-:W-:Y:S02]  /*d1b0*/  LOP3.LUT R83, R74, 0xff, RZ, 0xc0, !PT ;  /* 0x000000ff4a537812 */ /* 0x000fe400078ec0ff */
[----:B------:R-:W-:Y:S02]  /*d1c0*/  LOP3.LUT R90, R61, 0xff, RZ, 0xc0, !PT ;  /* 0x000000ff3d5a7812 */ /* 0x000fe400078ec0ff */
[----:B------:R-:W-:-:S02]  /*d1d0*/  ISETP.NE.AND P6, PT, R88, R5, PT ;  /* 0x000000055800720c */ /* 0x000fc40003fc5270 */
[----:B------:R-:W-:Y:S02]  /*d1e0*/  ISETP.GT.U32.AND P3, PT, R88, R5, PT ;  /* 0x000000055800720c */ /* 0x000fe40003f64070 */
[----:B------:R-:W-:Y:S02]  /*d1f0*/  ISETP.GE.U32.AND P0, PT, R42, R73, PT ;  /* 0x000000492a00720c */ /* 0x000fe40003f06070 */
[----:B------:R-:W-:Y:S02]  /*d200*/  @!P4 SEL R86, RZ, 0xffffffff, !P1 ;  /* 0xffffffffff56c807 */ /* 0x000fe40004800000 */
[CC--:B------:R-:W-:Y:S02]  /*d210*/  ISETP.NE.AND P4, PT, R90.reuse, R83.reuse, PT ;  /* 0x000000535a00720c */ /* 0x0c0fe40003f85270 */
[----:B------:R-:W-:Y:S02]  /*d220*/  ISETP.GT.U32.AND P1, PT, R90, R83, PT ;  /* 0x000000535a00720c */ /* 0x000fe40003f24070 */
[----:B------:R-:W-:-:S02]  /*d230*/  SEL R88, RZ, 0xffffffff, P3 ;  /* 0xffffffffff587807 */ /* 0x000fc40001800000 */
[----:B------:R-:W-:Y:S02]  /*d240*/  ISETP.GE.AND.EX P0, PT, R26, RZ, PT, P0 ;  /* 0x000000ff1a00720c */ /* 0x000fe40003f06300 */
[----:B------:R-:W-:Y:S02]  /*d250*/  LOP3.LUT R5, R78, 0xff, RZ, 0xc0, !PT ;  /* 0x000000ff4e057812 */ /* 0x000fe400078ec0ff */
[----:B------:R-:W-:Y:S02]  /*d260*/  LOP3.LUT R90, R69, 0xff, RZ, 0xc0, !PT ;  /* 0x000000ff455a7812 */ /* 0x000fe400078ec0ff */
[----:B------:R-:W-:Y:S02]  /*d270*/  ISETP.GE.U32.AND P3, PT, R46, R73, PT ;  /* 0x000000492e00720c */ /* 0x000fe40003f66070 */
[----:B------:R-:W-:Y:S02]  /*d280*/  @!P5 SEL R87, RZ, 0xffffffff, !P0 ;  /* 0xffffffffff57d807 */ /* 0x000fe40004000000 */
[----:B------:R-:W-:-:S02]  /*d290*/  ISETP.GE.AND.EX P3, PT, R30, RZ, PT, P3 ;  /* 0x000000ff1e00720c */ /* 0x000fc40003f66330 */
[CC--:B------:R-:W-:Y:S02]  /*d2a0*/  ISETP.NE.AND P5, PT, R90.reuse, R5.reuse, PT ;  /* 0x000000055a00720c */ /* 0x0c0fe40003fa5270 */
[----:B------:R-:W-:Y:S01]  /*d2b0*/  ISETP.GT.U32.AND P0, PT, R90, R5, PT ;  /* 0x000000055a00720c */ /* 0x000fe20003f04070 */
[----:B------:R-:W-:Y:S01]  /*d2c0*/  IMAD.IADD R5, R72, 0x1, R73 ;  /* 0x0000000148057824 */ /* 0x000fe200078e0249 */
[----:B------:R-:W-:Y:S02]  /*d2d0*/  SEL R89, RZ, 0xffffffff, P1 ;  /* 0xffffffffff597807 */ /* 0x000fe40000800000 */
[----:B------:R-:W-:Y:S02]  /*d2e0*/  LOP3.LUT R83, R79, 0xff, RZ, 0xc0, !PT ;  /* 0x000000ff4f537812 */ /* 0x000fe400078ec0ff */
[----:B------:R-:W-:Y:S02]  /*d2f0*/  LOP3.LUT R92, R70, 0xff, RZ, 0xc0, !PT ;  /* 0x000000ff465c7812 */ /* 0x000fe400078ec0ff */
[----:B------:R-:W-:-:S02]  /*d300*/  ISETP.GE.U32.AND P1, PT, R45, R73, PT ;  /* 0x000000492d00720c */ /* 0x000fc40003f26070 */
[----:B------:R-:W-:Y:S02]  /*d310*/  @!P6 SEL R88, RZ, 0xffffffff, !P3 ;  /* 0xffffffffff58e807 */ /* 0x000fe40005800000 */
[CC--:B------:R-:W-:Y:S02]  /*d320*/  ISETP.NE.AND P3, PT, R92.reuse, R83.reuse, PT ;  /* 0x000000535c00720c */ /* 0x0c0fe40003f65270 */
[----:B------:R-:W-:Y:S02]  /*d330*/  ISETP.GT.U32.AND P6, PT, R92, R83, PT ;  /* 0x000000535c00720c */ /* 0x000fe40003fc4070 */
[----:B------:R-:W-:Y:S02]  /*d340*/  SEL R90, RZ, 0xffffffff, P0 ;  /* 0xffffffffff5a7807 */ /* 0x000fe40000000000 */
[----:B------:R-:W-:Y:S02]  /*d350*/  ISETP.GE.AND.EX P1, PT, R29, RZ, PT, P1 ;  /* 0x000000ff1d00720c */ /* 0x000fe40003f26310 */
[----:B------:R-:W-:-:S02]  /*d360*/  LOP3.LUT R83, R81, 0xff, RZ, 0xc0, !PT ;  /* 0x000000ff51537812 */ /* 0x000fc400078ec0ff */
[----:B------:R-:W-:Y:S02]  /*d370*/  LOP3.LUT R92, R68, 0xff, RZ, 0xc0, !PT ;  /* 0x000000ff445c7812 */ /* 0x000fe400078ec0ff */
[----:B------:R-:W-:Y:S02]  /*d380*/  ISETP.GE.U32.AND P0, PT, R48, R5, PT ;  /* 0x000000053000720c */ /* 0x000fe40003f06070 */
[----:B------:R-:W-:Y:S02]  /*d390*/  @!P4 SEL R89, RZ, 0xffffffff, !P1 ;  /* 0xffffffffff59c807 */ /* 0x000fe40004800000 */
[----:B------:R-:W-:Y:S02]  /*d3a0*/  ISETP.GE.AND.EX P0, PT, R32, RZ, PT, P0 ;  /* 0x000000ff2000720c */ /* 0x000fe40003f06300 */
[CC--:B------:R-:W-:Y:S02]  /*d3b0*/  ISETP.NE.AND P1, PT, R92.reuse, R83.reuse, PT ;  /* 0x000000535c00720c */ /* 0x0c0fe40003f25270 */
[----:B------:R-:W-:-:S02]  /*d3c0*/  ISETP.GT.U32.AND P4, PT, R92, R83, PT ;  /* 0x000000535c00720c */ /* 0x000fc40003f84070 */
[----:B------:R-:W-:Y:S02]  /*d3d0*/  LOP3.LUT R91, R80, 0xff, RZ, 0xc0, !PT ;  /* 0x000000ff505b7812 */ /* 0x000fe400078ec0ff */
[----:B------:R-:W-:Y:S02]  /*d3e0*/  LOP3.LUT R94, R59, 0xff, RZ, 0xc0, !PT ;  /* 0x000000ff3b5e7812 */ /* 0x000fe400078ec0ff */
[----:B------:R-:W-:Y:S02]  /*d3f0*/  @!P5 SEL R90, RZ, 0xffffffff, !P0 ;  /* 0xffffffffff5ad807 */ /* 0x000fe40004000000 */
[----:B------:R-:W-:Y:S02]  /*d400*/  SEL R92, RZ, 0xffffffff, P4 ;  /* 0xffffffffff5c7807 */ /* 0x000fe40002000000 */
[CC--:B------:R-:W-:Y:S02]  /*d410*/  ISETP.NE.AND P0, PT, R94.reuse, R91.reuse, PT ;  /* 0x0000005b5e00720c */ /* 0x0c0fe40003f05270 */
[----:B------:R-:W-:-:S02]  /*d420*/  ISETP.GT.U32.AND P5, PT, R94, R91, PT ;  /* 0x0000005b5e00720c */ /* 0x000fc40003fa4070 */
[-C--:B------:R-:W-:Y:S02]  /*d430*/  ISETP.GE.U32.AND P4, PT, R44, R5.reuse, PT ;  /* 0x000000052c00720c */ /* 0x080fe40003f86070 */
[----:B------:R-:W-:Y:S02]  /*d440*/  SEL R91, RZ, 0xffffffff, P6 ;  /* 0xffffffffff5b7807 */ /* 0x000fe40003000000 */
[----:B------:R-:W-:Y:S02]  /*d450*/  ISETP.GE.U32.AND P6, PT, R47, R5, PT ;  /* 0x000000052f00720c */ /* 0x000fe40003fc6070 */
[----:B------:R-:W-:Y:S02]  /*d460*/  ISETP.GE.AND.EX P4, PT, R28, RZ, PT, P4 ;  /* 0x000000ff1c00720c */ /* 0x000fe40003f86340 */
[----:B------:R-:W-:Y:S02]  /*d470*/  LOP3.LUT R93, R10, 0xff, RZ, 0xc0, !PT ;  /* 0x000000ff0a5d7812 */ /* 0x000fe400078ec0ff */
[----:B------:R-:W-:-:S02]  /*d480*/  LOP3.LUT R96, R53, 0xff, RZ, 0xc0, !PT ;  /* 0x000000ff35607812 */ /* 0x000fc400078ec0ff */
[----:B------:R-:W-:Y:S02]  /*d490*/  ISETP.GE.AND.EX P6, PT, R31, RZ, PT, P6 ;  /* 0x000000ff1f00720c */ /* 0x000fe40003fc6360 */
[----:B------:R-:W-:Y:S02]  /*d4a0*/  LOP3.LUT R83, R11, 0xff, RZ, 0xc0, !PT ;  /* 0x000000ff0b537812 */ /* 0x000fe400078ec0ff */
[----:B------:R-:W-:Y:S02]  /*d4b0*/  LOP3.LUT R94, R56, 0xff, RZ, 0xc0, !PT ;  /* 0x000000ff385e7812 */ /* 0x000fe400078ec0ff */
[----:B------:R-:W-:Y:S02]  /*d4c0*/  @!P1 SEL R92, RZ, 0xffffffff, !P4 ;  /* 0xffffffffff5c9807 */ /* 0x000fe40006000000 */
[CC--:B------:R-:W-:Y:S02]  /*d4d0*/  ISETP.NE.AND P1, PT, R96.reuse, R93.reuse, PT ;  /* 0x0000005d6000720c */ /* 0x0c0fe40003f25270 */
[----:B------:R-:W-:-:S02]  /*d4e0*/  ISETP.GT.U32.AND P4, PT, R96, R93, PT ;  /* 0x0000005d6000720c */ /* 0x000fc40003f84070 */
[----:B------:R-:W-:Y:S02]  /*d4f0*/  @!P3 SEL R91, RZ, 0xffffffff, !P6 ;  /* 0xffffffffff5bb807 */ /* 0x000fe40007000000 */
[----:B------:R-:W-:Y:S02]  /*d500*/  SEL R93, RZ, 0xffffffff, P5 ;  /* 0xffffffffff5d7807 */ /* 0x000fe40002800000 */
[CC--:B------:R-:W-:Y:S02]  /*d510*/  ISETP.NE.AND P3, PT, R94.reuse, R83.reuse, PT ;  /* 0x000000535e00720c */ /* 0x0c0fe40003f65270 */
[----:B------:R-:W-:Y:S01]  /*d520*/  ISETP.GT.U32.AND P6, PT, R94, R83, PT ;  /* 0x000000535e00720c */ /* 0x000fe20003fc4070 */
[----:B------:R-:W-:Y:S01]  /*d530*/  IMAD.IADD R83, R5, 0x1, R72 ;  /* 0x0000000105537824 */ /* 0x000fe200078e0248 */
[----:B------:R-:W-:Y:S02]  /*d540*/  ISETP.GE.U32.AND P5, PT, R41, R5, PT ;  /* 0x000000052900720c */ /* 0x000fe40003fa6070 */
[----:B------:R-:W-:-:S02]  /*d550*/  SEL R94, RZ, 0xffffffff, P6 ;  /* 0xffffffffff5e7807 */ /* 0x000fc40003000000 */
[----:B------:R-:W-:Y:S02]  /*d560*/  ISETP.GE.AND.EX P5, PT, R25, RZ, PT, P5 ;  /* 0x000000ff1900720c */ /* 0x000fe40003fa6350 */
[-C--:B------:R-:W-:Y:S02]  /*d570*/  ISETP.GE.U32.AND P6, PT, R38, R83.reuse, PT ;  /* 0x000000532600720c */ /* 0x080fe40003fc6070 */
[----:B------:R-:W-:Y:S02]  /*d580*/  @!P0 SEL R93, RZ, 0xffffffff, !P5 ;  /* 0xffffffffff5d8807 */ /* 0x000fe40006800000 */
[----:B------:R-:W-:Y:S02]  /*d590*/  LOP3.LUT R95, R67, 0xff, RZ, 0xc0, !PT ;  /* 0x000000ff435f7812 */ /* 0x000fe400078ec0ff */
[----:B------:R-:W-:Y:S02]  /*d5a0*/  LOP3.LUT R96, R50, 0xff, RZ, 0xc0, !PT ;  /* 0x000000ff32607812 */ /* 0x000fe400078ec0ff */
[----:B------:R-:W-:-:S02]  /*d5b0*/  ISETP.GE.U32.AND P0, PT, R35, R83, PT ;  /* 0x000000532300720c */ /* 0x000fc40003f06070 */
[----:B------:R-:W-:Y:S02]  /*d5c0*/  ISETP.GE.AND.EX P6, PT, R22, RZ, PT, P6 ;  /* 0x000000ff1600720c */ /* 0x000fe40003fc6360 */
[-C--:B------:R-:W-:Y:S02]  /*d5d0*/  ISETP.NE.AND P5, PT, R96, R95.reuse, PT ;  /* 0x0000005f6000720c */ /* 0x080fe40003fa5270 */
[----:B------:R-:W-:Y:S02]  /*d5e0*/  ISETP.GE.AND.EX P0, PT, R16, RZ, PT, P0 ;  /* 0x000000ff1000720c */ /* 0x000fe40003f06300 */
[----:B------:R-:W-:Y:S02]  /*d5f0*/  @!P3 SEL R94, RZ, 0xffffffff, !P6 ;  /* 0xffffffffff5eb807 */ /* 0x000fe40007000000 */
[----:B------:R-:W-:Y:S02]  /*d600*/  ISETP.GT.U32.AND P6, PT, R96, R95, PT ;  /* 0x0000005f6000720c */ /* 0x000fe40003fc4070 */
[----:B------:R-:W-:-:S02]  /*d610*/  SEL R95, RZ, 0xffffffff, P4 ;  /* 0xffffffffff5f7807 */ /* 0x000fc40002000000 */
[----:B------:R-:W-:Y:S02]  /*d620*/  @!P1 SEL R95, RZ, 0xffffffff, !P0 ;  /* 0xffffffffff5f9807 */ /* 0x000fe40004000000 */
[----:B------:R-:W-:Y:S02]  /*d630*/  LOP3.LUT R97, R66, 0xff, RZ, 0xc0, !PT ;  /* 0x000000ff42617812 */ /* 0x000fe400078ec0ff */
[----:B------:R-:W-:Y:S02]  /*d640*/  LOP3.LUT R98, R49, 0xff, RZ, 0xc0, !PT ;  /* 0x000000ff31627812 */ /* 0x000fe400078ec0ff */
[----:B------:R-:W-:Y:S02]  /*d650*/  ISETP.GE.U32.AND P0, PT, R34, R83, PT ;  /* 0x000000532200720c */ /* 0x000fe40003f06070 */
[----:B------:R-:W-:Y:S02]  /*d660*/  LOP3.LUT R4, R4, 0x1, RZ, 0xc0, !PT ;  /* 0x0000000104047812 */ /* 0x000fe400078ec0ff */
[----:B------:R-:W-:-:S02]  /*d670*/  ISETP.NE.AND P3, PT, R98, R97, PT ;  /* 0x000000616200720c */ /* 0x000fc40003f65270 */
[----:B------:R-:W-:Y:S02]  /*d680*/  ISETP.GE.AND.EX P0, PT, R15, RZ, PT, P0 ;  /* 0x000000ff0f00720c */ /* 0x000fe40003f06300 */
[----:B------:R-:W-:Y:S02]  /*d690*/  LOP3.LUT R82, R82, 0x1, RZ, 0xc0, !PT ;  /* 0x0000000152527812 */ /* 0x000fe400078ec0ff */
[----:B------:R-:W-:Y:S02]  /*d6a0*/  ISETP.NE.U32.AND P1, PT, R4, 0x1, PT ;  /* 0x000000010400780c */ /* 0x000fe40003f25070 */
[----:B------:R-:W-:Y:S02]  /*d6b0*/  ISETP.GT.U32.AND P4, PT, R98, R97, PT ;  /* 0x000000616200720c */ /* 0x000fe40003f84070 */
[----:B------:R-:W-:Y:S02]  /*d6c0*/  SEL R4, RZ, 0xffffffff, P6 ;  /* 0xffffffffff047807 */ /* 0x000fe40003000000 */
[----:B------:R-:W-:-:S02]  /*d6d0*/  LOP3.LUT R84, R84, 0x1, RZ, 0xc0, !PT ;  /* 0x0000000154547812 */ /* 0x000fc400078ec0ff */
[----:B------:R-:W-:Y:S02]  /*d6e0*/  @!P5 SEL R4, RZ, 0xffffffff, !P0 ;  /* 0xffffffffff04d807 */ /* 0x000fe40004000000 */
[----:B------:R-:W-:Y:S02]  /*d6f0*/  ISETP.GE.U32.AND P0, PT, R33, R83, PT ;  /* 0x000000532100720c */ /* 0x000fe40003f06070 */
[----:B------:R-:W-:Y:S02]  /*d700*/  ISETP.NE.U32.AND P6, PT, R82, 0x1, PT ;  /* 0x000000015200780c */ /* 0x000fe40003fc5070 */
[----:B------:R-:W-:Y:S02]  /*d710*/  LOP3.LUT R85, R85, 0x1, RZ, 0xc0, !PT ;  /* 0x0000000155557812 */ /* 0x000fe400078ec0ff */
[----:B------:R-:W-:Y:S02]  /*d720*/  SEL R82, RZ, 0xffffffff, P4 ;  /* 0xffffffffff527807 */ /* 0x000fe40002000000 */
[----:B------:R-:W-:-:S02]  /*d730*/  ISETP.NE.U32.AND P4, PT, R84, 0x1, PT ;  /* 0x000000015400780c */ /* 0x000fc40003f85070 */
[----:B------:R-:W-:Y:S02]  /*d740*/  ISETP.GE.AND.EX P0, PT, R14, RZ, PT, P0 ;  /* 0x000000ff0e00720c */ /* 0x000fe40003f06300 */
[----:B------:R-:W-:Y:S02]  /*d750*/  LOP3.LUT R90, R90, 0x1, RZ, 0xc0, !PT ;  /* 0x000000015a5a7812 */ /* 0x000fe400078ec0ff */
[----:B------:R-:W-:Y:S02]  /*d760*/  ISETP.NE.U32.AND P5, PT, R85, 0x1, PT ;  /* 0x000000015500780c */ /* 0x000fe40003fa5070 */
[----:B------:R-:W-:Y:S02]  /*d770*/  LOP3.LUT R86, R86, 0x1, RZ, 0xc0, !PT ;  /* 0x0000000156567812 */ /* 0x000fe400078ec0ff */
[----:B------:R-:W-:Y:S02]  /*d780*/  LOP3.LUT R87, R87, 0x1, RZ, 0xc0, !PT ;  /* 0x0000000157577812 */ /* 0x000fe400078ec0ff */
[----:B------:R-:W-:-:S02]  /*d790*/  LOP3.LUT R88, R88, 0x1, RZ, 0xc0, !PT ;  /* 0x0000000158587812 */ /* 0x000fc400078ec0ff */
[----:B------:R-:W-:Y:S02]  /*d7a0*/  LOP3.LUT R89, R89, 0x1, RZ, 0xc0, !PT ;  /* 0x0000000159597812 */ /* 0x000fe400078ec0ff */
[----:B------:R-:W-:Y:S02]  /*d7b0*/  SEL R39, R71, R39, !P4 ;  /* 0x0000002747277207 */ /* 0x000fe40006000000 */
[----:B------:R-:W-:Y:S02]  /*d7c0*/  SEL R55, R8, R55, !P4 ;  /* 0x0000003708377207 */ /* 0x000fe40006000000 */
[----:B------:R-:W-:Y:S02]  /*d7d0*/  SEL R23, R23, RZ, P4 ;  /* 0x000000ff17177207 */ /* 0x000fe40002000000 */
[C---:B------:R-:W-:Y:S02]  /*d7e0*/  SEL R36, R71.reuse, R36, !P1 ;  /* 0x0000002447247207 */ /* 0x040fe40004800000 */
[----:B------:R-:W-:-:S02]  /*d7f0*/  SEL R37, R71, R37, !P6 ;  /* 0x0000002547257207 */ /* 0x000fc40007000000 */
[----:B------:R-:W-:Y:S02]  /*d800*/  @!P3 SEL R82, RZ, 0xffffffff, !P0 ;  /* 0xffffffffff52b807 */ /* 0x000fe40004000000 */
[----:B------:R-:W-:Y:S02]  /*d810*/  SEL R51, R6, R51, !P1 ;  /* 0x0000003306337207 */ /* 0x000fe40004800000 */
[----:B------:R-:W-:Y:S02]  /*d820*/  SEL R20, R20, RZ, P1 ;  /* 0x000000ff14147207 */ /* 0x000fe40000800000 */
[----:B------:R-:W-:Y:S02]  /*d830*/  SEL R52, R7, R52, !P6 ;  /* 0x0000003407347207 */ /* 0x000fe40007000000 */
[----:B------:R-:W-:Y:S02]  /*d840*/  SEL R21, R21, RZ, P6 ;  /* 0x000000ff15157207 */ /* 0x000fe40003000000 */
[----:B------:R-:W-:-:S02]  /*d850*/  ISETP.NE.U32.AND P4, PT, R90, 0x1, PT ;  /* 0x000000015a00780c */ /* 0x000fc40003f85070 */
[----:B------:R-:W-:Y:S01]  /*d860*/  SEL R40, R71, R40, !P5 ;  /* 0x0000002847287207 */ /* 0x000fe20006800000 */
[----:B------:R-:W-:Y:S01]  /*d870*/  IMAD.IADD R71, R83, 0x1, R72 ;  /* 0x0000000153477824 */ /* 0x000fe200078e0248 */
[----:B------:R-:W-:Y:S02]  /*d880*/  ISETP.NE.U32.AND P3, PT, R86, 0x1, PT ;  /* 0x000000015600780c */ /* 0x000fe40003f65070 */
[----:B------:R-:W-:Y:S02]  /*d890*/  ISETP.NE.U32.AND P0, PT, R87, 0x1, PT ;  /* 0x000000015700780c */ /* 0x000fe40003f05070 */
[----:B------:R-:W-:Y:S02]  /*d8a0*/  ISETP.NE.U32.AND P1, PT, R88, 0x1, PT ;  /* 0x000000015800780c */ /* 0x000fe40003f25070 */
[----:B------:R-:W-:Y:S02]  /*d8b0*/  ISETP.NE.U32.AND P6, PT, R89, 0x1, PT ;  /* 0x000000015900780c */ /* 0x000fe40003fc5070 */
[----:B------:R-:W-:-:S02]  /*d8c0*/  LOP3.LUT R4, R4, 0x1, RZ, 0xc0, !PT ;  /* 0x0000000104047812 */ /* 0x000fc400078ec0ff */
[----:B------:R-:W-:Y:S02]  /*d8d0*/  LOP3.LUT R92, R92, 0x1, RZ, 0xc0, !PT ;  /* 0x000000015c5c7812 */ /* 0x000fe400078ec0ff */
[----:B------:R-:W-:Y:S02]  /*d8e0*/  SEL R48, R5, R48, !P4 ;  /* 0x0000003005307207 */ /* 0x000fe40006000000 */
[----:B------:R-:W-:Y:S02]  /*d8f0*/  SEL R69, R78, R69, !P4 ;  /* 0x000000454e457207 */ /* 0x000fe40006000000 */
[----:B------:R-:W-:Y:S02]  /*d900*/  SEL R32, R32, RZ, P4 ;  /* 0x000000ff20207207 */ /* 0x000fe40002000000 */
[C---:B------:R-:W-:Y:S02]  /*d910*/  SEL R43, R73.reuse, R43, !P3 ;  /* 0x0000002b492b7207 */ /* 0x040fe40005800000 */
[----:B------:R-:W-:-:S02]  /*d920*/  SEL R42, R73, R42, !P0 ;  /* 0x0000002a492a7207 */ /* 0x000fc40004000000 */
[C---:B------:R-:W-:Y:S02]  /*d930*/  SEL R46, R73.reuse, R46, !P1 ;  /* 0x0000002e492e7207 */ /* 0x040fe40004800000 */
[----:B------:R-:W-:Y:S01]  /*d940*/  SEL R45, R73, R45, !P6 ;  /* 0x0000002d492d7207 */ /* 0x000fe20007000000 */
[----:B-1----:R-:W-:Y:S01]  /*d950*/  IMAD.U32 R73, RZ, RZ, UR4 ;  /* 0x00000004ff497e24 */ /* 0x002fe2000f8e00ff */
[----:B------:R-:W-:Y:S02]  /*d960*/  SEL R58, R77, R58, !P3 ;  /* 0x0000003a4d3a7207 */ /* 0x000fe40005800000 */
[----:B------:R-:W-:Y:S02]  /*d970*/  SEL R27, R27, RZ, P3 ;  /* 0x000000ff1b1b7207 */ /* 0x000fe40001800000 */
[----:B------:R-:W-:Y:S01]  /*d980*/  ISETP.NE.U32.AND P4, PT, R4, 0x1, PT ;  /* 0x000000010400780c */ /* 0x000fe20003f85070 */
[----:B------:R-:W-:Y:S01]  /*d990*/  IMAD R4, R72, 0x3, R71 ;  /* 0x0000000348047824 */ /* 0x000fe200078e0247 */
[----:B------:R-:W-:-:S02]  /*d9a0*/  ISETP.NE.U32.AND P3, PT, R92, 0x1, PT ;  /* 0x000000015c00780c */ /* 0x000fc40003f65070 */
[----:B------:R-:W-:Y:S02]  /*d9b0*/  LOP3.LUT R91, R91, 0x1, RZ, 0xc0, !PT ;  /* 0x000000015b5b7812 */ /* 0x000fe400078ec0ff */
[----:B------:R-:W-:Y:S02]  /*d9c0*/  SEL R44, R5, R44, !P3 ;  /* 0x0000002c052c7207 */ /* 0x000fe40005800000 */
[----:B------:R-:W-:Y:S02]  /*d9d0*/  SEL R68, R81, R68, !P3 ;  /* 0x0000004451447207 */ /* 0x000fe40005800000 */
[----:B------:R-:W-:Y:S02]  /*d9e0*/  SEL R28, R28, RZ, P3 ;  /* 0x000000ff1c1c7207 */ /* 0x000fe40001800000 */
[----:B------:R-:W-:Y:S02]  /*d9f0*/  ISETP.GE.U32.AND P3, PT, R4, R73, PT ;  /* 0x000000490400720c */ /* 0x000fe40003f66070 */
[----:B------:R-:W-:-:S02]  /*da00*/  SEL R54, R9, R54, !P5 ;  /* 0x0000003609367207 */ /* 0x000fc40006800000 */
[----:B------:R-:W-:Y:S02]  /*da10*/  SEL R24, R24, RZ, P5 ;  /* 0x000000ff18187207 */ /* 0x000fe40002800000 */
[----:B------:R-:W-:Y:S02]  /*da20*/  ISETP.NE.U32.AND P5, PT, R91, 0x1, PT ;  /* 0x000000015b00780c */ /* 0x000fe40003fa5070 */
[----:B------:R-:W-:Y:S02]  /*da30*/  LOP3.LUT R93, R93, 0x1, RZ, 0xc0, !PT ;  /* 0x000000015d5d7812 */ /* 0x000fe400078ec0ff */
[----:B------:R-:W-:Y:S02]  /*da40*/  LOP3.LUT R94, R94, 0x1, RZ, 0xc0, !PT ;  /* 0x000000015e5e7812 */ /* 0x000fe400078ec0ff */
[----:B------:R-:W-:Y:S02]  /*da50*/  LOP3.LUT R95, R95, 0x1, RZ, 0xc0, !PT ;  /* 0x000000015f5f7812 */ /* 0x000fe400078ec0ff */
[----:B------:R-:W-:-:S02]  /*da60*/  LOP3.LUT R82, R82, 0x1, RZ, 0xc0, !PT ;  /* 0x0000000152527812 */ /* 0x000fc400078ec0ff */
[----:B------:R-:W-:Y:S02]  /*da70*/  SEL R57, R76, R57, !P0 ;  /* 0x000000394c397207 */ /* 0x000fe40004000000 */
[----:B------:R-:W-:Y:S02]  /*da80*/  SEL R26, R26, RZ, P0 ;  /* 0x000000ff1a1a7207 */ /* 0x000fe40000000000 */
        /* <DEDUP_REMOVED lines=11> */
[----:B------:R-:W-:Y:S02]  /*db40*/  SEL R41, R5, R41, !P0 ;  /* 0x0000002905297207 */ /* 0x000fe40004000000 */
        /* <DEDUP_REMOVED lines=15> */
.L_x_3867:
[----:B0-----:R-:W-:Y:S05]  /*dc40*/  BSYNC.RECONVERGENT B0 ;  /* 0x0000000000007941 */ /* 0x001fea0003800200 */
.L_x_3866:
        /* <DEDUP_REMOVED lines=288> */
.L_x_3877:
[----:B------:R-:W-:Y:S01]  /*ee50*/  SHF.R.U32.HI R6, RZ, 0x2, R0 ;  /* 0x00000002ff067819 */ /* 0x000fe20000011600 */
[----:B------:R-:W-:-:S07]  /*ee60*/  IMAD.MOV.U32 R7, RZ, RZ, RZ ;  /* 0x000000ffff077224 */ /* 0x000fce00078e00ff */
.L_x_3876:
        /* <DEDUP_REMOVED lines=288> */
.L_x_3879:
[----:B------:R-:W-:Y:S01]  /*10070*/  SHF.R.U32.HI R62, RZ, 0x2, R74 ;  /* 0x00000002ff3e7819 */ /* 0x000fe2000001164a */
[----:B------:R-:W-:-:S07]  /*10080*/  IMAD.MOV.U32 R63, RZ, RZ, RZ ;  /* 0x000000ffff3f7224 */ /* 0x000fce00078e00ff */
.L_x_3878:
        /* <DEDUP_REMOVED lines=285> */
.L_x_3881:
[----:B------:R-:W-:Y:S01]  /*11260*/  SHF.R.U32.HI R66, RZ, 0x2, R78 ;  /* 0x00000002ff427819 */ /* 0x000fe2000001164e */
[----:B------:R-:W-:-:S07]  /*11270*/  IMAD.MOV.U32 R67, RZ, RZ, RZ ;  /* 0x000000ffff437224 */ /* 0x000fce00078e00ff */
.L_x_3880:
        /* <DEDUP_REMOVED lines=285> */
.L_x_3883:
[----:B------:R-:W-:Y:S01]  /*12450*/  SHF.R.U32.HI R10, RZ, 0x2, R62 ;  /* 0x00000002ff0a7819 */ /* 0x000fe2000001163e */
[----:B------:R-:W-:-:S07]  /*12460*/  IMAD.MOV.U32 R11, RZ, RZ, RZ ;  /* 0x000000ffff0b7224 */ /* 0x000fce00078e00ff */
.L_x_3882:
[----:B------:R-:W-:-:S04]  /*12470*/  LEA R4, P0, R10, R3, 0x2 ;  /* 0x000000030a047211 */ /* 0x000fc800078010ff */
[----:B------:R-:W-:-:S05]  /*12480*/  LEA.HI.X R5, R10, R0, R11, 0x2, P0 ;  /* 0x000000000a057211 */ /* 0x000fca00000f140b */
[----:B------:R-:W2:Y:S02]  /*12490*/  LDG.E R4, desc[UR36][R4.64] ;  /* 0x0000002404047981 */ /* 0x000ea4000c1e1900 */
[C---:B--2---:R-:W-:Y:S02]  /*124a0*/  PRMT R13, R4.reuse, 0x7770, RZ ;  /* 0x00007770040d7816 */ /* 0x044fe400000000ff */
[C---:B------:R-:W-:Y:S02]  /*124b0*/  PRMT R12, R4.reuse, 0x7771, RZ ;  /* 0x00007771040c7816 */ /* 0x040fe400000000ff */
[C---:B------:R-:W-:Y:S02]  /*124c0*/  PRMT R11, R4.reuse, 0x7772, RZ ;  /* 0x00007772040b7816 */ /* 0x040fe400000000ff */
[----:B------:R-:W-:-:S07]  /*124d0*/  PRMT R10, R4, 0x7773, RZ ;  /* 0x00007773040a7816 */ /* 0x000fce00000000ff */
.L_x_3875:
[----:B------:R-:W-:Y:S05]  /*124e0*/  BSYNC.RECONVERGENT B0 ;  /* 0x0000000000007941 */ /* 0x000fea0003800200 */
.L_x_3874:
[----:B------:R-:W-:Y:S01]  /*124f0*/  ISETP.GE.U32.AND P0, PT, R71, R73, PT ;  /* 0x000000494700720c */ /* 0x000fe20003f06070 */
[----:B------:R-:W-:-:S12]  /*12500*/  BSSY.RECONVERGENT B0, `(.L_x_3884) ;  /* 0x00000db000007945 */ /* 0x000fd80003800200 */
        /* <DEDUP_REMOVED lines=13> */
[C---:B------:R-:W-:Y:S02]  /*125e0*/  ISETP.NE.AND P4, PT, R4.reuse, R3, PT ;  /* 0x000000030400720c */ /* 0x040fe40003f85270 */
        /* <DEDUP_REMOVED lines=61> */
[-C--:B------:R-:W-:Y:S02]  /*129c0*/  ISETP.GE.U32.AND P0, PT, R46, R8.reuse, PT ;  /* 0x000000082e00720c */ /* 0x080fe40003f06070 */
        /* <DEDUP_REMOVED lines=142> */
.L_x_3885:
[----:B------:R-:W-:Y:S05]  /*132b0*/  BSYNC.RECONVERGENT B0 ;  /* 0x0000000000007941 */ /* 0x000fea0003800200 */
.L_x_3884:
        /* <DEDUP_REMOVED lines=48> */
[CC--:B------:R-:W-:Y:S02]  /*135c0*/  ISETP.NE.AND P5, PT, R0.reuse, R3.reuse, PT ;  /* 0x000000030000720c */ /* 0x0c0fe40003fa5270 */
[----:B------:R-:W-:Y:S02]  /*135d0*/  SEL R54, R61, R54, !P3 ;  /* 0x000000363d367207 */ /* 0x000fe40005800000 */
[----:B------:R-:W-:Y:S02]  /*135e0*/  SEL R8, R45, R40, !P3 ;  /* 0x000000282d087207 */ /* 0x000fe40005800000 */
[----:B------:R-:W-:Y:S02]  /*135f0*/  SEL R24, R29, R24, !P3 ;  /* 0x000000181d187207 */ /* 0x000fe40005800000 */
[----:B------:R-:W-:Y:S02]  /*13600*/  ISETP.GT.U32.AND P3, PT, R0, R3, PT ;  /* 0x000000030000720c */ /* 0x000fe40003f64070 */
[----:B------:R-:W-:-:S02]  /*13610*/  ISETP.GE.AND.EX P4, PT, R27, R32, PT, P4 ;  /* 0x000000201b00720c */ /* 0x000fc40003f86340 */
[----:B------:R-:W-:Y:S02]  /*13620*/  SEL R10, R42, R37, !P1 ;  /* 0x000000252a0a7207 */ /* 0x000fe40004800000 */
[----:B------:R-:W-:Y:S02]  /*13630*/  LOP3.LUT R7, R70, 0xff, RZ, 0xc0, !PT ;  /* 0x000000ff46077812 */ /* 0x000fe400078ec0ff */
[----:B------:R-:W-:Y:S02]  /*13640*/  LOP3.LUT R6, R68, 0xff, RZ, 0xc0, !PT ;  /* 0x000000ff44067812 */ /* 0x000fe400078ec0ff */
[----:B------:R-:W-:Y:S02]  /*13650*/  LOP3.LUT R0, R57, 0xff, RZ, 0xc0, !PT ;  /* 0x000000ff39007812 */ /* 0x000fe400078ec0ff */
[----:B------:R-:W-:Y:S02]  /*13660*/  LOP3.LUT R3, R55, 0xff, RZ, 0xc0, !PT ;  /* 0x000000ff37037812 */ /* 0x000fe400078ec0ff */
[----:B------:R-:W-:-:S02]  /*13670*/  SEL R26, R26, R21, !P1 ;  /* 0x000000151a1a7207 */ /* 0x000fc40004800000 */
        /* <DEDUP_REMOVED lines=45> */
[----:B------:R-:W-:Y:S02]  /*13950*/  ISETP.GT.U32.AND P3, PT, R0, R3, PT ;  /* 0x000000030000720c */ /* 0x000fe40003f64070 */
[----:B------:R-:W-:Y:S02]  /*13960*/  ISETP.GE.AND.EX P4, PT, R39, R22, PT, P4 ;  /* 0x000000162700720c */ /* 0x000fe40003f86340 */
[----:B------:R-:W-:-:S02]  /*13970*/  LOP3.LUT R7, R53, 0xff, RZ, 0xc0, !PT ;  /* 0x000000ff35077812 */ /* 0x000fc400078ec0ff */
[----:B------:R-:W-:Y:S02]  /*13980*/  LOP3.LUT R0, R70, 0xff, RZ, 0xc0, !PT ;  /* 0x000000ff46007812 */ /* 0x000fe400078ec0ff */
[----:B------:R-:W-:Y:S02]  /*13990*/  SEL R21, R44, R21, !P2 ;  /* 0x000000152c157207 */ /* 0x000fe40005000000 */
        /* <DEDUP_REMOVED lines=8> */
[----:B------:R-:W-:Y:S02]  /*13a20*/  ISETP.NE.AND P6, PT, R0, R7, PT ;  /* 0x000000070000720c */ /* 0x000fe40003fc5270 */
[----:B------:R-:W-:-:S02]  /*13a30*/  @P5 SEL R5, RZ, 0xffffffff, P3 ;  /* 0xffffffffff055807 */ /* 0x000fc40001800000 */
[----:B------:R-:W-:Y:S02]  /*13a40*/  ISETP.GE.U32.AND P2, PT, R21, R34, PT ;  /* 0x000000221500720c */ /* 0x000fe40003f46070 */
        /* <DEDUP_REMOVED lines=35> */
.L_x_3836:
[----:B------:R-:W-:Y:S05]  /*13c80*/  BSYNC.RECONVERGENT B6 ;  /* 0x0000000000067941 */ /* 0x000fea0003800200 */
.L_x_3835:
        /* <DEDUP_REMOVED lines=10> */
[----:B-1----:R-:W-:-:S02]  /*13d30*/  IMAD R3, R2, R30, R17 ;  /* 0x0000001e02037224 */ /* 0x002fc400078e0211 */
        /* <DEDUP_REMOVED lines=13> */
.L_x_3889:
        /* <DEDUP_REMOVED lines=9> */
[----:B------:R-:W-:Y:S01]  /*13ea0*/  IMAD R5, R5, R30, R17 ;  /* 0x0000001e05057224 */ /* 0x000fe200078e0211 */
[----:B------:R-:W-:Y:S02]  /*13eb0*/  LOP3.LUT R25, R9, 0xff, RZ, 0xc0, !PT ;  /* 0x000000ff09197812 */ /* 0x000fe400078ec0ff */
[----:B------:R-:W-:Y:S01]  /*13ec0*/  LOP3.LUT R31, R11, 0xff, RZ, 0xc0, !PT ;  /* 0x000000ff0b1f7812 */ /* 0x000fe200078ec0ff */
[----:B0-----:R-:W-:Y:S01]  /*13ed0*/  IMAD R6, R5, 0x40, R8 ;  /* 0x0000004005067824 */ /* 0x001fe200078e0208 */
[----:B------:R-:W-:-:S04]  /*13ee0*/  LOP3.LUT R33, R27, 0xff, RZ, 0xc0, !PT ;  /* 0x000000ff1b217812 */ /* 0x000fc800078ec0ff */
[----:B------:R-:W0:Y:S04]  /*13ef0*/  LDS.U8 R10, [R6] ;  /* 0x00000000060a7984 */ /* 0x000e280000000000 */
[----:B------:R-:W1:Y:S04]  /*13f00*/  LDS.U8 R12, [R6+0x10] ;  /* 0x00001000060c7984 */ /* 0x000e680000000000 */
[----:B------:R-:W2:Y:S04]  /*13f10*/  LDS.64 R4, [R6+0x8] ;  /* 0x0000080006047984 */ /* 0x000ea80000000a00 */
[----:B------:R-:W3:Y:S04]  /*13f20*/  LDS.64 R14, [R6+0x18] ;  /* 0x00001800060e7984 */ /* 0x000ee80000000a00 */
[----:B------:R-:W4:Y:S04]  /*13f30*/  LDS.U8 R26, [R6+0x30] ;  /* 0x00003000061a7984 */ /* 0x000f280000000000 */
[----:B------:R-:W5:Y:S04]  /*13f40*/  LDS.U8 R24, [R6+0x20] ;  /* 0x0000200006187984 */ /* 0x000f680000000000 */
[----:B------:R-:W5:Y:S04]  /*13f50*/  LDS.64 R22, [R6+0x38] ;  /* 0x0000380006167984 */ /* 0x000f680000000a00 */
[----:B------:R1:W5:Y:S01]  /*13f60*/  LDS.64 R20, [R6+0x28] ;  /* 0x0000280006147984 */ /* 0x0003620000000a00 */
[----:B0-----:R-:W-:-:S02]  /*13f70*/  ISETP.NE.AND P4, PT, R25, R10, PT ;  /* 0x0000000a1900720c */ /* 0x001fc40003f85270 */
[----:B------:R-:W-:Y:S02]  /*13f80*/  ISETP.GT.U32.AND P5, PT, R25, R10, PT ;  /* 0x0000000a1900720c */ /* 0x000fe40003fa4070 */
[C---:B-1----:R-:W-:Y:S02]  /*13f90*/  ISETP.NE.AND P3, PT, R31.reuse, R12, PT ;  /* 0x0000000c1f00720c */ /* 0x042fe40003f65270 */
[----:B------:R-:W-:Y:S02]  /*13fa0*/  SEL R6, RZ, 0xffffffff, P5 ;  /* 0xffffffffff067807 */ /* 0x000fe40002800000 */
[----:B--2---:R-:W-:Y:S02]  /*13fb0*/  ISETP.GE.U32.AND P0, PT, R38, R4, PT ;  /* 0x000000042600720c */ /* 0x004fe40003f06070 */
[----:B------:R-:W-:Y:S02]  /*13fc0*/  ISETP.GT.U32.AND P6, PT, R31, R12, PT ;  /* 0x0000000c1f00720c */ /* 0x000fe40003fc4070 */
[----:B------:R-:W-:-:S02]  /*13fd0*/  ISETP.GE.AND.EX P0, PT, R39, R5, PT, P0 ;  /* 0x000000052700720c */ /* 0x000fc40003f06300 */
[----:B---3--:R-:W-:Y:S02]  /*13fe0*/  ISETP.GE.U32.AND P1, PT, R0, R14, PT ;  /* 0x0000000e0000720c */ /* 0x008fe40003f26070 */
[----:B------:R-:W-:Y:S02]  /*13ff0*/  @!P4 SEL R6, RZ, 0xffffffff, !P0 ;  /* 0xffffffffff06c807 */ /* 0x000fe40004000000 */
[----:B------:R-:W-:Y:S02]  /*14000*/  ISETP.GE.AND.EX P1, PT, R7, R15, PT, P1 ;  /* 0x0000000f0700720c */ /* 0x000fe40003f26310 */
[----:B----4-:R-:W-:Y:S02]  /*14010*/  ISETP.NE.AND P4, PT, R33, R26, PT ;  /* 0x0000001a2100720c */ /* 0x010fe40003f85270 */
[----:B------:R-:W-:Y:S02]  /*14020*/  LOP3.LUT R31, R13, 0xff, RZ, 0xc0, !PT ;  /* 0x000000ff0d1f7812 */ /* 0x000fe400078ec0ff */
[----:B------:R-:W-:-:S02]  /*14030*/  SEL R25, RZ, 0xffffffff, P6 ;  /* 0xffffffffff197807 */ /* 0x000fc40003000000 */
[----:B------:R-:W-:Y:S02]  /*14040*/  @!P3 SEL R25, RZ, 0xffffffff, !P1 ;  /* 0xffffffffff19b807 */ /* 0x000fe40004800000 */
[C---:B-----5:R-:W-:Y:S02]  /*14050*/  ISETP.NE.AND P5, PT, R31.reuse, R24, PT ;  /* 0x000000181f00720c */ /* 0x060fe40003fa5270 */
[----:B------:R-:W-:Y:S02]  /*14060*/  ISETP.GE.U32.AND P1, PT, R16, R22, PT ;  /* 0x000000161000720c */ /* 0x000fe40003f26070 */
[----:B------:R-:W-:Y:S02]  /*14070*/  ISETP.GT.U32.AND P6, PT, R31, R24, PT ;  /* 0x000000181f00720c */ /* 0x000fe40003fc4070 */
[----:B------:R-:W-:Y:S02]  /*14080*/  LOP3.LUT R6, R6, 0x1, RZ, 0xc0, !PT ;  /* 0x0000000106067812 */ /* 0x000fe400078ec0ff */
[----:B------:R-:W-:-:S02]  /*14090*/  ISETP.GT.U32.AND P0, PT, R33, R26, PT ;  /* 0x0000001a2100720c */ /* 0x000fc40003f04070 */
[----:B------:R-:W-:Y:S02]  /*140a0*/  ISETP.GE.AND.EX P1, PT, R29, R23, PT, P1 ;  /* 0x000000171d00720c */ /* 0x000fe40003f26310 */
[----:B------:R-:W-:Y:S02]  /*140b0*/  ISETP.GE.U32.AND P3, PT, R34, R20, PT ;  /* 0x000000142200720c */ /* 0x000fe40003f66070 */
[----:B------:R-:W-:Y:S02]  /*140c0*/  SEL R28, RZ, 0xffffffff, P6 ;  /* 0xffffffffff1c7807 */ /* 0x000fe40003000000 */
[----:B------:R-:W-:Y:S02]  /*140d0*/  ISETP.NE.U32.AND P6, PT, R6, 0x1, PT ;  /* 0x000000010600780c */ /* 0x000fe40003fc5070 */
[----:B------:R-:W-:Y:S02]  /*140e0*/  SEL R6, RZ, 0xffffffff, P0 ;  /* 0xffffffffff067807 */ /* 0x000fe40000000000 */
[----:B------:R-:W-:-:S02]  /*140f0*/  LOP3.LUT R25, R25, 0x1, RZ, 0xc0, !PT ;  /* 0x0000000119197812 */ /* 0x000fc400078ec0ff */
[----:B------:R-:W-:Y:S02]  /*14100*/  @!P4 SEL R6, RZ, 0xffffffff, !P1 ;  /* 0xffffffffff06c807 */ /* 0x000fe40004800000 */
[----:B------:R-:W-:Y:S02]  /*14110*/  ISETP.GE.AND.EX P3, PT, R35, R21, PT, P3 ;  /* 0x000000152300720c */ /* 0x000fe40003f66330 */
[----:B------:R-:W-:Y:S02]  /*14120*/  ISETP.NE.U32.AND P0, PT, R25, 0x1, PT ;  /* 0x000000011900780c */ /* 0x000fe40003f05070 */
[----:B------:R-:W-:Y:S02]  /*14130*/  LOP3.LUT R6, R6, 0x1, RZ, 0xc0, !PT ;  /* 0x0000000106067812 */ /* 0x000fe400078ec0ff */
[----:B------:R-:W-:Y:S02]  /*14140*/  @!P5 SEL R28, RZ, 0xffffffff, !P3 ;  /* 0xffffffffff1cd807 */ /* 0x000fe40005800000 */
[----:B------:R-:W-:-:S02]  /*14150*/  SEL R0, R14, R0, !P0 ;  /* 0x000000000e007207 */ /* 0x000fc40004000000 */
[----:B------:R-:W-:Y:S02]  /*14160*/  SEL R7, R15, R7, !P0 ;  /* 0x000000070f077207 */ /* 0x000fe40004000000 */
[----:B------:R-:W-:Y:S02]  /*14170*/  SEL R12, R12, R11, !P0 ;  /* 0x0000000b0c0c7207 */ /* 0x000fe40004000000 */
[----:B------:R-:W-:Y:S01]  /*14180*/  ISETP.NE.U32.AND P0, PT, R6, 0x1, PT ;  /* 0x000000010600780c */ /* 0x000fe20003f05070 */
[----:B------:R-:W-:Y:S01]  /*14190*/  IMAD.MOV.U32 R6, RZ, RZ, R0 ;  /* 0x000000ffff067224 */ /* 0x000fe200078e0000 */
[----:B------:R-:W-:Y:S01]  /*141a0*/  LOP3.LUT R28, R28, 0x1, RZ, 0xc0, !PT ;  /* 0x000000011c1c7812 */ /* 0x000fe200078ec0ff */
[----:B------:R1:W-:Y:S01]  /*141b0*/  STS.U8 [R3+0x10], R12 ;  /* 0x0000100c03007388 */ /* 0x0003e20000000000 */
[----:B------:R-:W-:Y:S02]  /*141c0*/  SEL R16, R22, R16, !P0 ;  /* 0x0000001016107207 */ /* 0x000fe40004000000 */
[----:B------:R-:W-:Y:S01]  /*141d0*/  ISETP.NE.U32.AND P1, PT, R28, 0x1, PT ;  /* 0x000000011c00780c */ /* 0x000fe20003f25070 */
[----:B------:R1:W-:Y:S01]  /*141e0*/  STS.64 [R3+0x18], R6 ;  /* 0x0000180603007388 */ /* 0x0003e20000000a00 */
[----:B------:R-:W-:Y:S01]  /*141f0*/  SEL R38, R4, R38, !P6 ;  /* 0x0000002604267207 */ /* 0x000fe20007000000 */
[----:B------:R-:W-:Y:S01]  /*14200*/  IMAD.MOV.U32 R28, RZ, RZ, R16 ;  /* 0x000000ffff1c7224 */ /* 0x000fe200078e0010 */
[----:B------:R-:W-:-:S02]  /*14210*/  SEL R39, R5, R39, !P6 ;  /* 0x0000002705277207 */ /* 0x000fc40007000000 */
[----:B------:R-:W-:Y:S02]  /*14220*/  SEL R10, R10, R9, !P6 ;  /* 0x000000090a0a7207 */ /* 0x000fe40007000000 */
[----:B------:R-:W-:Y:S01]  /*14230*/  SEL R34, R20, R34, !P1 ;  /* 0x0000002214227207 */ /* 0x000fe20004800000 */
[----:B------:R1:W-:Y:S01]  /*14240*/  STS.64 [R3+0x8], R38 ;  /* 0x0000082603007388 */ /* 0x0003e20000000a00 */
        /* <DEDUP_REMOVED lines=8> */
[----:B------:R1:W-:Y:S01]  /*142d0*/  STS.64 [R3+0x38], R28 ;  /* 0x0000381c03007388 */ /* 0x0003e20000000a00 */
[----:B------:R-:W-:Y:S02]  /*142e0*/  PRMT R13, R24, 0x7610, R13 ;  /* 0x00007610180d7816 */ /* 0x000fe4000000000d */
[----:B------:R-:W-:Y:S01]  /*142f0*/  PRMT R27, R26, 0x7610, R27 ;  /* 0x000076101a1b7816 */ /* 0x000fe2000000001b */
[----:B------:R1:W-:Y:S04]  /*14300*/  STS.U8 [R3+0x20], R24 ;  /* 0x0000201803007388 */ /* 0x0003e80000000000 */
[----:B------:R1:W-:Y:S02]  /*14310*/  STS.U8 [R3+0x30], R26 ;  /* 0x0000301a03007388 */ /* 0x0003e40000000000 */
.L_x_3888:
[----:B------:R-:W-:Y:S05]  /*14320*/  BSYNC.RECONVERGENT B0 ;  /* 0x0000000000007941 */ /* 0x000fea0003800200 */
.L_x_3887:
[----:B------:R-:W-:Y:S01]  /*14330*/  IMAD.MOV.U32 R4, RZ, RZ, R37 ;  /* 0x000000ffff047224 */ /* 0x000fe200078e0025 */
[----:B------:R-:W-:Y:S06]  /*14340*/  @P2 BRA `(.L_x_3889) ;  /* 0xfffffff800b02947 */ /* 0x000fec000383ffff */
.L_x_3886:
        /* <DEDUP_REMOVED lines=27> */
.L_x_3894:
        /* <DEDUP_REMOVED lines=9> */
[----:B0-----:R-:W-:Y:S01]  /*14590*/  IMAD R6, R32, 0x40, R25 ;  /* 0x0000004020067824 */ /* 0x001fe200078e0219 */
[----:B------:R-:W-:Y:S02]  /*145a0*/  LOP3.LUT R31, R9, 0xff, RZ, 0xc0, !PT ;  /* 0x000000ff091f7812 */ /* 0x000fe400078ec0ff */
[----:B------:R-:W-:Y:S02]  /*145b0*/  LOP3.LUT R33, R11, 0xff, RZ, 0xc0, !PT ;  /* 0x000000ff0b217812 */ /* 0x000fe400078ec0ff */
        /* <DEDUP_REMOVED lines=10> */
[CC--:B-1----:R-:W-:Y:S02]  /*14660*/  ISETP.NE.AND P3, PT, R33.reuse, R10.reuse, PT ;  /* 0x0000000a2100720c */ /* 0x0c2fe40003f65270 */
[----:B------:R-:W-:Y:S02]  /*14670*/  ISETP.GT.U32.AND P6, PT, R33, R10, PT ;  /* 0x0000000a2100720c */ /* 0x000fe40003fc4070 */
[----:B--2---:R-:W-:Y:S02]  /*14680*/  ISETP.GE.U32.AND P0, PT, R38, R4, PT ;  /* 0x000000042600720c */ /* 0x004fe40003f06070 */
[----:B------:R-:W-:Y:S02]  /*14690*/  LOP3.LUT R33, R27, 0xff, RZ, 0xc0, !PT ;  /* 0x000000ff1b217812 */ /* 0x000fe400078ec0ff */
[----:B------:R-:W-:-:S02]  /*146a0*/  ISETP.GE.AND.EX P0, PT, R39, R5, PT, P0 ;  /* 0x000000052700720c */ /* 0x000fc40003f06300 */
[----:B---3--:R-:W-:Y:S02]  /*146b0*/  ISETP.GE.U32.AND P1, PT, R0, R14, PT ;  /* 0x0000000e0000720c */ /* 0x008fe40003f26070 */
[----:B------:R-:W-:Y:S02]  /*146c0*/  SEL R6, RZ, 0xffffffff, P5 ;  /* 0xffffffffff067807 */ /* 0x000fe40002800000 */
[----:B------:R-:W-:Y:S02]  /*146d0*/  @!P4 SEL R6, RZ, 0xffffffff, !P0 ;  /* 0xffffffffff06c807 */ /* 0x000fe40004000000 */
[----:B------:R-:W-:Y:S02]  /*146e0*/  ISETP.GE.AND.EX P1, PT, R7, R15, PT, P1 ;  /* 0x0000000f0700720c */ /* 0x000fe40003f26310 */
[----:B----4-:R-:W-:Y:S02]  /*146f0*/  ISETP.NE.AND P4, PT, R33, R24, PT ;  /* 0x000000182100720c */ /* 0x010fe40003f85270 */
[----:B------:R-:W-:-:S02]  /*14700*/  LOP3.LUT R31, R13, 0xff, RZ, 0xc0, !PT ;  /* 0x000000ff0d1f7812 */ /* 0x000fc400078ec0ff */
[----:B------:R-:W-:Y:S02]  /*14710*/  SEL R26, RZ, 0xffffffff, P6 ;  /* 0xffffffffff1a7807 */ /* 0x000fe40003000000 */
[----:B------:R-:W-:Y:S02]  /*14720*/  @!P3 SEL R26, RZ, 0xffffffff, !P1 ;  /* 0xffffffffff1ab807 */ /* 0x000fe40004800000 */
[C---:B-----5:R-:W-:Y:S02]  /*14730*/  ISETP.NE.AND P5, PT, R31.reuse, R12, PT ;  /* 0x0000000c1f00720c */ /* 0x060fe40003fa5270 */
[----:B------:R-:W-:Y:S02]  /*14740*/  ISETP.GE.U32.AND P1, PT, R16, R22, PT ;  /* 0x000000161000720c */ /* 0x000fe40003f26070 */
[----:B------:R-:W-:Y:S02]  /*14750*/  ISETP.GT.U32.AND P6, PT, R31, R12, PT ;  /* 0x0000000c1f00720c */ /* 0x000fe40003fc4070 */
[----:B------:R-:W-:-:S02]  /*14760*/  LOP3.LUT R6, R6, 0x1, RZ, 0xc0, !PT ;  /* 0x0000000106067812 */ /* 0x000fc400078ec0ff */
[----:B------:R-:W-:Y:S02]  /*14770*/  ISETP.GT.U32.AND P0, PT, R33, R24, PT ;  /* 0x000000182100720c */ /* 0x000fe40003f04070 */
        /* <DEDUP_REMOVED lines=15> */
[----:B------:R-:W-:Y:S01]  /*14870*/  IMAD.MOV.U32 R6, RZ, RZ, R0 ;  /* 0x000000ffff067224 */ /* 0x000fe200078e0000 */
[----:B------:R-:W-:Y:S01]  /*14880*/  LOP3.LUT R28, R28, 0x1, RZ, 0xc0, !PT ;  /* 0x000000011c1c7812 */ /* 0x000fe200078ec0ff */
[----:B------:R1:W-:Y:S01]  /*14890*/  STS.U8 [R25+0x10], R10 ;  /* 0x0000100a19007388 */ /* 0x0003e20000000000 */
[----:B------:R-:W-:-:S02]  /*148a0*/  SEL R16, R22, R16, !P0 ;  /* 0x0000001016107207 */ /* 0x000fc40004000000 */
[----:B------:R-:W-:Y:S01]  /*148b0*/  ISETP.NE.U32.AND P1, PT, R28, 0x1, PT ;  /* 0x000000011c00780c */ /* 0x000fe20003f25070 */
[----:B------:R1:W-:Y:S01]  /*148c0*/  STS.64 [R25+0x18], R6 ;  /* 0x0000180619007388 */ /* 0x0003e20000000a00 */
[----:B------:R-:W-:Y:S01]  /*148d0*/  SEL R38, R4, R38, !P6 ;  /* 0x0000002604267207 */ /* 0x000fe20007000000 */
[----:B------:R-:W-:Y:S01]  /*148e0*/  IMAD.MOV.U32 R28, RZ, RZ, R16 ;  /* 0x000000ffff1c7224 */ /* 0x000fe200078e0010 */
[----:B------:R-:W-:Y:S02]  /*148f0*/  SEL R39, R5, R39, !P6 ;  /* 0x0000002705277207 */ /* 0x000fe40007000000 */
[----:B------:R-:W-:Y:S02]  /*14900*/  SEL R8, R8, R9, !P6 ;  /* 0x0000000908087207 */ /* 0x000fe40007000000 */
[----:B------:R-:W-:Y:S01]  /*14910*/  SEL R34, R20, R34, !P1 ;  /* 0x0000002214227207 */ /* 0x000fe20004800000 */
[----:B------:R1:W-:Y:S01]  /*14920*/  STS.64 [R25+0x8], R38 ;  /* 0x0000082619007388 */ /* 0x0003e20000000a00 */
[----:B------:R-:W-:-:S02]  /*14930*/  SEL R35, R21, R35, !P1 ;  /* 0x0000002315237207 */ /* 0x000fc40004800000 */
[----:B------:R-:W-:Y:S01]  /*14940*/  SEL R12, R12, R13, !P1 ;  /* 0x0000000d0c0c7207 */ /* 0x000fe20004800000 */
[----:B------:R1:W-:Y:S01]  /*14950*/  STS.U8 [R25], R8 ;  /* 0x0000000819007388 */ /* 0x0003e20000000000 */
[----:B------:R-:W-:Y:S02]  /*14960*/  SEL R29, R23, R29, !P0 ;  /* 0x0000001d171d7207 */ /* 0x000fe40004000000 */
[----:B------:R-:W-:Y:S01]  /*14970*/  SEL R24, R24, R27, !P0 ;  /* 0x0000001b18187207 */ /* 0x000fe20004000000 */
[----:B------:R1:W-:Y:S01]  /*14980*/  STS.64 [R25+0x28], R34 ;  /* 0x0000282219007388 */ /* 0x0003e20000000a00 */
[----:B------:R-:W-:Y:S02]  /*14990*/  PRMT R9, R8, 0x7610, R9 ;  /* 0x0000761008097816 */ /* 0x000fe40000000009 */
[----:B------:R-:W-:Y:S01]  /*149a0*/  PRMT R11, R10, 0x7610, R11 ;  /* 0x000076100a0b7816 */ /* 0x000fe2000000000b */
[----:B------:R1:W-:Y:S01]  /*149b0*/  STS.64 [R25+0x38], R28 ;  /* 0x0000381c19007388 */ /* 0x0003e20000000a00 */
[----:B------:R-:W-:-:S02]  /*149c0*/  PRMT R13, R12, 0x7610, R13 ;  /* 0x000076100c0d7816 */ /* 0x000fc4000000000d */
[----:B------:R-:W-:Y:S01]  /*149d0*/  PRMT R27, R24, 0x7610, R27 ;  /* 0x00007610181b7816 */ /* 0x000fe2000000001b */
[----:B------:R1:W-:Y:S04]  /*149e0*/  STS.U8 [R25+0x20], R12 ;  /* 0x0000200c19007388 */ /* 0x0003e80000000000 */
[----:B------:R1:W-:Y:S02]  /*149f0*/  STS.U8 [R25+0x30], R24 ;  /* 0x0000301819007388 */ /* 0x0003e40000000000 */
.L_x_3893:
[----:B------:R-:W-:Y:S05]  /*14a00*/  BSYNC.RECONVERGENT B0 ;  /* 0x0000000000007941 */ /* 0x000fea0003800200 */
.L_x_3892:
[----:B------:R-:W-:Y:S01]  /*14a10*/  IMAD.MOV.U32 R4, RZ, RZ, R32 ;  /* 0x000000ffff047224 */ /* 0x000fe200078e0020 */
[----:B------:R-:W-:Y:S06]  /*14a20*/  @P2 BRA `(.L_x_3894) ;  /* 0xfffffff800b42947 */ /* 0x000fec000383ffff */
.L_x_3891:
[----:B------:R-:W-:Y:S01]  /*14a30*/  ISETP.GE.U32.AND P0, PT, R3, 0x2, PT ;  /* 0x000000020300780c */ /* 0x000fe20003f06070 */
[----:B------:R-:W-:Y:S05]  /*14a40*/  WARPSYNC.ALL ;  /* 0x0000000000007948 */ /* 0x000fea0003800000 */
[----:B------:R-:W-:Y:S07]  /*14a50*/  BAR.SYNC.DEFER_BLOCKING 0x0 ;  /* 0x0000000000007b1d */ /* 0x000fee0000010000 */
[----:B------:R-:W-:Y:S05]  /*14a60*/  @!P0 BRA `(.L_x_3890) ;  /* 0x00000004001c8947 */ /* 0x000fea0003800000 */
[----:B------:R-:W-:-:S07]  /*14a70*/  IMAD.MOV.U32 R4, RZ, RZ, 0x1 ;  /* 0x00000001ff047424 */ /* 0x000fce00078e00ff */
.L_x_3895:
[----:B------:R-:W-:Y:S01]  /*14a80*/  LOP3.LUT R5, R9, 0xff, RZ, 0xc0, !PT ;  /* 0x000000ff09057812 */ /* 0x000fe200078ec0ff */
[----:B------:R-:W2:Y:S01]  /*14a90*/  SHFL.DOWN PT, R15, R38, R4, 0x1f ;  /* 0x08001f04260f7589 */ /* 0x000ea200000e0000 */
[----:B01----:R-:W-:Y:S02]  /*14aa0*/  LOP3.LUT R25, R13, 0xff, RZ, 0xc0, !PT ;  /* 0x000000ff0d197812 */ /* 0x003fe400078ec0ff */
[----:B------:R-:W-:Y:S01]  /*14ab0*/  LOP3.LUT R21, R11, 0xff, RZ, 0xc0, !PT ;  /* 0x000000ff0b157812 */ /* 0x000fe200078ec0ff */
[----:B------:R-:W0:Y:S01]  /*14ac0*/  SHFL.DOWN PT, R6, R5, R4, 0x1f ;  /* 0x08001f0405067589 */ /* 0x000e2200000e0000 */
[----:B------:R-:W-:Y:S02]  /*14ad0*/  LOP3.LUT R33, R27, 0xff, RZ, 0xc0, !PT ;  /* 0x000000ff1b217812 */ /* 0x000fe400078ec0ff */
[----:B------:R-:W-:Y:S01]  /*14ae0*/  LOP3.LUT R20, R13, 0xff, RZ, 0xc0, !PT ;  /* 0x000000ff0d147812 */ /* 0x000fe200078ec0ff */
[----:B------:R-:W1:Y:S01]  /*14af0*/  SHFL.DOWN PT, R10, R39, R4, 0x1f ;  /* 0x08001f04270a7589 */ /* 0x000e6200000e0000 */
[----:B------:R-:W-:-:S03]  /*14b00*/  LOP3.LUT R26, R27, 0xff, RZ, 0xc0, !PT ;  /* 0x000000ff1b1a7812 */ /* 0x000fc600078ec0ff */
[----:B------:R-:W3:Y:S04]  /*14b10*/  SHFL.DOWN PT, R22, R25, R4, 0x1f ;  /* 0x08001f0419167589 */ /* 0x000ee800000e0000 */
[----:B------:R-:W4:Y:S04]  /*14b20*/  SHFL.DOWN PT, R23, R0, R4, 0x1f ;  /* 0x08001f0400177589 */ /* 0x000f2800000e0000 */
[----:B------:R-:W5:Y:S04]  /*14b30*/  SHFL.DOWN PT, R12, R21, R4, 0x1f ;  /* 0x08001f04150c7589 */ /* 0x000f6800000e0000 */
[----:B------:R-:W5:Y:S01]  /*14b40*/  SHFL.DOWN PT, R31, R34, R4, 0x1f ;  /* 0x08001f04221f7589 */ /* 0x000f6200000e0000 */
[----:B--2---:R-:W-:-:S03]  /*14b50*/  ISETP.GE.U32.AND P4, PT, R38, R15, PT ;  /* 0x0000000f2600720c */ /* 0x004fc60003f86070 */
[----:B------:R-:W2:Y:S01]  /*14b60*/  SHFL.DOWN PT, R14, R7, R4, 0x1f ;  /* 0x08001f04070e7589 */ /* 0x000ea200000e0000 */
[----:B0-----:R-:W-:-:S03]  /*14b70*/  LOP3.LUT R8, R6, 0xff, RZ, 0xc0, !PT ;  /* 0x000000ff06087812 */ /* 0x001fc600078ec0ff */
[----:B------:R-:W0:Y:S01]  /*14b80*/  SHFL.DOWN PT, R28, R33, R4, 0x1f ;  /* 0x08001f04211c7589 */ /* 0x000e2200000e0000 */
[----:B------:R-:W-:Y:S02]  /*14b90*/  ISETP.NE.AND P5, PT, R5, R8, PT ;  /* 0x000000080500720c */ /* 0x000fe40003fa5270 */
[----:B-1----:R-:W-:Y:S01]  /*14ba0*/  ISETP.GE.AND.EX P4, PT, R39, R10, PT, P4 ;  /* 0x0000000a2700720c */ /* 0x002fe20003f86340 */
[----:B------:R-:W1:Y:S01]  /*14bb0*/  SHFL.DOWN PT, R24, R35, R4, 0x1f ;  /* 0x08001f0423187589 */ /* 0x000e6200000e0000 */
[----:B---3--:R-:W-:Y:S02]  /*14bc0*/  LOP3.LUT R25, R22, 0xff, RZ, 0xc0, !PT ;  /* 0x000000ff16197812 */ /* 0x008fe400078ec0ff */
[----:B------:R-:W-:Y:S01]  /*14bd0*/  ISETP.GT.U32.AND P3, PT, R5, R8, PT ;  /* 0x000000080500720c */ /* 0x000fe20003f64070 */
[----:B------:R-:W3:Y:S01]  /*14be0*/  SHFL.DOWN PT, R37, R16, R4, 0x1f ;  /* 0x08001f0410257589 */ /* 0x000ee200000e0000 */
[----:B------:R-:W-:Y:S02]  /*14bf0*/  SEL R5, RZ, 0xffffffff, !P4 ;  /* 0xffffffffff057807 */ /* 0x000fe40006000000 */
[----:B----4-:R-:W-:Y:S01]  /*14c00*/  ISETP.GE.U32.AND P0, PT, R0, R23, PT ;  /* 0x000000170000720c */ /* 0x010fe20003f06070 */
[----:B------:R4:W3:Y:S01]  /*14c10*/  SHFL.DOWN PT, R30, R29, R4, 0x1f ;  /* 0x08001f041d1e7589 */ /* 0x0008e200000e0000 */
[----:B------:R-:W-:-:S02]  /*14c20*/  ISETP.NE.AND P4, PT, R20, R25, PT ;  /* 0x000000191400720c */ /* 0x000fc40003f85270 */
[----:B------:R-:W-:Y:S02]  /*14c30*/  LOP3.LUT R8, R11, 0xff, RZ, 0xc0, !PT ;  /* 0x000000ff0b087812 */ /* 0x000fe400078ec0ff */
[----:B-----5:R-:W-:Y:S02]  /*14c40*/  LOP3.LUT R21, R12, 0xff, RZ, 0xc0, !PT ;  /* 0x000000ff0c157812 */ /* 0x020fe400078ec0ff */
[----:B------:R-:W-:Y:S02]  /*14c50*/  ISETP.GE.U32.AND P2, PT, R34, R31, PT ;  /* 0x0000001f2200720c */ /* 0x000fe40003f46070 */
[----:B--2---:R-:W-:Y:S01]  /*14c60*/  ISETP.GE.AND.EX P0, PT, R7, R14, PT, P0 ;  /* 0x0000000e0700720c */ /* 0x004fe20003f06300 */
[----:B----4-:R-:W-:Y:S01]  /*14c70*/  IMAD.SHL.U32 R4, R4, 0x2, RZ ;  /* 0x0000000204047824 */ /* 0x010fe200078e00ff */
[----:B------:R-:W-:Y:S02]  /*14c80*/  @P5 SEL R5, RZ, 0xffffffff, P3 ;  /* 0xffffffffff055807 */ /* 0x000fe40001800000 */
[----:B0-----:R-:W-:-:S02]  /*14c90*/  LOP3.LUT R33, R28, 0xff, RZ, 0xc0, !PT ;  /* 0x000000ff1c217812 */ /* 0x001fc400078ec0ff */
[CC--:B------:R-:W-:Y:S02]  /*14ca0*/  ISETP.NE.AND P6, PT, R8.reuse, R21.reuse, PT ;  /* 0x000000150800720c */ /* 0x0c0fe40003fc5270 */
[----:B------:R-:W-:Y:S02]  /*14cb0*/  ISETP.GT.U32.AND P5, PT, R8, R21, PT ;  /* 0x000000150800720c */ /* 0x000fe40003fa4070 */
[----:B-1----:R-:W-:Y:S02]  /*14cc0*/  ISETP.GE.AND.EX P2, PT, R35, R24, PT, P2 ;  /* 0x000000182300720c */ /* 0x002fe40003f46320 */
[----:B------:R-:W-:Y:S02]  /*14cd0*/  SEL R8, RZ, 0xffffffff, !P0 ;  /* 0xffffffffff087807 */ /* 0x000fe40004000000 */
[----:B------:R-:W-:Y:S02]  /*14ce0*/  ISETP.NE.AND P3, PT, R26, R33, PT ;  /* 0x000000211a00720c */ /* 0x000fe40003f65270 */
[----:B------:R-:W-:-:S02]  /*14cf0*/  ISETP.GT.U32.AND P0, PT, R20, R25, PT ;  /* 0x000000191400720c */ /* 0x000fc40003f04070 */
[----:B------:R-:W-:Y:S02]  /*14d00*/  LOP3.LUT R5, R5, 0x1, RZ, 0xc0, !PT ;  /* 0x0000000105057812 */ /* 0x000fe400078ec0ff */
[----:B------:R-:W-:Y:S02]  /*14d10*/  SEL R20, RZ, 0xffffffff, !P2 ;  /* 0xffffffffff147807 */ /* 0x000fe40005000000 */
[----:B---3--:R-:W-:Y:S02]  /*14d20*/  ISETP.GE.U32.AND P1, PT, R16, R37, PT ;  /* 0x000000251000720c */ /* 0x008fe40003f26070 */
[----:B------:R-:W-:Y:S02]  /*14d30*/  @P4 SEL R20, RZ, 0xffffffff, P0 ;  /* 0xffffffffff144807 */ /* 0x000fe40000000000 */
[----:B------:R-:W-:Y:S02]  /*14d40*/  ISETP.NE.U32.AND P0, PT, R5, 0x1, PT ;  /* 0x000000010500780c */ /* 0x000fe40003f05070 */
[----:B------:R-:W-:-:S02]  /*14d50*/  ISETP.GE.AND.EX P1, PT, R29, R30, PT, P1 ;  /* 0x0000001e1d00720c */ /* 0x000fc40003f26310 */
[----:B------:R-:W-:Y:S02]  /*14d60*/  ISETP.GT.U32.AND P2, PT, R26, R33, PT ;  /* 0x000000211a00720c */ /* 0x000fe40003f44070 */
[----:B------:R-:W-:Y:S02]  /*14d70*/  SEL R9, R6, R9, !P0 ;  /* 0x0000000906097207 */ /* 0x000fe40004000000 */
[----:B------:R-:W-:Y:S02]  /*14d80*/  SEL R38, R15, R38, !P0 ;  /* 0x000000260f267207 */ /* 0x000fe40004000000 */
[----:B------:R-:W-:Y:S02]  /*14d90*/  SEL R39, R10, R39, !P0 ;  /* 0x000000270a277207 */ /* 0x000fe40004000000 */
[----:B------:R-:W-:Y:S02]  /*14da0*/  ISETP.GE.AND P0, PT, R4, R3, PT ;  /* 0x000000030400720c */ /* 0x000fe40003f06270 */
[----:B------:R-:W-:-:S02]  /*14db0*/  SEL R21, RZ, 0xffffffff, !P1 ;  /* 0xffffffffff157807 */ /* 0x000fc40004800000 */
[----:B------:R-:W-:Y:S02]  /*14dc0*/  @P6 SEL R8, RZ, 0xffffffff, P5 ;  /* 0xffffffffff086807 */ /* 0x000fe40002800000 */
[----:B------:R-:W-:Y:S02]  /*14dd0*/  @P3 SEL R21, RZ, 0xffffffff, P2 ;  /* 0xffffffffff153807 */ /* 0x000fe40001000000 */
        /* <DEDUP_REMOVED lines=16> */
.L_x_3890:
        /* <DEDUP_REMOVED lines=281> */
.L_x_3896:
        /* <DEDUP_REMOVED lines=276> */
.L_x_3897:
        /* <DEDUP_REMOVED lines=276> */
.L_x_3898:
        /* <DEDUP_REMOVED lines=276> */
.L_x_3899:
        /* <DEDUP_REMOVED lines=9> */
.L_x_3902:
        /* <DEDUP_REMOVED lines=23> */
.L_x_3901:
        /* <DEDUP_REMOVED lines=43> */
.L_x_3904:
[----:B------:R-:W-:-:S07]  /*198e0*/  MOV R12, 0x19900 ;  /* 0x00019900000c7802 */ /* 0x000fce0000000f00 */
[----:B------:R-:W-:Y:S05]  /*198f0*/  CALL.REL.NOINC `($__internal_20_$__cuda_sm20_div_u64) ;  /* 0x00000098000c7944 */ /* 0x000fea0003c00000 */
[----:B------:R-:W-:Y:S02]  /*19900*/  IMAD.MOV.U32 R4, RZ, RZ, R6 ;  /* 0x000000ffff047224 */ /* 0x000fe400078e0006 */
[----:B------:R-:W-:-:S07]  /*19910*/  IMAD.MOV.U32 R5, RZ, RZ, R15 ;  /* 0x000000ffff057224 */ /* 0x000fce00078e000f */
.L_x_3905:
[----:B------:R-:W-:Y:S05]  /*19920*/  BSYNC.RECONVERGENT B0 ;  /* 0x0000000000007941 */ /* 0x000fea0003800200 */
.L_x_3903:
[----:B------:R-:W0:Y:S02]  /*19930*/  LDCU.64 UR4, c[0x0][0x780] ;  /* 0x0000f000ff0477ac */ /* 0x000e240008000a00 */
[----:B0-----:R-:W-:Y:S02]  /*19940*/  UISETP.NE.U32.AND UP0, UPT, UR4, URZ, UPT ;  /* 0x000000ff0400728c */ /* 0x001fe4000bf05070 */
[----:B------:R-:W-:Y:S02]  /*19950*/  IADD3 R4, P1, PT, R4, UR4, RZ ;  /* 0x0000000404047c10 */ /* 0x000fe4000ff3e0ff */
[----:B------:R-:W-:Y:S02]  /*19960*/  UISETP.NE.AND.EX UP0, UPT, UR5, URZ, UPT, UP0 ;  /* 0x000000ff0500728c */ /* 0x000fe4000bf05300 */
[----:B------:R-:W-:-:S04]  /*19970*/  IADD3.X R5, PT, PT, R5, UR5, RZ, P1, !PT ;  /* 0x0000000505057c10 */ /* 0x000fc80008ffe4ff */
[----:B------:R-:W-:-:S04]  /*19980*/  PLOP3.LUT P0, PT, PT, PT, UP0, 0x80, 0x8 ;  /* 0x000000000008781c */ /* 0x000fc80003f0f008 */
[----:B------:R-:W-:-:S13]  /*19990*/  PLOP3.LUT P0, PT, P0, PT, PT, 0x8, 0x80 ;  /* 0x000000000080781c */ /* 0x000fda000070e170 */
.L_x_3900:
        /* <DEDUP_REMOVED lines=288> */
.L_x_3907:
        /* <DEDUP_REMOVED lines=276> */
.L_x_3908:
        /* <DEDUP_REMOVED lines=276> */
.L_x_3909:
        /* <DEDUP_REMOVED lines=276> */
.L_x_3910:
        /* <DEDUP_REMOVED lines=33> */
.L_x_3912:
[----:B------:R-:W-:Y:S05]  /*1e170*/  BSYNC.RECONVERGENT B0 ;  /* 0x0000000000007941 */ /* 0x000fea0003800200 */
.L_x_3911:
        /* <DEDUP_REMOVED lines=35> */
.L_x_3914:
[----:B------:R-:W-:Y:S05]  /*1e3b0*/  BSYNC.RECONVERGENT B0 ;  /* 0x0000000000007941 */ /* 0x000fea0003800200 */
.L_x_3913:
        /* <DEDUP_REMOVED lines=18> */
[----:B------:R-:W2:Y:S01]  /*1e4e0*/  LDCU.U8 UR5, c[0x0][0x388] ;  /* 0x00007100ff0577ac */ /* 0x000ea20008000000 */
[----:B------:R-:W3:Y:S01]  /*1e4f0*/  LDCU.64 UR10, c[0x0][0x390] ;  /* 0x00007200ff0a77ac */ /* 0x000ee20008000a00 */
[----:B-1----:R-:W-:Y:S01]  /*1e500*/  UISETP.NE.AND UP0, UPT, UR7, URZ, UPT ;  /* 0x000000ff0700728c */ /* 0x002fe2000bf05270 */
[----:B--2---:R-:W-:-:S02]  /*1e510*/  IMAD.U32 R21, RZ, RZ, UR5 ;  /* 0x00000005ff157e24 */ /* 0x004fc4000f8e00ff */
[----:B---3--:R-:W-:Y:S02]  /*1e520*/  IMAD.U32 R16, RZ, RZ, UR10 ;  /* 0x0000000aff107e24 */ /* 0x008fe4000f8e00ff */
[----:B------:R-:W-:-:S04]  /*1e530*/  IMAD.U32 R7, RZ, RZ, UR11 ;  /* 0x0000000bff077e24 */ /* 0x000fc8000f8e00ff */
[----:B------:R-:W-:Y:S05]  /*1e540*/  BRA.U !UP0, `(.L_x_3916) ;  /* 0x0000000508707547 */ /* 0x000fea000b800000 */
[----:B------:R-:W1:Y:S01]  /*1e550*/  LDCU UR5, c[0x0][0x360] ;  /* 0x00006c00ff0577ac */ /* 0x000e620008000800 */
[C---:B0-----:R-:W-:Y:S01]  /*1e560*/  PRMT R11, R21.reuse, 0x7610, R11 ;  /* 0x00007610150b7816 */ /* 0x041fe2000000000b */
[----:B------:R-:W-:Y:S01]  /*1e570*/  IMAD.U32 R8, RZ, RZ, UR10 ;  /* 0x0000000aff087e24 */ /* 0x000fe2000f8e00ff */
[C---:B------:R-:W-:Y:S01]  /*1e580*/  PRMT R13, R21.reuse, 0x7610, R13 ;  /* 0x00007610150d7816 */ /* 0x040fe2000000000d */
[----:B------:R-:W0:Y:S01]  /*1e590*/  LDCU UR8, c[0x0][0x3ac] ;  /* 0x00007580ff0877ac */ /* 0x000e220008000800 */
[----:B------:R-:W-:Y:S01]  /*1e5a0*/  IMAD.U32 R9, RZ, RZ, UR11 ;  /* 0x0000000bff097e24 */ /* 0x000fe2000f8e00ff */
[----:B------:R-:W-:Y:S01]  /*1e5b0*/  PRMT R15, R21, 0x7610, R15 ;  /* 0x00007610150f7816 */ /* 0x000fe2000000000f */
[----:B------:R-:W-:Y:S02]  /*1e5c0*/  IMAD.U32 R18, RZ, RZ, UR10 ;  /* 0x0000000aff127e24 */ /* 0x000fe4000f8e00ff */
[----:B------:R-:W-:Y:S02]  /*1e5d0*/  IMAD.U32 R19, RZ, RZ, UR11 ;  /* 0x0000000bff137e24 */ /* 0x000fe4000f8e00ff */
[----:B------:R-:W-:-:S02]  /*1e5e0*/  IMAD.U32 R0, RZ, RZ, UR10 ;  /* 0x0000000aff007e24 */ /* 0x000fc4000f8e00ff */
[----:B------:R-:W-:Y:S02]  /*1e5f0*/  IMAD.U32 R3, RZ, RZ, UR11 ;  /* 0x0000000bff037e24 */ /* 0x000fe4000f8e00ff */
[----:B-1----:R-:W-:-:S05]  /*1e600*/  IMAD R10, R2, UR5, R17 ;  /* 0x00000005020a7c24 */ /* 0x002fca000f8e0211 */
[----:B0-----:R-:W-:-:S13]  /*1e610*/  ISETP.GE.U32.AND P2, PT, R10, UR8, PT ;  /* 0x000000080a007c0c */ /* 0x001fda000bf46070 */
        /* <DEDUP_REMOVED lines=16> */
.L_x_3919:
[----:B------:R-:W-:-:S04]  /*1e720*/  IMAD.IADD R29, R27, 0x1, R10 ;  /* 0x000000011b1d7824 */ /* 0x000fc800078e020a */
[----:B--2---:R-:W-:-:S05]  /*1e730*/  IMAD.WIDE.U32 R28, R29, 0x40, R38 ;  /* 0x000000401d1c7825 */ /* 0x004fca00078e0026 */
[----:B------:R-:W2:Y:S04]  /*1e740*/  LDG.E.U8 R6, desc[UR36][R28.64] ;  /* 0x000000241c067981 */ /* 0x000ea8000c1e1100 */
[----:B------:R-:W3:Y:S04]  /*1e750*/  LDG.E.U8 R12, desc[UR36][R28.64+0x10] ;  /* 0x000010241c0c7981 */ /* 0x000ee8000c1e1100 */
[----:B------:R-:W4:Y:S04]  /*1e760*/  LDG.E.64 R32, desc[UR36][R28.64+0x18] ;  /* 0x000018241c207981 */ /* 0x000f28000c1e1b00 */
[----:B------:R-:W5:Y:S04]  /*1e770*/  LDG.E.64 R30, desc[UR36][R28.64+0x8] ;  /* 0x000008241c1e7981 */ /* 0x000f68000c1e1b00 */
[----:B------:R-:W5:Y:S04]  /*1e780*/  LDG.E.U8 R14, desc[UR36][R28.64+0x20] ;  /* 0x000020241c0e7981 */ /* 0x000f68000c1e1100 */
[----:B------:R-:W5:Y:S04]  /*1e790*/  LDG.E.64 R34, desc[UR36][R28.64+0x28] ;  /* 0x000028241c227981 */ /* 0x000f68000c1e1b00 */
[----:B------:R-:W5:Y:S04]  /*1e7a0*/  LDG.E.U8 R20, desc[UR36][R28.64+0x30] ;  /* 0x000030241c147981 */ /* 0x000f68000c1e1100 */
[----:B------:R0:W5:Y:S01]  /*1e7b0*/  LDG.E.64 R36, desc[UR36][R28.64+0x38] ;  /* 0x000038241c247981 */ /* 0x000162000c1e1b00 */
[----:B------:R-:W-:-:S02]  /*1e7c0*/  LOP3.LUT R43, R21, 0xff, RZ, 0xc0, !PT ;  /* 0x000000ff152b7812 */ /* 0x000fc400078ec0ff */
[----:B------:R-:W-:Y:S01]  /*1e7d0*/  LOP3.LUT R45, R11, 0xff, RZ, 0xc0, !PT ;  /* 0x000000ff0b2d7812 */ /* 0x000fe200078ec0ff */
[----:B------:R-:W-:Y:S01]  /*1e7e0*/  IMAD.IADD R10, R41, 0x1, R10 ;  /* 0x00000001290a7824 */ /* 0x000fe200078e020a */
[----:B--2---:R-:W-:Y:S02]  /*1e7f0*/  ISETP.GT.U32.AND P2, PT, R43, R6, PT ;  /* 0x000000062b00720c */ /* 0x004fe40003f44070 */
[----:B---3--:R-:W-:Y:S02]  /*1e800*/  ISETP.NE.AND P6, PT, R45, R12, PT ;  /* 0x0000000c2d00720c */ /* 0x008fe40003fc5270 */
[----:B------:R-:W-:Y:S02]  /*1e810*/  ISETP.NE.AND P5, PT, R43, R6, PT ;  /* 0x000000062b00720c */ /* 0x000fe40003fa5270 */
[----:B------:R-:W-:Y:S02]  /*1e820*/  ISETP.GT.U32.AND P3, PT, R45, R12, PT ;  /* 0x0000000c2d00720c */ /* 0x000fe40003f64070 */
[----:B------:R-:W-:-:S02]  /*1e830*/  SEL R22, RZ, 0xffffffff, P2 ;  /* 0xffffffffff167807 */ /* 0x000fc40001000000 */
[----:B------:R-:W-:Y:S02]  /*1e840*/  LOP3.LUT R43, R13, 0xff, RZ, 0xc0, !PT ;  /* 0x000000ff0d2b7812 */ /* 0x000fe400078ec0ff */
[----:B----4-:R-:W-:Y:S02]  /*1e850*/  ISETP.GE.U32.AND P2, PT, R8, R32, PT ;  /* 0x000000200800720c */ /* 0x010fe40003f46070 */
[----:B-----5:R-:W-:Y:S02]  /*1e860*/  ISETP.GE.U32.AND P4, PT, R16, R30, PT ;  /* 0x0000001e1000720c */ /* 0x020fe40003f86070 */
[----:B0-----:R-:W-:Y:S02]  /*1e870*/  SEL R28, RZ, 0xffffffff, P3 ;  /* 0xffffffffff1c7807 */ /* 0x001fe40001800000 */
[----:B------:R-:W-:Y:S02]  /*1e880*/  ISETP.NE.AND P3, PT, R43, R14, PT ;  /* 0x0000000e2b00720c */ /* 0x000fe40003f65270 */
[----:B------:R-:W-:-:S02]  /*1e890*/  ISETP.GE.AND.EX P2, PT, R9, R33, PT, P2 ;  /* 0x000000210900720c */ /* 0x000fc40003f46320 */
[----:B------:R-:W-:Y:S02]  /*1e8a0*/  ISETP.GE.AND.EX P4, PT, R7, R31, PT, P4 ;  /* 0x0000001f0700720c */ /* 0x000fe40003f86340 */
[----:B------:R-:W-:Y:S02]  /*1e8b0*/  @!P6 SEL R28, RZ, 0xffffffff, !P2 ;  /* 0xffffffffff1ce807 */ /* 0x000fe40005000000 */
[----:B------:R-:W-:Y:S02]  /*1e8c0*/  ISETP.GE.U32.AND P2, PT, R18, R34, PT ;  /* 0x000000221200720c */ /* 0x000fe40003f46070 */
[----:B------:R-:W-:Y:S02]  /*1e8d0*/  @!P5 SEL R22, RZ, 0xffffffff, !P4 ;  /* 0xffffffffff16d807 */ /* 0x000fe40006000000 */
[----:B------:R-:W-:Y:S02]  /*1e8e0*/  ISETP.GT.U32.AND P4, PT, R43, R14, PT ;  /* 0x0000000e2b00720c */ /* 0x000fe40003f84070 */
[----:B------:R-:W-:-:S02]  /*1e8f0*/  ISETP.GE.AND.EX P2, PT, R19, R35, PT, P2 ;  /* 0x000000231300720c */ /* 0x000fc40003f46320 */
[----:B------:R-:W-:Y:S02]  /*1e900*/  LOP3.LUT R45, R15, 0xff, RZ, 0xc0, !PT ;  /* 0x000000ff0f2d7812 */ /* 0x000fe400078ec0ff */
[----:B------:R-:W-:Y:S02]  /*1e910*/  SEL R29, RZ, 0xffffffff, P4 ;  /* 0xffffffffff1d7807 */ /* 0x000fe40002000000 */
[----:B------:R-:W-:Y:S02]  /*1e920*/  @!P3 SEL R29, RZ, 0xffffffff, !P2 ;  /* 0xffffffffff1db807 */ /* 0x000fe40005000000 */
[----:B------:R-:W-:Y:S02]  /*1e930*/  ISETP.NE.AND P5, PT, R45, R20, PT ;  /* 0x000000142d00720c */ /* 0x000fe40003fa5270 */
[----:B------:R-:W-:Y:S02]  /*1e940*/  LOP3.LUT R29, R29, 0x1, RZ, 0xc0, !PT ;  /* 0x000000011d1d7812 */ /* 0x000fe400078ec0ff */
[----:B------:R-:W-:-:S02]  /*1e950*/  ISETP.GE.U32.AND P4, PT, R0, R36, PT ;  /* 0x000000240000720c */ /* 0x000fc40003f86070 */
[----:B------:R-:W-:Y:S02]  /*1e960*/  ISETP.NE.U32.AND P3, PT, R29, 0x1, PT ;  /* 0x000000011d00780c */ /* 0x000fe40003f65070 */
[----:B------:R-:W-:Y:S02]  /*1e970*/  ISETP.GT.U32.AND P6, PT, R45, R20, PT ;  /* 0x000000142d00720c */ /* 0x000fe40003fc4070 */
[----:B------:R-:W-:Y:S02]  /*1e980*/  ISETP.GE.AND.EX P4, PT, R3, R37, PT, P4 ;  /* 0x000000250300720c */ /* 0x000fe40003f86340 */
[----:B------:R-:W-:Y:S02]  /*1e990*/  SEL R18, R34, R18, !P3 ;  /* 0x0000001222127207 */ /* 0x000fe40005800000 */
[----:B------:R-:W-:Y:S02]  /*1e9a0*/  SEL R19, R35, R19, !P3 ;  /* 0x0000001323137207 */ /* 0x000fe40005800000 */
[----:B------:R-:W-:-:S02]  /*1e9b0*/  SEL R13, R14, R13, !P3 ;  /* 0x0000000d0e0d7207 */ /* 0x000fc40005800000 */
[----:B------:R-:W-:Y:S02]  /*1e9c0*/  ISETP.GE.U32.AND P3, PT, R10, UR8, PT ;  /* 0x000000080a007c0c */ /* 0x000fe4000bf66070 */
[----:B------:R-:W-:Y:S02]  /*1e9d0*/  SEL R40, RZ, 0xffffffff, P6 ;  /* 0xffffffffff287807 */ /* 0x000fe40003000000 */
[----:B------:R-:W-:Y:S02]  /*1e9e0*/  LOP3.LUT R28, R28, 0x1, RZ, 0xc0, !PT ;  /* 0x000000011c1c7812 */ /* 0x000fe400078ec0ff */
[----:B------:R-:W-:Y:S02]  /*1e9f0*/  @!P5 SEL R40, RZ, 0xffffffff, !P4 ;  /* 0xffffffffff28d807 */ /* 0x000fe40006000000 */
[----:B------:R-:W-:Y:S02]  /*1ea00*/  ISETP.NE.U32.AND P2, PT, R28, 0x1, PT ;  /* 0x000000011c00780c */ /* 0x000fe40003f45070 */
[----:B------:R-:W-:-:S02]  /*1ea10*/  LOP3.LUT R22, R22, 0x1, RZ, 0xc0, !PT ;  /* 0x0000000116167812 */ /* 0x000fc400078ec0ff */
[----:B------:R-:W-:Y:S02]  /*1ea20*/  LOP3.LUT R40, R40, 0x1, RZ, 0xc0, !PT ;  /* 0x0000000128287812 */ /* 0x000fe400078ec0ff */
        /* <DEDUP_REMOVED lines=12> */
[----:B------:R-:W-:Y:S05]  /*1eaf0*/  BSYNC.RECONVERGENT B1 ;  /* 0x0000000000017941 */ /* 0x000fea0003800200 */
.L_x_3918:
[----:B------:R-:W-:Y:S05]  /*1eb00*/  BRA `(.L_x_3917) ;  /* 0x0000000400647947 */ /* 0x000fea0003800000 */
.L_x_3916:
[----:B------:R-:W1:Y:S01]  /*1eb10*/  LDCU UR7, c[0x0][0x3ac] ;  /* 0x00007580ff0777ac */ /* 0x000e620008000800 */
[C---:B0-----:R-:W-:Y:S01]  /*1eb20*/  PRMT R11, R21.reuse, 0x7610, R11 ;  /* 0x00007610150b7816 */ /* 0x041fe2000000000b */
        /* <DEDUP_REMOVED lines=8> */
[----:B-1----:R-:W-:-:S13]  /*1ebb0*/  ISETP.GE.U32.AND P2, PT, R2, UR7, PT ;  /* 0x0000000702007c0c */ /* 0x002fda000bf46070 */
        /* <DEDUP_REMOVED lines=16> */
.L_x_3920:
[----:B------:R-:W-:-:S04]  /*1ecc0*/  IMAD.IADD R10, R6, 0x1, R27 ;  /* 0x00000001060a7824 */ /* 0x000fc800078e021b */
[----:B-1----:R-:W-:-:S04]  /*1ecd0*/  IMAD R29, R10, R41, R17 ;  /* 0x000000290a1d7224 */ /* 0x002fc800078e0211 */
[----:B--2---:R-:W-:-:S05]  /*1ece0*/  IMAD.WIDE.U32 R28, R29, 0x40, R38 ;  /* 0x000000401d1c7825 */ /* 0x004fca00078e0026 */
[----:B------:R-:W2:Y:S04]  /*1ecf0*/  LDG.E.U8 R10, desc[UR36][R28.64] ;  /* 0x000000241c0a7981 */ /* 0x000ea8000c1e1100 */
[----:B------:R-:W4:Y:S04]  /*1ed00*/  LDG.E.64 R30, desc[UR36][R28.64+0x8] ;  /* 0x000008241c1e7981 */ /* 0x000f28000c1e1b00 */
[----:B------:R-:W5:Y:S04]  /*1ed10*/  LDG.E.U8 R12, desc[UR36][R28.64+0x10] ;  /* 0x000010241c0c7981 */ /* 0x000f68000c1e1100 */
[----:B------:R-:W5:Y:S04]  /*1ed20*/  LDG.E.64 R32, desc[UR36][R28.64+0x18] ;  /* 0x000018241c207981 */ /* 0x000f68000c1e1b00 */
[----:B------:R-:W5:Y:S04]  /*1ed30*/  LDG.E.U8 R14, desc[UR36][R28.64+0x20] ;  /* 0x000020241c0e7981 */ /* 0x000f68000c1e1100 */
[----:B------:R-:W5:Y:S04]  /*1ed40*/  LDG.E.U8 R20, desc[UR36][R28.64+0x30] ;  /* 0x000030241c147981 */ /* 0x000f68000c1e1100 */
[----:B------:R-:W5:Y:S04]  /*1ed50*/  LDG.E.64 R36, desc[UR36][R28.64+0x38] ;  /* 0x000038241c247981 */ /* 0x000f68000c1e1b00 */
[----:B------:R0:W5:Y:S01]  /*1ed60*/  LDG.E.64 R34, desc[UR36][R28.64+0x28] ;  /* 0x000028241c227981 */ /* 0x000162000c1e1b00 */
[----:B------:R-:W-:-:S02]  /*1ed70*/  LOP3.LUT R43, R21, 0xff, RZ, 0xc0, !PT ;  /* 0x000000ff152b7812 */ /* 0x000fc400078ec0ff */
[----:B------:R-:W-:Y:S01]  /*1ed80*/  LOP3.LUT R45, R11, 0xff, RZ, 0xc0, !PT ;  /* 0x000000ff0b2d7812 */ /* 0x000fe200078ec0ff */
[----:B---3--:R-:W-:Y:S01]  /*1ed90*/  IMAD.IADD R27, R42, 0x1, R27 ;  /* 0x000000012a1b7824 */ /* 0x008fe200078e021b */
[CC--:B--2---:R-:W-:Y:S02]  /*1eda0*/  ISETP.NE.AND P5, PT, R43.reuse, R10.reuse, PT ;  /* 0x0000000a2b00720c */ /* 0x0c4fe40003fa5270 */
[----:B------:R-:W-:Y:S02]  /*1edb0*/  ISETP.GT.U32.AND P2, PT, R43, R10, PT ;  /* 0x0000000a2b00720c */ /* 0x000fe40003f44070 */
[----:B----4-:R-:W-:Y:S02]  /*1edc0*/  ISETP.GE.U32.AND P4, PT, R16, R30, PT ;  /* 0x0000001e1000720c */ /* 0x010fe40003f86070 */
[CC--:B-----5:R-:W-:Y:S02]  /*1edd0*/  ISETP.NE.AND P6, PT, R45.reuse, R12.reuse, PT ;  /* 0x0000000c2d00720c */ /* 0x0e0fe40003fc5270 */
[----:B------:R-:W-:-:S02]  /*1ede0*/  ISETP.GT.U32.AND P3, PT, R45, R12, PT ;  /* 0x0000000c2d00720c */ /* 0x000fc40003f64070 */
[----:B------:R-:W-:Y:S02]  /*1edf0*/  ISETP.GE.AND.EX P4, PT, R7, R31, PT, P4 ;  /* 0x0000001f0700720c */ /* 0x000fe40003f86340 */
[----:B------:R-:W-:Y:S02]  /*1ee00*/  LOP3.LUT R43, R13, 0xff, RZ, 0xc0, !PT ;  /* 0x000000ff0d2b7812 */ /* 0x000fe400078ec0ff */
[----:B------:R-:W-:Y:S02]  /*1ee10*/  LOP3.LUT R45, R15, 0xff, RZ, 0xc0, !PT ;  /* 0x000000ff0f2d7812 */ /* 0x000fe400078ec0ff */
[----:B------:R-:W-:Y:S02]  /*1ee20*/  SEL R22, RZ, 0xffffffff, P2 ;  /* 0xffffffffff167807 */ /* 0x000fe40001000000 */
[----:B------:R-:W-:Y:S02]  /*1ee30*/  ISETP.GE.U32.AND P2, PT, R8, R32, PT ;  /* 0x000000200800720c */ /* 0x000fe40003f46070 */
[----:B------:R-:W-:-:S02]  /*1ee40*/  @!P5 SEL R22, RZ, 0xffffffff, !P4 ;  /* 0xffffffffff16d807 */ /* 0x000fc40006000000 */
[----:B------:R-:W-:Y:S02]  /*1ee50*/  ISETP.GT.U32.AND P4, PT, R43, R14, PT ;  /* 0x0000000e2b00720c */ /* 0x000fe40003f84070 */
[----:B------:R-:W-:Y:S02]  /*1ee60*/  ISETP.NE.AND P5, PT, R45, R20, PT ;  /* 0x000000142d00720c */ /* 0x000fe40003fa5270 */
[----:B0-----:R-:W-:Y:S02]  /*1ee70*/  SEL R28, RZ, 0xffffffff, P3 ;  /* 0xffffffffff1c7807 */ /* 0x001fe40001800000 */
[----:B------:R-:W-:Y:S02]  /*1ee80*/  ISETP.NE.AND P3, PT, R43, R14, PT ;  /* 0x0000000e2b00720c */ /* 0x000fe40003f65270 */
[----:B------:R-:W-:Y:S02]  /*1ee90*/  ISETP.GE.AND.EX P2, PT, R9, R33, PT, P2 ;  /* 0x000000210900720c */ /* 0x000fe40003f46320 */
[----:B------:R-:W-:-:S02]  /*1eea0*/  SEL R29, RZ, 0xffffffff, P4 ;  /* 0xffffffffff1d7807 */ /* 0x000fc40002000000 */
[----:B------:R-:W-:Y:S02]  /*1eeb0*/  ISETP.GE.U32.AND P4, PT, R0, R36, PT ;  /* 0x000000240000720c */ /* 0x000fe40003f86070 */
[----:B------:R-:W-:Y:S02]  /*1eec0*/  @!P6 SEL R28, RZ, 0xffffffff, !P2 ;  /* 0xffffffffff1ce807 */ /* 0x000fe40005000000 */
[----:B------:R-:W-:Y:S02]  /*1eed0*/  ISETP.GE.U32.AND P2, PT, R18, R34, PT ;  /* 0x000000221200720c */ /* 0x000fe40003f46070 */
[----:B------:R-:W-:Y:S02]  /*1eee0*/  ISETP.GT.U32.AND P6, PT, R45, R20, PT ;  /* 0x000000142d00720c */ /* 0x000fe40003fc4070 */
[----:B------:R-:W-:Y:S02]  /*1eef0*/  ISETP.GE.AND.EX P4, PT, R3, R37, PT, P4 ;  /* 0x000000250300720c */ /* 0x000fe40003f86340 */
[----:B------:R-:W-:-:S02]  /*1ef00*/  ISETP.GE.AND.EX P2, PT, R19, R35, PT, P2 ;  /* 0x000000231300720c */ /* 0x000fc40003f46320 */
[----:B------:R-:W-:Y:S02]  /*1ef10*/  SEL R40, RZ, 0xffffffff, P6 ;  /* 0xffffffffff287807 */ /* 0x000fe40003000000 */
[----:B------:R-:W-:Y:S02]  /*1ef20*/  LOP3.LUT R28, R28, 0x1, RZ, 0xc0, !PT ;  /* 0x000000011c1c7812 */ /* 0x000fe400078ec0ff */
[----:B------:R-:W-:Y:S02]  /*1ef30*/  @!P5 SEL R40, RZ, 0xffffffff, !P4 ;  /* 0xffffffffff28d807 */ /* 0x000fe40006000000 */
[----:B------:R-:W-:Y:S02]  /*1ef40*/  @!P3 SEL R29, RZ, 0xffffffff, !P2 ;  /* 0xffffffffff1db807 */ /* 0x000fe40005000000 */
[----:B------:R-:W-:Y:S02]  /*1ef50*/  ISETP.NE.U32.AND P2, PT, R28, 0x1, PT ;  /* 0x000000011c00780c */ /* 0x000fe40003f45070 */
[----:B------:R-:W-:-:S02]  /*1ef60*/  LOP3.LUT R40, R40, 0x1, RZ, 0xc0, !PT ;  /* 0x0000000128287812 */ /* 0x000fc400078ec0ff */
        /* <DEDUP_REMOVED lines=19> */
.L_x_3917:
[----:B------:R-:W-:Y:S05]  /*1f0a0*/  BSYNC.RECONVERGENT B0 ;  /* 0x0000000000007941 */ /* 0x000fea0003800200 */
.L_x_3915:
[----:B------:R-:W0:Y:S01]  /*1f0b0*/  LDCU UR5, c[0x0][0x360] ;  /* 0x00006c00ff0577ac */ /* 0x000e220008000800 */
[----:B------:R-:W-:Y:S02]  /*1f0c0*/  IMAD.MOV.U32 R28, RZ, RZ, R0 ;  /* 0x000000ffff1c7224 */ /* 0x000fe400078e0000 */
[----:B------:R-:W-:Y:S01]  /*1f0d0*/  IMAD.MOV.U32 R29, RZ, RZ, R3 ;  /* 0x000000ffff1d7224 */ /* 0x000fe200078e0003 */
[----:B------:R-:W-:-:S04]  /*1f0e0*/  UIADD3 UR4, UPT, UPT, UR4, 0x10, URZ ;  /* 0x0000001004047890 */ /* 0x000fc8000fffe0ff */
[----:B------:R-:W-:Y:S01]  /*1f0f0*/  ULEA UR8, UR6, UR4, 0x18 ;  /* 0x0000000406087291 */ /* 0x000fe2000f8ec0ff */
[----:B------:R-:W1:Y:S01]  /*1f100*/  LDCU UR6, c[0x0][0x364] ;  /* 0x00006c80ff0677ac */ /* 0x000e620008000800 */
[----:B0-----:R-:W-:-:S05]  /*1f110*/  IMAD R6, R2, UR5, R17 ;  /* 0x0000000502067c24 */ /* 0x001fca000f8e0211 */
[----:B------:R-:W-:Y:S01]  /*1f120*/  LEA R27, R6, UR8, 0x6 ;  /* 0x00000008061b7c11 */ /* 0x000fe2000f8e30ff */
[----:B------:R-:W-:-:S04]  /*1f130*/  IMAD.MOV.U32 R6, RZ, RZ, R16 ;  /* 0x000000ffff067224 */ /* 0x000fc800078e0010 */
        /* <DEDUP_REMOVED lines=11> */
.L_x_3924:
        /* <DEDUP_REMOVED lines=8> */
[----:B------:R-:W-:Y:S02]  /*1f270*/  LOP3.LUT R37, R21, 0xff, RZ, 0xc0, !PT ;  /* 0x000000ff15257812 */ /* 0x000fe400078ec0ff */
[----:B------:R-:W-:Y:S02]  /*1f280*/  LOP3.LUT R39, R11, 0xff, RZ, 0xc0, !PT ;  /* 0x000000ff0b277812 */ /* 0x000fe400078ec0ff */
[----:B------:R-:W-:-:S05]  /*1f290*/  LEA R6, R6, UR8, 0x6 ;  /* 0x0000000806067c11 */ /* 0x000fca000f8e30ff */
[----:B------:R-:W0:Y:S04]  /*1f2a0*/  LDS.U8 R10, [R6] ;  /* 0x00000000060a7984 */ /* 0x000e280000000000 */
[----:B------:R-:W1:Y:S04]  /*1f2b0*/  LDS.64 R28, [R6+0x8] ;  /* 0x00000800061c7984 */ /* 0x000e680000000a00 */
[----:B------:R-:W2:Y:S04]  /*1f2c0*/  LDS.U8 R12, [R6+0x10] ;  /* 0x00001000060c7984 */ /* 0x000ea80000000000 */
[----:B------:R-:W3:Y:S04]  /*1f2d0*/  LDS.64 R30, [R6+0x18] ;  /* 0x00001800061e7984 */ /* 0x000ee80000000a00 */
[----:B------:R-:W4:Y:S04]  /*1f2e0*/  LDS.U8 R14, [R6+0x20] ;  /* 0x00002000060e7984 */ /* 0x000f280000000000 */
[----:B------:R-:W5:Y:S04]  /*1f2f0*/  LDS.U8 R20, [R6+0x30] ;  /* 0x0000300006147984 */ /* 0x000f680000000000 */
[----:B------:R-:W5:Y:S04]  /*1f300*/  LDS.64 R34, [R6+0x38] ;  /* 0x0000380006227984 */ /* 0x000f680000000a00 */
[----:B------:R5:W5:Y:S01]  /*1f310*/  LDS.64 R32, [R6+0x28] ;  /* 0x0000280006207984 */ /* 0x000b620000000a00 */
[----:B0-----:R-:W-:-:S02]  /*1f320*/  ISETP.NE.AND P5, PT, R37, R10, PT ;  /* 0x0000000a2500720c */ /* 0x001fc40003fa5270 */
[----:B------:R-:W-:Y:S02]  /*1f330*/  ISETP.GT.U32.AND P2, PT, R37, R10, PT ;  /* 0x0000000a2500720c */ /* 0x000fe40003f44070 */
[----:B-1----:R-:W-:Y:S02]  /*1f340*/  ISETP.GE.U32.AND P4, PT, R16, R28, PT ;  /* 0x0000001c1000720c */ /* 0x002fe40003f86070 */
[----:B------:R-:W-:Y:S02]  /*1f350*/  LOP3.LUT R37, R13, 0xff, RZ, 0xc0, !PT ;  /* 0x000000ff0d257812 */ /* 0x000fe400078ec0ff */
[CC--:B--2---:R-:W-:Y:S02]  /*1f360*/  ISETP.NE.AND P6, PT, R39.reuse, R12.reuse, PT ;  /* 0x0000000c2700720c */ /* 0x0c4fe40003fc5270 */
[----:B------:R-:W-:Y:S02]  /*1f370*/  ISETP.GT.U32.AND P3, PT, R39, R12, PT ;  /* 0x0000000c2700720c */ /* 0x000fe40003f64070 */
[----:B------:R-:W-:-:S02]  /*1f380*/  ISETP.GE.AND.EX P4, PT, R7, R29, PT, P4 ;  /* 0x0000001d0700720c */ /* 0x000fc40003f86340 */
[----:B------:R-:W-:Y:S02]  /*1f390*/  LOP3.LUT R39, R15, 0xff, RZ, 0xc0, !PT ;  /* 0x000000ff0f277812 */ /* 0x000fe400078ec0ff */
[----:B------:R-:W-:Y:S02]  /*1f3a0*/  SEL R22, RZ, 0xffffffff, P2 ;  /* 0xffffffffff167807 */ /* 0x000fe40001000000 */
[----:B---3--:R-:W-:Y:S02]  /*1f3b0*/  ISETP.GE.U32.AND P2, PT, R8, R30, PT ;  /* 0x0000001e0800720c */ /* 0x008fe40003f46070 */
[----:B------:R-:W-:Y:S02]  /*1f3c0*/  @!P5 SEL R22, RZ, 0xffffffff, !P4 ;  /* 0xffffffffff16d807 */ /* 0x000fe40006000000 */
[----:B----4-:R-:W-:Y:S02]  /*1f3d0*/  ISETP.GT.U32.AND P4, PT, R37, R14, PT ;  /* 0x0000000e2500720c */ /* 0x010fe40003f84070 */
[----:B-----5:R-:W-:-:S02]  /*1f3e0*/  ISETP.NE.AND P5, PT, R39, R20, PT ;  /* 0x000000142700720c */ /* 0x020fc40003fa5270 */
[----:B------:R-:W-:Y:S02]  /*1f3f0*/  SEL R6, RZ, 0xffffffff, P3 ;  /* 0xffffffffff067807 */ /* 0x000fe40001800000 */
[----:B------:R-:W-:Y:S02]  /*1f400*/  ISETP.NE.AND P3, PT, R37, R14, PT ;  /* 0x0000000e2500720c */ /* 0x000fe40003f65270 */
[----:B------:R-:W-:Y:S02]  /*1f410*/  ISETP.GE.AND.EX P2, PT, R9, R31, PT, P2 ;  /* 0x0000001f0900720c */ /* 0x000fe40003f46320 */
[----:B------:R-:W-:Y:S02]  /*1f420*/  SEL R36, RZ, 0xffffffff, P4 ;  /* 0xffffffffff247807 */ /* 0x000fe40002000000 */
[----:B------:R-:W-:Y:S02]  /*1f430*/  ISETP.GE.U32.AND P4, PT, R0, R34, PT ;  /* 0x000000220000720c */ /* 0x000fe40003f86070 */
[----:B------:R-:W-:-:S02]  /*1f440*/  @!P6 SEL R6, RZ, 0xffffffff, !P2 ;  /* 0xffffffffff06e807 */ /* 0x000fc40005000000 */
[----:B------:R-:W-:Y:S02]  /*1f450*/  ISETP.GE.U32.AND P2, PT, R18, R32, PT ;  /* 0x000000201200720c */ /* 0x000fe40003f46070 */
[----:B------:R-:W-:Y:S02]  /*1f460*/  ISETP.GT.U32.AND P6, PT, R39, R20, PT ;  /* 0x000000142700720c */ /* 0x000fe40003fc4070 */
[----:B------:R-:W-:Y:S02]  /*1f470*/  ISETP.GE.AND.EX P4, PT, R3, R35, PT, P4 ;  /* 0x000000230300720c */ /* 0x000fe40003f86340 */
[----:B------:R-:W-:Y:S02]  /*1f480*/  ISETP.GE.AND.EX P2, PT, R19, R33, PT, P2 ;  /* 0x000000211300720c */ /* 0x000fe40003f46320 */
        /* <DEDUP_REMOVED lines=10> */
[----:B------:R-:W-:Y:S01]  /*1f530*/  ISETP.NE.U32.AND P6, PT, R22, 0x1, PT ;  /* 0x000000011600780c */ /* 0x000fe20003fc5070 */
[----:B------:R0:W-:Y:S01]  /*1f540*/  STS.64 [R27+0x18], R8 ;  /* 0x000018081b007388 */ /* 0x0001e20000000a00 */
[----:B------:R-:W-:Y:S02]  /*1f550*/  ISETP.NE.U32.AND P2, PT, R37, 0x1, PT ;  /* 0x000000012500780c */ /* 0x000fe40003f45070 */
[----:B------:R-:W-:Y:S01]  /*1f560*/  LOP3.LUT R36, R36, 0x1, RZ, 0xc0, !PT ;  /* 0x0000000124247812 */ /* 0x000fe200078ec0ff */
[----:B------:R0:W-:Y:S01]  /*1f570*/  STS.U8 [R27+0x10], R12 ;  /* 0x0000100c1b007388 */ /* 0x0001e20000000000 */
[----:B------:R-:W-:-:S02]  /*1f580*/  SEL R16, R28, R16, !P6 ;  /* 0x000000101c107207 */ /* 0x000fc40007000000 */
[----:B------:R-:W-:Y:S02]  /*1f590*/  SEL R0, R34, R0, !P2 ;  /* 0x0000000022007207 */ /* 0x000fe40005000000 */
[----:B------:R-:W-:Y:S01]  /*1f5a0*/  SEL R3, R35, R3, !P2 ;  /* 0x0000000323037207 */ /* 0x000fe20005000000 */
[----:B------:R-:W-:Y:S01]  /*1f5b0*/  IMAD.MOV.U32 R6, RZ, RZ, R16 ;  /* 0x000000ffff067224 */ /* 0x000fe200078e0010 */
[----:B------:R-:W-:Y:S01]  /*1f5c0*/  ISETP.NE.U32.AND P3, PT, R36, 0x1, PT ;  /* 0x000000012400780c */ /* 0x000fe20003f65070 */
[----:B------:R-:W-:Y:S01]  /*1f5d0*/  IMAD.MOV.U32 R28, RZ, RZ, R0 ;  /* 0x000000ffff1c7224 */ /* 0x000fe200078e0000 */
[----:B------:R-:W-:Y:S01]  /*1f5e0*/  SEL R7, R29, R7, !P6 ;  /* 0x000000071d077207 */ /* 0x000fe20007000000 */
[----:B------:R-:W-:Y:S01]  /*1f5f0*/  IMAD.MOV.U32 R29, RZ, RZ, R3 ;  /* 0x000000ffff1d7224 */ /* 0x000fe200078e0003 */
[----:B------:R-:W-:Y:S02]  /*1f600*/  SEL R10, R10, R21, !P6 ;  /* 0x000000150a0a7207 */ /* 0x000fe40007000000 */
[----:B------:R-:W-:Y:S01]  /*1f610*/  SEL R18, R32, R18, !P3 ;  /* 0x0000001220127207 */ /* 0x000fe20005800000 */
[----:B------:R0:W-:Y:S01]  /*1f620*/  STS.64 [R27+0x8], R6 ;  /* 0x000008061b007388 */ /* 0x0001e20000000a00 */
[----:B------:R-:W-:-:S02]  /*1f630*/  SEL R19, R33, R19, !P3 ;  /* 0x0000001321137207 */ /* 0x000fc40005800000 */
[----:B------:R-:W-:Y:S01]  /*1f640*/  SEL R14, R14, R13, !P3 ;  /* 0x0000000d0e0e7207 */ /* 0x000fe20005800000 */
[----:B------:R0:W-:Y:S01]  /*1f650*/  STS.64 [R27+0x38], R28 ;  /* 0x0000381c1b007388 */ /* 0x0001e20000000a00 */
[----:B------:R-:W-:Y:S02]  /*1f660*/  SEL R20, R20, R15, !P2 ;  /* 0x0000000f14147207 */ /* 0x000fe40005000000 */
        /* <DEDUP_REMOVED lines=8> */
.L_x_3923:
[----:B------:R-:W-:Y:S05]  /*1f6f0*/  BSYNC.RECONVERGENT B0 ;  /* 0x0000000000007941 */ /* 0x000fea0003800200 */
.L_x_3922:
[----:B------:R-:W-:-:S03]  /*1f700*/  UISETP.GT.U32.AND UP0, UPT, UR4, 0x3, UPT ;  /* 0x000000030400788c */ /* 0x000fc6000bf04070 */
[----:B------:R-:W-:-:S06]  /*1f710*/  UMOV UR4, UR7 ;  /* 0x0000000700047c82 */ /* 0x000fcc0008000000 */
[----:B------:R-:W-:Y:S05]  /*1f720*/  BRA.U UP0, `(.L_x_3924) ;  /* 0xfffffff900b07547 */ /* 0x000fea000b83ffff */
.L_x_3921:
        /* <DEDUP_REMOVED lines=9> */
[----:B------:R-:W-:Y:S02]  /*1f7c0*/  UISETP.GE.U32.AND UP0, UPT, UR5, 0x40, UPT ;  /* 0x000000400500788c */ /* 0x000fe4000bf06070 */
        /* <DEDUP_REMOVED lines=10> */
.L_x_3929:
        /* <DEDUP_REMOVED lines=12> */
[----:B------:R-:W1:Y:S04]  /*1f930*/  LDS.64 R28, [R2+0x8] ;  /* 0x00000800021c7984 */ /* 0x000e680000000a00 */
[----:B------:R-:W2:Y:S04]  /*1f940*/  LDS.U8 R10, [R2+0x10] ;  /* 0x00001000020a7984 */ /* 0x000ea80000000000 */
[----:B------:R-:W3:Y:S04]  /*1f950*/  LDS.U8 R12, [R2+0x20] ;  /* 0x00002000020c7984 */ /* 0x000ee80000000000 */
[----:B------:R-:W4:Y:S04]  /*1f960*/  LDS.64 R30, [R2+0x18] ;  /* 0x00001800021e7984 */ /* 0x000f280000000a00 */
[----:B------:R-:W5:Y:S04]  /*1f970*/  LDS.64 R32, [R2+0x28] ;  /* 0x0000280002207984 */ /* 0x000f680000000a00 */
[----:B------:R-:W5:Y:S04]  /*1f980*/  LDS.U8 R14, [R2+0x30] ;  /* 0x00003000020e7984 */ /* 0x000f680000000000 */
[----:B------:R2:W5:Y:S01]  /*1f990*/  LDS.64 R34, [R2+0x38] ;  /* 0x0000380002227984 */ /* 0x0005620000000a00 */
[----:B0-----:R-:W-:-:S02]  /*1f9a0*/  ISETP.NE.AND P5, PT, R37, R6, PT ;  /* 0x000000062500720c */ /* 0x001fc40003fa5270 */
[----:B------:R-:W-:Y:S02]  /*1f9b0*/  ISETP.GT.U32.AND P3, PT, R37, R6, PT ;  /* 0x000000062500720c */ /* 0x000fe40003f64070 */
[----:B-1----:R-:W-:Y:S02]  /*1f9c0*/  ISETP.GE.U32.AND P2, PT, R16, R28, PT ;  /* 0x0000001c1000720c */ /* 0x002fe40003f46070 */
[----:B------:R-:W-:Y:S02]  /*1f9d0*/  LOP3.LUT R37, R11, 0xff, RZ, 0xc0, !PT ;  /* 0x000000ff0b257812 */ /* 0x000fe400078ec0ff */
[----:B------:R-:W-:Y:S02]  /*1f9e0*/  SEL R20, RZ, 0xffffffff, P3 ;  /* 0xffffffffff147807 */ /* 0x000fe40001800000 */
[----:B------:R-:W-:Y:S02]  /*1f9f0*/  ISETP.GE.AND.EX P2, PT, R7, R29, PT, P2 ;  /* 0x0000001d0700720c */ /* 0x000fe40003f46320 */
[----:B--2---:R-:W-:-:S02]  /*1fa00*/  ISETP.NE.AND P6, PT, R37, R10, PT ;  /* 0x0000000a2500720c */ /* 0x004fc40003fc5270 */
[----:B------:R-:W-:Y:S02]  /*1fa10*/  ISETP.GT.U32.AND P3, PT, R37, R10, PT ;  /* 0x0000000a2500720c */ /* 0x000fe40003f64070 */
[----:B------:R-:W-:Y:S02]  /*1fa20*/  @!P5 SEL R20, RZ, 0xffffffff, !P2 ;  /* 0xffffffffff14d807 */ /* 0x000fe40005000000 */
[----:B------:R-:W-:Y:S02]  /*1fa30*/  SEL R2, RZ, 0xffffffff, P3 ;  /* 0xffffffffff027807 */ /* 0x000fe40001800000 */
[CC--:B---3--:R-:W-:Y:S02]  /*1fa40*/  ISETP.NE.AND P5, PT, R39.reuse, R12.reuse, PT ;  /* 0x0000000c2700720c */ /* 0x0c8fe40003fa5270 */
[----:B------:R-:W-:Y:S02]  /*1fa50*/  ISETP.GT.U32.AND P2, PT, R39, R12, PT ;  /* 0x0000000c2700720c */ /* 0x000fe40003f44070 */
[----:B----4-:R-:W-:-:S02]  /*1fa60*/  ISETP.GE.U32.AND P3, PT, R8, R30, PT ;  /* 0x0000001e0800720c */ /* 0x010fc40003f66070 */
[----:B------:R-:W-:Y:S02]  /*1fa70*/  SEL R22, RZ, 0xffffffff, P2 ;  /* 0xffffffffff167807 */ /* 0x000fe40001000000 */
[----:B------:R-:W-:Y:S02]  /*1fa80*/  ISETP.GE.AND.EX P3, PT, R9, R31, PT, P3 ;  /* 0x0000001f0900720c */ /* 0x000fe40003f66330 */
[----:B-----5:R-:W-:Y:S02]  /*1fa90*/  ISETP.GE.U32.AND P2, PT, R18, R32, PT ;  /* 0x000000201200720c */ /* 0x020fe40003f46070 */
[----:B------:R-:W-:Y:S02]  /*1faa0*/  LOP3.LUT R37, R15, 0xff, RZ, 0xc0, !PT ;  /* 0x000000ff0f257812 */ /* 0x000fe400078ec0ff */
[----:B------:R-:W-:Y:S02]  /*1fab0*/  @!P6 SEL R2, RZ, 0xffffffff, !P3 ;  /* 0xffffffffff02e807 */ /* 0x000fe40005800000 */
[----:B------:R-:W-:-:S02]  /*1fac0*/  ISETP.GE.AND.EX P2, PT, R19, R33, PT, P2 ;  /* 0x000000211300720c */ /* 0x000fc40003f46320 */
[C---:B------:R-:W-:Y:S02]  /*1fad0*/  ISETP.NE.AND P3, PT, R37.reuse, R14, PT ;  /* 0x0000000e2500720c */ /* 0x040fe40003f65270 */
[----:B------:R-:W-:Y:S02]  /*1fae0*/  @!P5 SEL R22, RZ, 0xffffffff, !P2 ;  /* 0xffffffffff16d807 */ /* 0x000fe40005000000 */
[----:B------:R-:W-:Y:S02]  /*1faf0*/  ISETP.GE.U32.AND P2, PT, R0, R34, PT ;  /* 0x000000220000720c */ /* 0x000fe40003f46070 */
[----:B------:R-:W-:Y:S02]  /*1fb00*/  ISETP.GT.U32.AND P6, PT, R37, R14, PT ;  /* 0x0000000e2500720c */ /* 0x000fe40003fc4070 */
[----:B------:R-:W-:Y:S02]  /*1fb10*/  ISETP.GE.AND.EX P2, PT, R3, R35, PT, P2 ;  /* 0x000000230300720c */ /* 0x000fe40003f46320 */
        /* <DEDUP_REMOVED lines=16> */
[----:B------:R-:W-:Y:S02]  /*1fc20*/  ISETP.NE.U32.AND P3, PT, R22, 0x1, PT ;  /* 0x000000011600780c */ /* 0x000fe40003f65070 */
[----:B------:R-:W-:Y:S01]  /*1fc30*/  SEL R20, R6, R21, !P5 ;  /* 0x0000001506147207 */ /* 0x000fe20006800000 */
[----:B------:R-:W-:Y:S01]  /*1fc40*/  IMAD.MOV.U32 R6, RZ, RZ, R16 ;  /* 0x000000ffff067224 */ /* 0x000fe200078e0010 */
[----:B------:R-:W-:Y:S01]  /*1fc50*/  SEL R7, R29, R7, !P5 ;  /* 0x000000071d077207 */ /* 0x000fe20006800000 */
[----:B------:R-:W-:Y:S01]  /*1fc60*/  IMAD.MOV.U32 R2, RZ, RZ, R0 ;  /* 0x000000ffff027224 */ /* 0x000fe200078e0000 */
[----:B------:R-:W-:Y:S01]  /*1fc70*/  SEL R18, R32, R18, !P3 ;  /* 0x0000001220127207 */ /* 0x000fe20005800000 */
[----:B------:R0:W-:Y:S01]  /*1fc80*/  STS.U8 [R27], R20 ;  /* 0x000000141b007388 */ /* 0x0001e20000000000 */
[----:B------:R-:W-:-:S02]  /*1fc90*/  SEL R19, R33, R19, !P3 ;  /* 0x0000001321137207 */ /* 0x000fc40005800000 */
[----:B------:R-:W-:Y:S01]  /*1fca0*/  SEL R12, R12, R13, !P3 ;  /* 0x0000000d0c0c7207 */ /* 0x000fe20005800000 */
[----:B------:R0:W-:Y:S01]  /*1fcb0*/  STS.64 [R27+0x8], R6 ;  /* 0x000008061b007388 */ /* 0x0001e20000000a00 */
        /* <DEDUP_REMOVED lines=10> */
.L_x_3928:
[----:B------:R-:W-:Y:S05]  /*1fd60*/  BSYNC.RECONVERGENT B0 ;  /* 0x0000000000007941 */ /* 0x000fea0003800200 */
.L_x_3927:
[----:B0-----:R-:W-:Y:S01]  /*1fd70*/  IMAD.MOV.U32 R2, RZ, RZ, R38 ;  /* 0x000000ffff027224 */ /* 0x001fe200078e0026 */
[----:B------:R-:W-:Y:S06]  /*1fd80*/  @P4 BRA `(.L_x_3929) ;  /* 0xfffffff800b84947 */ /* 0x000fec000383ffff */
.L_x_3926:
[----:B------:R-:W-:Y:S01]  /*1fd90*/  BAR.SYNC.DEFER_BLOCKING 0x0 ;  /* 0x0000000000007b1d */ /* 0x000fe20000010000 */
[----:B------:R-:W-:-:S09]  /*1fda0*/  UISETP.GE.U32.AND UP0, UPT, UR4, 0x2, UPT ;  /* 0x000000020400788c */ /* 0x000fd2000bf06070 */
[----:B------:R-:W-:Y:S05]  /*1fdb0*/  BRA.U !UP0, `(.L_x_3925) ;  /* 0x00000005081c7547 */ /* 0x000fea000b800000 */
[----:B-1----:R-:W-:-:S07]  /*1fdc0*/  IMAD.MOV.U32 R2, RZ, RZ, 0x1 ;  /* 0x00000001ff027424 */ /* 0x002fce00078e00ff */
.L_x_3930:
[----:B------:R-:W-:Y:S01]  /*1fdd0*/  LOP3.LUT R17, R21, 0xff, RZ, 0xc0, !PT ;  /* 0x000000ff15117812 */ /* 0x000fe200078ec0ff */
[----:B0-----:R-:W0:Y:S01]  /*1fde0*/  SHFL.DOWN PT, R27, R16, R2, 0x1f ;  /* 0x08001f02101b7589 */ /* 0x001e2200000e0000 */
[----:B------:R-:W-:Y:S02]  /*1fdf0*/  LOP3.LUT R29, R11, 0xff, RZ, 0xc0, !PT ;  /* 0x000000ff0b1d7812 */ /* 0x000fe400078ec0ff */
[----:B------:R-:W-:Y:S01]  /*1fe00*/  LOP3.LUT R37, R15, 0xff, RZ, 0xc0, !PT ;  /* 0x000000ff0f257812 */ /* 0x000fe200078ec0ff */
[----:B------:R-:W1:Y:S01]  /*1fe10*/  SHFL.DOWN PT, R6, R17, R2, 0x1f ;  /* 0x08001f0211067589 */ /* 0x000e6200000e0000 */
[----:B------:R-:W-:Y:S02]  /*1fe20*/  LOP3.LUT R33, R13, 0xff, RZ, 0xc0, !PT ;  /* 0x000000ff0d217812 */ /* 0x000fe400078ec0ff */
[----:B------:R-:W-:Y:S01]  /*1fe30*/  LOP3.LUT R41, R21, 0xff, RZ, 0xc0, !PT ;  /* 0x000000ff15297812 */ /* 0x000fe200078ec0ff */
[----:B------:R-:W2:Y:S01]  /*1fe40*/  SHFL.DOWN PT, R14, R29, R2, 0x1f ;  /* 0x08001f021d0e7589 */ /* 0x000ea200000e0000 */
[----:B------:R-:W-:-:S02]  /*1fe50*/  LOP3.LUT R28, R11, 0xff, RZ, 0xc0, !PT ;  /* 0x000000ff0b1c7812 */ /* 0x000fc400078ec0ff */
[----:B------:R-:W-:Y:S01]  /*1fe60*/  LOP3.LUT R36, R15, 0xff, RZ, 0xc0, !PT ;  /* 0x000000ff0f247812 */ /* 0x000fe200078ec0ff */
[----:B------:R-:W3:Y:S04]  /*1fe70*/  SHFL.DOWN PT, R31, R8, R2, 0x1f ;  /* 0x08001f02081f7589 */ /* 0x000ee800000e0000 */
[----:B------:R-:W4:Y:S04]  /*1fe80*/  SHFL.DOWN PT, R12, R7, R2, 0x1f ;  /* 0x08001f02070c7589 */ /* 0x000f2800000e0000 */
[----:B------:R-:W5:Y:S04]  /*1fe90*/  SHFL.DOWN PT, R20, R9, R2, 0x1f ;  /* 0x08001f0209147589 */ /* 0x000f6800000e0000 */
[----:B------:R-:W5:Y:S01]  /*1fea0*/  SHFL.DOWN PT, R32, R37, R2, 0x1f ;  /* 0x08001f0225207589 */ /* 0x000f6200000e0000 */
[----:B0-----:R-:W-:-:S03]  /*1feb0*/  ISETP.GE.U32.AND P6, PT, R16, R27, PT ;  /* 0x0000001b1000720c */ /* 0x001fc60003fc6070 */
[----:B------:R-:W0:Y:S01]  /*1fec0*/  SHFL.DOWN PT, R35, R18, R2, 0x1f ;  /* 0x08001f0212237589 */ /* 0x000e2200000e0000 */
[----:B-1----:R-:W-:-:S03]  /*1fed0*/  LOP3.LUT R10, R6, 0xff, RZ, 0xc0, !PT ;  /* 0x000000ff060a7812 */ /* 0x002fc600078ec0ff */
[----:B------:R-:W1:Y:S01]  /*1fee0*/  SHFL.DOWN PT, R22, R33, R2, 0x1f ;  /* 0x08001f0221167589 */ /* 0x000e6200000e0000 */
[----:B--2---:R-:W-:Y:S02]  /*1fef0*/  LOP3.LUT R17, R14, 0xff, RZ, 0xc0, !PT ;  /* 0x000000ff0e117812 */ /* 0x004fe400078ec0ff */
[----:B------:R-:W-:Y:S01]  /*1ff00*/  ISETP.NE.AND P3, PT, R41, R10, PT ;  /* 0x0000000a2900720c */ /* 0x000fe20003f65270 */
[----:B------:R-:W2:Y:S01]  /*1ff10*/  SHFL.DOWN PT, R39, R0, R2, 0x1f ;  /* 0x08001f0200277589 */ /* 0x000ea200000e0000 */
[----:B------:R-:W-:Y:S02]  /*1ff20*/  ISETP.NE.AND P5, PT, R28, R17, PT ;  /* 0x000000111c00720c */ /* 0x000fe40003fa5270 */
[----:B---3--:R-:W-:Y:S01]  /*1ff30*/  ISETP.GE.U32.AND P2, PT, R8, R31, PT ;  /* 0x0000001f0800720c */ /* 0x008fe20003f46070 */
[----:B------:R-:W3:Y:S01]  /*1ff40*/  SHFL.DOWN PT, R30, R19, R2, 0x1f ;  /* 0x08001f02131e7589 */ /* 0x000ee200000e0000 */
[----:B----4-:R-:W-:Y:S02]  /*1ff50*/  ISETP.GE.AND.EX P6, PT, R7, R12, PT, P6 ;  /* 0x0000000c0700720c */ /* 0x010fe40003fc6360 */
[----:B------:R-:W-:Y:S01]  /*1ff60*/  ISETP.GT.U32.AND P4, PT, R41, R10, PT ;  /* 0x0000000a2900720c */ /* 0x000fe20003f84070 */
[----:B------:R4:W3:Y:S01]  /*1ff70*/  SHFL.DOWN PT, R34, R3, R2, 0x1f ;  /* 0x08001f0203227589 */ /* 0x0008e200000e0000 */
[----:B-----5:R-:W-:-:S02]  /*1ff80*/  ISETP.GE.AND.EX P2, PT, R9, R20, PT, P2 ;  /* 0x000000140900720c */ /* 0x020fc40003f46320 */
[----:B------:R-:W-:Y:S02]  /*1ff90*/  SEL R10, RZ, 0xffffffff, !P6 ;  /* 0xffffffffff0a7807 */ /* 0x000fe40007000000 */
[----:B------:R-:W-:Y:S02]  /*1ffa0*/  LOP3.LUT R29, R32, 0xff, RZ, 0xc0, !PT ;  /* 0x000000ff201d7812 */ /* 0x000fe400078ec0ff */
[----:B------:R-:W-:Y:S02]  /*1ffb0*/  ISETP.GT.U32.AND P6, PT, R28, R17, PT ;  /* 0x000000111c00720c */ /* 0x000fe40003fc4070 */
[----:B------:R-:W-:Y:S01]  /*1ffc0*/  SEL R17, RZ, 0xffffffff, !P2 ;  /* 0xffffffffff117807 */ /* 0x000fe20005000000 */
[----:B----4-:R-:W-:Y:S01]  /*1ffd0*/  IMAD.SHL.U32 R2, R2, 0x2, RZ ;  /* 0x0000000202027824 */ /* 0x010fe200078e00ff */
[----:B------:R-:W-:Y:S02]  /*1ffe0*/  @P3 SEL R10, RZ, 0xffffffff, P4 ;  /* 0xffffffffff0a3807 */ /* 0x000fe40002000000 */
[----:B0-----:R-:W-:-:S02]  /*1fff0*/  ISETP.GE.U32.AND P2, PT, R18, R35, PT ;  /* 0x000000231200720c */ /* 0x001fc40003f46070 */
[----:B------:R-:W-:Y:S02]  /*20000*/  ISETP.NE.AND P4, PT, R36, R29, PT ;  /* 0x0000001d2400720c */ /* 0x000fe40003f85270 */
[----:B-1----:R-:W-:Y:S02]  /*20010*/  LOP3.LUT R28, R22, 0xff, RZ, 0xc0, !PT ;  /* 0x000000ff161c7812 */ /* 0x002fe400078ec0ff */
[----:B------:R-:W-:Y:S02]  /*20020*/  @P5 SEL R17, RZ, 0xffffffff, P6 ;  /* 0xffffffffff115807 */ /* 0x000fe40003000000 */
[----:B--2---:R-:W-:Y:S02]  /*20030*/  ISETP.GE.U32.AND P5, PT, R0, R39, PT ;  /* 0x000000270000720c */ /* 0x004fe40003fa6070 */
[----:B---3--:R-:W-:Y:S02]  /*20040*/  ISETP.GE.AND.EX P2, PT, R19, R30, PT, P2 ;  /* 0x0000001e1300720c */ /* 0x008fe40003f46320 */
[----:B------:R-:W-:-:S02]  /*20050*/  ISETP.NE.AND P3, PT, R33, R28, PT ;  /* 0x0000001c2100720c */ /* 0x000fc40003f65270 */
[----:B------:R-:W-:Y:S02]  /*20060*/  ISETP.GT.U32.AND P6, PT, R33, R28, PT ;  /* 0x0000001c2100720c */ /* 0x000fe40003fc4070 */
[----:B------:R-:W-:Y:S02]  /*20070*/  ISETP.GE.AND.EX P5, PT, R3, R34, PT, P5 ;  /* 0x000000220300720c */ /* 0x000fe40003fa6350 */
[----:B------:R-:W-:Y:S02]  /*20080*/  SEL R28, RZ, 0xffffffff, !P2 ;  /* 0xffffffffff1c7807 */ /* 0x000fe40005000000 */
[----:B------:R-:W-:Y:S02]  /*20090*/  ISETP.GT.U32.AND P2, PT, R36, R29, PT ;  /* 0x0000001d2400720c */ /* 0x000fe40003f44070 */
        /* <DEDUP_REMOVED lines=25> */
.L_x_3925:
[----:B------:R-:W-:Y:S05]  /*20230*/  @!P1 EXIT ;  /* 0x000000000000994d */ /* 0x000fea0003800000 */
[----:B------:R-:W2:Y:S02]  /*20240*/  LDCU.U8 UR4, c[0x0][0x7a0] ;  /* 0x0000f400ff0477ac */ /* 0x000ea40008000000 */
[----:B--2---:R-:W-:-:S09]  /*20250*/  UISETP.NE.AND UP0, UPT, UR4, URZ, UPT ;  /* 0x000000ff0400728c */ /* 0x004fd2000bf05270 */
[----:B------:R-:W-:Y:S05]  /*20260*/  BRA.U !UP0, `(.L_x_3931) ;  /* 0x0000000108247547 */ /* 0x000fea000b800000 */
[----:B------:R-:W2:Y:S02]  /*20270*/  LDCU.64 UR4, c[0x0][0x798] ;  /* 0x0000f300ff0477ac */ /* 0x000ea40008000a00 */
[----:B--2---:R-:W-:Y:S02]  /*20280*/  IADD3 R16, P1, PT, R16, UR4, RZ ;  /* 0x0000000410107c10 */ /* 0x004fe4000ff3e0ff */
[----:B01----:R-:W-:Y:S02]  /*20290*/  IADD3 R8, P2, PT, R8, UR4, RZ ;  /* 0x0000000408087c10 */ /* 0x003fe4000ff5e0ff */
[----:B------:R-:W-:Y:S02]  /*202a0*/  IADD3 R18, P3, PT, R18, UR4, RZ ;  /* 0x0000000412127c10 */ /* 0x000fe4000ff7e0ff */
[----:B------:R-:W-:Y:S02]  /*202b0*/  IADD3 R0, P4, PT, R0, UR4, RZ ;  /* 0x0000000400007c10 */ /* 0x000fe4000ff9e0ff */
[----:B------:R-:W-:-:S02]  /*202c0*/  IADD3.X R7, PT, PT, R7, UR5, RZ, P1, !PT ;  /* 0x0000000507077c10 */ /* 0x000fc40008ffe4ff */
[----:B------:R-:W-:Y:S02]  /*202d0*/  IADD3.X R9, PT, PT, R9, UR5, RZ, P2, !PT ;  /* 0x0000000509097c10 */ /* 0x000fe400097fe4ff */
[----:B------:R-:W-:Y:S02]  /*202e0*/  IADD3.X R19, PT, PT, R19, UR5, RZ, P3, !PT ;  /* 0x0000000513137c10 */ /* 0x000fe40009ffe4ff */
[----:B------:R-:W-:-:S07]  /*202f0*/  IADD3.X R3, PT, PT, R3, UR5, RZ, P4, !PT ;  /* 0x0000000503037c10 */ /* 0x000fce000a7fe4ff */
.L_x_3931:
        /* <DEDUP_REMOVED lines=18> */
.L_x_3934:
[----:B------:R-:W-:Y:S01]  /*20420*/  IMAD.MOV.U32 R16, RZ, RZ, RZ ;  /* 0x000000ffff107224 */ /* 0x000fe200078e00ff */
[----:B------:R-:W-:Y:S01]  /*20430*/  CS2R R8, SRZ ;  /* 0x0000000000087805 */ /* 0x000fe2000001ff00 */
[----:B------:R-:W-:Y:S01]  /*20440*/  IMAD.MOV.U32 R7, RZ, RZ, RZ ;  /* 0x000000ffff077224 */ /* 0x000fe200078e00ff */
[----:B------:R-:W-:Y:S01]  /*20450*/  CS2R R18, SRZ ;  /* 0x0000000000127805 */ /* 0x000fe2000001ff00 */
[----:B------:R-:W-:Y:S02]  /*20460*/  IMAD.MOV.U32 R0, RZ, RZ, RZ ;  /* 0x000000ffff007224 */ /* 0x000fe400078e00ff */
[----:B------:R-:W-:-:S07]  /*20470*/  IMAD.MOV.U32 R3, RZ, RZ, RZ ;  /* 0x000000ffff037224 */ /* 0x000fce00078e00ff */
.L_x_3933:
        /* <DEDUP_REMOVED lines=27> */
.L_x_3937:
        /* <DEDUP_REMOVED lines=19> */
.L_x_3938:
[----:B------:R-:W-:Y:S05]  /*20760*/  BRA `(.L_x_3939) ;  /* 0x0000000000107947 */ /* 0x000fea0003800000 */
.L_x_3936:
[----:B------:R-:W1:Y:S02]  /*20770*/  LDCU.64 UR4, c[0x0][0x770] ;  /* 0x0000ee00ff0477ac */ /* 0x000e640008000a00 */
[----:B-1----:R-:W-:-:S05]  /*20780*/  IADD3 R2, P0, PT, R23, UR4, RZ ;  /* 0x0000000417027c10 */ /* 0x002fca000ff1e0ff */
[----:B------:R-:W-:-:S05]  /*20790*/  IMAD.X R3, RZ, RZ, UR5, P0 ;  /* 0x00000005ff037e24 */ /* 0x000fca00080e06ff */
[----:B------:R0:W-:Y:S03]  /*207a0*/  STG.E.64 desc[UR36][R2.64], R16 ;  /* 0x0000001002007986 */ /* 0x0001e6000c101b24 */
.L_x_3939:
        /* <DEDUP_REMOVED lines=23> */
.L_x_3941:
        /* <DEDUP_REMOVED lines=19> */
.L_x_3942:
[----:B------:R-:W-:Y:S05]  /*20a50*/  BRA `(.L_x_3943) ;  /* 0x00000000000c7947 */ /* 0x000fea0003800000 */
.L_x_3940:
[----:B0-----:R-:W-:-:S05]  /*20a60*/  IADD3 R2, P0, PT, R25, UR6, RZ ;  /* 0x0000000619027c10 */ /* 0x001fca000ff1e0ff */
[----:B------:R-:W-:-:S05]  /*20a70*/  IMAD.X R3, RZ, RZ, UR7, P0 ;  /* 0x00000007ff037e24 */ /* 0x000fca00080e06ff */
[----:B------:R0:W-:Y:S03]  /*20a80*/  STG.E.64 desc[UR36][R2.64], R18 ;  /* 0x0000001202007986 */ /* 0x0001e6000c101b24 */
.L_x_3943:
[----:B------:R-:W2:Y:S02]  /*20a90*/  LDCU.64 UR4, c[0x0][0x770] ;  /* 0x0000ee00ff0477ac */ /* 0x000ea40008000a00 */
[----:B--2---:R-:W-:-:S05]  /*20aa0*/  IADD3 R24, P0, PT, R24, UR4, RZ ;  /* 0x0000000418187c10 */ /* 0x004fca000ff1e0ff */
[----:B------:R-:W-:-:S05]  /*20ab0*/  IMAD.X R25, RZ, RZ, UR5, P0 ;  /* 0x00000005ff197e24 */ /* 0x000fca00080e06ff */
[----:B------:R-:W-:Y:S01]  /*20ac0*/  STG.E.64 desc[UR36][R24.64], R30 ;  /* 0x0000001e18007986 */ /* 0x000fe2000c101b24 */
[----:B------:R-:W-:Y:S05]  /*20ad0*/  EXIT ;  /* 0x000000000000794d */ /* 0x000fea0003800000 */
.L_x_3935:
        /* <DEDUP_REMOVED lines=16> */
.L_x_3944:
        /* <DEDUP_REMOVED lines=15> */
.L_x_3945:
        /* <DEDUP_REMOVED lines=15> */
.L_x_3946:
        /* <DEDUP_REMOVED lines=15> */
.L_x_3947:
[----:B------:R-:W-:Y:S05]  /*20eb0*/  EXIT ;  /* 0x000000000000794d */ /* 0x000fea0003800000 */
.L_x_3932:
[----:B------:R-:W2:Y:S02]  /*20ec0*/  LDCU.U8 UR4, c[0x0][0x7a1] ;  /* 0x0000f420ff0477ac */ /* 0x000ea40008000000 */
[----:B--2---:R-:W-:Y:S01]  /*20ed0*/  UISETP.NE.AND UP1, UPT, UR4, URZ, UPT ;  /* 0x000000ff0400728c */ /* 0x004fe2000bf25270 */
[----:B------:R-:W-:Y:S10]  /*20ee0*/  BRA.U !UP0, `(.L_x_3948) ;  /* 0x0000000108e07547 */ /* 0x000ff4000b800000 */
[----:B-1----:R-:W2:Y:S04]  /*20ef0*/  LDG.E.U8 R2, desc[UR36][R4.64] ;  /* 0x0000002404027981 */ /* 0x002ea8000c1e1100 */
[----:B0-----:R-:W3:Y:S04]  /*20f00*/  LDG.E.64 R28, desc[UR36][R4.64+0x8] ;  /* 0x00000824041c7981 */ /* 0x001ee8000c1e1b00 */
[----:B------:R-:W4:Y:S04]  /*20f10*/  LDG.E.U8 R10, desc[UR36][R4.64+0x10] ;  /* 0x00001024040a7981 */ /* 0x000f28000c1e1100 */
[----:B------:R-:W5:Y:S04]  /*20f20*/  LDG.E.U8 R14, desc[UR36][R4.64+0x20] ;  /* 0x00002024040e7981 */ /* 0x000f68000c1e1100 */
[----:B------:R-:W5:Y:S04]  /*20f30*/  LDG.E.64 R30, desc[UR36][R4.64+0x18] ;  /* 0x00001824041e7981 */ /* 0x000f68000c1e1b00 */
[----:B------:R-:W5:Y:S04]  /*20f40*/  LDG.E.U8 R20, desc[UR36][R4.64+0x30] ;  /* 0x0000302404147981 */ /* 0x000f68000c1e1100 */
[----:B------:R-:W5:Y:S04]  /*20f50*/  LDG.E.64 R32, desc[UR36][R4.64+0x28] ;  /* 0x0000282404207981 */ /* 0x000f68000c1e1b00 */
[----:B------:R-:W5:Y:S01]  /*20f60*/  LDG.E.64 R34, desc[UR36][R4.64+0x38] ;  /* 0x0000382404227981 */ /* 0x000f62000c1e1b00 */
[----:B------:R-:W-:-:S02]  /*20f70*/  LOP3.LUT R17, R21, 0xff, RZ, 0xc0, !PT ;  /* 0x000000ff15117812 */ /* 0x000fc400078ec0ff */
[----:B------:R-:W-:Y:S02]  /*20f80*/  LOP3.LUT R27, R11, 0xff, RZ, 0xc0, !PT ;  /* 0x000000ff0b1b7812 */ /* 0x000fe400078ec0ff */
[-C--:B--2---:R-:W-:Y:S02]  /*20f90*/  ISETP.NE.AND P6, PT, R2, R17.reuse, PT ;  /* 0x000000110200720c */ /* 0x084fe40003fc5270 */
[----:B---3--:R-:W-:Y:S02]  /*20fa0*/  ISETP.GE.U32.AND P5, PT, R28, R16, PT ;  /* 0x000000101c00720c */ /* 0x008fe40003fa6070 */
[----:B------:R-:W-:Y:S02]  /*20fb0*/  ISETP.GT.U32.AND P1, PT, R2, R17, PT ;  /* 0x000000110200720c */ /* 0x000fe40003f24070 */
[CC--:B----4-:R-:W-:Y:S02]  /*20fc0*/  ISETP.NE.AND P4, PT, R10.reuse, R27.reuse, PT ;  /* 0x0000001b0a00720c */ /* 0x0d0fe40003f85270 */
[----:B------:R-:W-:-:S02]  /*20fd0*/  ISETP.GT.U32.AND P0, PT, R10, R27, PT ;  /* 0x0000001b0a00720c */ /* 0x000fc40003f04070 */
[----:B------:R-:W-:Y:S02]  /*20fe0*/  ISETP.GE.AND.EX P5, PT, R29, R7, PT, P5 ;  /* 0x000000071d00720c */ /* 0x000fe40003fa6350 */
[----:B------:R-:W-:Y:S02]  /*20ff0*/  LOP3.LUT R17, R13, 0xff, RZ, 0xc0, !PT ;  /* 0x000000ff0d117812 */ /* 0x000fe400078ec0ff */
[----:B------:R-:W-:Y:S02]  /*21000*/  LOP3.LUT R27, R15, 0xff, RZ, 0xc0, !PT ;  /* 0x000000ff0f1b7812 */ /* 0x000fe400078ec0ff */
[----:B------:R-:W-:Y:S02]  /*21010*/  SEL R6, RZ, 0xffffffff, P1 ;  /* 0xffffffffff067807 */ /* 0x000fe40000800000 */
[----:B------:R-:W-:Y:S02]  /*21020*/  @!P6 SEL R6, RZ, 0xffffffff, !P5 ;  /* 0xffffffffff06e807 */ /* 0x000fe40006800000 */
[----:B-----5:R-:W-:-:S02]  /*21030*/  ISETP.NE.AND P3, PT, R14, R17, PT ;  /* 0x000000110e00720c */ /* 0x020fc40003f65270 */
[----:B------:R-:W-:Y:S02]  /*21040*/  ISETP.GT.U32.AND P2, PT, R14, R17, PT ;  /* 0x000000110e00720c */ /* 0x000fe40003f44070 */
[----:B------:R-:W-:Y:S02]  /*21050*/  ISETP.GE.U32.AND P1, PT, R30, R8, PT ;  /* 0x000000081e00720c */ /* 0x000fe40003f26070 */
[----:B------:R-:W-:Y:S02]  /*21060*/  ISETP.NE.AND P5, PT, R20, R27, PT ;  /* 0x0000001b1400720c */ /* 0x000fe40003fa5270 */
[----:B------:R-:W-:Y:S02]  /*21070*/  SEL R12, RZ, 0xffffffff, P0 ;  /* 0xffffffffff0c7807 */ /* 0x000fe40000000000 */
[----:B------:R-:W-:Y:S02]  /*21080*/  ISETP.GE.AND.EX P1, PT, R31, R9, PT, P1 ;  /* 0x000000091f00720c */ /* 0x000fe40003f26310 */
[----:B------:R-:W-:-:S02]  /*21090*/  SEL R17, RZ, 0xffffffff, P2 ;  /* 0xffffffffff117807 */ /* 0x000fc40001000000 */
[----:B------:R-:W-:Y:S02]  /*210a0*/  ISETP.GE.U32.AND P0, PT, R32, R18, PT ;  /* 0x000000122000720c */ /* 0x000fe40003f06070 */
[----:B------:R-:W-:Y:S02]  /*210b0*/  ISETP.GE.U32.AND P2, PT, R34, R0, PT ;  /* 0x000000002200720c */ /* 0x000fe40003f46070 */
[----:B------:R-:W-:Y:S02]  /*210c0*/  LOP3.LUT R6, R6, 0x1, RZ, 0xc0, !PT ;  /* 0x0000000106067812 */ /* 0x000fe400078ec0ff */
[----:B------:R-:W-:Y:S02]  /*210d0*/  ISETP.GT.U32.AND P6, PT, R20, R27, PT ;  /* 0x0000001b1400720c */ /* 0x000fe40003fc4070 */
[----:B------:R-:W-:Y:S02]  /*210e0*/  @!P4 SEL R12, RZ, 0xffffffff, !P1 ;  /* 0xffffffffff0cc807 */ /* 0x000fe40004800000 */
[----:B------:R-:W-:-:S02]  /*210f0*/  ISETP.GE.AND.EX P0, PT, R33, R19, PT, P0 ;  /* 0x000000132100720c */ /* 0x000fc40003f06300 */
[----:B------:R-:W-:Y:S02]  /*21100*/  ISETP.GE.AND.EX P2, PT, R35, R3, PT, P2 ;  /* 0x000000032300720c */ /* 0x000fe40003f46320 */
[----:B------:R-:W-:Y:S02]  /*21110*/  ISETP.NE.U32.AND P1, PT, R6, 0x1, PT ;  /* 0x000000010600780c */ /* 0x000fe40003f25070 */
[----:B------:R-:W-:Y:S02]  /*21120*/  SEL R6, RZ, 0xffffffff, P6 ;  /* 0xffffffffff067807 */ /* 0x000fe40003000000 */
[----:B------:R-:W-:Y:S02]  /*21130*/  LOP3.LUT R12, R12, 0x1, RZ, 0xc0, !PT ;  /* 0x000000010c0c7812 */ /* 0x000fe400078ec0ff */
[----:B------:R-:W-:Y:S02]  /*21140*/  @!P3 SEL R17, RZ, 0xffffffff, !P0 ;  /* 0xffffffffff11b807 */ /* 0x000fe40004000000 */
[----:B------:R-:W-:-:S02]  /*21150*/  @!P5 SEL R6, RZ, 0xffffffff, !P2 ;  /* 0xffffffffff06d807 */ /* 0x000fc40005000000 */
[----:B------:R-:W-:Y:S02]  /*21160*/  ISETP.NE.U32.AND P0, PT, R12, 0x1, PT ;  /* 0x000000010c00780c */ /* 0x000fe40003f05070 */
[----:B------:R-:W-:Y:S02]  /*21170*/  LOP3.LUT R17, R17, 0x1, RZ, 0xc0, !PT ;  /* 0x0000000111117812 */ /* 0x000fe400078ec0ff */
[----:B------:R-:W-:Y:S02]  /*21180*/  LOP3.LUT R6, R6, 0x1, RZ, 0xc0, !PT ;  /* 0x0000000106067812 */ /* 0x000fe400078ec0ff */
[----:B------:R-:W-:Y:S02]  /*21190*/  SEL R16, R16, R28, !P1 ;  /* 0x0000001c10107207 */ /* 0x000fe40004800000 */
[----:B------:R-:W-:Y:S02]  /*211a0*/  SEL R7, R7, R29, !P1 ;  /* 0x0000001d07077207 */ /* 0x000fe40004800000 */
[----:B------:R-:W-:-:S02]  /*211b0*/  SEL R21, R21, R2, !P1 ;  /* 0x0000000215157207 */ /* 0x000fc40004800000 */
[----:B------:R-:W-:Y:S02]  /*211c0*/  SEL R8, R8, R30, !P0 ;  /* 0x0000001e08087207 */ /* 0x000fe40004000000 */
[----:B------:R-:W-:Y:S02]  /*211d0*/  SEL R9, R9, R31, !P0 ;  /* 0x0000001f09097207 */ /* 0x000fe40004000000 */
[----:B------:R-:W-:Y:S02]  /*211e0*/  SEL R11, R11, R10, !P0 ;  /* 0x0000000a0b0b7207 */ /* 0x000fe40004000000 */
        /* <DEDUP_REMOVED lines=8> */
.L_x_3948:
        /* <DEDUP_REMOVED lines=25> */
.L_x_3951:
        /* <DEDUP_REMOVED lines=19> */
.L_x_3952:
[----:B------:R-:W-:Y:S05]  /*21530*/  BRA `(.L_x_3953) ;  /* 0x0000000000107947 */ /* 0x000fea0003800000 */
.L_x_3950:
[----:B------:R-:W1:Y:S02]  /*21540*/  LDCU.64 UR4, c[0x0][0x770] ;  /* 0x0000ee00ff0477ac */ /* 0x000e640008000a00 */
[----:B-1----:R-:W-:-:S05]  /*21550*/  IADD3 R2, P0, PT, R23, UR4, RZ ;  /* 0x0000000417027c10 */ /* 0x002fca000ff1e0ff */
[----:B------:R-:W-:-:S05]  /*21560*/  IMAD.X R3, RZ, RZ, UR5, P0 ;  /* 0x00000005ff037e24 */ /* 0x000fca00080e06ff */
[----:B------:R0:W-:Y:S03]  /*21570*/  STG.E.64 desc[UR36][R2.64], R16 ;  /* 0x0000001002007986 */ /* 0x0001e6000c101b24 */
.L_x_3953:
        /* <DEDUP_REMOVED lines=23> */
.L_x_3955:
        /* <DEDUP_REMOVED lines=19> */
.L_x_3956:
[----:B------:R-:W-:Y:S05]  /*21820*/  BRA `(.L_x_3957) ;  /* 0x00000000000c7947 */ /* 0x000fea0003800000 */
.L_x_3954:
[----:B0-----:R-:W-:-:S05]  /*21830*/  IADD3 R2, P0, PT, R25, UR6, RZ ;  /* 0x0000000619027c10 */ /* 0x001fca000ff1e0ff */
[----:B------:R-:W-:-:S05]  /*21840*/  IMAD.X R3, RZ, RZ, UR7, P0 ;  /* 0x00000007ff037e24 */ /* 0x000fca00080e06ff */
[----:B------:R0:W-:Y:S03]  /*21850*/  STG.E.64 desc[UR36][R2.64], R18 ;  /* 0x0000001202007986 */ /* 0x0001e6000c101b24 */
.L_x_3957:
[----:B------:R-:W2:Y:S02]  /*21860*/  LDCU.64 UR4, c[0x0][0x770] ;  /* 0x0000ee00ff0477ac */ /* 0x000ea40008000a00 */
[----:B--2---:R-:W-:-:S05]  /*21870*/  IADD3 R24, P0, PT, R24, UR4, RZ ;  /* 0x0000000418187c10 */ /* 0x004fca000ff1e0ff */
[----:B------:R-:W-:-:S05]  /*21880*/  IMAD.X R25, RZ, RZ, UR5, P0 ;  /* 0x00000005ff197e24 */ /* 0x000fca00080e06ff */
[----:B------:R-:W-:Y:S01]  /*21890*/  STG.E.64 desc[UR36][R24.64], R30 ;  /* 0x0000001e18007986 */ /* 0x000fe2000c101b24 */
[----:B------:R-:W-:Y:S05]  /*218a0*/  EXIT ;  /* 0x000000000000794d */ /* 0x000fea0003800000 */
.L_x_3949:
        /* <DEDUP_REMOVED lines=9> */
.L_x_3906:
        /* <DEDUP_REMOVED lines=23> */
.L_x_3958:
        /* <DEDUP_REMOVED lines=18> */
.L_x_3961:
[----:B------:R-:W-:Y:S01]  /*21bd0*/  IMAD.MOV.U32 R16, RZ, RZ, RZ ;  /* 0x000000ffff107224 */ /* 0x000fe200078e00ff */
[----:B------:R-:W-:Y:S01]  /*21be0*/  CS2R R34, SRZ ;  /* 0x0000000000227805 */ /* 0x000fe2000001ff00 */
[----:B------:R-:W-:Y:S01]  /*21bf0*/  IMAD.MOV.U32 R29, RZ, RZ, RZ ;  /* 0x000000ffff1d7224 */ /* 0x000fe200078e00ff */
[----:B------:R-:W-:Y:S01]  /*21c00*/  CS2R R38, SRZ ;  /* 0x0000000000267805 */ /* 0x000fe2000001ff00 */
[----:B------:R-:W-:Y:S02]  /*21c10*/  IMAD.MOV.U32 R0, RZ, RZ, RZ ;  /* 0x000000ffff007224 */ /* 0x000fe400078e00ff */
[----:B------:R-:W-:-:S07]  /*21c20*/  IMAD.MOV.U32 R7, RZ, RZ, RZ ;  /* 0x000000ffff077224 */ /* 0x000fce00078e00ff */
.L_x_3960:
        /* <DEDUP_REMOVED lines=29> */
.L_x_3964:
        /* <DEDUP_REMOVED lines=19> */
.L_x_3965:
[----:B------:R-:W-:Y:S05]  /*21f30*/  BRA `(.L_x_3966) ;  /* 0x0000000000107947 */ /* 0x000fea0003800000 */
.L_x_3963:
[----:B------:R-:W0:Y:S02]  /*21f40*/  LDCU.64 UR4, c[0x0][0x770] ;  /* 0x0000ee00ff0477ac */ /* 0x000e240008000a00 */
[----:B0-----:R-:W-:-:S05]  /*21f50*/  IADD3 R2, P0, PT, R23, UR4, RZ ;  /* 0x0000000417027c10 */ /* 0x001fca000ff1e0ff */
[----:B------:R-:W-:-:S05]  /*21f60*/  IMAD.X R3, RZ, RZ, UR5, P0 ;  /* 0x00000005ff037e24 */ /* 0x000fca00080e06ff */
[----:B------:R0:W-:Y:S03]  /*21f70*/  STG.E.64 desc[UR36][R2.64], R18 ;  /* 0x0000001202007986 */ /* 0x0001e6000c101b24 */
.L_x_3966:
        /* <DEDUP_REMOVED lines=23> */
.L_x_3968:
        /* <DEDUP_REMOVED lines=19> */
.L_x_3969:
[----:B------:R-:W-:Y:S05]  /*22220*/  BRA `(.L_x_3970) ;  /* 0x00000000000c7947 */ /* 0x000fea0003800000 */
.L_x_3967:
[----:B------:R-:W-:-:S05]  /*22230*/  IADD3 R26, P0, PT, R26, UR6, RZ ;  /* 0x000000061a1a7c10 */ /* 0x000fca000ff1e0ff */
[----:B------:R-:W-:-:S05]  /*22240*/  IMAD.X R27, RZ, RZ, UR7, P0 ;  /* 0x00000007ff1b7e24 */ /* 0x000fca00080e06ff */
[----:B------:R1:W-:Y:S03]  /*22250*/  STG.E.64 desc[UR36][R26.64], R16 ;  /* 0x000000101a007986 */ /* 0x0003e6000c101b24 */
.L_x_3970:
[----:B------:R-:W2:Y:S02]  /*22260*/  LDCU.64 UR4, c[0x0][0x770] ;  /* 0x0000ee00ff0477ac */ /* 0x000ea40008000a00 */
[----:B--2---:R-:W-:-:S05]  /*22270*/  IADD3 R24, P0, PT, R24, UR4, RZ ;  /* 0x0000000418187c10 */ /* 0x004fca000ff1e0ff */
[----:B------:R-:W-:-:S05]  /*22280*/  IMAD.X R25, RZ, RZ, UR5, P0 ;  /* 0x00000005ff197e24 */ /* 0x000fca00080e06ff */
[----:B------:R-:W-:Y:S01]  /*22290*/  STG.E.64 desc[UR36][R24.64], R28 ;  /* 0x0000001c18007986 */ /* 0x000fe2000c101b24 */
[----:B------:R-:W-:Y:S05]  /*222a0*/  EXIT ;  /* 0x000000000000794d */ /* 0x000fea0003800000 */
.L_x_3962:
        /* <DEDUP_REMOVED lines=16> */
.L_x_3971:
        /* <DEDUP_REMOVED lines=15> */
.L_x_3972:
        /* <DEDUP_REMOVED lines=15> */
.L_x_3973:
        /* <DEDUP_REMOVED lines=15> */
.L_x_3974:
[----:B------:R-:W-:Y:S05]  /*22680*/  EXIT ;  /* 0x000000000000794d */ /* 0x000fea0003800000 */
.L_x_3959:
[----:B------:R-:W0:Y:S02]  /*22690*/  LDCU.U8 UR4, c[0x0][0x7a1] ;  /* 0x0000f420ff0477ac */ /* 0x000e240008000000 */
[----:B0-----:R-:W-:Y:S01]  /*226a0*/  UISETP.NE.AND UP1, UPT, UR4, URZ, UPT ;  /* 0x000000ff0400728c */ /* 0x001fe2000bf25270 */
[----:B------:R-:W-:Y:S10]  /*226b0*/  BRA.U !UP0, `(.L_x_3975) ;  /* 0x0000000108e07547 */ /* 0x000ff4000b800000 */
[----:B------:R-:W2:Y:S04]  /*226c0*/  LDG.E.U8 R6, desc[UR36][R4.64] ;  /* 0x0000002404067981 */ /* 0x000ea8000c1e1100 */
[----:B------:R-:W3:Y:S04]  /*226d0*/  LDG.E.64 R2, desc[UR36][R4.64+0x8] ;  /* 0x0000082404027981 */ /* 0x000ee8000c1e1b00 */
        /* <DEDUP_REMOVED lines=54> */
.L_x_3975:
        /* <DEDUP_REMOVED lines=27> */
.L_x_3978:
        /* <DEDUP_REMOVED lines=19> */
.L_x_3979:
[----:B------:R-:W-:Y:S05]  /*22d20*/  BRA `(.L_x_3980) ;  /* 0x0000000000107947 */ /* 0x000fea0003800000 */
.L_x_3977:
[----:B------:R-:W0:Y:S02]  /*22d30*/  LDCU.64 UR4, c[0x0][0x770] ;  /* 0x0000ee00ff0477ac */ /* 0x000e240008000a00 */
[----:B0-----:R-:W-:-:S05]  /*22d40*/  IADD3 R2, P0, PT, R23, UR4, RZ ;  /* 0x0000000417027c10 */ /* 0x001fca000ff1e0ff */
[----:B------:R-:W-:-:S05]  /*22d50*/  IMAD.X R3, RZ, RZ, UR5, P0 ;  /* 0x00000005ff037e24 */ /* 0x000fca00080e06ff */
[----:B------:R0:W-:Y:S03]  /*22d60*/  STG.E.64 desc[UR36][R2.64], R18 ;  /* 0x0000001202007986 */ /* 0x0001e6000c101b24 */
.L_x_3980:
        /* <DEDUP_REMOVED lines=23> */
.L_x_3982:
        /* <DEDUP_REMOVED lines=19> */
.L_x_3983:
[----:B------:R-:W-:Y:S05]  /*23010*/  BRA `(.L_x_3984) ;  /* 0x00000000000c7947 */ /* 0x000fea0003800000 */
.L_x_3981:
[----:B------:R-:W-:-:S05]  /*23020*/  IADD3 R26, P0, PT, R26, UR6, RZ ;  /* 0x000000061a1a7c10 */ /* 0x000fca000ff1e0ff */
[----:B------:R-:W-:-:S05]  /*23030*/  IMAD.X R27, RZ, RZ, UR7, P0 ;  /* 0x00000007ff1b7e24 */ /* 0x000fca00080e06ff */
[----:B------:R1:W-:Y:S03]  /*23040*/  STG.E.64 desc[UR36][R26.64], R16 ;  /* 0x000000101a007986 */ /* 0x0003e6000c101b24 */
.L_x_3984:
[----:B------:R-:W2:Y:S02]  /*23050*/  LDCU.64 UR4, c[0x0][0x770] ;  /* 0x0000ee00ff0477ac */ /* 0x000ea40008000a00 */
[----:B--2---:R-:W-:-:S05]  /*23060*/  IADD3 R24, P0, PT, R24, UR4, RZ ;  /* 0x0000000418187c10 */ /* 0x004fca000ff1e0ff */
[----:B------:R-:W-:-:S05]  /*23070*/  IMAD.X R25, RZ, RZ, UR5, P0 ;  /* 0x00000005ff197e24 */ /* 0x000fca00080e06ff */
[----:B------:R-:W-:Y:S01]  /*23080*/  STG.E.64 desc[UR36][R24.64], R28 ;  /* 0x0000001c18007986 */ /* 0x000fe2000c101b24 */
[----:B------:R-:W-:Y:S05]  /*23090*/  EXIT ;  /* 0x000000000000794d */ /* 0x000fea0003800000 */
.L_x_3976:
        /* <DEDUP_REMOVED lines=9> */
        .weak           $__internal_20_$__cuda_sm20_div_u64
        .type           $__internal_20_$__cuda_sm20_div_u64,@function
        .size           $__internal_20_$__cuda_sm20_div_u64,(.L_x_6072 - $__internal_20_$__cuda_sm20_div_u64)
$__internal_20_$__cuda_sm20_div_u64:
        /* <DEDUP_REMOVED lines=66> */
[----:B------:R-:W-:Y:S06]  /*23550*/  RET.REL.NODEC R4 `(_ZN2at6native13reduce_kernelILi128ELi4ENS0_8ReduceOpIhNS0_9ArgMaxOpsIhEEjlLi4ELi4EEEEEvT1_) ;  /* 0xfffffdc804a87950 */ /* 0x000fec0003c3ffff */
.L_x_3985:
        /* <DEDUP_REMOVED lines=10> */
.L_x_6072:


//--------------------- .text._ZN2at6native13reduce_kernelILi512ELi1ENS0_8ReduceOpIN3c108BFloat16ENS0_9ArgMaxOpsIfEEjlLi4ELi4EEEEEvT1_ --------------------------
	.section	.text._ZN2at6native13reduce_kernelILi512ELi1ENS0_8ReduceOpIN3c108BFloat16ENS0_9ArgMaxOpsIfEEjlLi4ELi4EEEEEvT1_,"ax",@progbits
	.align	128
        .global         _ZN2at6native13reduce_kernelILi512ELi1ENS0_8ReduceOpIN3c108BFloat16ENS0_9ArgMaxOpsIfEEjlLi4ELi4EEEEEvT1_
        .type           _ZN2at6native13reduce_kernelILi512ELi1ENS0_8ReduceOpIN3c108BFloat16ENS0_9ArgMaxOpsIfEEjlLi4ELi4EEEEEvT1_,@function
        .size           _ZN2at6native13reduce_kernelILi512ELi1ENS0_8ReduceOpIN3c108BFloat16ENS0_9ArgMaxOpsIfEEjlLi4ELi4EEEEEvT1_,(.L_x_6073 - _ZN2at6native13reduce_kernelILi512ELi1ENS0_8ReduceOpIN3c108BFloat16ENS0_9ArgMaxOpsIfEEjlLi4ELi4EEEEEvT1_)
        .other          _ZN2at6native13reduce_kernelILi512ELi1ENS0_8ReduceOpIN3c108BFloat16ENS0_9ArgMaxOpsIfEEjlLi4ELi4EEEEEvT1_,@"STO_CUDA_ENTRY STV_DEFAULT"
_ZN2at6native13reduce_kernelILi512ELi1ENS0_8ReduceOpIN3c108BFloat16ENS0_9ArgMaxOpsIfEEjlLi4ELi4EEEEEvT1_:
.text._ZN2at6native13reduce_kernelILi512ELi1ENS0_8ReduceOpIN3c108BFloat16ENS0_9ArgMaxOpsIfEEjlLi4ELi4EEEEEvT1_:
        /* <DEDUP_REMOVED lines=296> */
.L_x_3986:
        /* <DEDUP_REMOVED lines=17> */
[----:B------:R-:W0:Y:S01]  /*1390*/  LDC R13, c[0x0][0x388] ;  /* 0x0000e200ff0d7b82 */ /* 0x000e220000000800 */
[----:B------:R-:W1:Y:S01]  /*13a0*/  LDCU UR4, c[0x0][0x39c] ;  /* 0x00007380ff0477ac */ /* 0x000e620008000800 */
[--C-:B------:R-:W-:Y:S01]  /*13b0*/  SHF.R.U32.HI R18, RZ, 0x1, R14.reuse ;  /* 0x00000001ff127819 */ /* 0x100fe2000001160e */
[----:B------:R-:W-:Y:S01]  /*13c0*/  IMAD.MOV.U32 R2, RZ, RZ, R14 ;  /* 0x000000ffff027224 */ /* 0x000fe200078e000e */
[----:B------:R-:W-:Y:S01]  /*13d0*/  BSSY.RECONVERGENT B1, `(.L_x_3990) ;  /* 0x0000039000017945 */ /* 0x000fe20003800200 */
[----:B------:R-:W-:Y:S01]  /*13e0*/  HFMA2 R9, -RZ, RZ, 0, 0 ;  /* 0x00000000ff097431 */ /* 0x000fe200000001ff */
[----:B------:R-:W-:Y:S01]  /*13f0*/  LOP3.LUT P0, R18, R18, 0x3, RZ, 0xc0, !PT ;  /* 0x0000000312127812 */ /* 0x000fe2000780c0ff */
[----:B------:R-:W-:Y:S01]  /*1400*/  IMAD.MOV.U32 R3, RZ, RZ, R15 ;  /* 0x000000ffff037224 */ /* 0x000fe200078e000f */
        /* <DEDUP_REMOVED lines=19> */
[----:B------:R-:W-:Y:S02]  /*1540*/  IMAD.MOV.U32 R6, RZ, RZ, R11 ;  /* 0x000000ffff067224 */ /* 0x000fe400078e000b */
[----:B------:R-:W-:-:S10]  /*1550*/  IMAD.MOV.U32 R0, RZ, RZ, R10 ;  /* 0x000000ffff007224 */ /* 0x000fd400078e000a */
        /* <DEDUP_REMOVED lines=9> */
[----:B------:R-:W2:Y:S01]  /*15f0*/  LDG.E.U16 R14, desc[UR36][R14.64] ;  /* 0x000000240e0e7981 */ /* 0x000ea2000c1e1500 */
[----:B------:R-:W-:Y:S02]  /*1600*/  IMAD.IADD R6, R7, 0x1, -R18 ;  /* 0x0000000107067824 */ /* 0x000fe400078e0a12 */
[----:B------:R-:W1:Y:S01]  /*1610*/  LDC R4, c[0x0][0x394] ;  /* 0x0000e500ff047b82 */ /* 0x000e620000000800 */
[----:B0-----:R-:W-:-:S13]  /*1620*/  FSETP.NAN.FTZ.AND P2, PT, |R0|, |R0|, PT ;  /* 0x400000000000720b */ /* 0x001fda0003f58200 */
[----:B------:R-:W0:Y:S02]  /*1630*/  @P2 LDC.64 R8, c[0x0][0x390] ;  /* 0x0000e400ff082b82 */ /* 0x000e240000000a00 */
[----:B0-----:R-:W-:Y:S02]  /*1640*/  @P2 ISETP.GT.U32.AND P1, PT, R6, R8, PT ;  /* 0x000000080600220c */ /* 0x001fe40003f24070 */
[----:B--2---:R-:W-:-:S04]  /*1650*/  SHF.L.U32 R17, R14, 0x10, RZ ;  /* 0x000000100e117819 */ /* 0x004fc800000006ff */
[----:B------:R-:W-:-:S04]  /*1660*/  @P2 FSETP.NAN.FTZ.AND P0, PT, |R17|, |R17|, PT ;  /* 0x400000111100220b */ /* 0x000fc80003f18200 */
[----:B------:R-:W-:Y:S01]  /*1670*/  @P2 ISETP.GT.OR.EX P0, PT, RZ, R9, !P0, P1 ;  /* 0x00000009ff00220c */ /* 0x000fe20004704710 */
[----:B-1----:R-:W-:-:S12]  /*1680*/  @P2 BRA `(.L_x_3994) ;  /* 0x0000000000142947 */ /* 0x002fd80003800000 */
[----:B------:R-:W-:-:S13]  /*1690*/  FSETP.NEU.FTZ.AND P1, PT, R17, R0, PT ;  /* 0x000000001100720b */ /* 0x000fda0003f3d000 */
[----:B------:R-:W0:Y:S02]  /*16a0*/  @!P1 LDC.64 R8, c[0x0][0x390] ;  /* 0x0000e400ff089b82 */ /* 0x000e240000000a00 */
[----:B0-----:R-:W-:-:S04]  /*16b0*/  @!P1 ISETP.GT.U32.AND P0, PT, R6, R8, PT ;  /* 0x000000080600920c */ /* 0x001fc80003f04070 */
[----:B------:R-:W-:Y:S02]  /*16c0*/  @!P1 ISETP.GT.AND.EX P0, PT, RZ, R9, PT, P0 ;  /* 0x00000009ff00920c */ /* 0x000fe40003f04300 */
[----:B------:R-:W-:-:S13]  /*16d0*/  @P1 FSETP.LT.FTZ.AND P0, PT, R17, R0, PT ;  /* 0x000000001100120b */ /* 0x000fda0003f11000 */
.L_x_3994:
[----:B------:R-:W0:Y:S01]  /*16e0*/  @P0 LDC R6, c[0x0][0x390] ;  /* 0x0000e400ff060b82 */ /* 0x000e220000000800 */
[----:B------:R-:W-:Y:S02]  /*16f0*/  FSEL R8, R17, R0, !P0 ;  /* 0x0000000011087208 */ /* 0x000fe40004000000 */
[----:B------:R-:W-:-:S07]  /*1700*/  SEL R0, R4, RZ, P0 ;  /* 0x000000ff04007207 */ /* 0x000fce0000000000 */
.L_x_3993:
[----:B------:R-:W-:Y:S05]  /*1710*/  BSYNC.RECONVERGENT B2 ;  /* 0x0000000000027941 */ /* 0x000fea0003800200 */
.L_x_3992:
[----:B------:R-:W-:Y:S02]  /*1720*/  IADD3 R2, P0, PT, R2, 0x8, RZ ;  /* 0x0000000802027810 */ /* 0x000fe40007f1e0ff */
[C---:B------:R-:W-:Y:S02]  /*1730*/  IADD3 R14, PT, PT, R18.reuse, -0x4, R12 ;  /* 0xfffffffc120e7810 */ /* 0x040fe40007ffe00c */
[----:B------:R-:W-:Y:S01]  /*1740*/  IADD3 R9, PT, PT, -R18, 0x4, RZ ;  /* 0x0000000412097810 */ /* 0x000fe20007ffe1ff */
[----:B------:R-:W-:-:S08]  /*1750*/  IMAD.X R3, RZ, RZ, R3, P0 ;  /* 0x000000ffff037224 */ /* 0x000fd000000e0603 */
.L_x_3991:
[----:B------:R-:W-:Y:S05]  /*1760*/  BSYNC.RECONVERGENT B1 ;  /* 0x0000000000017941 */ /* 0x000fea0003800200 */
.L_x_3990:
[----:B------:R-:W-:Y:S01]  /*1770*/  IMAD.SHL.U32 R20, R5, 0x4, RZ ;  /* 0x0000000405147824 */ /* 0x000fe200078e00ff */
[----:B------:R-:W-:Y:S01]  /*1780*/  BSSY.RECONVERGENT B1, `(.L_x_3995) ;  /* 0x0000060000017945 */ /* 0x000fe20003800200 */
[----:B------:R-:W-:Y:S01]  /*1790*/  MOV R18, R11 ;  /* 0x0000000b00127202 */ /* 0x000fe20000000f00 */
[----:B------:R-:W-:Y:S01]  /*17a0*/  IMAD.MOV.U32 R16, RZ, RZ, R10 ;  /* 0x000000ffff107224 */ /* 0x000fe200078e000a */
[----:B------:R-:W-:Y:S01]  /*17b0*/  MOV R17, R10 ;  /* 0x0000000a00117202 */ /* 0x000fe20000000f00 */
[----:B------:R-:W-:Y:S02]  /*17c0*/  VIADD R15, R20, 0x3 ;  /* 0x00000003140f7836 */ /* 0x000fe40000000000 */
[----:B------:R-:W-:Y:S02]  /*17d0*/  IMAD.MOV.U32 R12, RZ, RZ, R13 ;  /* 0x000000ffff0c7224 */ /* 0x000fe400078e000d */
[----:B------:R-:W-:Y:S01]  /*17e0*/  IMAD.MOV.U32 R19, RZ, RZ, R11 ;  /* 0x000000ffff137224 */ /* 0x000fe200078e000b */
[----:B------:R-:W-:Y:S01]  /*17f0*/  ISETP.GE.U32.AND P0, PT, R15, R14, PT ;  /* 0x0000000e0f00720c */ /* 0x000fe20003f06070 */
[----:B------:R-:W-:-:S12]  /*1800*/  IMAD.MOV.U32 R15, RZ, RZ, R13 ;  /* 0x000000ffff0f7224 */ /* 0x000fd800078e000d */
[----:B------:R-:W-:Y:S05]  /*1810*/  @P0 BRA `(.L_x_3996) ;  /* 0x0000000400580947 */ /* 0x000fea0003800000 */
[----:B------:R-:W-:Y:S01]  /*1820*/  IMAD.MOV.U32 R21, RZ, RZ, R5 ;  /* 0x000000ffff157224 */ /* 0x000fe200078e0005 */
[----:B------:R-:W-:Y:S01]  /*1830*/  MOV R19, R11 ;  /* 0x0000000b00137202 */ /* 0x000fe20000000f00 */
[----:B------:R-:W-:Y:S01]  /*1840*/  IMAD.MOV.U32 R18, RZ, RZ, R11 ;  /* 0x000000ffff127224 */ /* 0x000fe200078e000b */
[----:B------:R-:W-:Y:S01]  /*1850*/  MOV R15, R13 ;  /* 0x0000000d000f7202 */ /* 0x000fe20000000f00 */
[--C-:B------:R-:W-:Y:S02]  /*1860*/  IMAD.MOV.U32 R16, RZ, RZ, R10.reuse ;  /* 0x000000ffff107224 */ /* 0x100fe400078e000a */
[----:B------:R-:W-:Y:S02]  /*1870*/  IMAD.MOV.U32 R17, RZ, RZ, R10 ;  /* 0x000000ffff117224 */ /* 0x000fe400078e000a */
[----:B------:R-:W-:-:S07]  /*1880*/  IMAD.MOV.U32 R12, RZ, RZ, R13 ;  /* 0x000000ffff0c7224 */ /* 0x000fce00078e000d */
.L_x_4005:
[----:B------:R-:W-:-:S06]  /*1890*/  IMAD.WIDE.U32 R4, R21, 0x8, R2 ;  /* 0x0000000815047825 */ /* 0x000fcc00078e0002 */
[----:B------:R-:W2:Y:S01]  /*18a0*/  LDG.E.64 R4, desc[UR36][R4.64] ;  /* 0x0000002404047981 */ /* 0x000ea2000c1e1b00 */
[----:B------:R-:W-:Y:S01]  /*18b0*/  FSETP.NAN.FTZ.AND P4, PT, |R15|, |R15|, PT ;  /* 0x4000000f0f00720b */ /* 0x000fe20003f98200 */
[----:B------:R-:W-:Y:S01]  /*18c0*/  IMAD.IADD R23, R20, 0x1, R9 ;  /* 0x0000000114177824 */ /* 0x000fe200078e0209 */
[----:B------:R-:W-:Y:S01]  /*18d0*/  FSETP.NAN.FTZ.AND P6, PT, |R8|, |R8|, PT ;  /* 0x400000080800720b */ /* 0x000fe20003fd8200 */
[----:B------:R-:W-:Y:S01]  /*18e0*/  BSSY.RECONVERGENT B2, `(.L_x_3997) ;  /* 0x0000017000027945 */ /* 0x000fe20003800200 */
[----:B------:R-:W-:Y:S01]  /*18f0*/  FSETP.NAN.FTZ.AND P5, PT, |R12|, |R12|, PT ;  /* 0x4000000c0c00720b */ /* 0x000fe20003fb8200 */
[----:B------:R-:W-:-:S08]  /*1900*/  VIADD R27, R23, 0x2 ;  /* 0x00000002171b7836 */ /* 0x000fd00000000000 */
[----:B------:R-:W-:Y:S02]  /*1910*/  @P4 VIADD R22, R23, 0x1 ;  /* 0x0000000117164836 */ /* 0x000fe40000000000 */
[----:B0-----:R-:W-:-:S03]  /*1920*/  @P6 ISETP.LT.U32.AND P3, PT, R6, R23, PT ;  /* 0x000000170600620c */ /* 0x001fc60003f61070 */
[----:B------:R-:W-:Y:S02]  /*1930*/  @P4 ISETP.LT.U32.AND P1, PT, R19, R22, PT ;  /* 0x000000161300420c */ /* 0x000fe40003f21070 */
[C---:B--2---:R-:W-:Y:S01]  /*1940*/  PRMT R20, R4.reuse, 0x7632, R20 ;  /* 0x0000763204147816 */ /* 0x044fe20000000014 */
[----:B------:R-:W-:Y:S01]  /*1950*/  IMAD.U32 R25, R4, 0x10000, RZ ;  /* 0x0001000004197824 */ /* 0x000fe200078e00ff */
[C---:B------:R-:W-:Y:S01]  /*1960*/  PRMT R22, R5.reuse, 0x7632, R22 ;  /* 0x0000763205167816 */ /* 0x040fe20000000016 */
[----:B------:R-:W-:Y:S01]  /*1970*/  IMAD.U32 R5, R5, 0x10000, RZ ;  /* 0x0001000005057824 */ /* 0x000fe200078e00ff */
[----:B------:R-:W-:Y:S02]  /*1980*/  SHF.L.U32 R20, R20, 0x10, RZ ;  /* 0x0000001014147819 */ /* 0x000fe400000006ff */
[----:B------:R-:W-:Y:S02]  /*1990*/  @P6 FSETP.NAN.FTZ.AND P0, PT, |R25|, |R25|, PT ;  /* 0x400000191900620b */ /* 0x000fe40003f18200 */
[----:B------:R-:W-:-:S02]  /*19a0*/  @P4 FSETP.NAN.FTZ.AND P2, PT, |R20|, |R20|, PT ;  /* 0x400000141400420b */ /* 0x000fc40003f58200 */
[----:B------:R-:W-:Y:S02]  /*19b0*/  @P6 ISETP.LT.OR.EX P0, PT, R0, RZ, !P0, P3 ;  /* 0x000000ff0000620c */ /* 0x000fe40004701730 */
[----:B------:R-:W-:Y:S02]  /*19c0*/  @P4 ISETP.LT.OR.EX P1, PT, R17, RZ, !P2, P1 ;  /* 0x000000ff1100420c */ /* 0x000fe40005721710 */
        /* <DEDUP_REMOVED lines=8> */
.L_x_3998:
[----:B------:R-:W-:Y:S05]  /*1a50*/  BSYNC.RECONVERGENT B2 ;  /* 0x0000000000027941 */ /* 0x000fea0003800200 */
.L_x_3997:
        /* <DEDUP_REMOVED lines=8> */
.L_x_4000:
[----:B------:R-:W-:Y:S05]  /*1ae0*/  BSYNC.RECONVERGENT B2 ;  /* 0x0000000000027941 */ /* 0x000fea0003800200 */
.L_x_3999:
[----:B------:R-:W-:Y:S01]  /*1af0*/  @P5 FSETP.NAN.FTZ.AND P6, PT, |R5|, |R5|, PT ;  /* 0x400000050500520b */ /* 0x000fe20003fd8200 */
[----:B------:R-:W-:Y:S01]  /*1b00*/  IMAD.U32 R22, R22, 0x10000, RZ ;  /* 0x0001000016167824 */ /* 0x000fe200078e00ff */
[C---:B------:R-:W-:Y:S01]  /*1b10*/  IADD3 R4, PT, PT, R23.reuse, 0x3, RZ ;  /* 0x0000000317047810 */ /* 0x040fe20007ffe0ff */
[----:B------:R-:W-:Y:S01]  /*1b20*/  BSSY.RECONVERGENT B2, `(.L_x_4001) ;  /* 0x000000f000027945 */ /* 0x000fe20003800200 */
[----:B------:R-:W-:Y:S01]  /*1b30*/  @P5 ISETP.LT.OR.EX P2, PT, R16, RZ, !P6, P2 ;  /* 0x000000ff1000520c */ /* 0x000fe20007741720 */
[----:B------:R-:W-:Y:S01]  /*1b40*/  @!P1 VIADD R19, R23, 0x1 ;  /* 0x0000000117139836 */ /* 0x000fe20000000000 */
[----:B------:R-:W-:Y:S02]  /*1b50*/  @P3 ISETP.LT.U32.AND P4, PT, R11, R4, PT ;  /* 0x000000040b00320c */ /* 0x000fe40003f81070 */
[----:B------:R-:W-:Y:S02]  /*1b60*/  @P3 FSETP.NAN.FTZ.AND P6, PT, |R22|, |R22|, PT ;  /* 0x400000161600320b */ /* 0x000fe40003fd8200 */
[----:B------:R-:W-:-:S02]  /*1b70*/  FSEL R8, R8, R25, P0 ;  /* 0x0000001908087208 */ /* 0x000fc40000000000 */
[----:B------:R-:W-:Y:S02]  /*1b80*/  @P3 ISETP.LT.OR.EX P4, PT, R10, RZ, !P6, P4 ;  /* 0x000000ff0a00320c */ /* 0x000fe40007781740 */
[----:B------:R-:W-:Y:S02]  /*1b90*/  FSEL R15, R15, R20, P1 ;  /* 0x000000140f0f7208 */ /* 0x000fe40000800000 */
[----:B------:R-:W-:Y:S01]  /*1ba0*/  SEL R6, R6, R23, P0 ;  /* 0x0000001706067207 */ /* 0x000fe20000000000 */
[----:B------:R-:W-:Y:S08]  /*1bb0*/  @P5 BRA `(.L_x_4002) ;  /* 0x0000000000145947 */ /* 0x000ff00003800000 */
[----:B------:R-:W-:-:S13]  /*1bc0*/  FSETP.NEU.FTZ.AND P6, PT, R12, R5, PT ;  /* 0x000000050c00720b */ /* 0x000fda0003fdd000 */
[----:B------:R-:W-:Y:S02]  /*1bd0*/  @!P6 ISETP.GE.U32.AND P5, PT, R18, R27, PT ;  /* 0x0000001b1200e20c */ /* 0x000fe40003fa6070 */
[----:B------:R-:W-:Y:S02]  /*1be0*/  @P6 FSETP.GT.FTZ.AND P2, PT, R12, R5, PT ;  /* 0x000000050c00620b */ /* 0x000fe40003f54000 */
[----:B------:R-:W-:-:S04]  /*1bf0*/  @!P6 ISETP.GE.AND.EX P5, PT, R16, RZ, PT, P5 ;  /* 0x000000ff1000e20c */ /* 0x000fc80003fa6350 */
[----:B------:R-:W-:-:S13]  /*1c00*/  @!P6 PLOP3.LUT P2, PT, P5, PT, PT, 0x8, 0x80 ;  /* 0x000000000080e81c */ /* 0x000fda0002f4e170 */
.L_x_4002:
[----:B------:R-:W-:Y:S05]  /*1c10*/  BSYNC.RECONVERGENT B2 ;  /* 0x0000000000027941 */ /* 0x000fea0003800200 */
.L_x_4001:
        /* <DEDUP_REMOVED lines=12> */
.L_x_4004:
[----:B------:R-:W-:Y:S05]  /*1ce0*/  BSYNC.RECONVERGENT B2 ;  /* 0x0000000000027941 */ /* 0x000fea0003800200 */
.L_x_4003:
[----:B------:R-:W0:Y:S01]  /*1cf0*/  LDCU UR4, c[0x0][0x3a4] ;  /* 0x00007480ff0477ac */ /* 0x000e220008000800 */
[----:B------:R-:W-:Y:S02]  /*1d00*/  FSEL R13, R13, R22, P4 ;  /* 0x000000160d0d7208 */ /* 0x000fe40002000000 */
[----:B------:R-:W-:Y:S02]  /*1d10*/  SEL R11, R11, R4, P4 ;  /* 0x000000040b0b7207 */ /* 0x000fe40002000000 */
[----:B------:R-:W-:Y:S01]  /*1d20*/  SEL R10, R10, RZ, P4 ;  /* 0x000000ff0a0a7207 */ /* 0x000fe20002000000 */
[----:B0-----:R-:W-:-:S05]  /*1d30*/  VIADD R21, R21, UR4 ;  /* 0x0000000415157c36 */ /* 0x001fca0008000000 */
[----:B------:R-:W-:-:S05]  /*1d40*/  SHF.L.U32 R20, R21, 0x2, RZ ;  /* 0x0000000215147819 */ /* 0x000fca00000006ff */
[----:B------:R-:W-:-:S05]  /*1d50*/  VIADD R5, R20, 0x3 ;  /* 0x0000000314057836 */ /* 0x000fca0000000000 */
[----:B------:R-:W-:-:S13]  /*1d60*/  ISETP.GE.U32.AND P0, PT, R5, R14, PT ;  /* 0x0000000e0500720c */ /* 0x000fda0003f06070 */
[----:B------:R-:W-:Y:S05]  /*1d70*/  @!P0 BRA `(.L_x_4005) ;  /* 0xfffffff800c48947 */ /* 0x000fea000383ffff */
.L_x_3996:
[----:B------:R-:W-:Y:S05]  /*1d80*/  BSYNC.RECONVERGENT B1 ;  /* 0x0000000000017941 */ /* 0x000fea0003800200 */
.L_x_3995:
        /* <DEDUP_REMOVED lines=11> */
[----:B------:R-:W-:-:S05]  /*1e40*/  LOP3.LUT R4, R14, 0xfffffffc, RZ, 0xc0, !PT ;  /* 0xfffffffc0e047812 */ /* 0x000fca00078ec0ff */
[----:B------:R-:W-:-:S05]  /*1e50*/  IMAD.IADD R7, R4, 0x1, R7 ;  /* 0x0000000104077824 */ /* 0x000fca00078e0207 */
[----:B------:R-:W-:-:S13]  /*1e60*/  ISETP.GE.U32.AND P0, PT, R7, R14, PT ;  /* 0x0000000e0700720c */ /* 0x000fda0003f06070 */
[----:B------:R-:W-:Y:S05]  /*1e70*/  @P0 BRA `(.L_x_4007) ;  /* 0x0000000000500947 */ /* 0x000fea0003800000 */
[----:B------:R-:W-:-:S06]  /*1e80*/  IMAD.WIDE R2, R7, 0x2, R2 ;  /* 0x0000000207027825 */ /* 0x000fcc00078e0202 */
[----:B------:R-:W2:Y:S01]  /*1e90*/  LDG.E.U16 R2, desc[UR36][R2.64] ;  /* 0x0000002402027981 */ /* 0x000ea2000c1e1500 */
[----:B------:R-:W-:Y:S01]  /*1ea0*/  FSETP.NAN.FTZ.AND P2, PT, |R8|, |R8|, PT ;  /* 0x400000080800720b */ /* 0x000fe20003f58200 */
[----:B------:R-:W-:Y:S01]  /*1eb0*/  IMAD.IADD R7, R7, 0x1, R9 ;  /* 0x0000000107077824 */ /* 0x000fe200078e0209 */
[----:B------:R-:W-:Y:S04]  /*1ec0*/  BSSY.RECONVERGENT B2, `(.L_x_4008) ;  /* 0x000000c000027945 */ /* 0x000fe80003800200 */
[----:B------:R-:W-:-:S07]  /*1ed0*/  SHF.R.S32.HI R9, RZ, 0x1f, R7 ;  /* 0x0000001fff097819 */ /* 0x000fce0000011407 */
[----:B0-----:R-:W-:Y:S02]  /*1ee0*/  @P2 ISETP.LT.U32.AND P1, PT, R6, R7, PT ;  /* 0x000000070600220c */ /* 0x001fe40003f21070 */
[----:B--2---:R-:W-:-:S04]  /*1ef0*/  SHF.L.U32 R5, R2, 0x10, RZ ;  /* 0x0000001002057819 */ /* 0x004fc800000006ff */
[----:B------:R-:W-:-:S04]  /*1f00*/  @P2 FSETP.NAN.FTZ.AND P0, PT, |R5|, |R5|, PT ;  /* 0x400000050500220b */ /* 0x000fc80003f18200 */
[----:B------:R-:W-:Y:S01]  /*1f10*/  @P2 ISETP.LT.OR.EX P0, PT, R0, R9, !P0, P1 ;  /* 0x000000090000220c */ /* 0x000fe20004701710 */
[----:B------:R-:W-:-:S12]  /*1f20*/  @P2 BRA `(.L_x_4009) ;  /* 0x0000000000142947 */ /* 0x000fd80003800000 */
[----:B------:R-:W-:-:S13]  /*1f30*/  FSETP.NEU.FTZ.AND P1, PT, R8, R5, PT ;  /* 0x000000050800720b */ /* 0x000fda0003f3d000 */
[----:B------:R-:W-:-:S04]  /*1f40*/  @!P1 ISETP.GE.U32.AND P0, PT, R6, R7, PT ;  /* 0x000000070600920c */ /* 0x000fc80003f06070 */
[----:B------:R-:W-:-:S04]  /*1f50*/  @!P1 ISETP.GE.AND.EX P0, PT, R0, R9, PT, P0 ;  /* 0x000000090000920c */ /* 0x000fc80003f06300 */
[----:B------:R-:W-:Y:S02]  /*1f60*/  @!P1 PLOP3.LUT P0, PT, P0, PT, PT, 0x8, 0x80 ;  /* 0x000000000080981c */ /* 0x000fe4000070e170 */
[----:B------:R-:W-:-:S13]  /*1f70*/  @P1 FSETP.GT.FTZ.AND P0, PT, R8, R5, PT ;  /* 0x000000050800120b */ /* 0x000fda0003f14000 */
.L_x_4009:
[----:B------:R-:W-:Y:S05]  /*1f80*/  BSYNC.RECONVERGENT B2 ;  /* 0x0000000000027941 */ /* 0x000fea0003800200 */
.L_x_4008:
[----:B------:R-:W-:Y:S02]  /*1f90*/  FSEL R8, R8, R5, P0 ;  /* 0x0000000508087208 */ /* 0x000fe40000000000 */
[----:B------:R-:W-:Y:S02]  /*1fa0*/  SEL R6, R6, R7, P0 ;  /* 0x0000000706067207 */ /* 0x000fe40000000000 */
[----:B------:R-:W-:-:S07]  /*1fb0*/  SEL R0, R0, R9, P0 ;  /* 0x0000000900007207 */ /* 0x000fce0000000000 */
.L_x_4007:
[----:B------:R-:W-:Y:S05]  /*1fc0*/  BSYNC.RECONVERGENT B1 ;  /* 0x0000000000017941 */ /* 0x000fea0003800200 */
.L_x_4006:
        /* <DEDUP_REMOVED lines=11> */
.L_x_4011:
[----:B------:R-:W-:Y:S05]  /*2080*/  BSYNC.RECONVERGENT B1 ;  /* 0x0000000000017941 */ /* 0x000fea0003800200 */
.L_x_4010:
        /* <DEDUP_REMOVED lines=14> */
.L_x_4013:
[----:B------:R-:W-:Y:S05]  /*2170*/  BSYNC.RECONVERGENT B1 ;  /* 0x0000000000017941 */ /* 0x000fea0003800200 */
.L_x_4012:
        /* <DEDUP_REMOVED lines=14> */
.L_x_4015:
[----:B------:R-:W-:Y:S05]  /*2260*/  BSYNC.RECONVERGENT B1 ;  /* 0x0000000000017941 */ /* 0x000fea0003800200 */
.L_x_4014:
[----:B------:R-:W-:Y:S02]  /*2270*/  SEL R0, R0, R11, P0 ;  /* 0x0000000b00007207 */ /* 0x000fe40000000000 */
[----:B------:R-:W-:Y:S02]  /*2280*/  FSEL R3, R12, R13, P0 ;  /* 0x0000000d0c037208 */ /* 0x000fe40000000000 */
[----:B------:R-:W-:Y:S01]  /*2290*/  SEL R11, R17, R10, P0 ;  /* 0x0000000a110b7207 */ /* 0x000fe20000000000 */
[----:B------:R-:W-:Y:S06]  /*22a0*/  BRA `(.L_x_3988) ;  /* 0x000000b400807947 */ /* 0x000fec0003800000 */
.L_x_3989:
[----:B------:R-:W0:Y:S08]  /*22b0*/  LDC R20, c[0x0][0x508] ;  /* 0x00014200ff147b82 */ /* 0x000e300000000800 */
[----:B------:R-:W1:Y:S01]  /*22c0*/  LDC R10, c[0x0][0x3d8] ;  /* 0x0000f600ff0a7b82 */ /* 0x000e620000000800 */
[----:B0-----:R-:W-:-:S04]  /*22d0*/  SHF.R.U32.HI R20, RZ, 0x1, R20 ;  /* 0x00000001ff147819 */ /* 0x001fc80000011614 */
[----:B------:R-:W-:-:S04]  /*22e0*/  ISETP.NE.AND P0, PT, R20, 0x1, PT ;  /* 0x000000011400780c */ /* 0x000fc80003f05270 */
[----:B-1----:R-:W-:-:S13]  /*22f0*/  ISETP.NE.OR P0, PT, R10, 0x1, P0 ;  /* 0x000000010a00780c */ /* 0x002fda0000705670 */
[----:B------:R-:W-:Y:S05]  /*2300*/  @P0 BRA `(.L_x_4016) ;  /* 0x0000000c00f80947 */ /* 0x000fea0003800000 */
[----:B------:R-:W0:Y:S01]  /*2310*/  LDCU UR4, c[0x0][0x3a4] ;  /* 0x00007480ff0477ac */ /* 0x000e220008000800 */
[----:B------:R-:W1:Y:S01]  /*2320*/  LDC R4, c[0x0][0x388] ;  /* 0x0000e200ff047b82 */ /* 0x000e620000000800 */
[----:B------:R-:W-:Y:S01]  /*2330*/  BSSY.RECONVERGENT B1, `(.L_x_4017) ;  /* 0x000006a000017945 */ /* 0x000fe20003800200 */
[----:B------:R-:W-:-:S06]  /*2340*/  IMAD.MOV.U32 R2, RZ, RZ, R5 ;  /* 0x000000ffff027224 */ /* 0x000fcc00078e0005 */
[----:B------:R-:W2:Y:S08]  /*2350*/  LDC R8, c[0x0][0x390] ;  /* 0x0000e400ff087b82 */ /* 0x000eb00000000800 */
[----:B------:R-:W3:Y:S01]  /*2360*/  LDC R18, c[0x0][0x394] ;  /* 0x0000e500ff127b82 */ /* 0x000ee20000000800 */
[----:B0-----:R-:W-:-:S04]  /*2370*/  IMAD.U32 R0, RZ, RZ, UR4 ;  /* 0x00000004ff007e24 */ /* 0x001fc8000f8e00ff */
[----:B------:R-:W-:Y:S01]  /*2380*/  IMAD R3, R0, 0x3, R5 ;  /* 0x0000000300037824 */ /* 0x000fe200078e0205 */
[----:B-1----:R-:W-:Y:S01]  /*2390*/  MOV R5, R4 ;  /* 0x0000000400057202 */ /* 0x002fe20000000f00 */
[----:B------:R-:W-:-:S03]  /*23a0*/  IMAD.MOV.U32 R6, RZ, RZ, R4 ;  /* 0x000000ffff067224 */ /* 0x000fc600078e0004 */
[----:B------:R-:W-:Y:S01]  /*23b0*/  ISETP.GE.U32.AND P0, PT, R3, R12, PT ;  /* 0x0000000c0300720c */ /* 0x000fe20003f06070 */
[----:B------:R-:W-:Y:S02]  /*23c0*/  IMAD.MOV.U32 R3, RZ, RZ, R4 ;  /* 0x000000ffff037224 */ /* 0x000fe400078e0004 */
[--C-:B--2---:R-:W-:Y:S01]  /*23d0*/  IMAD.MOV.U32 R7, RZ, RZ, R8.reuse ;  /* 0x000000ffff077224 */ /* 0x104fe200078e0008 */
[----:B------:R-:W-:Y:S01]  /*23e0*/  MOV R10, R8 ;  /* 0x00000008000a7202 */ /* 0x000fe20000000f00 */
[----:B------:R-:W-:Y:S02]  /*23f0*/  IMAD.MOV.U32 R9, RZ, RZ, R8 ;  /* 0x000000ffff097224 */ /* 0x000fe400078e0008 */
[--C-:B---3--:R-:W-:Y:S02]  /*2400*/  IMAD.MOV.U32 R11, RZ, RZ, R18.reuse ;  /* 0x000000ffff0b7224 */ /* 0x108fe400078e0012 */
[--C-:B------:R-:W-:Y:S02]  /*2410*/  IMAD.MOV.U32 R19, RZ, RZ, R18.reuse ;  /* 0x000000ffff137224 */ /* 0x100fe400078e0012 */
[----:B------:R-:W-:-:S02]  /*2420*/  IMAD.MOV.U32 R20, RZ, RZ, R18 ;  /* 0x000000ffff147224 */ /* 0x000fc400078e0012 */
[----:B------:R-:W-:Y:S05]  /*2430*/  @P0 BRA `(.L_x_4018) ;  /* 0x0000000400640947 */ /* 0x000fea0003800000 */
[----:B------:R-:W0:Y:S01]  /*2440*/  LDC R0, c[0x0][0x3a4] ;  /* 0x0000e900ff007b82 */ /* 0x000e220000000800 */
[----:B------:R-:W-:Y:S01]  /*2450*/  MOV R9, R8 ;  /* 0x0000000800097202 */ /* 0x000fe20000000f00 */
[----:B------:R-:W-:Y:S01]  /*2460*/  IMAD.MOV.U32 R10, RZ, RZ, R8 ;  /* 0x000000ffff0a7224 */ /* 0x000fe200078e0008 */
[----:B------:R-:W-:Y:S01]  /*2470*/  MOV R5, R4 ;  /* 0x0000000400057202 */ /* 0x000fe20000000f00 */
[--C-:B------:R-:W-:Y:S02]  /*2480*/  IMAD.MOV.U32 R19, RZ, RZ, R18.reuse ;  /* 0x000000ffff137224 */ /* 0x100fe400078e0012 */
[----:B------:R-:W-:Y:S02]  /*2490*/  IMAD.MOV.U32 R20, RZ, RZ, R18 ;  /* 0x000000ffff147224 */ /* 0x000fe400078e0012 */
[----:B------:R-:W-:-:S07]  /*24a0*/  IMAD.MOV.U32 R6, RZ, RZ, R4 ;  /* 0x000000ffff067224 */ /* 0x000fce00078e0004 */
.L_x_4027:
[C---:B0-----:R-:W-:Y:S02]  /*24b0*/  IMAD.IADD R24, R2.reuse, 0x1, R0 ;  /* 0x0000000102187824 */ /* 0x041fe400078e0200 */
[----:B------:R-:W-:-:S04]  /*24c0*/  IMAD.WIDE.U32 R12, R2, 0x2, R14 ;  /* 0x00000002020c7825 */ /* 0x000fc800078e000e */
[C---:B------:R-:W-:Y:S01]  /*24d0*/  IMAD.IADD R23, R24.reuse, 0x1, R0 ;  /* 0x0000000118177824 */ /* 0x040fe200078e0200 */
[----:B------:R0:W2:Y:S01]  /*24e0*/  LDG.E.U16 R21, desc[UR36][R12.64] ;  /* 0x000000240c157981 */ /* 0x0000a2000c1e1500 */
[----:B------:R-:W-:-:S03]  /*24f0*/  IMAD.WIDE.U32 R16, R24, 0x2, R14 ;  /* 0x0000000218107825 */ /* 0x000fc600078e000e */
[----:B------:R-:W-:-:S03]  /*2500*/  IADD3 R25, PT, PT, R23, R0, RZ ;  /* 0x0000000017197210 */ /* 0x000fc60007ffe0ff */
[----:B------:R-:W5:Y:S01]  /*2510*/  LDG.E.U16 R16, desc[UR36][R16.64] ;  /* 0x0000002410107981 */ /* 0x000f62000c1e1500 */
[----:B0-----:R-:W-:-:S05]  /*2520*/  IMAD.WIDE.U32 R12, R23, 0x2, R14 ;  /* 0x00000002170c7825 */ /* 0x001fca00078e000e */
[----:B------:R0:W5:Y:S02]  /*2530*/  LDG.E.U16 R17, desc[UR36][R12.64] ;  /* 0x000000240c117981 */ /* 0x000164000c1e1500 */
[----:B0-----:R-:W-:-:S06]  /*2540*/  IMAD.WIDE.U32 R12, R25, 0x2, R14 ;  /* 0x00000002190c7825 */ /* 0x001fcc00078e000e */
[----:B------:R0:W5:Y:S01]  /*2550*/  LDG.E.U16 R13, desc[UR36][R12.64] ;  /* 0x000000240c0d7981 */ /* 0x000162000c1e1500 */
[----:B------:R-:W-:Y:S01]  /*2560*/  FSETP.NAN.FTZ.AND P2, PT, |R6|, |R6|, PT ;  /* 0x400000060600720b */ /* 0x000fe20003f58200 */
[----:B------:R-:W-:-:S12]  /*2570*/  BSSY.RECONVERGENT B2, `(.L_x_4019) ;  /* 0x000000b000027945 */ /* 0x000fd80003800200 */
[----:B------:R-:W-:Y:S01]  /*2580*/  @P2 ISETP.LT.U32.AND P1, PT, R10, R2, PT ;  /* 0x000000020a00220c */ /* 0x000fe20003f21070 */
[----:B--2---:R-:W-:-:S05]  /*2590*/  IMAD.U32 R27, R21, 0x10000, RZ ;  /* 0x00010000151b7824 */ /* 0x004fca00078e00ff */
[----:B------:R-:W-:-:S04]  /*25a0*/  @P2 FSETP.NAN.FTZ.AND P0, PT, |R27|, |R27|, PT ;  /* 0x4000001b1b00220b */ /* 0x000fc80003f18200 */
[----:B------:R-:W-:Y:S01]  /*25b0*/  @P2 ISETP.LT.OR.EX P0, PT, R20, RZ, !P0, P1 ;  /* 0x000000ff1400220c */ /* 0x000fe20004701710 */
[----:B0-----:R-:W-:-:S12]  /*25c0*/  @P2 BRA `(.L_x_4020) ;  /* 0x0000000000142947 */ /* 0x001fd80003800000 */
[----:B------:R-:W-:-:S13]  /*25d0*/  FSETP.NEU.FTZ.AND P1, PT, R6, R27, PT ;  /* 0x0000001b0600720b */ /* 0x000fda0003f3d000 */
[----:B------:R-:W-:-:S04]  /*25e0*/  @!P1 ISETP.GE.U32.AND P0, PT, R10, R2, PT ;  /* 0x000000020a00920c */ /* 0x000fc80003f06070 */
[----:B------:R-:W-:-:S04]  /*25f0*/  @!P1 ISETP.GE.AND.EX P0, PT, R20, RZ, PT, P0 ;  /* 0x000000ff1400920c */ /* 0x000fc80003f06300 */
[----:B------:R-:W-:Y:S02]  /*2600*/  @!P1 PLOP3.LUT P0, PT, P0, PT, PT, 0x8, 0x80 ;  /* 0x000000000080981c */ /* 0x000fe4000070e170 */
[----:B------:R-:W-:-:S13]  /*2610*/  @P1 FSETP.GT.FTZ.AND P0, PT, R6, R27, PT ;  /* 0x0000001b0600120b */ /* 0x000fda0003f14000 */
.L_x_4020:
[----:B------:R-:W-:Y:S05]  /*2620*/  BSYNC.RECONVERGENT B2 ;  /* 0x0000000000027941 */ /* 0x000fea0003800200 */
.L_x_4019:
[----:B------:R-:W-:Y:S01]  /*2630*/  FSETP.NAN.FTZ.AND P3, PT, |R5|, |R5|, PT ;  /* 0x400000050500720b */ /* 0x000fe20003f78200 */
[----:B------:R-:W-:Y:S01]  /*2640*/  BSSY.RECONVERGENT B2, `(.L_x_4021) ;  /* 0x000000f000027945 */ /* 0x000fe20003800200 */
[----:B------:R-:W-:Y:S01]  /*2650*/  SEL R10, R10, R2, P0 ;  /* 0x000000020a0a7207 */ /* 0x000fe20000000000 */
[----:B-----5:R-:W-:Y:S01]  /*2660*/  IMAD.U32 R2, R16, 0x10000, RZ ;  /* 0x0001000010027824 */ /* 0x020fe200078e00ff */
[----:B------:R-:W-:Y:S02]  /*2670*/  FSEL R6, R6, R27, P0 ;  /* 0x0000001b06067208 */ /* 0x000fe40000000000 */
[----:B------:R-:W-:Y:S02]  /*2680*/  FSETP.NAN.FTZ.AND P5, PT, |R4|, |R4|, PT ;  /* 0x400000040400720b */ /* 0x000fe40003fb8200 */
[----:B------:R-:W-:-:S05]  /*2690*/  FSETP.NAN.FTZ.AND P4, PT, |R3|, |R3|, PT ;  /* 0x400000030300720b */ /* 0x000fca0003f98200 */
        /* <DEDUP_REMOVED lines=9> */
.L_x_4022:
[----:B------:R-:W-:Y:S05]  /*2730*/  BSYNC.RECONVERGENT B2 ;  /* 0x0000000000027941 */ /* 0x000fea0003800200 */
.L_x_4021:
[----:B------:R-:W-:Y:S01]  /*2740*/  @P5 IMAD.IADD R27, R24, 0x1, R0 ;  /* 0x00000001181b5824 */ /* 0x000fe200078e0200 */
[----:B------:R-:W-:Y:S01]  /*2750*/  BSSY.RECONVERGENT B2, `(.L_x_4023) ;  /* 0x000000f000027945 */ /* 0x000fe20003800200 */
[----:B------:R-:W-:Y:S01]  /*2760*/  FSEL R5, R5, R2, P1 ;  /* 0x0000000205057208 */ /* 0x000fe20000800000 */
[----:B------:R-:W-:Y:S01]  /*2770*/  IMAD.U32 R12, R13, 0x10000, RZ ;  /* 0x000100000d0c7824 */ /* 0x000fe200078e00ff */
[----:B------:R-:W-:Y:S02]  /*2780*/  @P4 ISETP.LT.U32.AND P3, PT, R7, R25, PT ;  /* 0x000000190700420c */ /* 0x000fe40003f61070 */
[----:B------:R-:W-:Y:S02]  /*2790*/  @P5 ISETP.LT.U32.AND P6, PT, R8, R27, PT ;  /* 0x0000001b0800520c */ /* 0x000fe40003fc1070 */
[----:B------:R-:W-:Y:S02]  /*27a0*/  SHF.L.U32 R27, R17, 0x10, RZ ;  /* 0x00000010111b7819 */ /* 0x000fe400000006ff */
[----:B------:R-:W-:-:S02]  /*27b0*/  SEL R9, R9, R24, P1 ;  /* 0x0000001809097207 */ /* 0x000fc40000800000 */
        /* <DEDUP_REMOVED lines=8> */
.L_x_4024:
[----:B------:R-:W-:Y:S05]  /*2840*/  BSYNC.RECONVERGENT B2 ;  /* 0x0000000000027941 */ /* 0x000fea0003800200 */
.L_x_4023:
[----:B------:R-:W-:Y:S01]  /*2850*/  @P4 FSETP.NAN.FTZ.AND P5, PT, |R12|, |R12|, PT ;  /* 0x4000000c0c00420b */ /* 0x000fe20003fb8200 */
[----:B------:R-:W-:Y:S01]  /*2860*/  BSSY.RECONVERGENT B2, `(.L_x_4025) ;  /* 0x000000d000027945 */ /* 0x000fe20003800200 */
[----:B------:R-:W-:Y:S02]  /*2870*/  FSEL R4, R4, R27, P2 ;  /* 0x0000001b04047208 */ /* 0x000fe40001000000 */
[----:B------:R-:W-:Y:S02]  /*2880*/  @P4 ISETP.LT.OR.EX P3, PT, R11, RZ, !P5, P3 ;  /* 0x000000ff0b00420c */ /* 0x000fe40006f61730 */
[----:B------:R-:W-:Y:S02]  /*2890*/  SEL R8, R8, R23, P2 ;  /* 0x0000001708087207 */ /* 0x000fe40001000000 */
[----:B------:R-:W-:Y:S02]  /*28a0*/  SEL R20, R20, RZ, P0 ;  /* 0x000000ff14147207 */ /* 0x000fe40000000000 */
[----:B------:R-:W-:-:S02]  /*28b0*/  SEL R19, R19, RZ, P1 ;  /* 0x000000ff13137207 */ /* 0x000fc40000800000 */
[----:B------:R-:W-:Y:S01]  /*28c0*/  SEL R18, R18, RZ, P2 ;  /* 0x000000ff12127207 */ /* 0x000fe20001000000 */
[----:B------:R-:W-:Y:S06]  /*28d0*/  @P4 BRA `(.L_x_4026) ;  /* 0x0000000000144947 */ /* 0x000fec0003800000 */
[----:B------:R-:W-:-:S13]  /*28e0*/  FSETP.NEU.FTZ.AND P1, PT, R3, R12, PT ;  /* 0x0000000c0300720b */ /* 0x000fda0003f3d000 */
[----:B------:R-:W-:Y:S02]  /*28f0*/  @!P1 ISETP.GE.U32.AND P0, PT, R7, R25, PT ;  /* 0x000000190700920c */ /* 0x000fe40003f06070 */
[----:B------:R-:W-:Y:S02]  /*2900*/  @P1 FSETP.GT.FTZ.AND P3, PT, R3, R12, PT ;  /* 0x0000000c0300120b */ /* 0x000fe40003f74000 */
[----:B------:R-:W-:-:S04]  /*2910*/  @!P1 ISETP.GE.AND.EX P0, PT, R11, RZ, PT, P0 ;  /* 0x000000ff0b00920c */ /* 0x000fc80003f06300 */
[----:B------:R-:W-:-:S13]  /*2920*/  @!P1 PLOP3.LUT P3, PT, P0, PT, PT, 0x8, 0x80 ;  /* 0x000000000080981c */ /* 0x000fda000076e170 */
.L_x_4026:
[----:B------:R-:W-:Y:S05]  /*2930*/  BSYNC.RECONVERGENT B2 ;  /* 0x0000000000027941 */ /* 0x000fea0003800200 */
.L_x_4025:
[----:B------:R-:W0:Y:S01]  /*2940*/  LDCU UR4, c[0x0][0x39c] ;  /* 0x00007380ff0477ac */ /* 0x000e220008000800 */
[----:B------:R-:W-:Y:S01]  /*2950*/  IMAD.IADD R2, R25, 0x1, R0 ;  /* 0x0000000119027824 */ /* 0x000fe200078e0200 */
[----:B------:R-:W-:Y:S02]  /*2960*/  FSEL R3, R3, R12, P3 ;  /* 0x0000000c03037208 */ /* 0x000fe40001800000 */
[----:B------:R-:W-:Y:S01]  /*2970*/  SEL R7, R7, R25, P3 ;  /* 0x0000001907077207 */ /* 0x000fe20001800000 */
[----:B------:R-:W-:Y:S01]  /*2980*/  IMAD R23, R0, 0x3, R2 ;  /* 0x0000000300177824 */ /* 0x000fe200078e0202 */
[----:B------:R-:W-:Y:S01]  /*2990*/  SEL R11, R11, RZ, P3 ;  /* 0x000000ff0b0b7207 */ /* 0x000fe20001800000 */
[----:B0-----:R-:W-:-:S05]  /*29a0*/  IMAD.U32 R12, RZ, RZ, UR4 ;  /* 0x00000004ff0c7e24 */ /* 0x001fca000f8e00ff */
[----:B------:R-:W-:-:S13]  /*29b0*/  ISETP.GE.U32.AND P0, PT, R23, R12, PT ;  /* 0x0000000c1700720c */ /* 0x000fda0003f06070 */
[----:B------:R-:W-:Y:S05]  /*29c0*/  @!P0 BRA `(.L_x_4027) ;  /* 0xfffffff800b88947 */ /* 0x000fea000383ffff */
.L_x_4018:
[----:B------:R-:W-:Y:S05]  /*29d0*/  BSYNC.RECONVERGENT B1 ;  /* 0x0000000000017941 */ /* 0x000fea0003800200 */
.L_x_4017:
[----:B------:R-:W-:Y:S01]  /*29e0*/  ISETP.GE.U32.AND P0, PT, R2, R12, PT ;  /* 0x0000000c0200720c */ /* 0x000fe20003f06070 */
[----:B------:R-:W-:-:S12]  /*29f0*/  BSSY.RECONVERGENT B1, `(.L_x_4028) ;  /* 0x0000015000017945 */ /* 0x000fd80003800200 */
[----:B------:R-:W-:Y:S05]  /*2a00*/  @P0 BRA `(.L_x_4029) ;  /* 0x00000000004c0947 */ /* 0x000fea0003800000 */
[----:B------:R-:W0:Y:S02]  /*2a10*/  LDCU.64 UR4, c[0x0][0x768] ;  /* 0x0000ed00ff0477ac */ /* 0x000e240008000a00 */
[----:B0-----:R-:W-:-:S04]  /*2a20*/  IADD3 R22, P1, PT, R22, UR4, RZ ;  /* 0x0000000416167c10 */ /* 0x001fc8000ff3e0ff */
[----:B------:R-:W-:-:S03]  /*2a30*/  IADD3.X R23, PT, PT, RZ, UR5, RZ, P1, !PT ;  /* 0x00000005ff177c10 */ /* 0x000fc60008ffe4ff */
[----:B------:R-:W-:-:S05]  /*2a40*/  IMAD.WIDE.U32 R14, R2, 0x2, R22 ;  /* 0x00000002020e7825 */ /* 0x000fca00078e0016 */
[----:B------:R0:W5:Y:S01]  /*2a50*/  LDG.E.U16 R21, desc[UR36][R14.64] ;  /* 0x000000240e157981 */ /* 0x000162000c1e1500 */
[----:B------:R-:W-:-:S05]  /*2a60*/  IMAD.IADD R25, R2, 0x1, R0 ;  /* 0x0000000102197824 */ /* 0x000fca00078e0200 */
        /* <DEDUP_REMOVED lines=9> */
[----:B------:R-:W-:-:S13]  /*2b00*/  ISETP.GE.U32.AND P1, PT, R17, R12, PT ;  /* 0x0000000c1100720c */ /* 0x000fda0003f26070 */
[----:B------:R-:W-:Y:S02]  /*2b10*/  @!P1 IMAD.WIDE.U32 R22, R17, 0x2, R22 ;  /* 0x0000000211169825 */ /* 0x000fe400078e0016 */
[----:B------:R0:W5:Y:S04]  /*2b20*/  LDG.E.U16 R17, desc[UR36][R14.64] ;  /* 0x000000240e117981 */ /* 0x000168000c1e1500 */
[----:B------:R0:W5:Y:S02]  /*2b30*/  @!P1 LDG.E.U16 R13, desc[UR36][R22.64] ;  /* 0x00000024160d9981 */ /* 0x000164000c1e1500 */
.L_x_4029:
[----:B------:R-:W-:Y:S05]  /*2b40*/  BSYNC.RECONVERGENT B1 ;  /* 0x0000000000017941 */ /* 0x000fea0003800200 */
.L_x_4028:
[----:B------:R-:W-:Y:S04]  /*2b50*/  BSSY.RECONVERGENT B1, `(.L_x_4030) ;  /* 0x000004b000017945 */ /* 0x000fe80003800200 */
[----:B------:R-:W-:Y:S05]  /*2b60*/  @P0 BRA `(.L_x_4031) ;  /* 0x0000000400240947 */ /* 0x000fea0003800000 */
[----:B------:R-:W-:Y:S01]  /*2b70*/  FSETP.NAN.FTZ.AND P3, PT, |R6|, |R6|, PT ;  /* 0x400000060600720b */ /* 0x000fe20003f78200 */
[----:B-----5:R-:W-:Y:S01]  /*2b80*/  IMAD.U32 R21, R21, 0x10000, RZ ;  /* 0x0001000015157824 */ /* 0x020fe200078e00ff */
[----:B0-----:R-:W-:Y:S01]  /*2b90*/  IADD3 R14, PT, PT, R2, R0, RZ ;  /* 0x00000000020e7210 */ /* 0x001fe20007ffe0ff */
[----:B------:R-:W-:Y:S03]  /*2ba0*/  BSSY.RECONVERGENT B2, `(.L_x_4032) ;  /* 0x000000b000027945 */ /* 0x000fe60003800200 */
[----:B------:R-:W-:-:S07]  /*2bb0*/  ISETP.GE.U32.AND P2, PT, R14, R12, PT ;  /* 0x0000000c0e00720c */ /* 0x000fce0003f46070 */
[----:B------:R-:W-:Y:S02]  /*2bc0*/  @P3 FSETP.NAN.FTZ.AND P0, PT, |R21|, |R21|, PT ;  /* 0x400000151500320b */ /* 0x000fe40003f18200 */
        /* <DEDUP_REMOVED lines=8> */
.L_x_4033:
[----:B------:R-:W-:Y:S05]  /*2c50*/  BSYNC.RECONVERGENT B2 ;  /* 0x0000000000027941 */ /* 0x000fea0003800200 */
.L_x_4032:
[----:B------:R-:W-:Y:S02]  /*2c60*/  FSEL R6, R6, R21, P0 ;  /* 0x0000001506067208 */ /* 0x000fe40000000000 */
[----:B------:R-:W-:Y:S02]  /*2c70*/  SEL R10, R10, R2, P0 ;  /* 0x000000020a0a7207 */ /* 0x000fe40000000000 */
[----:B------:R-:W-:Y:S01]  /*2c80*/  SEL R20, R20, RZ, P0 ;  /* 0x000000ff14147207 */ /* 0x000fe20000000000 */
[----:B------:R-:W-:Y:S06]  /*2c90*/  @P2 BRA `(.L_x_4031) ;  /* 0x0000000000d82947 */ /* 0x000fec0003800000 */
[----:B------:R-:W-:Y:S01]  /*2ca0*/  FSETP.NAN.FTZ.AND P3, PT, |R5|, |R5|, PT ;  /* 0x400000050500720b */ /* 0x000fe20003f78200 */
[----:B------:R-:W-:Y:S01]  /*2cb0*/  IMAD.U32 R16, R16, 0x10000, RZ ;  /* 0x0001000010107824 */ /* 0x000fe200078e00ff */
[----:B------:R-:W-:Y:S01]  /*2cc0*/  BSSY.RECONVERGENT B2, `(.L_x_4034) ;  /* 0x000000c000027945 */ /* 0x000fe20003800200 */
[----:B------:R-:W-:-:S05]  /*2cd0*/  IMAD.IADD R15, R14, 0x1, R0 ;  /* 0x000000010e0f7824 */ /* 0x000fca00078e0200 */
[----:B------:R-:W-:-:S05]  /*2ce0*/  ISETP.GE.U32.AND P2, PT, R15, R12, PT ;  /* 0x0000000c0f00720c */ /* 0x000fca0003f46070 */
        /* <DEDUP_REMOVED lines=9> */
.L_x_4035:
[----:B------:R-:W-:Y:S05]  /*2d80*/  BSYNC.RECONVERGENT B2 ;  /* 0x0000000000027941 */ /* 0x000fea0003800200 */
.L_x_4034:
[----:B------:R-:W-:Y:S02]  /*2d90*/  FSEL R5, R5, R16, P0 ;  /* 0x0000001005057208 */ /* 0x000fe40000000000 */
[----:B------:R-:W-:Y:S02]  /*2da0*/  SEL R9, R9, R14, P0 ;  /* 0x0000000e09097207 */ /* 0x000fe40000000000 */
[----:B------:R-:W-:Y:S01]  /*2db0*/  SEL R19, R19, RZ, P0 ;  /* 0x000000ff13137207 */ /* 0x000fe20000000000 */
[----:B------:R-:W-:Y:S06]  /*2dc0*/  @P2 BRA `(.L_x_4031) ;  /* 0x00000000008c2947 */ /* 0x000fec0003800000 */
[----:B------:R-:W-:Y:S01]  /*2dd0*/  FSETP.NAN.FTZ.AND P3, PT, |R4|, |R4|, PT ;  /* 0x400000040400720b */ /* 0x000fe20003f78200 */
[----:B------:R-:W-:Y:S01]  /*2de0*/  IMAD.U32 R17, R17, 0x10000, RZ ;  /* 0x0001000011117824 */ /* 0x000fe200078e00ff */
[----:B------:R-:W-:Y:S01]  /*2df0*/  IADD3 R0, PT, PT, R15, R0, RZ ;  /* 0x000000000f007210 */ /* 0x000fe20007ffe0ff */
[----:B------:R-:W-:Y:S03]  /*2e00*/  BSSY.RECONVERGENT B2, `(.L_x_4036) ;  /* 0x000000b000027945 */ /* 0x000fe60003800200 */
        /* <DEDUP_REMOVED lines=10> */
.L_x_4037:
[----:B------:R-:W-:Y:S05]  /*2eb0*/  BSYNC.RECONVERGENT B2 ;  /* 0x0000000000027941 */ /* 0x000fea0003800200 */
.L_x_4036:
[----:B------:R-:W-:Y:S02]  /*2ec0*/  FSEL R4, R4, R17, P0 ;  /* 0x0000001104047208 */ /* 0x000fe40000000000 */
[----:B------:R-:W-:Y:S02]  /*2ed0*/  SEL R8, R8, R15, P0 ;  /* 0x0000000f08087207 */ /* 0x000fe40000000000 */
[----:B------:R-:W-:Y:S01]  /*2ee0*/  SEL R18, R18, RZ, P0 ;  /* 0x000000ff12127207 */ /* 0x000fe20000000000 */
[----:B------:R-:W-:Y:S06]  /*2ef0*/  @P2 BRA `(.L_x_4031) ;  /* 0x0000000000402947 */ /* 0x000fec0003800000 */
[----:B------:R-:W-:Y:S01]  /*2f00*/  FSETP.NAN.FTZ.AND P2, PT, |R3|, |R3|, PT ;  /* 0x400000030300720b */ /* 0x000fe20003f58200 */
[----:B------:R-:W-:Y:S01]  /*2f10*/  IMAD.U32 R2, R13, 0x10000, RZ ;  /* 0x000100000d027824 */ /* 0x000fe200078e00ff */
        /* <DEDUP_REMOVED lines=10> */
.L_x_4039:
[----:B------:R-:W-:Y:S05]  /*2fc0*/  BSYNC.RECONVERGENT B2 ;  /* 0x0000000000027941 */ /* 0x000fea0003800200 */
.L_x_4038:
[----:B------:R-:W-:Y:S02]  /*2fd0*/  FSEL R3, R3, R2, P0 ;  /* 0x0000000203037208 */ /* 0x000fe40000000000 */
[----:B------:R-:W-:Y:S02]  /*2fe0*/  SEL R7, R7, R0, P0 ;  /* 0x0000000007077207 */ /* 0x000fe40000000000 */
[----:B------:R-:W-:-:S07]  /*2ff0*/  SEL R11, R11, RZ, P0 ;  /* 0x000000ff0b0b7207 */ /* 0x000fce0000000000 */
.L_x_4031:
[----:B------:R-:W-:Y:S05]  /*3000*/  BSYNC.RECONVERGENT B1 ;  /* 0x0000000000017941 */ /* 0x000fea0003800200 */
.L_x_4030:
        /* <DEDUP_REMOVED lines=11> */
.L_x_4041:
[----:B------:R-:W-:Y:S05]  /*30c0*/  BSYNC.RECONVERGENT B1 ;  /* 0x0000000000017941 */ /* 0x000fea0003800200 */
.L_x_4040:
        /* <DEDUP_REMOVED lines=14> */
.L_x_4043:
[----:B------:R-:W-:Y:S05]  /*31b0*/  BSYNC.RECONVERGENT B1 ;  /* 0x0000000000017941 */ /* 0x000fea0003800200 */
.L_x_4042:
        /* <DEDUP_REMOVED lines=14> */
.L_x_4045:
[----:B------:R-:W-:Y:S05]  /*32a0*/  BSYNC.RECONVERGENT B1 ;  /* 0x0000000000017941 */ /* 0x000fea0003800200 */
.L_x_4044:
[----:B------:R-:W-:Y:S02]  /*32b0*/  FSEL R3, R4, R3, P0 ;  /* 0x0000000304037208 */ /* 0x000fe40000000000 */
[----:B------:R-:W-:Y:S02]  /*32c0*/  SEL R0, R0, R7, P0 ;  /* 0x0000000700007207 */ /* 0x000fe40000000000 */
[----:B------:R-:W-:Y:S01]  /*32d0*/  SEL R11, R18, R11, P0 ;  /* 0x0000000b120b7207 */ /* 0x000fe20000000000 */
[----:B------:R-:W-:Y:S06]  /*32e0*/  BRA `(.L_x_3988) ;  /* 0x000000a400707947 */ /* 0x000fec0003800000 */
.L_x_4016:
[----:B------:R-:W-:-:S13]  /*32f0*/  ISETP.NE.AND P0, PT, R10, 0x1, PT ;  /* 0x000000010a00780c */ /* 0x000fda0003f05270 */
[----:B------:R-:W-:Y:S05]  /*3300*/  @P0 BRA `(.L_x_4046) ;  /* 0x00000010001c0947 */ /* 0x000fea0003800000 */
[----:B------:R-:W0:Y:S01]  /*3310*/  LDCU UR4, c[0x0][0x3a4] ;  /* 0x00007480ff0477ac */ /* 0x000e220008000800 */
[----:B------:R-:W1:Y:S01]  /*3320*/  LDC R4, c[0x0][0x388] ;  /* 0x0000e200ff047b82 */ /* 0x000e620000000800 */
[----:B------:R-:W-:Y:S01]  /*3330*/  BSSY.RECONVERGENT B1, `(.L_x_4047) ;  /* 0x000006d000017945 */ /* 0x000fe20003800200 */
[----:B------:R-:W-:-:S06]  /*3340*/  MOV R2, R5 ;  /* 0x0000000500027202 */ /* 0x000fcc0000000f00 */
[----:B------:R-:W2:Y:S08]  /*3350*/  LDC R8, c[0x0][0x390] ;  /* 0x0000e400ff087b82 */ /* 0x000eb00000000800 */
[----:B------:R-:W3:Y:S01]  /*3360*/  LDC R13, c[0x0][0x394] ;  /* 0x0000e500ff0d7b82 */ /* 0x000ee20000000800 */
[----:B0-----:R-:W-:-:S04]  /*3370*/  IMAD.U32 R0, RZ, RZ, UR4 ;  /* 0x00000004ff007e24 */ /* 0x001fc8000f8e00ff */
[----:B------:R-:W-:Y:S02]  /*3380*/  IMAD R3, R0, 0x3, R5 ;  /* 0x0000000300037824 */ /* 0x000fe400078e0205 */
[----:B-1----:R-:W-:-:S03]  /*3390*/  IMAD.MOV.U32 R5, RZ, RZ, R4 ;  /* 0x000000ffff057224 */ /* 0x002fc600078e0004 */
[----:B------:R-:W-:Y:S01]  /*33a0*/  ISETP.GE.U32.AND P0, PT, R3, R12, PT ;  /* 0x0000000c0300720c */ /* 0x000fe20003f06070 */
[--C-:B------:R-:W-:Y:S02]  /*33b0*/  IMAD.MOV.U32 R3, RZ, RZ, R4.reuse ;  /* 0x000000ffff037224 */ /* 0x100fe400078e0004 */
[----:B------:R-:W-:Y:S01]  /*33c0*/  IMAD.MOV.U32 R6, RZ, RZ, R4 ;  /* 0x000000ffff067224 */ /* 0x000fe200078e0004 */
[----:B--2---:R-:W-:Y:S01]  /*33d0*/  MOV R7, R8 ;  /* 0x0000000800077202 */ /* 0x004fe20000000f00 */
[--C-:B------:R-:W-:Y:S02]  /*33e0*/  IMAD.MOV.U32 R9, RZ, RZ, R8.reuse ;  /* 0x000000ffff097224 */ /* 0x100fe400078e0008 */
[----:B------:R-:W-:Y:S02]  /*33f0*/  IMAD.MOV.U32 R10, RZ, RZ, R8 ;  /* 0x000000ffff0a7224 */ /* 0x000fe400078e0008 */
[--C-:B---3--:R-:W-:Y:S01]  /*3400*/  IMAD.MOV.U32 R11, RZ, RZ, R13.reuse ;  /* 0x000000ffff0b7224 */ /* 0x108fe200078e000d */
        /* <DEDUP_REMOVED lines=10> */
.L_x_4057:
[----:B------:R-:W-:Y:S01]  /*34b0*/  IMAD R17, R20, R2, RZ ;  /* 0x0000000214117224 */ /* 0x000fe200078e02ff */
[----:B0-----:R-:W-:-:S03]  /*34c0*/  IADD3 R23, PT, PT, R2, R0, RZ ;  /* 0x0000000002177210 */ /* 0x001fc60007ffe0ff */
[----:B------:R-:W-:-:S04]  /*34d0*/  IMAD.WIDE.U32 R16, R17, 0x2, R14 ;  /* 0x0000000211107825 */ /* 0x000fc800078e000e */
[----:B------:R-:W-:Y:S01]  /*34e0*/  IMAD R25, R20, R23, RZ ;  /* 0x0000001714197224 */ /* 0x000fe200078e02ff */
[----:B------:R0:W2:Y:S01]  /*34f0*/  LDG.E.U16 R21, desc[UR36][R16.64] ;  /* 0x0000002410157981 */ /* 0x0000a2000c1e1500 */
[----:B------:R-:W-:-:S04]  /*3500*/  IMAD.IADD R12, R23, 0x1, R0 ;  /* 0x00000001170c7824 */ /* 0x000fc800078e0200 */
[----:B------:R-:W-:Y:S02]  /*3510*/  IMAD.IADD R26, R12, 0x1, R0 ;  /* 0x000000010c1a7824 */ /* 0x000fe400078e0200 */
[----:B0-----:R-:W-:-:S04]  /*3520*/  IMAD.WIDE.U32 R16, R25, 0x2, R14 ;  /* 0x0000000219107825 */ /* 0x001fc800078e000e */
[C---:B------:R-:W-:Y:S01]  /*3530*/  IMAD R25, R20.reuse, R12, RZ ;  /* 0x0000000c14197224 */ /* 0x040fe200078e02ff */
[----:B------:R0:W5:Y:S01]  /*3540*/  LDG.E.U16 R24, desc[UR36][R16.64] ;  /* 0x0000002410187981 */ /* 0x000162000c1e1500 */
[----:B------:R-:W-:Y:S02]  /*3550*/  IMAD R27, R20, R26, RZ ;  /* 0x0000001a141b7224 */ /* 0x000fe400078e02ff */
        /* <DEDUP_REMOVED lines=16> */
.L_x_4050:
[----:B------:R-:W-:Y:S05]  /*3660*/  BSYNC.RECONVERGENT B2 ;  /* 0x0000000000027941 */ /* 0x000fea0003800200 */
.L_x_4049:
[----:B------:R-:W-:Y:S01]  /*3670*/  FSETP.NAN.FTZ.AND P3, PT, |R5|, |R5|, PT ;  /* 0x400000050500720b */ /* 0x000fe20003f78200 */
[----:B------:R-:W-:Y:S01]  /*3680*/  BSSY.RECONVERGENT B2, `(.L_x_4051) ;  /* 0x000000d000027945 */ /* 0x000fe20003800200 */
[----:B------:R-:W-:Y:S02]  /*3690*/  SEL R10, R10, R2, P0 ;  /* 0x000000020a0a7207 */ /* 0x000fe40000000000 */
[----:B-----5:R-:W-:Y:S02]  /*36a0*/  SHF.L.U32 R2, R24, 0x10, RZ ;  /* 0x0000001018027819 */ /* 0x020fe400000006ff */
[----:B------:R-:W-:-:S07]  /*36b0*/  FSEL R6, R6, R27, P0 ;  /* 0x0000001b06067208 */ /* 0x000fce0000000000 */
        /* <DEDUP_REMOVED lines=9> */
.L_x_4052:
[----:B------:R-:W-:Y:S05]  /*3750*/  BSYNC.RECONVERGENT B2 ;  /* 0x0000000000027941 */ /* 0x000fea0003800200 */
.L_x_4051:
[----:B------:R-:W-:Y:S01]  /*3760*/  FSETP.NAN.FTZ.AND P5, PT, |R4|, |R4|, PT ;  /* 0x400000040400720b */ /* 0x000fe20003fb8200 */
[----:B------:R-:W-:Y:S01]  /*3770*/  IMAD.U32 R17, R25, 0x10000, RZ ;  /* 0x0001000019117824 */ /* 0x000fe200078e00ff */
[----:B------:R-:W-:Y:S01]  /*3780*/  BSSY.RECONVERGENT B2, `(.L_x_4053) ;  /* 0x000000d000027945 */ /* 0x000fe20003800200 */
[----:B------:R-:W-:Y:S02]  /*3790*/  FSEL R5, R5, R2, P1 ;  /* 0x0000000205057208 */ /* 0x000fe40000800000 */
[----:B------:R-:W-:Y:S02]  /*37a0*/  SEL R9, R9, R23, P1 ;  /* 0x0000001709097207 */ /* 0x000fe40000800000 */
[----:B------:R-:W-:-:S06]  /*37b0*/  FSETP.NAN.FTZ.AND P4, PT, |R3|, |R3|, PT ;  /* 0x400000030300720b */ /* 0x000fcc0003f98200 */
        /* <DEDUP_REMOVED lines=9> */
.L_x_4054:
[----:B------:R-:W-:Y:S05]  /*3850*/  BSYNC.RECONVERGENT B2 ;  /* 0x0000000000027941 */ /* 0x000fea0003800200 */
.L_x_4053:
[----:B------:R-:W-:Y:S01]  /*3860*/  IMAD.U32 R2, R16, 0x10000, RZ ;  /* 0x0001000010027824 */ /* 0x000fe200078e00ff */
[----:B------:R-:W-:Y:S01]  /*3870*/  @P4 ISETP.LT.U32.AND P5, PT, R7, R26, PT ;  /* 0x0000001a0700420c */ /* 0x000fe20003fa1070 */
[----:B------:R-:W-:Y:S01]  /*3880*/  BSSY.RECONVERGENT B2, `(.L_x_4055) ;  /* 0x000000e000027945 */ /* 0x000fe20003800200 */
[----:B------:R-:W-:Y:S02]  /*3890*/  FSEL R4, R4, R17, P2 ;  /* 0x0000001104047208 */ /* 0x000fe40001000000 */
[----:B------:R-:W-:Y:S02]  /*38a0*/  @P4 FSETP.NAN.FTZ.AND P3, PT, |R2|, |R2|, PT ;  /* 0x400000020200420b */ /* 0x000fe40003f78200 */
[----:B------:R-:W-:Y:S02]  /*38b0*/  SEL R8, R8, R12, P2 ;  /* 0x0000000c08087207 */ /* 0x000fe40001000000 */
[----:B------:R-:W-:Y:S02]  /*38c0*/  @P4 ISETP.LT.OR.EX P3, PT, R11, RZ, !P3, P5 ;  /* 0x000000ff0b00420c */ /* 0x000fe40005f61750 */
[----:B------:R-:W-:-:S02]  /*38d0*/  SEL R19, R19, RZ, P0 ;  /* 0x000000ff13137207 */ /* 0x000fc40000000000 */
        /* <DEDUP_REMOVED lines=8> */
.L_x_4056:
[----:B------:R-:W-:Y:S05]  /*3960*/  BSYNC.RECONVERGENT B2 ;  /* 0x0000000000027941 */ /* 0x000fea0003800200 */
.L_x_4055:
[----:B------:R-:W0:Y:S01]  /*3970*/  LDCU UR4, c[0x0][0x39c] ;  /* 0x00007380ff0477ac */ /* 0x000e220008000800 */
[----:B------:R-:W-:Y:S01]  /*3980*/  FSEL R3, R3, R2, P3 ;  /* 0x0000000203037208 */ /* 0x000fe20001800000 */
[----:B------:R-:W-:Y:S01]  /*3990*/  IMAD.IADD R2, R26, 0x1, R0 ;  /* 0x000000011a027824 */ /* 0x000fe200078e0200 */
[----:B------:R-:W-:Y:S02]  /*39a0*/  SEL R7, R7, R26, P3 ;  /* 0x0000001a07077207 */ /* 0x000fe40001800000 */
[----:B------:R-:W-:Y:S01]  /*39b0*/  SEL R11, R11, RZ, P3 ;  /* 0x000000ff0b0b7207 */ /* 0x000fe20001800000 */
[----:B------:R-:W-:Y:S01]  /*39c0*/  IMAD R17, R0, 0x3, R2 ;  /* 0x0000000300117824 */ /* 0x000fe200078e0202 */
[----:B0-----:R-:W-:-:S04]  /*39d0*/  MOV R12, UR4 ;  /* 0x00000004000c7c02 */ /* 0x001fc80008000f00 */
[----:B------:R-:W-:-:S13]  /*39e0*/  ISETP.GE.U32.AND P0, PT, R17, R12, PT ;  /* 0x0000000c1100720c */ /* 0x000fda0003f06070 */
[----:B------:R-:W-:Y:S05]  /*39f0*/  @!P0 BRA `(.L_x_4057) ;  /* 0xfffffff800ac8947 */ /* 0x000fea000383ffff */
.L_x_4048:
[----:B------:R-:W-:Y:S05]  /*3a00*/  BSYNC.RECONVERGENT B1 ;  /* 0x0000000000017941 */ /* 0x000fea0003800200 */
.L_x_4047:
[----:B------:R-:W-:Y:S01]  /*3a10*/  ISETP.GE.U32.AND P0, PT, R2, R12, PT ;  /* 0x0000000c0200720c */ /* 0x000fe20003f06070 */
[----:B------:R-:W-:-:S12]  /*3a20*/  BSSY.RECONVERGENT B1, `(.L_x_4058) ;  /* 0x000001b000017945 */ /* 0x000fd80003800200 */
[----:B------:R-:W-:Y:S05]  /*3a30*/  @P0 BRA `(.L_x_4059) ;  /* 0x0000000000640947 */ /* 0x000fea0003800000 */
[----:B------:R-:W0:Y:S01]  /*3a40*/  LDC R17, c[0x0][0x508] ;  /* 0x00014200ff117b82 */ /* 0x000e220000000800 */
[----:B------:R-:W1:Y:S02]  /*3a50*/  LDCU.64 UR4, c[0x0][0x768] ;  /* 0x0000ed00ff0477ac */ /* 0x000e640008000a00 */
[----:B-1----:R-:W-:Y:S02]  /*3a60*/  IADD3 R14, P1, PT, R22, UR4, RZ ;  /* 0x00000004160e7c10 */ /* 0x002fe4000ff3e0ff */
[----:B0-----:R-:W-:-:S03]  /*3a70*/  SHF.R.U32.HI R17, RZ, 0x1, R17 ;  /* 0x00000001ff117819 */ /* 0x001fc60000011611 */
[----:B------:R-:W-:Y:S02]  /*3a80*/  IMAD.X R15, RZ, RZ, UR5, P1 ;  /* 0x00000005ff0f7e24 */ /* 0x000fe400088e06ff */
[----:B------:R-:W-:-:S04]  /*3a90*/  IMAD R21, R17, R2, RZ ;  /* 0x0000000211157224 */ /* 0x000fc800078e02ff */
[----:B------:R-:W-:-:S06]  /*3aa0*/  IMAD.WIDE.U32 R20, R21, 0x2, R14 ;  /* 0x0000000215147825 */ /* 0x000fcc00078e000e */
[----:B------:R0:W5:Y:S01]  /*3ab0*/  LDG.E.U16 R21, desc[UR36][R20.64] ;  /* 0x0000002414157981 */ /* 0x000162000c1e1500 */
[----:B------:R-:W-:-:S05]  /*3ac0*/  IMAD.IADD R27, R2, 0x1, R0 ;  /* 0x00000001021b7824 */ /* 0x000fca00078e0200 */
[----:B------:R-:W-:-:S13]  /*3ad0*/  ISETP.GE.U32.AND P1, PT, R27, R12, PT ;  /* 0x0000000c1b00720c */ /* 0x000fda0003f26070 */
[----:B0-----:R-:W-:Y:S05]  /*3ae0*/  @P1 BRA `(.L_x_4059) ;  /* 0x0000000000381947 */ /* 0x001fea0003800000 */
[----:B------:R-:W-:-:S04]  /*3af0*/  IMAD R23, R17, R27, RZ ;  /* 0x0000001b11177224 */ /* 0x000fc800078e02ff */
[----:B------:R-:W-:-:S05]  /*3b00*/  IMAD.WIDE.U32 R22, R23, 0x2, R14 ;  /* 0x0000000217167825 */ /* 0x000fca00078e000e */
[----:B------:R0:W5:Y:S01]  /*3b10*/  LDG.E.U16 R24, desc[UR36][R22.64] ;  /* 0x0000002416187981 */ /* 0x000162000c1e1500 */
[----:B------:R-:W-:-:S05]  /*3b20*/  IMAD.IADD R27, R27, 0x1, R0 ;  /* 0x000000011b1b7824 */ /* 0x000fca00078e0200 */
[----:B------:R-:W-:-:S13]  /*3b30*/  ISETP.GE.U32.AND P1, PT, R27, R12, PT ;  /* 0x0000000c1b00720c */ /* 0x000fda0003f26070 */
[----:B0-----:R-:W-:Y:S05]  /*3b40*/  @P1 BRA `(.L_x_4059) ;  /* 0x0000000000201947 */ /* 0x001fea0003800000 */
[----:B------:R-:W-:Y:S01]  /*3b50*/  IADD3 R20, PT, PT, R27, R0, RZ ;  /* 0x000000001b147210 */ /* 0x000fe20007ffe0ff */
[----:B------:R-:W-:-:S03]  /*3b60*/  IMAD R23, R17, R27, RZ ;  /* 0x0000001b11177224 */ /* 0x000fc600078e02ff */
[----:B------:R-:W-:Y:S01]  /*3b70*/  ISETP.GE.U32.AND P1, PT, R20, R12, PT ;  /* 0x0000000c1400720c */ /* 0x000fe20003f26070 */
[----:B------:R-:W-:-:S05]  /*3b80*/  IMAD.WIDE.U32 R22, R23, 0x2, R14 ;  /* 0x0000000217167825 */ /* 0x000fca00078e000e */
[----:B------:R0:W5:Y:S07]  /*3b90*/  LDG.E.U16 R25, desc[UR36][R22.64] ;  /* 0x0000002416197981 */ /* 0x00016e000c1e1500 */
[----:B------:R-:W-:-:S04]  /*3ba0*/  @!P1 IMAD R17, R17, R20, RZ ;  /* 0x0000001411119224 */ /* 0x000fc800078e02ff */
[----:B------:R-:W-:-:S05]  /*3bb0*/  @!P1 IMAD.WIDE.U32 R14, R17, 0x2, R14 ;  /* 0x00000002110e9825 */ /* 0x000fca00078e000e */
[----:B------:R0:W5:Y:S02]  /*3bc0*/  @!P1 LDG.E.U16 R16, desc[UR36][R14.64] ;  /* 0x000000240e109981 */ /* 0x000164000c1e1500 */
.L_x_4059:
[----:B------:R-:W-:Y:S05]  /*3bd0*/  BSYNC.RECONVERGENT B1 ;  /* 0x0000000000017941 */ /* 0x000fea0003800200 */
.L_x_4058:
[----:B------:R-:W-:Y:S04]  /*3be0*/  BSSY.RECONVERGENT B1, `(.L_x_4060) ;  /* 0x000004b000017945 */ /* 0x000fe80003800200 */
[----:B------:R-:W-:Y:S05]  /*3bf0*/  @P0 BRA `(.L_x_4061) ;  /* 0x0000000400240947 */ /* 0x000fea0003800000 */
[----:B------:R-:W-:Y:S01]  /*3c00*/  FSETP.NAN.FTZ.AND P3, PT, |R6|, |R6|, PT ;  /* 0x400000060600720b */ /* 0x000fe20003f78200 */
[----:B-----5:R-:W-:Y:S01]  /*3c10*/  IMAD.U32 R21, R21, 0x10000, RZ ;  /* 0x0001000015157824 */ /* 0x020fe200078e00ff */
[----:B------:R-:W-:Y:S01]  /*3c20*/  BSSY.RECONVERGENT B2, `(.L_x_4062) ;  /* 0x000000c000027945 */ /* 0x000fe20003800200 */
[----:B0-----:R-:W-:-:S05]  /*3c30*/  IMAD.IADD R14, R2, 0x1, R0 ;  /* 0x00000001020e7824 */ /* 0x001fca00078e0200 */
[----:B------:R-:W-:-:S05]  /*3c40*/  ISETP.GE.U32.AND P2, PT, R14, R12, PT ;  /* 0x0000000c0e00720c */ /* 0x000fca0003f46070 */
        /* <DEDUP_REMOVED lines=9> */
.L_x_4063:
[----:B------:R-:W-:Y:S05]  /*3ce0*/  BSYNC.RECONVERGENT B2 ;  /* 0x0000000000027941 */ /* 0x000fea0003800200 */
.L_x_4062:
[----:B------:R-:W-:Y:S02]  /*3cf0*/  FSEL R6, R6, R21, P0 ;  /* 0x0000001506067208 */ /* 0x000fe40000000000 */
[----:B------:R-:W-:Y:S02]  /*3d00*/  SEL R10, R10, R2, P0 ;  /* 0x000000020a0a7207 */ /* 0x000fe40000000000 */
[----:B------:R-:W-:Y:S01]  /*3d10*/  SEL R19, R19, RZ, P0 ;  /* 0x000000ff13137207 */ /* 0x000fe20000000000 */
[----:B------:R-:W-:Y:S06]  /*3d20*/  @P2 BRA `(.L_x_4061) ;  /* 0x0000000000d82947 */ /* 0x000fec0003800000 */
[----:B------:R-:W-:Y:S01]  /*3d30*/  FSETP.NAN.FTZ.AND P3, PT, |R5|, |R5|, PT ;  /* 0x400000050500720b */ /* 0x000fe20003f78200 */
[----:B------:R-:W-:Y:S01]  /*3d40*/  IMAD.IADD R15, R14, 0x1, R0 ;  /* 0x000000010e0f7824 */ /* 0x000fe200078e0200 */
[----:B------:R-:W-:Y:S01]  /*3d50*/  SHF.L.U32 R24, R24, 0x10, RZ ;  /* 0x0000001018187819 */ /* 0x000fe200000006ff */
        /* <DEDUP_REMOVED lines=11> */
.L_x_4065:
[----:B------:R-:W-:Y:S05]  /*3e10*/  BSYNC.RECONVERGENT B2 ;  /* 0x0000000000027941 */ /* 0x000fea0003800200 */
.L_x_4064:
        /* <DEDUP_REMOVED lines=18> */
.L_x_4067:
[----:B------:R-:W-:Y:S05]  /*3f40*/  BSYNC.RECONVERGENT B2 ;  /* 0x0000000000027941 */ /* 0x000fea0003800200 */
.L_x_4066:
        /* <DEDUP_REMOVED lines=16> */
.L_x_4069:
[----:B------:R-:W-:Y:S05]  /*4050*/  BSYNC.RECONVERGENT B2 ;  /* 0x0000000000027941 */ /* 0x000fea0003800200 */
.L_x_4068:
[----:B------:R-:W-:Y:S02]  /*4060*/  FSEL R3, R3, R16, P0 ;  /* 0x0000001003037208 */ /* 0x000fe40000000000 */
[----:B------:R-:W-:Y:S02]  /*4070*/  SEL R7, R7, R0, P0 ;  /* 0x0000000007077207 */ /* 0x000fe40000000000 */
[----:B------:R-:W-:-:S07]  /*4080*/  SEL R11, R11, RZ, P0 ;  /* 0x000000ff0b0b7207 */ /* 0x000fce0000000000 */
.L_x_4061:
[----:B------:R-:W-:Y:S05]  /*4090*/  BSYNC.RECONVERGENT B1 ;  /* 0x0000000000017941 */ /* 0x000fea0003800200 */
.L_x_4060:
        /* <DEDUP_REMOVED lines=11> */
.L_x_4071:
[----:B------:R-:W-:Y:S05]  /*4150*/  BSYNC.RECONVERGENT B1 ;  /* 0x0000000000017941 */ /* 0x000fea0003800200 */
.L_x_4070:
        /* <DEDUP_REMOVED lines=14> */
.L_x_4073:
[----:B------:R-:W-:Y:S05]  /*4240*/  BSYNC.RECONVERGENT B1 ;  /* 0x0000000000017941 */ /* 0x000fea0003800200 */
.L_x_4072:
        /* <DEDUP_REMOVED lines=14> */
.L_x_4075:
[----:B------:R-:W-:Y:S05]  /*4330*/  BSYNC.RECONVERGENT B1 ;  /* 0x0000000000017941 */ /* 0x000fea0003800200 */
.L_x_4074:
[----:B------:R-:W-:Y:S02]  /*4340*/  FSEL R3, R4, R3, P0 ;  /* 0x0000000304037208 */ /* 0x000fe40000000000 */
[----:B------:R-:W-:Y:S02]  /*4350*/  SEL R0, R0, R7, P0 ;  /* 0x0000000700007207 */ /* 0x000fe40000000000 */
[----:B------:R-:W-:Y:S01]  /*4360*/  SEL R11, R18, R11, P0 ;  /* 0x0000000b120b7207 */ /* 0x000fe20000000000 */
[----:B------:R-:W-:Y:S06]  /*4370*/  BRA `(.L_x_3988) ;  /* 0x00000094004c7947 */ /* 0x000fec0003800000 */
.L_x_4046:
[----:B------:R-:W0:Y:S01]  /*4380*/  LDCU UR4, c[0x0][0x3a4] ;  /* 0x00007480ff0477ac */ /* 0x000e220008000800 */
[----:B------:R-:W1:Y:S01]  /*4390*/  LDC R2, c[0x0][0x388] ;  /* 0x0000e200ff027b82 */ /* 0x000e620000000800 */
[----:B------:R-:W-:Y:S01]  /*43a0*/  BSSY.RECONVERGENT B1, `(.L_x_4076) ;  /* 0x0000450000017945 */ /* 0x000fe20003800200 */
[----:B------:R-:W-:-:S06]  /*43b0*/  IMAD.MOV.U32 R0, RZ, RZ, R5 ;  /* 0x000000ffff007224 */ /* 0x000fcc00078e0005 */
[----:B------:R-:W2:Y:S08]  /*43c0*/  LDC R6, c[0x0][0x390] ;  /* 0x0000e400ff067b82 */ /* 0x000eb00000000800 */
[----:B------:R-:W3:Y:S01]  /*43d0*/  LDC R24, c[0x0][0x394] ;  /* 0x0000e500ff187b82 */ /* 0x000ee20000000800 */
[----:B0-----:R-:W-:-:S05]  /*43e0*/  MOV R13, UR4 ;  /* 0x00000004000d7c02 */ /* 0x001fca0008000f00 */
        /* <DEDUP_REMOVED lines=13> */
[----:B------:R-:W-:Y:S01]  /*44c0*/  @!P4 IMAD.MOV.U32 R12, RZ, RZ, R14 ;  /* 0x000000ffff0cc224 */ /* 0x000fe200078e000e */
[----:B------:R-:W-:-:S05]  /*44d0*/  @!P4 MOV R13, R15 ;  /* 0x0000000f000dc202 */ /* 0x000fca0000000f00 */
[----:B------:R0:W5:Y:S01]  /*44e0*/  @!P4 LDG.E.U16 R9, desc[UR36][R12.64] ;  /* 0x000000240c09c981 */ /* 0x000162000c1e1500 */
[----:B------:R-:W-:Y:S01]  /*44f0*/  VIADD R10, R10, 0xffffffff ;  /* 0xffffffff0a0a7836 */ /* 0x000fe20000000000 */
[----:B------:R-:W-:Y:S01]  /*4500*/  MOV R5, R2 ;  /* 0x0000000200057202 */ /* 0x000fe20000000f00 */
[--C-:B------:R-:W-:Y:S01]  /*4510*/  IMAD.MOV.U32 R3, RZ, RZ, R2.reuse ;  /* 0x000000ffff037224 */ /* 0x100fe200078e0002 */
[----:B------:R-:W-:Y:S01]  /*4520*/  MOV R25, R24 ;  /* 0x0000001800197202 */ /* 0x000fe20000000f00 */
[----:B------:R-:W-:Y:S01]  /*4530*/  IMAD.MOV.U32 R4, RZ, RZ, R2 ;  /* 0x000000ffff047224 */ /* 0x000fe200078e0002 */
[----:B------:R-:W-:Y:S01]  /*4540*/  VIMNMX.U32 R10, PT, PT, R10, 0x18, PT ;  /* 0x000000180a0a7848 */ /* 0x000fe20003fe0000 */
[--C-:B------:R-:W-:Y:S02]  /*4550*/  IMAD.MOV.U32 R7, RZ, RZ, R6.reuse ;  /* 0x000000ffff077224 */ /* 0x100fe400078e0006 */
[--C-:B------:R-:W-:Y:S02]  /*4560*/  IMAD.MOV.U32 R8, RZ, RZ, R6.reuse ;  /* 0x000000ffff087224 */ /* 0x100fe400078e0006 */
[----:B------:R-:W-:-:S02]  /*4570*/  IMAD.MOV.U32 R23, RZ, RZ, R6 ;  /* 0x000000ffff177224 */ /* 0x000fc400078e0006 */
[--C-:B------:R-:W-:Y:S02]  /*4580*/  IMAD.MOV.U32 R26, RZ, RZ, R24.reuse ;  /* 0x000000ffff1a7224 */ /* 0x100fe400078e0018 */
[----:B------:R-:W-:Y:S02]  /*4590*/  IMAD.MOV.U32 R27, RZ, RZ, R24 ;  /* 0x000000ffff1b7224 */ /* 0x000fe400078e0018 */
[----:B0-----:R-:W-:-:S07]  /*45a0*/  VIADD R10, R10, 0x1 ;  /* 0x000000010a0a7836 */ /* 0x001fce0000000000 */
.L_x_4091:
[C---:B-----5:R-:W-:Y:S02]  /*45b0*/  @!P4 PRMT R20, R9.reuse, 0x7610, R20 ;  /* 0x000076100914c816 */ /* 0x060fe40000000014 */
[C---:B------:R-:W-:Y:S02]  /*45c0*/  @!P4 PRMT R21, R9.reuse, 0x7610, R21 ;  /* 0x000076100915c816 */ /* 0x040fe40000000015 */
[C---:B------:R-:W-:Y:S02]  /*45d0*/  @!P4 PRMT R11, R9.reuse, 0x7610, R11 ;  /* 0x00007610090bc816 */ /* 0x040fe4000000000b */
[----:B------:R-:W-:Y:S01]  /*45e0*/  @!P4 PRMT R16, R9, 0x7610, R16 ;  /* 0x000076100910c816 */ /* 0x000fe20000000010 */
        /* <DEDUP_REMOVED lines=71> */
[----:B-1----:R-:W-:-:S04]  /*4a60*/  SHF.R.U32.HI R17, RZ, UR28, R17 ;  /* 0x0000001cff117c19 */ /* 0x002fc80008011611 */
        /* <DEDUP_REMOVED lines=214> */
.L_x_4079:
[----:B------:R-:W1:Y:S01]  /*57d0*/  LDCU UR28, c[0x0][0x3a4] ;  /* 0x00007480ff1c77ac */ /* 0x000e620008000800 */
[----:B------:R-:W-:-:S04]  /*57e0*/  LOP3.LUT R11, R11, 0xfffffffe, RZ, 0xc0, !PT ;  /* 0xfffffffe0b0b7812 */ /* 0x000fc800078ec0ff */
[----:B------:R-:W-:-:S05]  /*57f0*/  IADD3 R12, P0, PT, R11, R14, RZ ;  /* 0x0000000e0b0c7210 */ /* 0x000fca0007f1e0ff */
[----:B------:R-:W-:-:S05]  /*5800*/  IMAD.X R13, RZ, RZ, R15, P0 ;  /* 0x000000ffff0d7224 */ /* 0x000fca00000e060f */
[----:B------:R1:W5:Y:S02]  /*5810*/  LDG.E.U16 R21, desc[UR36][R12.64] ;  /* 0x000000240c157981 */ /* 0x000364000c1e1500 */
[----:B-1----:R-:W-:Y:S01]  /*5820*/  IADD3 R13, PT, PT, R0, UR28, RZ ;  /* 0x0000001c000d7c10 */ /* 0x002fe2000fffe0ff */
[----:B------:R-:W-:-:S04]  /*5830*/  IMAD.MOV.U32 R12, RZ, RZ, RZ ;  /* 0x000000ffff0c7224 */ /* 0x000fc800078e00ff */
[----:B------:R-:W-:-:S05]  /*5840*/  IMAD.HI.U32 R17, R13, UR30, R12 ;  /* 0x0000001e0d117c27 */ /* 0x000fca000f8e000c */
[----:B------:R-:W-:-:S05]  /*5850*/  SHF.R.U32.HI R17, RZ, UR31, R17 ;  /* 0x0000001fff117c19 */ /* 0x000fca0008011611 */
[----:B------:R-:W-:-:S04]  /*5860*/  IMAD.MOV R11, RZ, RZ, -R17 ;  /* 0x000000ffff0b7224 */ /* 0x000fc800078e0a11 */
[----:B------:R-:W-:-:S04]  /*5870*/  IMAD R11, R11, UR29, R13 ;  /* 0x0000001d0b0b7c24 */ /* 0x000fc8000f8e020d */
[----:B------:R-:W-:Y:S01]  /*5880*/  IMAD R11, R11, UR4, RZ ;  /* 0x000000040b0b7c24 */ /* 0x000fe2000f8e02ff */
[----:B------:R-:W-:Y:S06]  /*5890*/  BRA.U !UP0, `(.L_x_4080) ;  /* 0x0000000d086c7547 */ /* 0x000fec000b800000 */
        /* <DEDUP_REMOVED lines=215> */
[----:B------:R-:W1:Y:S01]  /*6610*/  @P0 LDC R19, c[0x0][0x4fc] ;  /* 0x00013f00ff130b82 */ /* 0x000e620000000800 */
[----:B------:R-:W-:-:S04]  /*6620*/  @P0 IMAD.MOV R18, RZ, RZ, -R18 ;  /* 0x000000ffff120224 */ /* 0x000fc800078e0a12 */
[----:B-1----:R-:W-:-:S04]  /*6630*/  @P0 IMAD R19, R19, R18, R17 ;  /* 0x0000001213130224 */ /* 0x002fc800078e0211 */
[----:B0-----:R-:W-:-:S07]  /*6640*/  @P0 IMAD R11, R19, R16, R11 ;  /* 0x00000010130b0224 */ /* 0x001fce00078e020b */
.L_x_4080:
[----:B------:R-:W-:-:S04]  /*6650*/  LOP3.LUT R11, R11, 0xfffffffe, RZ, 0xc0, !PT ;  /* 0xfffffffe0b0b7812 */ /* 0x000fc800078ec0ff */
[----:B------:R-:W-:-:S05]  /*6660*/  IADD3 R16, P0, PT, R11, R14, RZ ;  /* 0x0000000e0b107210 */ /* 0x000fca0007f1e0ff */
[----:B------:R-:W-:-:S05]  /*6670*/  IMAD.X R17, RZ, RZ, R15, P0 ;  /* 0x000000ffff117224 */ /* 0x000fca00000e060f */
[----:B------:R1:W5:Y:S01]  /*6680*/  LDG.E.U16 R20, desc[UR36][R16.64] ;  /* 0x0000002410147981 */ /* 0x000362000c1e1500 */
[----:B------:R-:W-:Y:S01]  /*6690*/  IADD3 R13, PT, PT, R13, UR28, RZ ;  /* 0x0000001c0d0d7c10 */ /* 0x000fe2000fffe0ff */
        /* <DEDUP_REMOVED lines=8> */
[----:B------:R-:W-:Y:S01]  /*6720*/  MOV R17, R19 ;  /* 0x0000001300117202 */ /* 0x000fe20000000f00 */
        /* <DEDUP_REMOVED lines=217> */
.L_x_4081:
[----:B------:R-:W-:Y:S01]  /*74c0*/  LOP3.LUT R11, R11, 0xfffffffe, RZ, 0xc0, !PT ;  /* 0xfffffffe0b0b7812 */ /* 0x000fe200078ec0ff */
[----:B------:R-:W-:-:S03]  /*74d0*/  VIADD R13, R13, UR28 ;  /* 0x0000001c0d0d7c36 */ /* 0x000fc60008000000 */
[----:B------:R-:W-:-:S05]  /*74e0*/  IADD3 R16, P0, PT, R11, R14, RZ ;  /* 0x0000000e0b107210 */ /* 0x000fca0007f1e0ff */
[----:B------:R-:W-:-:S05]  /*74f0*/  IMAD.X R17, RZ, RZ, R15, P0 ;  /* 0x000000ffff117224 */ /* 0x000fca00000e060f */
[----:B------:R1:W5:Y:S01]  /*7500*/  LDG.E.U16 R11, desc[UR36][R16.64] ;  /* 0x00000024100b7981 */ /* 0x000362000c1e1500 */
[----:B------:R-:W-:-:S05]  /*7510*/  MOV R12, RZ ;  /* 0x000000ff000c7202 */ /* 0x000fca0000000f00 */
        /* <DEDUP_REMOVED lines=225> */
.L_x_4082:
[----:B------:R-:W-:-:S04]  /*8330*/  LOP3.LUT R13, R18, 0xfffffffe, RZ, 0xc0, !PT ;  /* 0xfffffffe120d7812 */ /* 0x000fc800078ec0ff */
[----:B------:R-:W-:-:S05]  /*8340*/  IADD3 R12, P0, PT, R13, R14, RZ ;  /* 0x0000000e0d0c7210 */ /* 0x000fca0007f1e0ff */
[----:B------:R-:W-:-:S05]  /*8350*/  IMAD.X R13, RZ, RZ, R15, P0 ;  /* 0x000000ffff0d7224 */ /* 0x000fca00000e060f */
[----:B------:R1:W5:Y:S03]  /*8360*/  LDG.E.U16 R16, desc[UR36][R12.64] ;  /* 0x000000240c107981 */ /* 0x000366000c1e1500 */
.L_x_4078:
[----:B------:R-:W-:Y:S01]  /*8370*/  FSETP.NAN.FTZ.AND P3, PT, |R3|, |R3|, PT ;  /* 0x400000030300720b */ /* 0x000fe20003f78200 */
[----:B-1---5:R-:W-:Y:S01]  /*8380*/  IMAD.U32 R12, R20, 0x10000, RZ ;  /* 0x00010000140c7824 */ /* 0x022fe200078e00ff */
[----:B------:R-:W-:Y:S01]  /*8390*/  FSETP.NAN.FTZ.AND P5, PT, |R2|, |R2|, PT ;  /* 0x400000020200720b */ /* 0x000fe20003fb8200 */
[----:B------:R-:W-:Y:S10]  /*83a0*/  BSSY.RECONVERGENT B2, `(.L_x_4083) ;  /* 0x000000f000027945 */ /* 0x000ff40003800200 */
[----:B------:R-:W1:Y:S01]  /*83b0*/  @P3 LDC R13, c[0x0][0x3a4] ;  /* 0x0000e900ff0d3b82 */ /* 0x000e620000000800 */
[----:B------:R-:W-:-:S02]  /*83c0*/  @P3 FSETP.NAN.FTZ.AND P1, PT, |R12|, |R12|, PT ;  /* 0x4000000c0c00320b */ /* 0x000fc40003f38200 */
[----:B------:R-:W-:Y:S02]  /*83d0*/  @P5 ISETP.LT.U32.AND P6, PT, R6, R0, PT ;  /* 0x000000000600520c */ /* 0x000fe40003fc1070 */
[----:B-1----:R-:W-:Y:S01]  /*83e0*/  @P3 IADD3 R18, PT, PT, R0, R13, RZ ;  /* 0x0000000d00123210 */ /* 0x002fe20007ffe0ff */
[----:B------:R-:W-:-:S03]  /*83f0*/  IMAD.U32 R13, R21, 0x10000, RZ ;  /* 0x00010000150d7824 */ /* 0x000fc600078e00ff */
[----:B------:R-:W-:Y:S02]  /*8400*/  @P3 ISETP.LT.U32.AND P2, PT, R7, R18, PT ;  /* 0x000000120700320c */ /* 0x000fe40003f41070 */
        /* <DEDUP_REMOVED lines=8> */
.L_x_4084:
[----:B0-----:R-:W-:Y:S05]  /*8490*/  BSYNC.RECONVERGENT B2 ;  /* 0x0000000000027941 */ /* 0x001fea0003800200 */
.L_x_4083:
[----:B------:R-:W-:Y:S01]  /*84a0*/  BSSY.RECONVERGENT B2, `(.L_x_4085) ;  /* 0x000000b000027945 */ /* 0x000fe20003800200 */
[----:B------:R-:W-:Y:S02]  /*84b0*/  FSEL R2, R2, R13, P0 ;  /* 0x0000000d02027208 */ /* 0x000fe40000000000 */
[----:B------:R-:W-:Y:S01]  /*84c0*/  @P3 ISETP.LT.OR.EX P1, PT, R25, RZ, !P1, P2 ;  /* 0x000000ff1900320c */ /* 0x000fe20004f21720 */
[----:B------:R-:W-:-:S12]  /*84d0*/  @P3 BRA `(.L_x_4086) ;  /* 0x00000000001c3947 */ /* 0x000fd80003800000 */
[----:B------:R-:W-:-:S13]  /*84e0*/  FSETP.NEU.FTZ.AND P3, PT, R3, R12, PT ;  /* 0x0000000c0300720b */ /* 0x000fda0003f7d000 */
[----:B------:R-:W0:Y:S01]  /*84f0*/  @!P3 LDC R13, c[0x0][0x3a4] ;  /* 0x0000e900ff0dbb82 */ /* 0x000e220000000800 */
[----:B------:R-:W-:Y:S02]  /*8500*/  @P3 FSETP.GT.FTZ.AND P1, PT, R3, R12, PT ;  /* 0x0000000c0300320b */ /* 0x000fe40003f34000 */
[----:B0-----:R-:W-:-:S04]  /*8510*/  @!P3 IADD3 R18, PT, PT, R0, R13, RZ ;  /* 0x0000000d0012b210 */ /* 0x001fc80007ffe0ff */
[----:B------:R-:W-:-:S04]  /*8520*/  @!P3 ISETP.GE.U32.AND P2, PT, R7, R18, PT ;  /* 0x000000120700b20c */ /* 0x000fc80003f46070 */
[----:B------:R-:W-:-:S04]  /*8530*/  @!P3 ISETP.GE.AND.EX P2, PT, R25, RZ, PT, P2 ;  /* 0x000000ff1900b20c */ /* 0x000fc80003f46320 */
[----:B------:R-:W-:-:S13]  /*8540*/  @!P3 PLOP3.LUT P1, PT, P2, PT, PT, 0x8, 0x80 ;  /* 0x000000000080b81c */ /* 0x000fda000172e170 */
.L_x_4086:
[----:B------:R-:W-:Y:S05]  /*8550*/  BSYNC.RECONVERGENT B2 ;  /* 0x0000000000027941 */ /* 0x000fea0003800200 */
.L_x_4085:
[----:B------:R-:W0:Y:S01]  /*8560*/  LDCU UR4, c[0x0][0x3a4] ;  /* 0x00007480ff0477ac */ /* 0x000e220008000800 */
[----:B------:R-:W-:Y:S01]  /*8570*/  FSETP.NAN.FTZ.AND P3, PT, |R4|, |R4|, PT ;  /* 0x400000040400720b */ /* 0x000fe20003f78200 */
[----:B------:R-:W-:Y:S01]  /*8580*/  BSSY.RECONVERGENT B2, `(.L_x_4087) ;  /* 0x0000014000027945 */ /* 0x000fe20003800200 */
[----:B------:R-:W-:Y:S02]  /*8590*/  FSEL R3, R3, R12, P1 ;  /* 0x0000000c03037208 */ /* 0x000fe40000800000 */
[----:B------:R-:W-:Y:S02]  /*85a0*/  SEL R6, R6, R0, P0 ;  /* 0x0000000006067207 */ /* 0x000fe40000000000 */
[----:B------:R-:W-:Y:S01]  /*85b0*/  FSETP.NAN.FTZ.AND P5, PT, |R5|, |R5|, PT ;  /* 0x400000050500720b */ /* 0x000fe20003fb8200 */
[----:B0-----:R-:W-:-:S04]  /*85c0*/  IMAD.U32 R13, RZ, RZ, UR4 ;  /* 0x00000004ff0d7e24 */ /* 0x001fc8000f8e00ff */
[----:B------:R-:W-:-:S04]  /*85d0*/  IMAD.IADD R12, R0, 0x1, R13 ;  /* 0x00000001000c7824 */ /* 0x000fc800078e020d */
[C---:B------:R-:W-:Y:S01]  /*85e0*/  IMAD.IADD R0, R12.reuse, 0x1, R13 ;  /* 0x000000010c007824 */ /* 0x040fe200078e020d */
[----:B------:R-:W-:Y:S02]  /*85f0*/  @P3 IADD3 R17, PT, PT, R12, R13, RZ ;  /* 0x0000000d0c113210 */ /* 0x000fe40007ffe0ff */
[----:B------:R-:W-:Y:S02]  /*8600*/  SEL R7, R7, R12, P1 ;  /* 0x0000000c07077207 */ /* 0x000fe40000800000 */
[----:B------:R-:W-:Y:S01]  /*8610*/  @P3 ISETP.LT.U32.AND P6, PT, R8, R17, PT ;  /* 0x000000110800320c */ /* 0x000fe20003fc1070 */
[----:B------:R-:W-:-:S05]  /*8620*/  IMAD.U32 R17, R11, 0x10000, RZ ;  /* 0x000100000b117824 */ /* 0x000fca00078e00ff */
        /* <DEDUP_REMOVED lines=9> */
.L_x_4088:
[----:B------:R-:W-:Y:S05]  /*86c0*/  BSYNC.RECONVERGENT B2 ;  /* 0x0000000000027941 */ /* 0x000fea0003800200 */
.L_x_4087:
[----:B------:R-:W-:Y:S01]  /*86d0*/  @P5 IMAD.IADD R12, R0, 0x1, R13 ;  /* 0x00000001000c5824 */ /* 0x000fe200078e020d */
[----:B------:R-:W-:Y:S01]  /*86e0*/  BSSY.RECONVERGENT B2, `(.L_x_4089) ;  /* 0x0000011000027945 */ /* 0x000fe20003800200 */
[----:B------:R-:W-:Y:S02]  /*86f0*/  FSEL R4, R4, R17, P2 ;  /* 0x0000001104047208 */ /* 0x000fe40001000000 */
[----:B------:R-:W-:Y:S02]  /*8700*/  SEL R24, R24, RZ, P0 ;  /* 0x000000ff18187207 */ /* 0x000fe40000000000 */
[----:B------:R-:W-:Y:S01]  /*8710*/  @P5 ISETP.LT.U32.AND P6, PT, R23, R12, PT ;  /* 0x0000000c1700520c */ /* 0x000fe20003fc1070 */
[----:B------:R-:W-:Y:S01]  /*8720*/  IMAD.U32 R12, R16, 0x10000, RZ ;  /* 0x00010000100c7824 */ /* 0x000fe200078e00ff */
[----:B------:R-:W-:Y:S02]  /*8730*/  SEL R25, R25, RZ, P1 ;  /* 0x000000ff19197207 */ /* 0x000fe40000800000 */
[----:B------:R-:W-:-:S02]  /*8740*/  SEL R8, R8, R0, P2 ;  /* 0x0000000008087207 */ /* 0x000fc40001000000 */
[----:B------:R-:W-:Y:S02]  /*8750*/  @P5 FSETP.NAN.FTZ.AND P3, PT, |R12|, |R12|, PT ;  /* 0x4000000c0c00520b */ /* 0x000fe40003f78200 */
[----:B------:R-:W-:Y:S02]  /*8760*/  SEL R26, R26, RZ, P2 ;  /* 0x000000ff1a1a7207 */ /* 0x000fe40001000000 */
        /* <DEDUP_REMOVED lines=8> */
.L_x_4090:
[----:B------:R-:W-:Y:S05]  /*87f0*/  BSYNC.RECONVERGENT B2 ;  /* 0x0000000000027941 */ /* 0x000fea0003800200 */
.L_x_4089:
[----:B------:R-:W0:Y:S01]  /*8800*/  LDCU UR4, c[0x0][0x39c] ;  /* 0x00007380ff0477ac */ /* 0x000e220008000800 */
[--C-:B------:R-:W-:Y:S01]  /*8810*/  IMAD.IADD R18, R0, 0x1, R13.reuse ;  /* 0x0000000100127824 */ /* 0x100fe200078e020d */
[----:B------:R-:W-:Y:S02]  /*8820*/  FSEL R5, R5, R12, P3 ;  /* 0x0000000c05057208 */ /* 0x000fe40001800000 */
[----:B------:R-:W-:Y:S01]  /*8830*/  SEL R27, R27, RZ, P3 ;  /* 0x000000ff1b1b7207 */ /* 0x000fe20001800000 */
[----:B------:R-:W-:Y:S01]  /*8840*/  IMAD.IADD R0, R18, 0x1, R13 ;  /* 0x0000000112007824 */ /* 0x000fe200078e020d */
[----:B------:R-:W-:-:S03]  /*8850*/  SEL R23, R23, R18, P3 ;  /* 0x0000001217177207 */ /* 0x000fc60001800000 */
[----:B------:R-:W-:Y:S01]  /*8860*/  IMAD R17, R13, 0x3, R0 ;  /* 0x000000030d117824 */ /* 0x000fe200078e0200 */
[----:B0-----:R-:W-:-:S04]  /*8870*/  MOV R12, UR4 ;  /* 0x00000004000c7c02 */ /* 0x001fc80008000f00 */
[----:B------:R-:W-:-:S13]  /*8880*/  ISETP.GE.U32.AND P0, PT, R17, R12, PT ;  /* 0x0000000c1100720c */ /* 0x000fda0003f06070 */
[----:B------:R-:W-:Y:S05]  /*8890*/  @!P0 BRA `(.L_x_4091) ;  /* 0xffffffbc00448947 */ /* 0x000fea000383ffff */
.L_x_4077:
[----:B------:R-:W-:Y:S05]  /*88a0*/  BSYNC.RECONVERGENT B1 ;  /* 0x0000000000017941 */ /* 0x000fea0003800200 */
.L_x_4076:
        /* <DEDUP_REMOVED lines=18> */
[----:B------:R-:W-:Y:S02]  /*89d0*/  HFMA2 R14, -RZ, RZ, 0, 0 ;  /* 0x00000000ff0e7431 */ /* 0x000fe400000001ff */
[----:B------:R-:W-:Y:S01]  /*89e0*/  IMAD.MOV.U32 R15, RZ, RZ, R0 ;  /* 0x000000ffff0f7224 */ /* 0x000fe200078e0000 */
        /* <DEDUP_REMOVED lines=271> */
.L_x_4095:
[----:B------:R-:W-:Y:S02]  /*9ae0*/  SHF.R.U32.HI R14, RZ, 0x1, R9 ;  /* 0x00000001ff0e7819 */ /* 0x000fe40000011609 */
[----:B------:R-:W-:-:S07]  /*9af0*/  MOV R15, RZ ;  /* 0x000000ff000f7202 */ /* 0x000fce0000000f00 */
.L_x_4094:
[----:B------:R-:W0:Y:S02]  /*9b00*/  LDCU.64 UR4, c[0x0][0x768] ;  /* 0x0000ed00ff0477ac */ /* 0x000e240008000a00 */
[----:B0-----:R-:W-:-:S05]  /*9b10*/  IADD3 R22, P1, PT, R22, UR4, RZ ;  /* 0x0000000416167c10 */ /* 0x001fca000ff3e0ff */
[----:B------:R-:W-:Y:S01]  /*9b20*/  IMAD.X R20, RZ, RZ, UR5, P1 ;  /* 0x00000005ff147e24 */ /* 0x000fe200088e06ff */
[----:B------:R-:W-:-:S04]  /*9b30*/  LEA R16, P1, R14, R22, 0x1 ;  /* 0x000000160e107211 */ /* 0x000fc800078208ff */
[----:B------:R-:W-:-:S05]  /*9b40*/  LEA.HI.X R17, R14, R20, R15, 0x1, P1 ;  /* 0x000000140e117211 */ /* 0x000fca00008f0c0f */
[----:B------:R-:W2:Y:S01]  /*9b50*/  LDG.E.U16 R9, desc[UR36][R16.64] ;  /* 0x0000002410097981 */ /* 0x000ea2000c1e1500 */
[----:B------:R-:W-:-:S05]  /*9b60*/  IMAD.IADD R19, R0, 0x1, R13 ;  /* 0x0000000100137824 */ /* 0x000fca00078e020d */
[----:B------:R-:W-:Y:S01]  /*9b70*/  ISETP.GE.U32.AND P1, PT, R19, R12, PT ;  /* 0x0000000c1300720c */ /* 0x000fe20003f26070 */
[----:B--2---:R1:W-:-:S12]  /*9b80*/  STL [R1+0x4], R9 ;  /* 0x0000040901007387 */ /* 0x0043d80000100800 */
[----:B------:R-:W-:Y:S05]  /*9b90*/  @P1 BRA `(.L_x_4093) ;  /* 0x00000034004c1947 */ /* 0x000fea0003800000 */
[----:B------:R-:W-:Y:S01]  /*9ba0*/  CS2R R14, SRZ ;  /* 0x00000000000e7805 */ /* 0x000fe2000001ff00 */
[----:B------:R-:W-:Y:S06]  /*9bb0*/  @!P0 BRA `(.L_x_4096) ;  /* 0x0000001000508947 */ /* 0x000fec0003800000 */
[----:B------:R-:W0:Y:S01]  /*9bc0*/  LDCU.64 UR4, c[0x0][0x3e0] ;  /* 0x00007c00ff0477ac */ /* 0x000e220008000a00 */
[----:B------:R-:W2:Y:S01]  /*9bd0*/  LDC R11, c[0x0][0x3d8] ;  /* 0x0000f600ff0b7b82 */ /* 0x000ea20000000800 */
[----:B------:R-:W-:Y:S01]  /*9be0*/  HFMA2 R18, -RZ, RZ, 0, 0 ;  /* 0x00000000ff127431 */ /* 0x000fe200000001ff */
[----:B------:R-:W3:Y:S04]  /*9bf0*/  LDCU UR6, c[0x0][0x3dc] ;  /* 0x00007b80ff0677ac */ /* 0x000ee80008000800 */
        /* <DEDUP_REMOVED lines=270> */
.L_x_4097:
[----:B------:R-:W-:Y:S01]  /*ace0*/  SHF.R.U32.HI R14, RZ, 0x1, R9 ;  /* 0x00000001ff0e7819 */ /* 0x000fe20000011609 */
[----:B------:R-:W-:-:S07]  /*acf0*/  IMAD.MOV.U32 R15, RZ, RZ, RZ ;  /* 0x000000ffff0f7224 */ /* 0x000fce00078e00ff */
.L_x_4096:
        /* <DEDUP_REMOVED lines=283> */
.L_x_4099:
[----:B------:R-:W-:Y:S02]  /*beb0*/  SHF.R.U32.HI R14, RZ, 0x1, R9 ;  /* 0x00000001ff0e7819 */ /* 0x000fe40000011609 */
[----:B------:R-:W-:-:S07]  /*bec0*/  MOV R15, RZ ;  /* 0x000000ff000f7202 */ /* 0x000fce0000000f00 */
.L_x_4098:
[----:B------:R-:W-:-:S04]  /*bed0*/  LEA R16, P1, R14, R22, 0x1 ;  /* 0x000000160e107211 */ /* 0x000fc800078208ff */
[----:B------:R-:W-:-:S05]  /*bee0*/  LEA.HI.X R17, R14, R20, R15, 0x1, P1 ;  /* 0x000000140e117211 */ /* 0x000fca00008f0c0f */
[----:B------:R3:W5:Y:S01]  /*bef0*/  LDG.E.U16 R21, desc[UR36][R16.64] ;  /* 0x0000002410157981 */ /* 0x000762000c1e1500 */
[----:B------:R-:W-:-:S05]  /*bf00*/  IMAD.IADD R19, R13, 0x1, R19 ;  /* 0x000000010d137824 */ /* 0x000fca00078e0213 */
        /* <DEDUP_REMOVED lines=278> */
.L_x_4101:
[----:B------:R-:W-:Y:S01]  /*d070*/  SHF.R.U32.HI R14, RZ, 0x1, R9 ;  /* 0x00000001ff0e7819 */ /* 0x000fe20000011609 */
[----:B------:R-:W-:-:S07]  /*d080*/  IMAD.MOV.U32 R15, RZ, RZ, RZ ;  /* 0x000000ffff0f7224 */ /* 0x000fce00078e00ff */
.L_x_4100:
[----:B------:R-:W-:-:S04]  /*d090*/  LEA R10, P0, R14, R22, 0x1 ;  /* 0x000000160e0a7211 */ /* 0x000fc800078008ff */
[----:B------:R-:W-:-:S05]  /*d0a0*/  LEA.HI.X R11, R14, R20, R15, 0x1, P0 ;  /* 0x000000140e0b7211 */ /* 0x000fca00000f0c0f */
[----:B--2---:R-:W2:Y:S04]  /*d0b0*/  LDG.E.U16 R9, desc[UR36][R10.64] ;  /* 0x000000240a097981 */ /* 0x004ea8000c1e1500 */
[----:B--2---:R3:W-:Y:S02]  /*d0c0*/  STL [R1+0x8], R9 ;  /* 0x0000080901007387 */ /* 0x0047e40000100800 */
.L_x_4093:
[----:B------:R-:W-:Y:S05]  /*d0d0*/  BSYNC.RECONVERGENT B1 ;  /* 0x0000000000017941 */ /* 0x000fea0003800200 */
.L_x_4092:
[----:B------:R-:W-:Y:S01]  /*d0e0*/  ISETP.GE.U32.AND P0, PT, R0, R12, PT ;  /* 0x0000000c0000720c */ /* 0x000fe20003f06070 */
[----:B------:R-:W-:-:S12]  /*d0f0*/  BSSY.RECONVERGENT B1, `(.L_x_4102) ;  /* 0x000004e000017945 */ /* 0x000fd80003800200 */
[----:B------:R-:W-:Y:S05]  /*d100*/  @P0 BRA `(.L_x_4103) ;  /* 0x0000000400300947 */ /* 0x000fea0003800000 */
[----:B0123--:R-:W2:Y:S01]  /*d110*/  LDL.LU R9, [R1+0x4] ;  /* 0x0000040001097983 */ /* 0x00fea20000300800 */
[----:B------:R-:W-:Y:S01]  /*d120*/  FSETP.NAN.FTZ.AND P3, PT, |R2|, |R2|, PT ;  /* 0x400000020200720b */ /* 0x000fe20003f78200 */
[----:B------:R-:W-:Y:S01]  /*d130*/  IMAD.IADD R10, R0, 0x1, R13 ;  /* 0x00000001000a7824 */ /* 0x000fe200078e020d */
[----:B------:R-:W-:Y:S04]  /*d140*/  BSSY.RECONVERGENT B2, `(.L_x_4104) ;  /* 0x000000c000027945 */ /* 0x000fe80003800200 */
[----:B------:R-:W-:-:S07]  /*d150*/  ISETP.GE.U32.AND P2, PT, R10, R12, PT ;  /* 0x0000000c0a00720c */ /* 0x000fce0003f46070 */
[----:B------:R-:W-:Y:S02]  /*d160*/  @P3 ISETP.LT.U32.AND P1, PT, R6, R0, PT ;  /* 0x000000000600320c */ /* 0x000fe40003f21070 */
[----:B--2---:R-:W-:-:S04]  /*d170*/  SHF.L.U32 R9, R9, 0x10, RZ ;  /* 0x0000001009097819 */ /* 0x004fc800000006ff */
        /* <DEDUP_REMOVED lines=8> */
.L_x_4105:
[----:B------:R-:W-:Y:S05]  /*d200*/  BSYNC.RECONVERGENT B2 ;  /* 0x0000000000027941 */ /* 0x000fea0003800200 */
.L_x_4104:
[----:B------:R-:W-:Y:S02]  /*d210*/  FSEL R2, R2, R9, P0 ;  /* 0x0000000902027208 */ /* 0x000fe40000000000 */
[----:B------:R-:W-:Y:S02]  /*d220*/  SEL R6, R6, R0, P0 ;  /* 0x0000000006067207 */ /* 0x000fe40000000000 */
[----:B------:R-:W-:Y:S01]  /*d230*/  SEL R24, R24, RZ, P0 ;  /* 0x000000ff18187207 */ /* 0x000fe20000000000 */
[----:B------:R-:W-:Y:S06]  /*d240*/  @P2 BRA `(.L_x_4103) ;  /* 0x0000000000e02947 */ /* 0x000fec0003800000 */
[----:B------:R-:W2:Y:S01]  /*d250*/  LDL.LU R11, [R1] ;  /* 0x00000000010b7983 */ /* 0x000ea20000300800 */
[----:B------:R-:W-:Y:S01]  /*d260*/  FSETP.NAN.FTZ.AND P3, PT, |R3|, |R3|, PT ;  /* 0x400000030300720b */ /* 0x000fe20003f78200 */
[----:B------:R-:W-:Y:S01]  /*d270*/  IMAD.IADD R9, R10, 0x1, R13 ;  /* 0x000000010a097824 */ /* 0x000fe200078e020d */
[----:B------:R-:W-:Y:S04]  /*d280*/  BSSY.RECONVERGENT B2, `(.L_x_4106) ;  /* 0x000000c000027945 */ /* 0x000fe80003800200 */
[----:B------:R-:W-:-:S07]  /*d290*/  ISETP.GE.U32.AND P2, PT, R9, R12, PT ;  /* 0x0000000c0900720c */ /* 0x000fce0003f46070 */
[----:B------:R-:W-:Y:S01]  /*d2a0*/  @P3 ISETP.LT.U32.AND P1, PT, R7, R10, PT ;  /* 0x0000000a0700320c */ /* 0x000fe20003f21070 */
[----:B--2---:R-:W-:-:S05]  /*d2b0*/  IMAD.U32 R0, R11, 0x10000, RZ ;  /* 0x000100000b007824 */ /* 0x004fca00078e00ff */
        /* <DEDUP_REMOVED lines=8> */
.L_x_4107:
[----:B------:R-:W-:Y:S05]  /*d340*/  BSYNC.RECONVERGENT B2 ;  /* 0x0000000000027941 */ /* 0x000fea0003800200 */
.L_x_4106:
[----:B------:R-:W-:Y:S02]  /*d350*/  FSEL R3, R3, R0, P0 ;  /* 0x0000000003037208 */ /* 0x000fe40000000000 */
[----:B------:R-:W-:Y:S02]  /*d360*/  SEL R7, R7, R10, P0 ;  /* 0x0000000a07077207 */ /* 0x000fe40000000000 */
[----:B------:R-:W-:Y:S01]  /*d370*/  SEL R25, R25, RZ, P0 ;  /* 0x000000ff19197207 */ /* 0x000fe20000000000 */
[----:B------:R-:W-:Y:S06]  /*d380*/  @P2 BRA `(.L_x_4103) ;  /* 0x0000000000902947 */ /* 0x000fec0003800000 */
[----:B------:R-:W-:Y:S01]  /*d390*/  FSETP.NAN.FTZ.AND P3, PT, |R4|, |R4|, PT ;  /* 0x400000040400720b */ /* 0x000fe20003f78200 */
[----:B-----5:R-:W-:Y:S01]  /*d3a0*/  IMAD.U32 R21, R21, 0x10000, RZ ;  /* 0x0001000015157824 */ /* 0x020fe200078e00ff */
        /* <DEDUP_REMOVED lines=12> */
.L_x_4109:
[----:B------:R-:W-:Y:S05]  /*d470*/  BSYNC.RECONVERGENT B2 ;  /* 0x0000000000027941 */ /* 0x000fea0003800200 */
.L_x_4108:
[----:B------:R-:W-:Y:S02]  /*d480*/  FSEL R4, R4, R21, P0 ;  /* 0x0000001504047208 */ /* 0x000fe40000000000 */
[----:B------:R-:W-:Y:S02]  /*d490*/  SEL R8, R8, R9, P0 ;  /* 0x0000000908087207 */ /* 0x000fe40000000000 */
[----:B------:R-:W-:Y:S01]  /*d4a0*/  SEL R26, R26, RZ, P0 ;  /* 0x000000ff1a1a7207 */ /* 0x000fe20000000000 */
[----:B------:R-:W-:Y:S06]  /*d4b0*/  @P2 BRA `(.L_x_4103) ;  /* 0x0000000000442947 */ /* 0x000fec0003800000 */
[----:B------:R-:W2:Y:S01]  /*d4c0*/  LDL.LU R10, [R1+0x8] ;  /* 0x00000800010a7983 */ /* 0x000ea20000300800 */
[----:B------:R-:W-:Y:S01]  /*d4d0*/  FSETP.NAN.FTZ.AND P2, PT, |R5|, |R5|, PT ;  /* 0x400000050500720b */ /* 0x000fe20003f58200 */
[----:B------:R-:W-:-:S12]  /*d4e0*/  BSSY.RECONVERGENT B2, `(.L_x_4110) ;  /* 0x000000b000027945 */ /* 0x000fd80003800200 */
        /* <DEDUP_REMOVED lines=10> */
.L_x_4111:
[----:B------:R-:W-:Y:S05]  /*d590*/  BSYNC.RECONVERGENT B2 ;  /* 0x0000000000027941 */ /* 0x000fea0003800200 */
.L_x_4110:
[----:B------:R-:W-:Y:S02]  /*d5a0*/  FSEL R5, R5, R10, P0 ;  /* 0x0000000a05057208 */ /* 0x000fe40000000000 */
[----:B------:R-:W-:Y:S02]  /*d5b0*/  SEL R23, R23, R0, P0 ;  /* 0x0000000017177207 */ /* 0x000fe40000000000 */
[----:B------:R-:W-:-:S07]  /*d5c0*/  SEL R27, R27, RZ, P0 ;  /* 0x000000ff1b1b7207 */ /* 0x000fce0000000000 */
.L_x_4103:
[----:B------:R-:W-:Y:S05]  /*d5d0*/  BSYNC.RECONVERGENT B1 ;  /* 0x0000000000017941 */ /* 0x000fea0003800200 */
.L_x_4102:
        /* <DEDUP_REMOVED lines=11> */
.L_x_4113:
[----:B------:R-:W-:Y:S05]  /*d690*/  BSYNC.RECONVERGENT B1 ;  /* 0x0000000000017941 */ /* 0x000fea0003800200 */
.L_x_4112:
        /* <DEDUP_REMOVED lines=14> */
.L_x_4115:
[----:B------:R-:W-:Y:S05]  /*d780*/  BSYNC.RECONVERGENT B1 ;  /* 0x0000000000017941 */ /* 0x000fea0003800200 */
.L_x_4114:
        /* <DEDUP_REMOVED lines=14> */
.L_x_4117:
[----:B------:R-:W-:Y:S05]  /*d870*/  BSYNC.RECONVERGENT B1 ;  /* 0x0000000000017941 */ /* 0x000fea0003800200 */
.L_x_4116:
[----:B------:R-:W-:Y:S02]  /*d880*/  FSEL R3, R4, R5, P0 ;  /* 0x0000000504037208 */ /* 0x000fe40000000000 */
[----:B------:R-:W-:Y:S02]  /*d890*/  SEL R0, R0, R23, P0 ;  /* 0x0000001700007207 */ /* 0x000fe40000000000 */
[----:B------:R-:W-:-:S07]  /*d8a0*/  SEL R11, R26, R27, P0 ;  /* 0x0000001b1a0b7207 */ /* 0x000fce0000000000 */
.L_x_3988:
[----:B------:R-:W-:Y:S05]  /*d8b0*/  BSYNC.RECONVERGENT B0 ;  /* 0x0000000000007941 */ /* 0x000fea0003800200 */
.L_x_3987:
[----:B------:R-:W4:Y:S01]  /*d8c0*/  LDCU UR4, c[0x0][0x3b4] ;  /* 0x00007680ff0477ac */ /* 0x000f220008000800 */
[----:B------:R-:W0:Y:S01]  /*d8d0*/  S2R R2, SR_TID.X ;  /* 0x0000000000027919 */ /* 0x000e220000002100 */
[----:B------:R-:W0:Y:S01]  /*d8e0*/  S2R R7, SR_TID.Y ;  /* 0x0000000000077919 */ /* 0x000e220000002200 */
[----:B----4-:R-:W-:-:S09]  /*d8f0*/  UISETP.NE.AND UP0, UPT, UR4, URZ, UPT ;  /* 0x000000ff0400728c */ /* 0x010fd2000bf05270 */
[----:B------:R-:W-:Y:S05]  /*d900*/  BRA.U !UP0, `(.L_x_4118) ;  /* 0x0000000108bc7547 */ /* 0x000fea000b800000 */
[----:B------:R-:W4:Y:S01]  /*d910*/  S2UR UR5, SR_CgaCtaId ;  /* 0x00000000000579c3 */ /* 0x000f220000008800 */
[----:B------:R-:W1:Y:S01]  /*d920*/  LDCU UR8, c[0x0][0x360] ;  /* 0x00006c00ff0877ac */ /* 0x000e620008000800 */
[----:B0-----:R-:W-:Y:S01]  /*d930*/  MOV R10, R0 ;  /* 0x00000000000a7202 */ /* 0x001fe20000000f00 */
[----:B------:R-:W-:Y:S01]  /*d940*/  UMOV UR4, 0x400 ;  /* 0x0000040000047882 */ /* 0x000fe20000000000 */
[----:B------:R-:W0:Y:S01]  /*d950*/  LDCU UR6, c[0x0][0x364] ;  /* 0x00006c80ff0677ac */ /* 0x000e220008000800 */
[----:B------:R-:W-:Y:S01]  /*d960*/  UIADD3 UR4, UPT, UPT, UR4, 0x10, URZ ;  /* 0x0000001004047890 */ /* 0x000fe2000fffe0ff */
[----:B-1----:R-:W-:-:S03]  /*d970*/  IMAD R4, R7, UR8, R2 ;  /* 0x0000000807047c24 */ /* 0x002fc6000f8e0202 */
[----:B----4-:R-:W-:Y:S02]  /*d980*/  ULEA UR4, UR5, UR4, 0x18 ;  /* 0x0000000405047291 */ /* 0x010fe4000f8ec0ff */
[----:B0-----:R-:W-:-:S04]  /*d990*/  UISETP.GE.U32.AND UP0, UPT, UR6, 0x2, UPT ;  /* 0x000000020600788c */ /* 0x001fc8000bf06070 */
[----:B------:R-:W-:-:S05]  /*d9a0*/  LEA R6, R4, UR4, 0x4 ;  /* 0x0000000404067c11 */ /* 0x000fca000f8e20ff */
[----:B------:R4:W-:Y:S04]  /*d9b0*/  STS.64 [R6+0x8], R10 ;  /* 0x0000080a06007388 */ /* 0x0009e80000000a00 */
[----:B------:R4:W-:Y:S01]  /*d9c0*/  STS [R6], R3 ;  /* 0x0000000306007388 */ /* 0x0009e20000000800 */
[----:B------:R-:W-:Y:S05]  /*d9d0*/  BRA.U !UP0, `(.L_x_4118) ;  /* 0x0000000108887547 */ /* 0x000fea000b800000 */
[----:B------:R-:W-:-:S05]  /*d9e0*/  UMOV UR5, UR6 ;  /* 0x0000000600057c82 */ /* 0x000fca0008000000 */
.L_x_4123:
        /* <DEDUP_REMOVED lines=11> */
[----:B----4-:R-:W0:Y:S04]  /*daa0*/  LDS R10, [R8] ;  /* 0x00000000080a7984 */ /* 0x010e280000000800 */
        /* <DEDUP_REMOVED lines=10> */
.L_x_4122:
[----:B------:R-:W-:Y:S05]  /*db50*/  BSYNC.RECONVERGENT B1 ;  /* 0x0000000000017941 */ /* 0x000fea0003800200 */
.L_x_4121:
[----:B------:R-:W-:Y:S02]  /*db60*/  SEL R0, R0, R4, P0 ;  /* 0x0000000400007207 */ /* 0x000fe40000000000 */
[----:B------:R-:W-:Y:S02]  /*db70*/  FSEL R3, R3, R10, P0 ;  /* 0x0000000a03037208 */ /* 0x000fe40000000000 */
[----:B------:R-:W-:Y:S01]  /*db80*/  SEL R11, R11, R5, P0 ;  /* 0x000000050b0b7207 */ /* 0x000fe20000000000 */
[----:B------:R-:W-:Y:S02]  /*db90*/  IMAD.MOV.U32 R10, RZ, RZ, R0 ;  /* 0x000000ffff0a7224 */ /* 0x000fe400078e0000 */
[----:B------:R0:W-:Y:S04]  /*dba0*/  STS [R6], R3 ;  /* 0x0000000306007388 */ /* 0x0001e80000000800 */
[----:B------:R0:W-:Y:S02]  /*dbb0*/  STS.64 [R6+0x8], R10 ;  /* 0x0000080a06007388 */ /* 0x0001e40000000a00 */
.L_x_4120:
[----:B------:R-:W-:Y:S05]  /*dbc0*/  BSYNC.RECONVERGENT B0 ;  /* 0x0000000000007941 */ /* 0x000fea0003800200 */
.L_x_4119:
[----:B------:R-:W-:-:S03]  /*dbd0*/  UISETP.GT.U32.AND UP0, UPT, UR5, 0x3, UPT ;  /* 0x000000030500788c */ /* 0x000fc6000bf04070 */
[----:B------:R-:W-:-:S06]  /*dbe0*/  UMOV UR5, UR7 ;  /* 0x0000000700057c82 */ /* 0x000fcc0008000000 */
[----:B------:R-:W-:Y:S05]  /*dbf0*/  BRA.U UP0, `(.L_x_4123) ;  /* 0xfffffffd007c7547 */ /* 0x000fea000b83ffff */
.L_x_4118:
[----:B------:R-:W1:Y:S02]  /*dc00*/  LDCU UR4, c[0x0][0x3b0] ;  /* 0x00007600ff0477ac */ /* 0x000e640008000800 */
[----:B-1----:R-:W-:-:S09]  /*dc10*/  UISETP.NE.AND UP0, UPT, UR4, URZ, UPT ;  /* 0x000000ff0400728c */ /* 0x002fd2000bf05270 */
[----:B------:R-:W-:Y:S05]  /*dc20*/  BRA.U !UP0, `(.L_x_4124) ;  /* 0x0000000508287547 */ /* 0x000fea000b800000 */
[----:B------:R-:W1:Y:S02]  /*dc30*/  LDCU UR5, c[0x0][0x360] ;  /* 0x00006c00ff0577ac */ /* 0x000e640008000800 */
[----:B-1----:R-:W-:Y:S02]  /*dc40*/  UISETP.GE.U32.AND UP0, UPT, UR5, 0x21, UPT ;  /* 0x000000210500788c */ /* 0x002fe4000bf06070 */
[----:B------:R-:W-:-:S07]  /*dc50*/  UMOV UR4, UR5 ;  /* 0x0000000500047c82 */ /* 0x000fce0008000000 */
[----:B------:R-:W-:Y:S05]  /*dc60*/  BRA.U !UP0, `(.L_x_4125) ;  /* 0x0000000108b47547 */ /* 0x000fea000b800000 */
[----:B------:R-:W1:Y:S01]  /*dc70*/  S2UR UR6, SR_CgaCtaId ;  /* 0x00000000000679c3 */ /* 0x000e620000008800 */
[----:B------:R-:W-:Y:S01]  /*dc80*/  UMOV UR4, 0x400 ;  /* 0x0000040000047882 */ /* 0x000fe20000000000 */
[----:B0-----:R-:W-:Y:S01]  /*dc90*/  IMAD R4, R7, UR5, R2 ;  /* 0x0000000507047c24 */ /* 0x001fe2000f8e0202 */
[----:B------:R-:W-:Y:S01]  /*dca0*/  UIADD3 UR4, UPT, UPT, UR4, 0x10, URZ ;  /* 0x0000001004047890 */ /* 0x000fe2000fffe0ff */
[----:B----4-:R-:W-:Y:S01]  /*dcb0*/  MOV R10, R0 ;  /* 0x00000000000a7202 */ /* 0x010fe20000000f00 */
[----:B------:R-:W-:Y:S02]  /*dcc0*/  UISETP.GE.U32.AND UP0, UPT, UR5, 0x40, UPT ;  /* 0x000000400500788c */ /* 0x000fe4000bf06070 */
[----:B-1----:R-:W-:-:S06]  /*dcd0*/  ULEA UR4, UR6, UR4, 0x18 ;  /* 0x0000000406047291 */ /* 0x002fcc000f8ec0ff */
[----:B------:R-:W-:Y:S01]  /*dce0*/  LEA R6, R4, UR4, 0x4 ;  /* 0x0000000404067c11 */ /* 0x000fe2000f8e20ff */
[----:B------:R-:W-:-:S04]  /*dcf0*/  UMOV UR4, 0x20 ;  /* 0x0000002000047882 */ /* 0x000fc80000000000 */
[----:B------:R1:W-:Y:S04]  /*dd00*/  STS.64 [R6+0x8], R10 ;  /* 0x0000080a06007388 */ /* 0x0003e80000000a00 */
[----:B------:R1:W-:Y:S01]  /*dd10*/  STS [R6], R3 ;  /* 0x0000000306007388 */ /* 0x0003e20000000800 */
[----:B------:R-:W-:Y:S05]  /*dd20*/  BRA.U !UP0, `(.L_x_4125) ;  /* 0x0000000108847547 */ /* 0x000fea000b800000 */
[----:B------:R-:W-:-:S07]  /*dd30*/  IMAD.U32 R8, RZ, RZ, UR5 ;  /* 0x00000005ff087e24 */ /* 0x000fce000f8e00ff */
.L_x_4130:
[----:B-----5:R-:W-:Y:S01]  /*dd40*/  SHF.R.U32.HI R13, RZ, 0x1, R8 ;  /* 0x00000001ff0d7819 */ /* 0x020fe20000011608 */
[----:B------:R-:W-:Y:S04]  /*dd50*/  BAR.SYNC.DEFER_BLOCKING 0x0 ;  /* 0x0000000000007b1d */ /* 0x000fe80000010000 */
[----:B------:R-:W-:Y:S02]  /*dd60*/  IMAD.IADD R4, R13, 0x1, R2 ;  /* 0x000000010d047824 */ /* 0x000fe400078e0202 */
[----:B------:R-:W-:Y:S03]  /*dd70*/  BSSY.RECONVERGENT B0, `(.L_x_4126) ;  /* 0x0000019000007945 */ /* 0x000fe60003800200 */
[----:B------:R-:W-:-:S04]  /*dd80*/  ISETP.GE.U32.AND P0, PT, R4, UR5, PT ;  /* 0x0000000504007c0c */ /* 0x000fc8000bf06070 */
[----:B------:R-:W-:-:S13]  /*dd90*/  ISETP.GE.U32.OR P0, PT, R2, R13, P0 ;  /* 0x0000000d0200720c */ /* 0x000fda0000706470 */
[----:B0-----:R-:W-:Y:S05]  /*dda0*/  @P0 BRA `(.L_x_4127) ;  /* 0x0000000000540947 */ /* 0x001fea0003800000 */
[----:B--23--:R-:W-:Y:S01]  /*ddb0*/  LEA R9, R13, R6, 0x4 ;  /* 0x000000060d097211 */ /* 0x00cfe200078e20ff */
[----:B------:R-:W-:Y:S01]  /*ddc0*/  BSSY.RECONVERGENT B1, `(.L_x_4128) ;  /* 0x000000d000017945 */ /* 0x000fe20003800200 */
[----:B------:R-:W-:-:S03]  /*ddd0*/  FSETP.NAN.FTZ.AND P2, PT, |R3|, |R3|, PT ;  /* 0x400000030300720b */ /* 0x000fc60003f58200 */
[----:B-1----:R-:W0:Y:S04]  /*dde0*/  LDS R10, [R9] ;  /* 0x00000000090a7984 */ /* 0x002e280000000800 */
[----:B------:R-:W1:Y:S06]  /*ddf0*/  LDS.64 R4, [R9+0x8] ;  /* 0x0000080009047984 */ /* 0x000e6c0000000a00 */
[----:B0-----:R-:W-:-:S02]  /*de00*/  @P2 FSETP.NAN.FTZ.AND P0, PT, |R10|, |R10|, PT ;  /* 0x4000000a0a00220b */ /* 0x001fc40003f18200 */
        /* <DEDUP_REMOVED lines=8> */
.L_x_4129:
[----:B------:R-:W-:Y:S05]  /*de90*/  BSYNC.RECONVERGENT B1 ;  /* 0x0000000000017941 */ /* 0x000fea0003800200 */
.L_x_4128:
[----:B------:R-:W-:Y:S02]  /*dea0*/  SEL R0, R0, R4, P0 ;  /* 0x0000000400007207 */ /* 0x000fe40000000000 */
[----:B------:R-:W-:Y:S02]  /*deb0*/  FSEL R3, R3, R10, P0 ;  /* 0x0000000a03037208 */ /* 0x000fe40000000000 */
[----:B------:R-:W-:Y:S01]  /*dec0*/  SEL R11, R11, R5, P0 ;  /* 0x000000050b0b7207 */ /* 0x000fe20000000000 */
[----:B------:R-:W-:Y:S02]  /*ded0*/  IMAD.MOV.U32 R10, RZ, RZ, R0 ;  /* 0x000000ffff0a7224 */ /* 0x000fe400078e0000 */
[----:B------:R0:W-:Y:S04]  /*dee0*/  STS [R6], R3 ;  /* 0x0000000306007388 */ /* 0x0001e80000000800 */
[----:B------:R0:W-:Y:S02]  /*def0*/  STS.64 [R6+0x8], R10 ;  /* 0x0000080a06007388 */ /* 0x0001e40000000a00 */
.L_x_4127:
[----:B------:R-:W-:Y:S05]  /*df00*/  BSYNC.RECONVERGENT B0 ;  /* 0x0000000000007941 */ /* 0x000fea0003800200 */
.L_x_4126:
[----:B------:R-:W-:Y:S01]  /*df10*/  ISETP.GT.U32.AND P0, PT, R8, 0x7f, PT ;  /* 0x0000007f0800780c */ /* 0x000fe20003f04070 */
[----:B------:R-:W-:-:S12]  /*df20*/  IMAD.MOV.U32 R8, RZ, RZ, R13 ;  /* 0x000000ffff087224 */ /* 0x000fd800078e000d */
[----:B------:R-:W-:Y:S05]  /*df30*/  @P0 BRA `(.L_x_4130) ;  /* 0xfffffffc00800947 */ /* 0x000fea000383ffff */
.L_x_4125:
[----:B------:R-:W-:Y:S01]  /*df40*/  BAR.SYNC.DEFER_BLOCKING 0x0 ;  /* 0x0000000000007b1d */ /* 0x000fe20000010000 */
[----:B------:R-:W-:-:S09]  /*df50*/  UISETP.GE.U32.AND UP0, UPT, UR4, 0x2, UPT ;  /* 0x000000020400788c */ /* 0x000fd2000bf06070 */
[----:B------:R-:W-:Y:S05]  /*df60*/  BRA.U !UP0, `(.L_x_4124) ;  /* 0x0000000108587547 */ /* 0x000fea000b800000 */
[----:B------:R-:W-:-:S07]  /*df70*/  HFMA2 R4, -RZ, RZ, 0, 5.9604644775390625e-08 ;  /* 0x00000001ff047431 */ /* 0x000fce00000001ff */
.L_x_4133:
[----:B01--4-:R-:W0:Y:S01]  /*df80*/  SHFL.DOWN PT, R6, R3, R4, 0x1f ;  /* 0x08001f0403067589 */ /* 0x013e2200000e0000 */
[----:B------:R-:W-:Y:S01]  /*df90*/  FSETP.NAN.FTZ.AND P3, PT, |R3|, |R3|, PT ;  /* 0x400000030300720b */ /* 0x000fe20003f78200 */
[----:B------:R-:W-:Y:S02]  /*dfa0*/  BSSY.RECONVERGENT B0, `(.L_x_4131) ;  /* 0x000000e000007945 */ /* 0x000fe40003800200 */
[----:B------:R-:W1:Y:S04]  /*dfb0*/  SHFL.DOWN PT, R5, R0, R4, 0x1f ;  /* 0x08001f0400057589 */ /* 0x000e6800000e0000 */
[----:B------:R4:W2:Y:S02]  /*dfc0*/  SHFL.DOWN PT, R8, R11, R4, 0x1f ;  /* 0x08001f040b087589 */ /* 0x0008a400000e0000 */
[----:B----4-:R-:W-:-:S05]  /*dfd0*/  IMAD.SHL.U32 R4, R4, 0x2, RZ ;  /* 0x0000000204047824 */ /* 0x010fca00078e00ff */
[----:B------:R-:W-:Y:S02]  /*dfe0*/  ISETP.GE.AND P2, PT, R4, UR4, PT ;  /* 0x0000000404007c0c */ /* 0x000fe4000bf46270 */
[----:B0-----:R-:W-:Y:S02]  /*dff0*/  @P3 FSETP.NAN.FTZ.AND P0, PT, |R6|, |R6|, PT ;  /* 0x400000060600320b */ /* 0x001fe40003f18200 */
        /* <DEDUP_REMOVED lines=8> */
.L_x_4132:
[----:B------:R-:W-:Y:S05]  /*e080*/  BSYNC.RECONVERGENT B0 ;  /* 0x0000000000007941 */ /* 0x000fea0003800200 */
.L_x_4131:
[----:B------:R-:W-:Y:S02]  /*e090*/  FSEL R3, R3, R6, P0 ;  /* 0x0000000603037208 */ /* 0x000fe40000000000 */
[----:B------:R-:W-:Y:S02]  /*e0a0*/  SEL R0, R0, R5, P0 ;  /* 0x0000000500007207 */ /* 0x000fe40000000000 */
[----:B------:R-:W-:Y:S01]  /*e0b0*/  SEL R11, R11, R8, P0 ;  /* 0x000000080b0b7207 */ /* 0x000fe20000000000 */
[----:B------:R-:W-:Y:S06]  /*e0c0*/  @!P2 BRA `(.L_x_4133) ;  /* 0xfffffffc00aca947 */ /* 0x000fec000383ffff */
.L_x_4124:
[----:B------:R-:W0:Y:S01]  /*e0d0*/  LDCU UR4, c[0x0][0x56c] ;  /* 0x0000ad80ff0477ac */ /* 0x000e220008000800 */
[----:B------:R-:W-:Y:S01]  /*e0e0*/  IMAD.MOV.U32 R18, RZ, RZ, RZ ;  /* 0x000000ffff127224 */ /* 0x000fe200078e00ff */
[----:B0-----:R-:W-:-:S09]  /*e0f0*/  UISETP.NE.AND UP0, UPT, UR4, URZ, UPT ;  /* 0x000000ff0400728c */ /* 0x001fd2000bf05270 */
[----:B------:R-:W-:Y:S05]  /*e100*/  BRA.U !UP0, `(.L_x_4134) ;  /* 0x0000001108587547 */ /* 0x000fea000b800000 */
[----:B------:R-:W0:Y:S01]  /*e110*/  LDCU.64 UR8, c[0x0][0x570] ;  /* 0x0000ae00ff0877ac */ /* 0x000e220008000a00 */
[----:B------:R-:W-:Y:S02]  /*e120*/  HFMA2 R4, -RZ, RZ, 0, 0 ;  /* 0x00000000ff047431 */ /* 0x000fe400000001ff */
[----:B------:R-:W-:Y:S01]  /*e130*/  IMAD.MOV.U32 R5, RZ, RZ, R29 ;  /* 0x000000ffff057224 */ /* 0x000fe200078e001d */
[----:B------:R-:W1:Y:S01]  /*e140*/  LDCU UR6, c[0x0][0x578] ;  /* 0x0000af00ff0677ac */ /* 0x000e620008000800 */
[----:B------:R-:W4:Y:S01]  /*e150*/  LDCU UR5, c[0x0][0x69c] ;  /* 0x0000d380ff0577ac */ /* 0x000f220008000800 */
[----:B------:R-:W-:-:S04]  /*e160*/  UIADD3 UR4, UPT, UPT, UR4, -0x1, URZ ;  /* 0xffffffff04047890 */ /* 0x000fc8000fffe0ff */
[----:B------:R-:W-:Y:S01]  /*e170*/  UISETP.NE.AND UP0, UPT, UR4, URZ, UPT ;  /* 0x000000ff0400728c */ /* 0x000fe2000bf05270 */
[----:B0-----:R-:W-:-:S05]  /*e180*/  IMAD.HI.U32 R4, R29, UR9, R4 ;  /* 0x000000091d047c27 */ /* 0x001fca000f8e0004 */
[----:B-1----:R-:W-:-:S05]  /*e190*/  SHF.R.U32.HI R5, RZ, UR6, R4 ;  /* 0x00000006ff057c19 */ /* 0x002fca0008011604 */
[----:B--23--:R-:W-:-:S04]  /*e1a0*/  IMAD.MOV R9, RZ, RZ, -R5 ;  /* 0x000000ffff097224 */ /* 0x00cfc800078e0a05 */
[----:B------:R-:W-:-:S04]  /*e1b0*/  IMAD R9, R9, UR8, R29 ;  /* 0x0000000809097c24 */ /* 0x000fc8000f8e021d */
[----:B----4-:R-:W-:Y:S01]  /*e1c0*/  IMAD R18, R9, UR5, RZ ;  /* 0x0000000509127c24 */ /* 0x010fe2000f8e02ff */
        /* <DEDUP_REMOVED lines=266> */
.L_x_4134:
[----:B------:R-:W0:Y:S01]  /*f270*/  LDCU.64 UR4, c[0x0][0x780] ;  /* 0x0000f000ff0477ac */ /* 0x000e220008000a00 */
[----:B------:R-:W-:Y:S01]  /*f280*/  CS2R R4, SRZ ;  /* 0x0000000000047805 */ /* 0x000fe2000001ff00 */
[----:B------:R-:W-:Y:S02]  /*f290*/  UPLOP3.LUT UP0, UPT, UPT, UPT, UPT, 0x80, 0x8 ;  /* 0x000000000008789c */ /* 0x000fe40003f0f070 */
[----:B0-----:R-:W-:-:S04]  /*f2a0*/  UISETP.NE.U32.AND UP1, UPT, UR4, URZ, UPT ;  /* 0x000000ff0400728c */ /* 0x001fc8000bf25070 */
[----:B------:R-:W-:-:S09]  /*f2b0*/  UISETP.NE.AND.EX UP1, UPT, UR5, URZ, UPT, UP1 ;  /* 0x000000ff0500728c */ /* 0x000fd2000bf25310 */
[----:B------:R-:W-:Y:S05]  /*f2c0*/  BRA.U !UP1, `(.L_x_4135) ;  /* 0x0000000509347547 */ /* 0x000fea000b800000 */
[----:B-1--4-:R-:W-:Y:S02]  /*f2d0*/  HFMA2 R10, -RZ, RZ, 0, 4.76837158203125e-07 ;  /* 0x00000008ff0a7431 */ /* 0x012fe400000001ff */
[----:B------:R-:W-:-:S07]  /*f2e0*/  IMAD.MOV.U32 R6, RZ, RZ, 0x10 ;  /* 0x00000010ff067424 */ /* 0x000fce00078e00ff */
.L_x_4136:
[----:B------:R-:W0:Y:S08]  /*f2f0*/  I2F.U32.RP R8, R6 ;  /* 0x0000000600087306 */ /* 0x000e300000209000 */
[----:B0-----:R-:W0:Y:S02]  /*f300*/  MUFU.RCP R8, R8 ;  /* 0x0000000800087308 */ /* 0x001e240000001000 */
[----:B0-----:R-:W-:Y:S01]  /*f310*/  VIADD R4, R8, 0xffffffe ;  /* 0x0ffffffe08047836 */ /* 0x001fe20000000000 */
[----:B------:R-:W-:-:S05]  /*f320*/  LOP3.LUT R8, RZ, R6, RZ, 0x33, !PT ;  /* 0x00000006ff087212 */ /* 0x000fca00078e33ff */
[----:B------:R0:W2:Y:S02]  /*f330*/  F2I.FTZ.U32.TRUNC.NTZ R5, R4 ;  /* 0x0000000400057305 */ /* 0x0000a4000021f000 */
[----:B0-----:R-:W-:Y:S01]  /*f340*/  IMAD.MOV.U32 R4, RZ, RZ, RZ ;  /* 0x000000ffff047224 */ /* 0x001fe200078e00ff */
[----:B--23--:R-:W-:-:S05]  /*f350*/  IADD3 R9, PT, PT, RZ, -R5, RZ ;  /* 0x80000005ff097210 */ /* 0x00cfca0007ffe0ff */
        /* <DEDUP_REMOVED lines=11> */
[----:B------:R-:W-:-:S04]  /*f410*/  SEL R6, R8, R9, !P0 ;  /* 0x0000000908067207 */ /* 0x000fc80004000000 */
[----:B------:R-:W-:-:S13]  /*f420*/  ISETP.NE.AND P1, PT, R6, RZ, PT ;  /* 0x000000ff0600720c */ /* 0x000fda0003f25270 */
[----:B------:R-:W-:Y:S05]  /*f430*/  @P1 BRA `(.L_x_4136) ;  /* 0xfffffffc00ac1947 */ /* 0x000fea000383ffff */
[C---:B------:R-:W-:Y:S01]  /*f440*/  IMAD.HI.U32 R9, R5.reuse, 0x10, RZ ;  /* 0x0000001005097827 */ /* 0x040fe200078e00ff */
[----:B------:R-:W-:Y:S03]  /*f450*/  BSSY.RECONVERGENT B0, `(.L_x_4137) ;  /* 0x000002e000007945 */ /* 0x000fe60003800200 */
[----:B-----5:R-:W-:Y:S01]  /*f460*/  IMAD.HI.U32 R13, R5, 0x8, RZ ;  /* 0x00000008050d7827 */ /* 0x020fe200078e00ff */
[----:B------:R-:W-:-:S03]  /*f470*/  IADD3 R4, PT, PT, -R9, RZ, RZ ;  /* 0x000000ff09047210 */ /* 0x000fc60007ffe1ff */
[----:B------:R-:W-:Y:S02]  /*f480*/  IMAD.MOV R5, RZ, RZ, -R13 ;  /* 0x000000ffff057224 */ /* 0x000fe400078e0a0d */
[C---:B------:R-:W-:Y:S02]  /*f490*/  IMAD R4, R10.reuse, R4, 0x10 ;  /* 0x000000100a047424 */ /* 0x040fe400078e0204 */
[----:B------:R-:W-:-:S03]  /*f4a0*/  IMAD R5, R10, R5, 0x8 ;  /* 0x000000080a057424 */ /* 0x000fc600078e0205 */
[-C--:B------:R-:W-:Y:S02]  /*f4b0*/  ISETP.GE.U32.AND P1, PT, R4, R10.reuse, PT ;  /* 0x0000000a0400720c */ /* 0x080fe40003f26070 */
[----:B------:R-:W-:-:S11]  /*f4c0*/  ISETP.GE.U32.AND P3, PT, R5, R10, PT ;  /* 0x0000000a0500720c */ /* 0x000fd60003f66070 */
[--C-:B------:R-:W-:Y:S01]  /*f4d0*/  @P1 IMAD.IADD R4, R4, 0x1, -R10.reuse ;  /* 0x0000000104041824 */ /* 0x100fe200078e0a0a */
[----:B------:R-:W-:Y:S01]  /*f4e0*/  @P1 IADD3 R9, PT, PT, R9, 0x1, RZ ;  /* 0x0000000109091810 */ /* 0x000fe20007ffe0ff */
[----:B------:R-:W-:Y:S01]  /*f4f0*/  @P3 IMAD.IADD R5, R5, 0x1, -R10 ;  /* 0x0000000105053824 */ /* 0x000fe200078e0a0a */
[----:B------:R-:W-:Y:S02]  /*f500*/  @P3 IADD3 R13, PT, PT, R13, 0x1, RZ ;  /* 0x000000010d0d3810 */ /* 0x000fe40007ffe0ff */
        /* <DEDUP_REMOVED lines=10> */
[----:B------:R-:W-:Y:S02]  /*f5b0*/  IADD3 R15, PT, PT, RZ, -R13, RZ ;  /* 0x8000000dff0f7210 */ /* 0x000fe40007ffe0ff */
[----:B------:R-:W-:-:S05]  /*f5c0*/  ISETP.NE.U32.AND P2, PT, R13, RZ, PT ;  /* 0x000000ff0d00720c */ /* 0x000fca0003f45070 */
        /* <DEDUP_REMOVED lines=15> */
[----:B------:R-:W-:-:S04]  /*f6c0*/  @!P2 LOP3.LUT R9, RZ, R13, RZ, 0x33, !PT ;  /* 0x0000000dff09a212 */ /* 0x000fc800078e33ff */
[----:B------:R-:W-:Y:S01]  /*f6d0*/  MOV R4, R9 ;  /* 0x0000000900047202 */ /* 0x000fe20000000f00 */
[----:B------:R-:W-:Y:S06]  /*f6e0*/  BRA `(.L_x_4139) ;  /* 0x0000000000107947 */ /* 0x000fec0003800000 */
.L_x_4138:
[----:B------:R-:W-:-:S07]  /*f6f0*/  MOV R6, 0xf710 ;  /* 0x0000f71000067802 */ /* 0x000fce0000000f00 */
[----:B------:R-:W-:Y:S05]  /*f700*/  CALL.REL.NOINC `($__internal_21_$__cuda_sm20_div_u64) ;  /* 0x0000003000c47944 */ /* 0x000fea0003c00000 */
[----:B------:R-:W-:Y:S01]  /*f710*/  IMAD.MOV.U32 R4, RZ, RZ, R8 ;  /* 0x000000ffff047224 */ /* 0x000fe200078e0008 */
[----:B------:R-:W-:-:S07]  /*f720*/  MOV R5, R9 ;  /* 0x0000000900057202 */ /* 0x000fce0000000f00 */
.L_x_4139:
[----:B------:R-:W-:Y:S05]  /*f730*/  BSYNC.RECONVERGENT B0 ;  /* 0x0000000000007941 */ /* 0x000fea0003800200 */
.L_x_4137:
[----:B------:R-:W0:Y:S02]  /*f740*/  LDCU.64 UR4, c[0x0][0x780] ;  /* 0x0000f000ff0477ac */ /* 0x000e240008000a00 */
[----:B0-----:R-:W-:Y:S02]  /*f750*/  UISETP.NE.U32.AND UP0, UPT, UR4, URZ, UPT ;  /* 0x000000ff0400728c */ /* 0x001fe4000bf05070 */
[----:B------:R-:W-:Y:S02]  /*f760*/  IADD3 R4, P0, PT, R4, UR4, RZ ;  /* 0x0000000404047c10 */ /* 0x000fe4000ff1e0ff */
[----:B------:R-:W-:Y:S02]  /*f770*/  UISETP.NE.AND.EX UP0, UPT, UR5, URZ, UPT, UP0 ;  /* 0x000000ff0500728c */ /* 0x000fe4000bf05300 */
[----:B------:R-:W-:Y:S02]  /*f780*/  IADD3.X R5, PT, PT, R5, UR5, RZ, P0, !PT ;  /* 0x0000000505057c10 */ /* 0x000fe400087fe4ff */
[----:B------:R-:W-:-:S11]  /*f790*/  UPLOP3.LUT UP0, UPT, UPT, UPT, UP0, 0x40, 0x4 ;  /* 0x000000000004789c */ /* 0x000fd60003f0e800 */
.L_x_4135:
[----:B------:R-:W0:Y:S02]  /*f7a0*/  LDCU UR4, c[0x0][0x3b8] ;  /* 0x00007700ff0477ac */ /* 0x000e240008000800 */
[----:B0-----:R-:W-:-:S09]  /*f7b0*/  UISETP.NE.AND UP1, UPT, UR4, URZ, UPT ;  /* 0x000000ff0400728c */ /* 0x001fd2000bf25270 */
[----:B------:R-:W-:Y:S05]  /*f7c0*/  BRA.U !UP1, `(.L_x_4140) ;  /* 0x0000002909907547 */ /* 0x000fea000b800000 */
[----:B-1--4-:R-:W0:Y:S01]  /*f7d0*/  S2R R6, SR_CTAID.X ;  /* 0x0000000000067919 */ /* 0x012e220000002500 */
[----:B------:R-:W1:Y:S01]  /*f7e0*/  LDCU UR4, c[0x0][0x56c] ;  /* 0x0000ad80ff0477ac */ /* 0x000e620008000800 */
[----:B------:R-:W-:Y:S01]  /*f7f0*/  IMAD.MOV.U32 R18, RZ, RZ, RZ ;  /* 0x000000ffff127224 */ /* 0x000fe200078e00ff */
[----:B------:R-:W4:Y:S01]  /*f800*/  LDCU UR5, c[0x0][0x3bc] ;  /* 0x00007780ff0577ac */ /* 0x000f220008000800 */
[----:B------:R-:W2:Y:S01]  /*f810*/  LDCU UR6, c[0x0][0x3c0] ;  /* 0x00007800ff0677ac */ /* 0x000ea20008000800 */
[----:B------:R-:W0:Y:S01]  /*f820*/  LDCU UR7, c[0x0][0x3a8] ;  /* 0x00007500ff0777ac */ /* 0x000e220008000800 */
[----:B-1----:R-:W-:Y:S01]  /*f830*/  UISETP.NE.AND UP1, UPT, UR4, URZ, UPT ;  /* 0x000000ff0400728c */ /* 0x002fe2000bf25270 */
[----:B----4-:R-:W-:-:S04]  /*f840*/  IMAD R8, R2, UR5, RZ ;  /* 0x0000000502087c24 */ /* 0x010fc8000f8e02ff */
[----:B--23--:R-:W-:-:S04]  /*f850*/  IMAD R9, R7, UR6, R8 ;  /* 0x0000000607097c24 */ /* 0x00cfc8000f8e0208 */
        /* <DEDUP_REMOVED lines=9> */
[----:B-1---5:R-:W-:-:S04]  /*f8f0*/  SHF.R.U32.HI R13, RZ, UR5, R12 ;  /* 0x00000005ff0d7c19 */ /* 0x022fc8000801160c */
        /* <DEDUP_REMOVED lines=269> */
.L_x_4141:
[----:B------:R-:W0:Y:S01]  /*109d0*/  LDCU UR4, c[0x0][0x3a0] ;  /* 0x00007400ff0477ac */ /* 0x000e220008000800 */
[----:B------:R-:W-:Y:S01]  /*109e0*/  BSSY.RECONVERGENT B0, `(.L_x_4142) ;  /* 0x0000018000007945 */ /* 0x000fe20003800200 */
[----:B------:R-:W-:Y:S02]  /*109f0*/  LOP3.LUT P3, RZ, R2, R7, RZ, 0xfc, !PT ;  /* 0x0000000702ff7212 */ /* 0x000fe4000786fcff */
[----:B------:R-:W-:Y:S02]  /*10a00*/  PLOP3.LUT P0, PT, PT, PT, PT, 0x8, 0x80 ;  /* 0x000000000080781c */ /* 0x000fe40003f0e170 */
[----:B0-----:R-:W-:-:S13]  /*10a10*/  ISETP.GE.AND P1, PT, R9, UR4, PT ;  /* 0x0000000409007c0c */ /* 0x001fda000bf26270 */
[----:B------:R-:W-:Y:S05]  /*10a20*/  @P1 BRA `(.L_x_4143) ;  /* 0x00000000004c1947 */ /* 0x000fea0003800000 */
[----:B-----5:R-:W0:Y:S02]  /*10a30*/  LDC.64 R12, c[0x0][0x3b0] ;  /* 0x0000ec00ff0c7b82 */ /* 0x020e240000000a00 */
        /* <DEDUP_REMOVED lines=17> */
[----:B------:R0:W-:Y:S02]  /*10b50*/  STG.E desc[UR36][R8.64], R3 ;  /* 0x0000000308007986 */ /* 0x0001e4000c101924 */
.L_x_4143:
[----:B------:R-:W-:Y:S05]  /*10b60*/  BSYNC.RECONVERGENT B0 ;  /* 0x0000000000007941 */ /* 0x000fea0003800200 */
.L_x_4142:
        /* <DEDUP_REMOVED lines=34> */
.L_x_4145:
[----:B------:R-:W-:Y:S05]  /*10d90*/  BSYNC.RECONVERGENT B0 ;  /* 0x0000000000007941 */ /* 0x000fea0003800200 */
.L_x_4144:
        /* <DEDUP_REMOVED lines=19> */
[----:B------:R-:W2:Y:S01]  /*10ed0*/  LDCU UR5, c[0x0][0x388] ;  /* 0x00007100ff0577ac */ /* 0x000ea20008000800 */
[----:B-1----:R-:W-:Y:S01]  /*10ee0*/  UISETP.NE.AND UP1, UPT, UR4, URZ, UPT ;  /* 0x000000ff0400728c */ /* 0x002fe2000bf25270 */
[----:B0-----:R-:W-:Y:S01]  /*10ef0*/  MOV R8, UR6 ;  /* 0x0000000600087c02 */ /* 0x001fe20008000f00 */
        /* <DEDUP_REMOVED lines=15> */
.L_x_4152:
        /* <DEDUP_REMOVED lines=17> */
.L_x_4151:
[----:B------:R-:W-:Y:S05]  /*11100*/  BSYNC.RECONVERGENT B2 ;  /* 0x0000000000027941 */ /* 0x000fea0003800200 */
.L_x_4150:
[----:B------:R-:W-:Y:S02]  /*11110*/  SEL R8, R8, R14, P1 ;  /* 0x0000000e08087207 */ /* 0x000fe40000800000 */
[----:B------:R-:W-:Y:S02]  /*11120*/  SEL R9, R9, R15, P1 ;  /* 0x0000000f09097207 */ /* 0x000fe40000800000 */
[----:B------:R-:W-:Y:S01]  /*11130*/  FSEL R3, R3, R6, P1 ;  /* 0x0000000603037208 */ /* 0x000fe20000800000 */
[----:B------:R-:W-:Y:S06]  /*11140*/  @!P3 BRA `(.L_x_4152) ;  /* 0xfffffffc00a8b947 */ /* 0x000fec000383ffff */
[----:B------:R-:W-:Y:S05]  /*11150*/  BSYNC.RECONVERGENT B1 ;  /* 0x0000000000017941 */ /* 0x000fea0003800200 */
.L_x_4149:
[----:B------:R-:W-:Y:S05]  /*11160*/  BRA `(.L_x_4148) ;  /* 0x0000000000847947 */ /* 0x000fea0003800000 */
.L_x_4147:
        /* <DEDUP_REMOVED lines=10> */
.L_x_4155:
        /* <DEDUP_REMOVED lines=18> */
.L_x_4154:
[----:B------:R-:W-:Y:S05]  /*11330*/  BSYNC.RECONVERGENT B1 ;  /* 0x0000000000017941 */ /* 0x000fea0003800200 */
.L_x_4153:
[----:B------:R-:W-:Y:S02]  /*11340*/  SEL R8, R8, R14, P1 ;  /* 0x0000000e08087207 */ /* 0x000fe40000800000 */
[----:B------:R-:W-:Y:S02]  /*11350*/  SEL R9, R9, R15, P1 ;  /* 0x0000000f09097207 */ /* 0x000fe40000800000 */
[----:B------:R-:W-:Y:S01]  /*11360*/  FSEL R3, R3, R20, P1 ;  /* 0x0000001403037208 */ /* 0x000fe20000800000 */
[----:B------:R-:W-:Y:S06]  /*11370*/  @!P3 BRA `(.L_x_4155) ;  /* 0xfffffffc00a4b947 */ /* 0x000fec000383ffff */
.L_x_4148:
[----:B------:R-:W-:Y:S05]  /*11380*/  BSYNC.RECONVERGENT B0 ;  /* 0x0000000000007941 */ /* 0x000fea0003800200 */
.L_x_4146:
        /* <DEDUP_REMOVED lines=13> */
.L_x_4161:
        /* <DEDUP_REMOVED lines=22> */
.L_x_4160:
[----:B------:R-:W-:Y:S05]  /*115c0*/  BSYNC.RECONVERGENT B1 ;  /* 0x0000000000017941 */ /* 0x000fea0003800200 */
.L_x_4159:
[----:B------:R-:W-:Y:S02]  /*115d0*/  FSEL R3, R3, R12, P1 ;  /* 0x0000000c03037208 */ /* 0x000fe40000800000 */
[----:B------:R-:W-:Y:S02]  /*115e0*/  SEL R8, R8, R10, P1 ;  /* 0x0000000a08087207 */ /* 0x000fe40000800000 */
[----:B------:R-:W-:Y:S01]  /*115f0*/  SEL R9, R9, R11, P1 ;  /* 0x0000000b09097207 */ /* 0x000fe20000800000 */
[----:B------:R0:W-:Y:S04]  /*11600*/  STS [R0], R3 ;  /* 0x0000000300007388 */ /* 0x0001e80000000800 */
[----:B------:R0:W-:Y:S02]  /*11610*/  STS.64 [R0+0x8], R8 ;  /* 0x0000080800007388 */ /* 0x0001e40000000a00 */
.L_x_4158:
[----:B------:R-:W-:Y:S05]  /*11620*/  BSYNC.RECONVERGENT B0 ;  /* 0x0000000000007941 */ /* 0x000fea0003800200 */
.L_x_4157:
[----:B------:R-:W-:-:S03]  /*11630*/  UISETP.GT.U32.AND UP1, UPT, UR4, 0x3, UPT ;  /* 0x000000030400788c */ /* 0x000fc6000bf24070 */
[----:B------:R-:W-:-:S06]  /*11640*/  UMOV UR4, UR7 ;  /* 0x0000000700047c82 */ /* 0x000fcc0008000000 */
[----:B------:R-:W-:Y:S05]  /*11650*/  BRA.U UP1, `(.L_x_4161) ;  /* 0xfffffffd01807547 */ /* 0x000fea000b83ffff */
.L_x_4156:
        /* <DEDUP_REMOVED lines=12> */
.L_x_4168:
        /* <DEDUP_REMOVED lines=21> */
.L_x_4167:
[----:B------:R-:W-:Y:S05]  /*11870*/  BSYNC.RECONVERGENT B1 ;  /* 0x0000000000017941 */ /* 0x000fea0003800200 */
.L_x_4166:
[----:B01----:R-:W-:Y:S02]  /*11880*/  FSEL R3, R3, R12, P1 ;  /* 0x0000000c03037208 */ /* 0x003fe40000800000 */
[----:B------:R-:W-:Y:S02]  /*11890*/  SEL R8, R8, R6, P1 ;  /* 0x0000000608087207 */ /* 0x000fe40000800000 */
[----:B------:R-:W-:Y:S01]  /*118a0*/  SEL R9, R9, R7, P1 ;  /* 0x0000000709097207 */ /* 0x000fe20000800000 */
[----:B------:R2:W-:Y:S04]  /*118b0*/  STS [R0], R3 ;  /* 0x0000000300007388 */ /* 0x0005e80000000800 */
[----:B------:R2:W-:Y:S02]  /*118c0*/  STS.64 [R0+0x8], R8 ;  /* 0x0000080800007388 */ /* 0x0005e40000000a00 */
.L_x_4165:
[----:B------:R-:W-:Y:S05]  /*118d0*/  BSYNC.RECONVERGENT B0 ;  /* 0x0000000000007941 */ /* 0x000fea0003800200 */
.L_x_4164:
[----:B------:R-:W-:Y:S02]  /*118e0*/  ISETP.GT.U32.AND P1, PT, R10, 0x7f, PT ;  /* 0x0000007f0a00780c */ /* 0x000fe40003f24070 */
[----:B------:R-:W-:-:S11]  /*118f0*/  MOV R10, R13 ;  /* 0x0000000d000a7202 */ /* 0x000fd60000000f00 */
[----:B------:R-:W-:Y:S05]  /*11900*/  @P1 BRA `(.L_x_4168) ;  /* 0xfffffffc00841947 */ /* 0x000fea000383ffff */
.L_x_4163:
[----:B------:R-:W-:Y:S01]  /*11910*/  BAR.SYNC.DEFER_BLOCKING 0x0 ;  /* 0x0000000000007b1d */ /* 0x000fe20000010000 */
[----:B------:R-:W-:-:S09]  /*11920*/  UISETP.GE.U32.AND UP1, UPT, UR4, 0x2, UPT ;  /* 0x000000020400788c */ /* 0x000fd2000bf26070 */
[----:B------:R-:W-:Y:S05]  /*11930*/  BRA.U !UP1, `(.L_x_4162) ;  /* 0x0000000109587547 */ /* 0x000fea000b800000 */
[----:B012---:R-:W-:-:S07]  /*11940*/  IMAD.MOV.U32 R0, RZ, RZ, 0x1 ;  /* 0x00000001ff007424 */ /* 0x007fce00078e00ff */
.L_x_4171:
        /* <DEDUP_REMOVED lines=16> */
.L_x_4170:
[----:B------:R-:W-:Y:S05]  /*11a50*/  BSYNC.RECONVERGENT B0 ;  /* 0x0000000000007941 */ /* 0x000fea0003800200 */
.L_x_4169:
[----:B------:R-:W-:Y:S02]  /*11a60*/  FSEL R3, R3, R2, P1 ;  /* 0x0000000203037208 */ /* 0x000fe40000800000 */
[----:B------:R-:W-:Y:S02]  /*11a70*/  SEL R8, R8, R7, P1 ;  /* 0x0000000708087207 */ /* 0x000fe40000800000 */
[----:B------:R-:W-:Y:S01]  /*11a80*/  SEL R9, R9, R6, P1 ;  /* 0x0000000609097207 */ /* 0x000fe20000800000 */
[----:B------:R-:W-:Y:S06]  /*11a90*/  @!P3 BRA `(.L_x_4171) ;  /* 0xfffffffc00acb947 */ /* 0x000fec000383ffff */
.L_x_4162:
        /* <DEDUP_REMOVED lines=10> */
[----:B012---:R-:W-:Y:S01]  /*11b40*/  MOV R0, 0x0 ;  /* 0x0000000000007802 */ /* 0x007fe20000000f00 */
[----:B------:R-:W0:Y:S01]  /*11b50*/  LDCU.64 UR4, c[0x4][0x3c8] ;  /* 0x01007900ff0477ac */ /* 0x000e220008000a00 */
[----:B------:R-:W-:Y:S02]  /*11b60*/  HFMA2 R8, -RZ, RZ, 0, 4.3690204620361328125e-05 ;  /* 0x000002ddff087431 */ /* 0x000fe400000001ff */
        /* <DEDUP_REMOVED lines=13> */
.L_x_4174:
[----:B------:R-:W-:-:S07]  /*11c40*/  CS2R R16, SRZ ;  /* 0x0000000000107805 */ /* 0x000fce000001ff00 */
.L_x_4173:
        /* <DEDUP_REMOVED lines=14> */
[----:B---3--:R-:W-:Y:S01]  /*11d30*/  MOV R4, UR4 ;  /* 0x0000000400047c02 */ /* 0x008fe20008000f00 */
[----:B------:R-:W-:-:S02]  /*11d40*/  IMAD.U32 R5, RZ, RZ, UR5 ;  /* 0x00000005ff057e24 */ /* 0x000fc4000f8e00ff */
[----:B0-----:R-:W-:Y:S01]  /*11d50*/  IMAD.U32 R6, RZ, RZ, UR8 ;  /* 0x00000008ff067e24 */ /* 0x001fe2000f8e00ff */
[----:B------:R-:W-:Y:S01]  /*11d60*/  MOV R7, UR9 ;  /* 0x0000000900077c02 */ /* 0x000fe20008000f00 */
[----:B--2---:R-:W-:Y:S02]  /*11d70*/  IMAD.U32 R10, RZ, RZ, UR6 ;  /* 0x00000006ff0a7e24 */ /* 0x004fe4000f8e00ff */
[----:B------:R-:W-:-:S07]  /*11d80*/  IMAD.U32 R11, RZ, RZ, UR7 ;  /* 0x00000007ff0b7e24 */ /* 0x000fce000f8e00ff */
[----:B------:R-:W-:-:S07]  /*11d90*/  LEPC R20, `(.L_x_4176) ;  /* 0x000000001014794e */ /* 0x000fce0000000000 */
[----:B-1----:R-:W-:Y:S05]  /*11da0*/  CALL.ABS.NOINC R2 ;  /* 0x0000000002007343 */ /* 0x002fea0003c00000 */
.L_x_4176:
[----:B------:R-:W3:Y:S02]  /*11db0*/  LDCU.64 UR4, c[0x0][0x770] ;  /* 0x0000ee00ff0477ac */ /* 0x000ee40008000a00 */
[----:B---3--:R-:W-:-:S04]  /*11dc0*/  IADD3 R18, P0, PT, R18, UR4, RZ ;  /* 0x0000000412127c10 */ /* 0x008fc8000ff1e0ff */
[----:B------:R-:W-:-:S05]  /*11dd0*/  IADD3.X R19, PT, PT, RZ, UR5, RZ, P0, !PT ;  /* 0x00000005ff137c10 */ /* 0x000fca00087fe4ff */
[----:B------:R-:W-:Y:S01]  /*11de0*/  STG.E.64 desc[UR36][R18.64], R16 ;  /* 0x0000001012007986 */ /* 0x000fe2000c101b24 */
[----:B------:R-:W-:Y:S05]  /*11df0*/  EXIT ;  /* 0x000000000000794d */ /* 0x000fea0003800000 */
.L_x_4175:
[----:B012---:R-:W-:Y:S01]  /*11e00*/  MOV R0, 0x0 ;  /* 0x0000000000007802 */ /* 0x007fe20000000f00 */
        /* <DEDUP_REMOVED lines=11> */
[----:B----4-:R-:W-:Y:S01]  /*11ec0*/  IMAD.U32 R10, RZ, RZ, UR4 ;  /* 0x00000004ff0a7e24 */ /* 0x010fe2000f8e00ff */
[----:B-1----:R-:W-:-:S07]  /*11ed0*/  MOV R11, UR5 ;  /* 0x00000005000b7c02 */ /* 0x002fce0008000f00 */
[----:B------:R-:W-:-:S07]  /*11ee0*/  LEPC R20, `(.L_x_4177) ;  /* 0x000000001014794e */ /* 0x000fce0000000000 */
[----:B--2---:R-:W-:Y:S05]  /*11ef0*/  CALL.ABS.NOINC R2 ;  /* 0x0000000002007343 */ /* 0x004fea0003c00000 */
.L_x_4177:
[----:B------:R-:W-:Y:S05]  /*11f00*/  EXIT ;  /* 0x000000000000794d */ /* 0x000fea0003800000 */
.L_x_4172:
[----:B------:R-:W-:Y:S05]  /*11f10*/  BRA.U !UP1, `(.L_x_4178) ;  /* 0x0000000109447547 */ /* 0x000fea000b800000 */
[----:B012---:R-:W2:Y:S04]  /*11f20*/  LDG.E R0, desc[UR36][R4.64] ;  /* 0x0000002404007981 */ /* 0x007ea8000c1e1900 */
        /* <DEDUP_REMOVED lines=12> */
.L_x_4180:
[----:B------:R-:W-:Y:S05]  /*11ff0*/  BSYNC.RECONVERGENT B0 ;  /* 0x0000000000007941 */ /* 0x000fea0003800200 */
.L_x_4179:
[----:B------:R-:W-:Y:S02]  /*12000*/  SEL R16, R6, R16, P0 ;  /* 0x0000001006107207 */ /* 0x000fe40000000000 */
[----:B------:R-:W-:Y:S02]  /*12010*/  SEL R17, R7, R17, P0 ;  /* 0x0000001107117207 */ /* 0x000fe40000000000 */
[----:B------:R-:W-:-:S07]  /*12020*/  FSEL R3, R0, R3, P0 ;  /* 0x0000000300037208 */ /* 0x000fce0000000000 */
.L_x_4178:
        /* <DEDUP_REMOVED lines=8> */
[----:B------:R-:W-:Y:S02]  /*120b0*/  HFMA2 R13, -RZ, RZ, 0, 0 ;  /* 0x00000000ff0d7431 */ /* 0x000fe400000001ff */
[----:B012---:R-:W-:Y:S01]  /*120c0*/  IMAD.MOV.U32 R8, RZ, RZ, 0x2ef ;  /* 0x000002efff087424 */ /* 0x007fe200078e00ff */
[----:B------:R-:W0:Y:S01]  /*120d0*/  LDCU.64 UR6, c[0x4][0x3c0] ;  /* 0x01007800ff0677ac */ /* 0x000e220008000a00 */
[----:B------:R-:W1:Y:S01]  /*120e0*/  LDC.64 R2, c[0x4][R2] ;  /* 0x0100000002027b82 */ /* 0x000e620000000a00 */
[----:B------:R-:W-:Y:S01]  /*120f0*/  IMAD.MOV.U32 R12, RZ, RZ, 0x1 ;  /* 0x00000001ff0c7424 */ /* 0x000fe200078e00ff */
[----:B------:R-:W2:Y:S01]  /*12100*/  LDCU.64 UR8, c[0x4][0x70] ;  /* 0x01000e00ff0877ac */ /* 0x000ea20008000a00 */
[----:B---3--:R-:W-:Y:S02]  /*12110*/  IMAD.U32 R4, RZ, RZ, UR4 ;  /* 0x00000004ff047e24 */ /* 0x008fe4000f8e00ff */
[----:B------:R-:W-:Y:S01]  /*12120*/  IMAD.U32 R5, RZ, RZ, UR5 ;  /* 0x00000005ff057e24 */ /* 0x000fe2000f8e00ff */
[----:B0-----:R-:W-:Y:S01]  /*12130*/  MOV R6, UR6 ;  /* 0x0000000600067c02 */ /* 0x001fe20008000f00 */
[----:B------:R-:W-:-:S02]  /*12140*/  IMAD.U32 R7, RZ, RZ, UR7 ;  /* 0x00000007ff077e24 */ /* 0x000fc4000f8e00ff */
[----:B--2---:R-:W-:Y:S01]  /*12150*/  IMAD.U32 R10, RZ, RZ, UR8 ;  /* 0x00000008ff0a7e24 */ /* 0x004fe2000f8e00ff */
[----:B------:R-:W-:-:S07]  /*12160*/  MOV R11, UR9 ;  /* 0x00000009000b7c02 */ /* 0x000fce0008000f00 */
[----:B------:R-:W-:-:S07]  /*12170*/  LEPC R20, `(.L_x_4182) ;  /* 0x000000001014794e */ /* 0x000fce0000000000 */
[----:B-1----:R-:W-:Y:S05]  /*12180*/  CALL.ABS.NOINC R2 ;  /* 0x0000000002007343 */ /* 0x002fea0003c00000 */
.L_x_4182:
[----:B------:R-:W3:Y:S02]  /*12190*/  LDCU.64 UR4, c[0x0][0x770] ;  /* 0x0000ee00ff0477ac */ /* 0x000ee40008000a00 */
[----:B---3--:R-:W-:-:S05]  /*121a0*/  IADD3 R18, P0, PT, R18, UR4, RZ ;  /* 0x0000000412127c10 */ /* 0x008fca000ff1e0ff */
[----:B------:R-:W-:-:S05]  /*121b0*/  IMAD.X R19, RZ, RZ, UR5, P0 ;  /* 0x00000005ff137e24 */ /* 0x000fca00080e06ff */
[----:B------:R-:W-:Y:S01]  /*121c0*/  STG.E.64 desc[UR36][R18.64], R16 ;  /* 0x0000001012007986 */ /* 0x000fe2000c101b24 */
[----:B------:R-:W-:Y:S05]  /*121d0*/  EXIT ;  /* 0x000000000000794d */ /* 0x000fea0003800000 */
.L_x_4181:
[----:B------:R-:W-:Y:S04]  /*121e0*/  STG.E.64 desc[UR36][R4.64+0x8], R16 ;  /* 0x0000081004007986 */ /* 0x000fe8000c101b24 */
[----:B------:R-:W-:Y:S01]  /*121f0*/  STG.E desc[UR36][R4.64], R3 ;  /* 0x0000000304007986 */ /* 0x000fe2000c101924 */
[----:B------:R-:W-:Y:S05]  /*12200*/  EXIT ;  /* 0x000000000000794d */ /* 0x000fea0003800000 */
.L_x_4140:
        /* <DEDUP_REMOVED lines=24> */
[----:B----4-:R1:W4:Y:S01]  /*12390*/  LDC.64 R2, c[0x4][R0] ;  /* 0x0100000000027b82 */ /* 0x0103220000000a00 */
[----:B------:R-:W5:Y:S01]  /*123a0*/  LDCU.64 UR6, c[0x4][0x3c0] ;  /* 0x01007800ff0677ac */ /* 0x000f620008000a00 */
[----:B------:R-:W-:Y:S01]  /*123b0*/  IMAD.MOV.U32 R13, RZ, RZ, RZ ;  /* 0x000000ffff0d7224 */ /* 0x000fe200078e00ff */
[----:B------:R-:W2:Y:S01]  /*123c0*/  LDCU.64 UR8, c[0x4][0x98] ;  /* 0x01001300ff0877ac */ /* 0x000ea20008000a00 */
[----:B0-----:R-:W-:Y:S01]  /*123d0*/  IMAD.U32 R4, RZ, RZ, UR4 ;  /* 0x00000004ff047e24 */ /* 0x001fe2000f8e00ff */
[----:B------:R-:W-:Y:S01]  /*123e0*/  MOV R5, UR5 ;  /* 0x0000000500057c02 */ /* 0x000fe20008000f00 */
[----:B-----5:R-:W-:-:S02]  /*123f0*/  IMAD.U32 R6, RZ, RZ, UR6 ;  /* 0x00000006ff067e24 */ /* 0x020fc4000f8e00ff */
[----:B------:R-:W-:Y:S01]  /*12400*/  IMAD.U32 R7, RZ, RZ, UR7 ;  /* 0x00000007ff077e24 */ /* 0x000fe2000f8e00ff */
[----:B--2---:R-:W-:Y:S01]  /*12410*/  MOV R10, UR8 ;  /* 0x00000008000a7c02 */ /* 0x004fe20008000f00 */
[----:B-1----:R-:W-:-:S07]  /*12420*/  IMAD.U32 R11, RZ, RZ, UR9 ;  /* 0x00000009ff0b7e24 */ /* 0x002fce000f8e00ff */
[----:B------:R-:W-:-:S07]  /*12430*/  LEPC R20, `(.L_x_4185) ;  /* 0x000000001014794e */ /* 0x000fce0000000000 */
[----:B---34-:R-:W-:Y:S05]  /*12440*/  CALL.ABS.NOINC R2 ;  /* 0x0000000002007343 */ /* 0x018fea0003c00000 */
.L_x_4185:
[----:B------:R-:W-:-:S07]  /*12450*/  CS2R R16, SRZ ;  /* 0x0000000000107805 */ /* 0x000fce000001ff00 */
.L_x_4184:
        /* <DEDUP_REMOVED lines=11> */
[----:B----4-:R-:W4:Y:S01]  /*12510*/  LDC.64 R2, c[0x4][R2] ;  /* 0x0100000002027b82 */ /* 0x010f220000000a00 */
[----:B------:R-:W-:Y:S01]  /*12520*/  IMAD.MOV.U32 R13, RZ, RZ, RZ ;  /* 0x000000ffff0d7224 */ /* 0x000fe200078e00ff */
[----:B------:R-:W5:Y:S01]  /*12530*/  LDCU.64 UR8, c[0x4][0x70] ;  /* 0x01000e00ff0877ac */ /* 0x000f620008000a00 */
[----:B0-----:R-:W-:Y:S01]  /*12540*/  IMAD.U32 R4, RZ, RZ, UR4 ;  /* 0x00000004ff047e24 */ /* 0x001fe2000f8e00ff */
[----:B------:R-:W-:Y:S01]  /*12550*/  MOV R5, UR5 ;  /* 0x0000000500057c02 */ /* 0x000fe20008000f00 */
[----:B-1----:R-:W-:-:S02]  /*12560*/  IMAD.U32 R6, RZ, RZ, UR6 ;  /* 0x00000006ff067e24 */ /* 0x002fc4000f8e00ff */
[----:B------:R-:W-:Y:S01]  /*12570*/  IMAD.U32 R7, RZ, RZ, UR7 ;  /* 0x00000007ff077e24 */ /* 0x000fe2000f8e00ff */
[----:B-----5:R-:W-:Y:S01]  /*12580*/  MOV R10, UR8 ;  /* 0x00000008000a7c02 */ /* 0x020fe20008000f00 */
[----:B------:R-:W-:-:S07]  /*12590*/  IMAD.U32 R11, RZ, RZ, UR9 ;  /* 0x00000009ff0b7e24 */ /* 0x000fce000f8e00ff */
[----:B------:R-:W-:-:S07]  /*125a0*/  LEPC R20, `(.L_x_4187) ;  /* 0x000000001014794e */ /* 0x000fce0000000000 */
[----:B--234-:R-:W-:Y:S05]  /*125b0*/  CALL.ABS.NOINC R2 ;  /* 0x0000000002007343 */ /* 0x01cfea0003c00000 */
.L_x_4187:
[----:B------:R-:W0:Y:S02]  /*125c0*/  LDCU.64 UR4, c[0x0][0x770] ;  /* 0x0000ee00ff0477ac */ /* 0x000e240008000a00 */
[----:B0-----:R-:W-:-:S05]  /*125d0*/  IADD3 R18, P0, PT, R18, UR4, RZ ;  /* 0x0000000412127c10 */ /* 0x001fca000ff1e0ff */
[----:B------:R-:W-:-:S05]  /*125e0*/  IMAD.X R19, RZ, RZ, UR5, P0 ;  /* 0x00000005ff137e24 */ /* 0x000fca00080e06ff */
[----:B------:R-:W-:Y:S01]  /*125f0*/  STG.E.64 desc[UR36][R18.64], R16 ;  /* 0x0000001012007986 */ /* 0x000fe2000c101b24 */
[----:B------:R-:W-:Y:S05]  /*12600*/  EXIT ;  /* 0x000000000000794d */ /* 0x000fea0003800000 */
.L_x_4186:
[----:B------:R-:W-:Y:S01]  /*12610*/  MOV R0, 0x0 ;  /* 0x0000000000007802 */ /* 0x000fe20000000f00 */
[----:B------:R-:W0:Y:S01]  /*12620*/  LDCU.64 UR4, c[0x4][0x3c8] ;  /* 0x01007900ff0477ac */ /* 0x000e220008000a00 */
[----:B------:R-:W-:Y:S02]  /*12630*/  HFMA2 R8, -RZ, RZ, 0, 4.4405460357666015625e-05 ;  /* 0x000002e9ff087431 */ /* 0x000fe400000001ff */
[----:B------:R-:W-:Y:S01]  /*12640*/  IMAD.MOV.U32 R12, RZ, RZ, 0x1 ;  /* 0x00000001ff0c7424 */ /* 0x000fe200078e00ff */
[----:B----4-:R1:W4:Y:S01]  /*12650*/  LDC.64 R2, c[0x4][R0] ;  /* 0x0100000000027b82 */ /* 0x0103220000000a00 */
[----:B------:R-:W5:Y:S01]  /*12660*/  LDCU.64 UR6, c[0x4][0x3c0] ;  /* 0x01007800ff0677ac */ /* 0x000f620008000a00 */
[----:B------:R-:W-:Y:S01]  /*12670*/  IMAD.MOV.U32 R13, RZ, RZ, RZ ;  /* 0x000000ffff0d7224 */ /* 0x000fe200078e00ff */
[----:B------:R-:W2:Y:S01]  /*12680*/  LDCU.64 UR8, c[0x4][0x78] ;  /* 0x01000f00ff0877ac */ /* 0x000ea20008000a00 */
[----:B0-----:R-:W-:Y:S01]  /*12690*/  MOV R4, UR4 ;  /* 0x0000000400047c02 */ /* 0x001fe20008000f00 */
[----:B------:R-:W-:-:S02]  /*126a0*/  IMAD.U32 R5, RZ, RZ, UR5 ;  /* 0x00000005ff057e24 */ /* 0x000fc4000f8e00ff */
[----:B-----5:R-:W-:Y:S01]  /*126b0*/  IMAD.U32 R6, RZ, RZ, UR6 ;  /* 0x00000006ff067e24 */ /* 0x020fe2000f8e00ff */
[----:B------:R-:W-:Y:S01]  /*126c0*/  MOV R7, UR7 ;  /* 0x0000000700077c02 */ /* 0x000fe20008000f00 */
[----:B--2---:R-:W-:Y:S02]  /*126d0*/  IMAD.U32 R10, RZ, RZ, UR8 ;  /* 0x00000008ff0a7e24 */ /* 0x004fe4000f8e00ff */
[----:B-1----:R-:W-:-:S07]  /*126e0*/  IMAD.U32 R11, RZ, RZ, UR9 ;  /* 0x00000009ff0b7e24 */ /* 0x002fce000f8e00ff */
[----:B------:R-:W-:-:S07]  /*126f0*/  LEPC R20, `(.L_x_4188) ;  /* 0x000000001014794e */ /* 0x000fce0000000000 */
[----:B---34-:R-:W-:Y:S05]  /*12700*/  CALL.ABS.NOINC R2 ;  /* 0x0000000002007343 */ /* 0x018fea0003c00000 */
.L_x_4188:
[----:B------:R-:W-:Y:S05]  /*12710*/  EXIT ;  /* 0x000000000000794d */ /* 0x000fea0003800000 */
.L_x_4183:
[----:B------:R-:W-:Y:S05]  /*12720*/  BRA.U !UP1, `(.L_x_4189) ;  /* 0x0000000109447547 */ /* 0x000fea000b800000 */
[----:B------:R-:W5:Y:S04]  /*12730*/  LDG.E R0, desc[UR36][R4.64] ;  /* 0x0000002404007981 */ /* 0x000f68000c1e1900 */
[----:B----4-:R-:W4:Y:S01]  /*12740*/  LDG.E.64 R6, desc[UR36][R4.64+0x8] ;  /* 0x0000082404067981 */ /* 0x010f22000c1e1b00 */
[----:B------:R-:W-:Y:S01]  /*12750*/  BSSY.RECONVERGENT B0, `(.L_x_4190) ;  /* 0x000000b000007945 */ /* 0x000fe20003800200 */
[----:B-----5:R-:W-:-:S13]  /*12760*/  FSETP.NAN.FTZ.AND P2, PT, |R0|, |R0|, PT ;  /* 0x400000000000720b */ /* 0x020fda0003f58200 */
        /* <DEDUP_REMOVED lines=9> */
.L_x_4191:
[----:B------:R-:W-:Y:S05]  /*12800*/  BSYNC.RECONVERGENT B0 ;  /* 0x0000000000007941 */ /* 0x000fea0003800200 */
.L_x_4190:
[----:B------:R-:W-:Y:S02]  /*12810*/  SEL R16, R6, R16, P0 ;  /* 0x0000001006107207 */ /* 0x000fe40000000000 */
[----:B------:R-:W-:Y:S02]  /*12820*/  SEL R17, R7, R17, P0 ;  /* 0x0000001107117207 */ /* 0x000fe40000000000 */
[----:B------:R-:W-:-:S07]  /*12830*/  FSEL R3, R0, R3, P0 ;  /* 0x0000000300037208 */ /* 0x000fce0000000000 */
.L_x_4189:
        /* <DEDUP_REMOVED lines=11> */
[----:B----4-:R-:W4:Y:S01]  /*128f0*/  LDC.64 R2, c[0x4][R2] ;  /* 0x0100000002027b82 */ /* 0x010f220000000a00 */
[----:B------:R-:W-:Y:S01]  /*12900*/  IMAD.MOV.U32 R13, RZ, RZ, RZ ;  /* 0x000000ffff0d7224 */ /* 0x000fe200078e00ff */
[----:B------:R-:W5:Y:S01]  /*12910*/  LDCU.64 UR8, c[0x4][0x70] ;  /* 0x01000e00ff0877ac */ /* 0x000f620008000a00 */
[----:B0-----:R-:W-:Y:S01]  /*12920*/  MOV R4, UR4 ;  /* 0x0000000400047c02 */ /* 0x001fe20008000f00 */
[----:B------:R-:W-:-:S02]  /*12930*/  IMAD.U32 R5, RZ, RZ, UR5 ;  /* 0x00000005ff057e24 */ /* 0x000fc4000f8e00ff */
[----:B-1----:R-:W-:Y:S01]  /*12940*/  IMAD.U32 R6, RZ, RZ, UR6 ;  /* 0x00000006ff067e24 */ /* 0x002fe2000f8e00ff */
[----:B------:R-:W-:Y:S01]  /*12950*/  MOV R7, UR7 ;  /* 0x0000000700077c02 */ /* 0x000fe20008000f00 */
[----:B-----5:R-:W-:Y:S02]  /*12960*/  IMAD.U32 R10, RZ, RZ, UR8 ;  /* 0x00000008ff0a7e24 */ /* 0x020fe4000f8e00ff */
[----:B------:R-:W-:-:S07]  /*12970*/  IMAD.U32 R11, RZ, RZ, UR9 ;  /* 0x00000009ff0b7e24 */ /* 0x000fce000f8e00ff */
[----:B------:R-:W-:-:S07]  /*12980*/  LEPC R20, `(.L_x_4193) ;  /* 0x000000001014794e */ /* 0x000fce0000000000 */
[----:B--234-:R-:W-:Y:S05]  /*12990*/  CALL.ABS.NOINC R2 ;  /* 0x0000000002007343 */ /* 0x01cfea0003c00000 */
.L_x_4193:
[----:B------:R-:W0:Y:S02]  /*129a0*/  LDCU.64 UR4, c[0x0][0x770] ;  /* 0x0000ee00ff0477ac */ /* 0x000e240008000a00 */
[----:B0-----:R-:W-:-:S04]  /*129b0*/  IADD3 R18, P0, PT, R18, UR4, RZ ;  /* 0x0000000412127c10 */ /* 0x001fc8000ff1e0ff */
[----:B------:R-:W-:-:S05]  /*129c0*/  IADD3.X R19, PT, PT, RZ, UR5, RZ, P0, !PT ;  /* 0x00000005ff137c10 */ /* 0x000fca00087fe4ff */
[----:B------:R-:W-:Y:S01]  /*129d0*/  STG.E.64 desc[UR36][R18.64], R16 ;  /* 0x0000001012007986 */ /* 0x000fe2000c101b24 */
[----:B------:R-:W-:Y:S05]  /*129e0*/  EXIT ;  /* 0x000000000000794d */ /* 0x000fea0003800000 */
.L_x_4192:
[----:B------:R-:W-:Y:S04]  /*129f0*/  STG.E.64 desc[UR36][R4.64+0x8], R16 ;  /* 0x0000081004007986 */ /* 0x000fe8000c101b24 */
[----:B------:R-:W-:Y:S01]  /*12a00*/  STG.E desc[UR36][R4.64], R3 ;  /* 0x0000000304007986 */ /* 0x000fe2000c101924 */
[----:B------:R-:W-:Y:S05]  /*12a10*/  EXIT ;  /* 0x000000000000794d */ /* 0x000fea0003800000 */
        .weak           $__internal_21_$__cuda_sm20_div_u64
        .type           $__internal_21_$__cuda_sm20_div_u64,@function
        .size           $__internal_21_$__cuda_sm20_div_u64,(.L_x_6073 - $__internal_21_$__cuda_sm20_div_u64)
$__internal_21_$__cuda_sm20_div_u64:
        /* <DEDUP_REMOVED lines=66> */
[----:B------:R-:W-:Y:S06]  /*12e40*/  RET.REL.NODEC R4 `(_ZN2at6native13reduce_kernelILi512ELi1ENS0_8ReduceOpIN3c108BFloat16ENS0_9ArgMaxOpsIfEEjlLi4ELi4EEEEEvT1_) ;  /* 0xfffffed0046c7950 */ /* 0x000fec0003c3ffff */
.L_x_4194:
        /* <DEDUP_REMOVED lines=11> */
.L_x_6073:


//--------------------- .text._ZN2at6native13reduce_kernelILi256ELi2ENS0_8ReduceOpIN3c108BFloat16ENS0_9ArgMaxOpsIfEEjlLi4ELi4EEEEEvT1_ --------------------------
	.section	.text._ZN2at6native13reduce_kernelILi256ELi2ENS0_8ReduceOpIN3c108BFloat16ENS0_9ArgMaxOpsIfEEjlLi4ELi4EEEEEvT1_,"ax",@progbits
	.align	128
        .global         _ZN2at6native13reduce_kernelILi256ELi2ENS0_8ReduceOpIN3c108BFloat16ENS0_9ArgMaxOpsIfEEjlLi4ELi4EEEEEvT1_
        .type           _ZN2at6native13reduce_kernelILi256ELi2ENS0_8ReduceOpIN3c108BFloat16ENS0_9ArgMaxOpsIfEEjlLi4ELi4EEEEEvT1_,@function
        .size           _ZN2at6native13reduce_kernelILi256ELi2ENS0_8ReduceOpIN3c108BFloat16ENS0_9ArgMaxOpsIfEEjlLi4ELi4EEEEEvT1_,(.L_x_6074 - _ZN2at6native13reduce_kernelILi256ELi2ENS0_8ReduceOpIN3c108BFloat16ENS0_9ArgMaxOpsIfEEjlLi4ELi4EEEEEvT1_)
        .other          _ZN2at6native13reduce_kernelILi256ELi2ENS0_8ReduceOpIN3c108BFloat16ENS0_9ArgMaxOpsIfEEjlLi4ELi4EEEEEvT1_,@"STO_CUDA_ENTRY STV_DEFAULT"
_ZN2at6native13reduce_kernelILi256ELi2ENS0_8ReduceOpIN3c108BFloat16ENS0_9ArgMaxOpsIfEEjlLi4ELi4EEEEEvT1_:
.text._ZN2at6native13reduce_kernelILi256ELi2ENS0_8ReduceOpIN3c108BFloat16ENS0_9ArgMaxOpsIfEEjlLi4ELi4EEEEEvT1_:
        /* <DEDUP_REMOVED lines=57> */
[----:B------:R-:W-:Y:S01]  /*0390*/  HFMA2 R4, -RZ, RZ, 0, 0 ;  /* 0x00000000ff047431 */ /* 0x000fe200000001ff */
[----:B------:R-:W2:Y:S01]  /*03a0*/  LDCU UR5, c[0x0][0x594] ;  /* 0x0000b280ff0577ac */ /* 0x000ea20008000800 */
[----:B------:R-:W3:Y:S01]  /*03b0*/  LDCU UR8, c[0x0][0x6b8] ;  /* 0x0000d700ff0877ac */ /* 0x000ee20008000800 */
[----:B------:R-:W-:Y:S02]  /*03c0*/  UISETP.NE.AND UP0, UPT, UR4, 0x4, UPT ;  /* 0x000000040400788c */ /* 0x000fe4000bf05270 */
        /* <DEDUP_REMOVED lines=45> */
[----:B------:R-:W-:-:S04]  /*06a0*/  SHF.R.U32.HI R7, RZ, UR7, R6 ;  /* 0x00000007ff077c19 */ /* 0x000fc80008011606 */
[----:B------:R-:W-:-:S05]  /*06b0*/  IADD3 R3, PT, PT, -R7, RZ, RZ ;  /* 0x000000ff07037210 */ /* 0x000fca0007ffe1ff */
        /* <DEDUP_REMOVED lines=48> */
[----:B------:R-:W-:Y:S01]  /*09c0*/  MOV R6, RZ ;  /* 0x000000ff00067202 */ /* 0x000fe20000000f00 */
[----:B------:R-:W2:Y:S01]  /*09d0*/  LDCU UR5, c[0x0][0x608] ;  /* 0x0000c100ff0577ac */ /* 0x000ea20008000800 */
[----:B------:R-:W3:Y:S01]  /*09e0*/  LDCU UR8, c[0x0][0x700] ;  /* 0x0000e000ff0877ac */ /* 0x000ee20008000800 */
[----:B------:R-:W-:Y:S02]  /*09f0*/  UISETP.NE.AND UP0, UPT, UR4, 0xd, UPT ;  /* 0x0000000d0400788c */ /* 0x000fe4000bf05270 */
        /* <DEDUP_REMOVED lines=136> */
.L_x_4195:
[----:B------:R-:W1:Y:S01]  /*1280*/  LDCU UR5, c[0x0][0x39c] ;  /* 0x00007380ff0577ac */ /* 0x000e620008000800 */
[----:B------:R-:W-:Y:S01]  /*1290*/  BSSY.RECONVERGENT B6, `(.L_x_4196) ;  /* 0x0000f22000067945 */ /* 0x000fe20003800200 */
[----:B------:R-:W-:Y:S02]  /*12a0*/  MOV R18, RZ ;  /* 0x000000ff00127202 */ /* 0x000fe40000000f00 */
[----:B------:R-:W-:Y:S01]  /*12b0*/  CS2R R26, SRZ ;  /* 0x00000000001a7805 */ /* 0x000fe2000001ff00 */
[----:B------:R-:W2:Y:S01]  /*12c0*/  LDCU UR4, c[0x0][0x3a0] ;  /* 0x00007400ff0477ac */ /* 0x000ea20008000800 */
[----:B------:R-:W-:Y:S01]  /*12d0*/  CS2R R12, SRZ ;  /* 0x00000000000c7805 */ /* 0x000fe2000001ff00 */
[----:B------:R-:W-:Y:S01]  /*12e0*/  IMAD.MOV.U32 R41, RZ, RZ, RZ ;  /* 0x000000ffff297224 */ /* 0x000fe200078e00ff */
[----:B------:R-:W3:Y:S01]  /*12f0*/  LDCU.64 UR36, c[0x0][0x358] ;  /* 0x00006b00ff2477ac */ /* 0x000ee20008000a00 */
        /* <DEDUP_REMOVED lines=9> */
[----:B------:R-:W-:-:S03]  /*1390*/  IMAD.X R23, RZ, RZ, UR5, P0 ;  /* 0x00000005ff177e24 */ /* 0x000fc600080e06ff */
[----:B------:R-:W-:Y:S05]  /*13a0*/  BRA.U !UP0, `(.L_x_4198) ;  /* 0x0000001108087547 */ /* 0x000fea000b800000 */
[----:B------:R-:W-:Y:S01]  /*13b0*/  MOV R0, 0x0 ;  /* 0x0000000000007802 */ /* 0x000fe20000000f00 */
[----:B------:R-:W1:Y:S01]  /*13c0*/  LDCU.64 UR6, c[0x4][0x3b8] ;  /* 0x01007700ff0677ac */ /* 0x000e620008000a00 */
[----:B------:R-:W-:Y:S02]  /*13d0*/  HFMA2 R8, -RZ, RZ, 0, 2.8789043426513671875e-05 ;  /* 0x000001e3ff087431 */ /* 0x000fe400000001ff */
        /* <DEDUP_REMOVED lines=15> */
.L_x_4199:
        /* <DEDUP_REMOVED lines=44> */
[----:B0-----:R-:W-:Y:S01]  /*1790*/  @P2 ISETP.GT.U32.AND P1, PT, R6, R8, PT ;  /* 0x000000080600220c */ /* 0x001fe20003f24070 */
[----:B--2---:R-:W-:-:S05]  /*17a0*/  IMAD.U32 R0, R4, 0x10000, RZ ;  /* 0x0001000004007824 */ /* 0x004fca00078e00ff */
        /* <DEDUP_REMOVED lines=8> */
.L_x_4204:
[----:B------:R-:W0:Y:S01]  /*1830*/  @P0 LDC R6, c[0x0][0x390] ;  /* 0x0000e400ff060b82 */ /* 0x000e220000000800 */
[----:B------:R-:W-:Y:S02]  /*1840*/  FSEL R3, R0, R3, !P0 ;  /* 0x0000000300037208 */ /* 0x000fe40004000000 */
[----:B------:R-:W-:-:S07]  /*1850*/  SEL R0, R7, RZ, P0 ;  /* 0x000000ff07007207 */ /* 0x000fce0000000000 */
.L_x_4203:
[----:B------:R-:W-:Y:S05]  /*1860*/  BSYNC.RECONVERGENT B1 ;  /* 0x0000000000017941 */ /* 0x000fea0003800200 */
.L_x_4202:
[----:B------:R-:W1:Y:S01]  /*1870*/  LDC R5, c[0x0][0x39c] ;  /* 0x0000e700ff057b82 */ /* 0x000e620000000800 */
[----:B------:R-:W-:Y:S02]  /*1880*/  IADD3 R22, P0, PT, R22, 0x8, RZ ;  /* 0x0000000816167810 */ /* 0x000fe40007f1e0ff */
[----:B------:R-:W-:-:S03]  /*1890*/  IADD3 R7, PT, PT, -R10, 0x4, RZ ;  /* 0x000000040a077810 */ /* 0x000fc60007ffe1ff */
[----:B------:R-:W-:Y:S01]  /*18a0*/  IMAD.X R23, RZ, RZ, R23, P0 ;  /* 0x000000ffff177224 */ /* 0x000fe200000e0617 */
[----:B-1----:R-:W-:-:S07]  /*18b0*/  IADD3 R28, PT, PT, R10, -0x4, R5 ;  /* 0xfffffffc0a1c7810 */ /* 0x002fce0007ffe005 */
.L_x_4201:
[----:B------:R-:W-:Y:S05]  /*18c0*/  BSYNC.RECONVERGENT B0 ;  /* 0x0000000000007941 */ /* 0x000fea0003800200 */
.L_x_4200:
        /* <DEDUP_REMOVED lines=17> */
.L_x_4215:
[----:B------:R-:W-:-:S06]  /*19e0*/  IMAD.WIDE.U32 R4, R9, 0x8, R22 ;  /* 0x0000000809047825 */ /* 0x000fcc00078e0016 */
[----:B------:R-:W2:Y:S01]  /*19f0*/  LDG.E.64 R4, desc[UR36][R4.64] ;  /* 0x0000002404047981 */ /* 0x000ea2000c1e1b00 */
        /* <DEDUP_REMOVED lines=8> */
[----:B0-----:R-:W-:Y:S02]  /*1a80*/  @P6 ISETP.LT.U32.AND P3, PT, R6, R29, PT ;  /* 0x0000001d0600620c */ /* 0x001fe40003f61070 */
[----:B------:R-:W-:Y:S02]  /*1a90*/  @P4 ISETP.LT.U32.AND P1, PT, R11, R32, PT ;  /* 0x000000200b00420c */ /* 0x000fe40003f21070 */
[C---:B--2---:R-:W-:Y:S01]  /*1aa0*/  PRMT R8, R4.reuse, 0x7632, R8 ;  /* 0x0000763204087816 */ /* 0x044fe20000000008 */
[----:B------:R-:W-:Y:S01]  /*1ab0*/  IMAD.U32 R30, R4, 0x10000, RZ ;  /* 0x00010000041e7824 */ /* 0x000fe200078e00ff */
[C---:B------:R-:W-:Y:S01]  /*1ac0*/  PRMT R4, R5.reuse, 0x7632, R4 ;  /* 0x0000763205047816 */ /* 0x040fe20000000004 */
[----:B------:R-:W-:Y:S01]  /*1ad0*/  IMAD.U32 R5, R5, 0x10000, RZ ;  /* 0x0001000005057824 */ /* 0x000fe200078e00ff */
[----:B------:R-:W-:Y:S02]  /*1ae0*/  SHF.L.U32 R31, R8, 0x10, RZ ;  /* 0x00000010081f7819 */ /* 0x000fe400000006ff */
[----:B------:R-:W-:-:S02]  /*1af0*/  @P6 FSETP.NAN.FTZ.AND P0, PT, |R30|, |R30|, PT ;  /* 0x4000001e1e00620b */ /* 0x000fc40003f18200 */
[----:B------:R-:W-:Y:S02]  /*1b00*/  @P4 FSETP.NAN.FTZ.AND P2, PT, |R31|, |R31|, PT ;  /* 0x4000001f1f00420b */ /* 0x000fe40003f58200 */
        /* <DEDUP_REMOVED lines=10> */
.L_x_4208:
[----:B------:R-:W-:Y:S05]  /*1bb0*/  BSYNC.RECONVERGENT B1 ;  /* 0x0000000000017941 */ /* 0x000fea0003800200 */
.L_x_4207:
[----:B------:R-:W-:Y:S04]  /*1bc0*/  BSSY.RECONVERGENT B1, `(.L_x_4209) ;  /* 0x0000007000017945 */ /* 0x000fe80003800200 */
[----:B------:R-:W-:Y:S05]  /*1bd0*/  @P4 BRA `(.L_x_4210) ;  /* 0x0000000000144947 */ /* 0x000fea0003800000 */
[----:B------:R-:W-:-:S13]  /*1be0*/  FSETP.NEU.FTZ.AND P6, PT, R14, R31, PT ;  /* 0x0000001f0e00720b */ /* 0x000fda0003fdd000 */
[----:B------:R-:W-:Y:S02]  /*1bf0*/  @!P6 ISETP.GE.U32.AND P4, PT, R11, R32, PT ;  /* 0x000000200b00e20c */ /* 0x000fe40003f86070 */
[----:B------:R-:W-:Y:S02]  /*1c00*/  @P6 FSETP.GT.FTZ.AND P1, PT, R14, R31, PT ;  /* 0x0000001f0e00620b */ /* 0x000fe40003f34000 */
[----:B------:R-:W-:-:S04]  /*1c10*/  @!P6 ISETP.GE.AND.EX P4, PT, R15, RZ, PT, P4 ;  /* 0x000000ff0f00e20c */ /* 0x000fc80003f86340 */
[----:B------:R-:W-:-:S13]  /*1c20*/  @!P6 PLOP3.LUT P1, PT, P4, PT, PT, 0x8, 0x80 ;  /* 0x000000000080e81c */ /* 0x000fda000272e170 */
.L_x_4210:
[----:B------:R-:W-:Y:S05]  /*1c30*/  BSYNC.RECONVERGENT B1 ;  /* 0x0000000000017941 */ /* 0x000fea0003800200 */
.L_x_4209:
[----:B------:R-:W-:Y:S01]  /*1c40*/  @P5 FSETP.NAN.FTZ.AND P6, PT, |R5|, |R5|, PT ;  /* 0x400000050500520b */ /* 0x000fe20003fd8200 */
[----:B------:R-:W-:Y:S01]  /*1c50*/  IMAD.U32 R4, R4, 0x10000, RZ ;  /* 0x0001000004047824 */ /* 0x000fe200078e00ff */
[----:B------:R-:W-:Y:S01]  /*1c60*/  @P3 ISETP.LT.U32.AND P4, PT, R12, R35, PT ;  /* 0x000000230c00320c */ /* 0x000fe20003f81070 */
[----:B------:R-:W-:Y:S01]  /*1c70*/  BSSY.RECONVERGENT B1, `(.L_x_4211) ;  /* 0x000000e000017945 */ /* 0x000fe20003800200 */
        /* <DEDUP_REMOVED lines=13> */
.L_x_4212:
[----:B------:R-:W-:Y:S05]  /*1d50*/  BSYNC.RECONVERGENT B1 ;  /* 0x0000000000017941 */ /* 0x000fea0003800200 */
.L_x_4211:
        /* <DEDUP_REMOVED lines=12> */
.L_x_4214:
[----:B------:R-:W-:Y:S05]  /*1e20*/  BSYNC.RECONVERGENT B1 ;  /* 0x0000000000017941 */ /* 0x000fea0003800200 */
.L_x_4213:
        /* <DEDUP_REMOVED lines=9> */
.L_x_4206:
[----:B------:R-:W-:Y:S05]  /*1ec0*/  BSYNC.RECONVERGENT B0 ;  /* 0x0000000000007941 */ /* 0x000fea0003800200 */
.L_x_4205:
        /* <DEDUP_REMOVED lines=16> */
[----:B------:R-:W-:Y:S01]  /*1fd0*/  BSSY.RECONVERGENT B1, `(.L_x_4218) ;  /* 0x000000d000017945 */ /* 0x000fe20003800200 */
[----:B------:R-:W-:-:S04]  /*1fe0*/  IADD3 R5, PT, PT, R5, R7, RZ ;  /* 0x0000000705057210 */ /* 0x000fc80007ffe0ff */
[----:B------:R-:W-:-:S07]  /*1ff0*/  SHF.R.S32.HI R7, RZ, 0x1f, R5 ;  /* 0x0000001fff077819 */ /* 0x000fce0000011405 */
[----:B0-----:R-:W-:Y:S01]  /*2000*/  @P2 ISETP.LT.U32.AND P1, PT, R6, R5, PT ;  /* 0x000000050600220c */ /* 0x001fe20003f21070 */
[----:B--2---:R-:W-:-:S05]  /*2010*/  IMAD.U32 R4, R22, 0x10000, RZ ;  /* 0x0001000016047824 */ /* 0x004fca00078e00ff */
        /* <DEDUP_REMOVED lines=8> */
.L_x_4219:
[----:B------:R-:W-:Y:S05]  /*20a0*/  BSYNC.RECONVERGENT B1 ;  /* 0x0000000000017941 */ /* 0x000fea0003800200 */
.L_x_4218:
[----:B------:R-:W-:Y:S02]  /*20b0*/  FSEL R3, R3, R4, P0 ;  /* 0x0000000403037208 */ /* 0x000fe40000000000 */
[----:B------:R-:W-:Y:S02]  /*20c0*/  SEL R6, R6, R5, P0 ;  /* 0x0000000506067207 */ /* 0x000fe40000000000 */
[----:B------:R-:W-:-:S07]  /*20d0*/  SEL R0, R0, R7, P0 ;  /* 0x0000000700007207 */ /* 0x000fce0000000000 */
.L_x_4217:
[----:B------:R-:W-:Y:S05]  /*20e0*/  BSYNC.RECONVERGENT B0 ;  /* 0x0000000000007941 */ /* 0x000fea0003800200 */
.L_x_4216:
        /* <DEDUP_REMOVED lines=11> */
.L_x_4221:
[----:B------:R-:W-:Y:S05]  /*21a0*/  BSYNC.RECONVERGENT B0 ;  /* 0x0000000000007941 */ /* 0x000fea0003800200 */
.L_x_4220:
        /* <DEDUP_REMOVED lines=14> */
.L_x_4223:
[----:B------:R-:W-:Y:S05]  /*2290*/  BSYNC.RECONVERGENT B0 ;  /* 0x0000000000007941 */ /* 0x000fea0003800200 */
.L_x_4222:
        /* <DEDUP_REMOVED lines=14> */
.L_x_4225:
[----:B------:R-:W-:Y:S05]  /*2380*/  BSYNC.RECONVERGENT B0 ;  /* 0x0000000000007941 */ /* 0x000fea0003800200 */
.L_x_4224:
[----:B------:R-:W-:Y:S02]  /*2390*/  FSEL R41, R10, R41, P0 ;  /* 0x000000290a297208 */ /* 0x000fe40000000000 */
[----:B------:R-:W-:Y:S02]  /*23a0*/  SEL R12, R11, R12, P0 ;  /* 0x0000000c0b0c7207 */ /* 0x000fe40000000000 */
[----:B------:R-:W-:Y:S01]  /*23b0*/  SEL R13, R0, R13, P0 ;  /* 0x0000000d000d7207 */ /* 0x000fe20000000000 */
[----:B------:R-:W-:Y:S06]  /*23c0*/  BRA `(.L_x_4197) ;  /* 0x000000e000387947 */ /* 0x000fec0003800000 */
.L_x_4198:
        /* <DEDUP_REMOVED lines=56> */
.L_x_4245:
[----:B------:R-:W-:Y:S01]  /*2750*/  SHF.R.U32.HI R6, RZ, 0x1, R42 ;  /* 0x00000001ff067819 */ /* 0x000fe2000001162a */
[----:B-1----:R-:W-:-:S04]  /*2760*/  IMAD.IADD R38, R42, 0x1, R13 ;  /* 0x000000012a267824 */ /* 0x002fc800078e020d */
[----:B------:R-:W-:-:S04]  /*2770*/  IMAD.WIDE.U32 R4, R6, 0x4, R22 ;  /* 0x0000000406047825 */ /* 0x000fc800078e0016 */
[----:B------:R-:W-:Y:S01]  /*2780*/  IMAD.IADD R8, R6, 0x1, R13 ;  /* 0x0000000106087824 */ /* 0x000fe200078e020d */
[----:B------:R-:W-:Y:S01]  /*2790*/  SHF.R.U32.HI R7, RZ, 0x1, R38 ;  /* 0x00000001ff077819 */ /* 0x000fe20000011626 */
[----:B------:R-:W2:Y:S03]  /*27a0*/  LDG.E R43, desc[UR36][R4.64] ;  /* 0x00000024042b7981 */ /* 0x000ea6000c1e1900 */
[----:B------:R-:W-:Y:S01]  /*27b0*/  SHF.L.U32 R9, R8, 0x2, RZ ;  /* 0x0000000208097819 */ /* 0x000fe200000006ff */
[----:B------:R-:W-:Y:S01]  /*27c0*/  IMAD.WIDE.U32 R6, R7, 0x4, R22 ;  /* 0x0000000407067825 */ /* 0x000fe200078e0016 */
[----:B------:R-:W-:Y:S02]  /*27d0*/  SHF.R.U32.HI R8, RZ, 0x1e, R8 ;  /* 0x0000001eff087819 */ /* 0x000fe40000011608 */
[----:B------:R-:W-:Y:S02]  /*27e0*/  LOP3.LUT R9, R9, 0xfffffffc, RZ, 0xc0, !PT ;  /* 0xfffffffc09097812 */ /* 0x000fe400078ec0ff */
[----:B------:R-:W-:Y:S01]  /*27f0*/  LOP3.LUT R41, R8, 0x1, RZ, 0xc0, !PT ;  /* 0x0000000108297812 */ /* 0x000fe200078ec0ff */
[----:B------:R-:W3:Y:S01]  /*2800*/  LDG.E R7, desc[UR36][R6.64] ;  /* 0x0000002406077981 */ /* 0x000ee2000c1e1900 */
[----:B------:R-:W-:-:S05]  /*2810*/  IADD3 R8, P0, PT, R22, R9, RZ ;  /* 0x0000000916087210 */ /* 0x000fca0007f1e0ff */
[----:B------:R-:W-:-:S06]  /*2820*/  IMAD.X R9, R23, 0x1, R41, P0 ;  /* 0x0000000117097824 */ /* 0x000fcc00000e0629 */
[----:B------:R1:W5:Y:S01]  /*2830*/  LDG.E R9, desc[UR36][R8.64] ;  /* 0x0000002408097981 */ /* 0x000362000c1e1900 */
[----:B------:R-:W-:Y:S01]  /*2840*/  FSETP.NAN.FTZ.AND P6, PT, |R26|, |R26|, PT ;  /* 0x4000001a1a00720b */ /* 0x000fe20003fd8200 */
[----:B------:R-:W-:Y:S01]  /*2850*/  BSSY.RECONVERGENT B1, `(.L_x_4229) ;  /* 0x0000016000017945 */ /* 0x000fe20003800200 */
[----:B------:R-:W-:Y:S02]  /*2860*/  FSETP.NAN.FTZ.AND P2, PT, |R27|, |R27|, PT ;  /* 0x4000001b1b00720b */ /* 0x000fe40003f58200 */
[----:B------:R-:W-:-:S09]  /*2870*/  FSETP.NAN.FTZ.AND P3, PT, |R21|, |R21|, PT ;  /* 0x400000151500720b */ /* 0x000fd20003f78200 */
[-C--:B------:R-:W-:Y:S02]  /*2880*/  @P6 ISETP.LT.U32.AND P4, PT, R32, R42.reuse, PT ;  /* 0x0000002a2000620c */ /* 0x080fe40003f81070 */
[----:B------:R-:W-:Y:S02]  /*2890*/  @P2 ISETP.LT.U32.AND P1, PT, R33, R42, PT ;  /* 0x0000002a2100220c */ /* 0x000fe40003f21070 */
[C---:B--2---:R-:W-:Y:S01]  /*28a0*/  PRMT R41, R43.reuse, 0x7632, R41 ;  /* 0x000076322b297816 */ /* 0x044fe20000000029 */
[----:B------:R-:W-:-:S04]  /*28b0*/  IMAD.U32 R45, R43, 0x10000, RZ ;  /* 0x000100002b2d7824 */ /* 0x000fc800078e00ff */
[----:B------:R-:W-:Y:S01]  /*28c0*/  IMAD.U32 R48, R41, 0x10000, RZ ;  /* 0x0001000029307824 */ /* 0x000fe200078e00ff */
[----:B------:R-:W-:-:S04]  /*28d0*/  @P6 FSETP.NAN.FTZ.AND P0, PT, |R45|, |R45|, PT ;  /* 0x4000002d2d00620b */ /* 0x000fc80003f18200 */
[----:B------:R-:W-:Y:S02]  /*28e0*/  @P2 FSETP.NAN.FTZ.AND P5, PT, |R48|, |R48|, PT ;  /* 0x400000303000220b */ /* 0x000fe40003fb8200 */
[----:B---3--:R-:W-:Y:S02]  /*28f0*/  PRMT R6, R7, 0x7610, R6 ;  /* 0x0000761007067816 */ /* 0x008fe40000000006 */
[----:B------:R-:W-:Y:S02]  /*2900*/  @P6 ISETP.LT.OR.EX P0, PT, R37, RZ, !P0, P4 ;  /* 0x000000ff2500620c */ /* 0x000fe40004701740 */
[----:B------:R-:W-:Y:S01]  /*2910*/  @P2 ISETP.LT.OR.EX P1, PT, R35, RZ, !P5, P1 ;  /* 0x000000ff2300220c */ /* 0x000fe20006f21710 */
[----:B------:R-:W-:Y:S01]  /*2920*/  IMAD.U32 R50, R6, 0x10000, RZ ;  /* 0x0001000006327824 */ /* 0x000fe200078e00ff */
[----:B------:R-:W-:Y:S02]  /*2930*/  FSETP.NAN.FTZ.AND P4, PT, |R20|, |R20|, PT ;  /* 0x400000141400720b */ /* 0x000fe40003f98200 */
[----:B------:R-:W-:Y:S01]  /*2940*/  FSETP.NAN.FTZ.AND P5, PT, |R18|, |R18|, PT ;  /* 0x400000121200720b */ /* 0x000fe20003fb8200 */
[----:B-1----:R-:W-:-:S12]  /*2950*/  @P6 BRA `(.L_x_4230) ;  /* 0x0000000000146947 */ /* 0x002fd80003800000 */
[----:B------:R-:W-:-:S13]  /*2960*/  FSETP.NEU.FTZ.AND P6, PT, R26, R45, PT ;  /* 0x0000002d1a00720b */ /* 0x000fda0003fdd000 */
[----:B------:R-:W-:-:S04]  /*2970*/  @!P6 ISETP.GE.U32.AND P0, PT, R32, R42, PT ;  /* 0x0000002a2000e20c */ /* 0x000fc80003f06070 */
[----:B------:R-:W-:-:S04]  /*2980*/  @!P6 ISETP.GE.AND.EX P0, PT, R37, RZ, PT, P0 ;  /* 0x000000ff2500e20c */ /* 0x000fc80003f06300 */
[----:B------:R-:W-:Y:S02]  /*2990*/  @!P6 PLOP3.LUT P0, PT, P0, PT, PT, 0x8, 0x80 ;  /* 0x000000000080e81c */ /* 0x000fe4000070e170 */
[----:B------:R-:W-:-:S13]  /*29a0*/  @P6 FSETP.GT.FTZ.AND P0, PT, R26, R45, PT ;  /* 0x0000002d1a00620b */ /* 0x000fda0003f14000 */
.L_x_4230:
[----:B------:R-:W-:Y:S05]  /*29b0*/  BSYNC.RECONVERGENT B1 ;  /* 0x0000000000017941 */ /* 0x000fea0003800200 */
.L_x_4229:
[----:B------:R-:W-:Y:S04]  /*29c0*/  BSSY.RECONVERGENT B1, `(.L_x_4231) ;  /* 0x0000007000017945 */ /* 0x000fe80003800200 */
[----:B------:R-:W-:Y:S05]  /*29d0*/  @P2 BRA `(.L_x_4232) ;  /* 0x0000000000142947 */ /* 0x000fea0003800000 */
[----:B------:R-:W-:-:S13]  /*29e0*/  FSETP.NEU.FTZ.AND P6, PT, R27, R48, PT ;  /* 0x000000301b00720b */ /* 0x000fda0003fdd000 */
[----:B------:R-:W-:Y:S02]  /*29f0*/  @!P6 ISETP.GE.U32.AND P2, PT, R33, R42, PT ;  /* 0x0000002a2100e20c */ /* 0x000fe40003f46070 */
[----:B------:R-:W-:Y:S02]  /*2a00*/  @P6 FSETP.GT.FTZ.AND P1, PT, R27, R48, PT ;  /* 0x000000301b00620b */ /* 0x000fe40003f34000 */
[----:B------:R-:W-:-:S04]  /*2a10*/  @!P6 ISETP.GE.AND.EX P2, PT, R35, RZ, PT, P2 ;  /* 0x000000ff2300e20c */ /* 0x000fc80003f46320 */
[----:B------:R-:W-:-:S13]  /*2a20*/  @!P6 PLOP3.LUT P1, PT, P2, PT, PT, 0x8, 0x80 ;  /* 0x000000000080e81c */ /* 0x000fda000172e170 */
.L_x_4232:
[----:B------:R-:W-:Y:S05]  /*2a30*/  BSYNC.RECONVERGENT B1 ;  /* 0x0000000000017941 */ /* 0x000fea0003800200 */
.L_x_4231:
[----:B------:R-:W-:Y:S01]  /*2a40*/  PRMT R7, R7, 0x7632, R7 ;  /* 0x0000763207077816 */ /* 0x000fe20000000007 */
[----:B------:R-:W-:Y:S01]  /*2a50*/  BSSY.RECONVERGENT B1, `(.L_x_4233) ;  /* 0x000000b000017945 */ /* 0x000fe20003800200 */
[----:B------:R-:W-:Y:S02]  /*2a60*/  @P3 ISETP.LT.U32.AND P6, PT, R31, R38, PT ;  /* 0x000000261f00320c */ /* 0x000fe40003fc1070 */
[----:B------:R-:W-:Y:S01]  /*2a70*/  @P3 FSETP.NAN.FTZ.AND P2, PT, |R50|, |R50|, PT ;  /* 0x400000323200320b */ /* 0x000fe20003f58200 */
[----:B------:R-:W-:-:S03]  /*2a80*/  IMAD.U32 R51, R7, 0x10000, RZ ;  /* 0x0001000007337824 */ /* 0x000fc600078e00ff */
[----:B------:R-:W-:Y:S01]  /*2a90*/  @P3 ISETP.LT.OR.EX P2, PT, R34, RZ, !P2, P6 ;  /* 0x000000ff2200320c */ /* 0x000fe20005741760 */
[----:B------:R-:W-:-:S12]  /*2aa0*/  @P3 BRA `(.L_x_4234) ;  /* 0x0000000000143947 */ /* 0x000fd80003800000 */
[----:B------:R-:W-:-:S13]  /*2ab0*/  FSETP.NEU.FTZ.AND P6, PT, R21, R50, PT ;  /* 0x000000321500720b */ /* 0x000fda0003fdd000 */
[----:B------:R-:W-:Y:S02]  /*2ac0*/  @!P6 ISETP.GE.U32.AND P3, PT, R31, R38, PT ;  /* 0x000000261f00e20c */ /* 0x000fe40003f66070 */
[----:B------:R-:W-:Y:S02]  /*2ad0*/  @P6 FSETP.GT.FTZ.AND P2, PT, R21, R50, PT ;  /* 0x000000321500620b */ /* 0x000fe40003f54000 */
[----:B------:R-:W-:-:S04]  /*2ae0*/  @!P6 ISETP.GE.AND.EX P3, PT, R34, RZ, PT, P3 ;  /* 0x000000ff2200e20c */ /* 0x000fc80003f66330 */
[----:B------:R-:W-:-:S13]  /*2af0*/  @!P6 PLOP3.LUT P2, PT, P3, PT, PT, 0x8, 0x80 ;  /* 0x000000000080e81c */ /* 0x000fda0001f4e170 */
.L_x_4234:
[----:B------:R-:W-:Y:S05]  /*2b00*/  BSYNC.RECONVERGENT B1 ;  /* 0x0000000000017941 */ /* 0x000fea0003800200 */
.L_x_4233:
[----:B-----5:R-:W-:Y:S01]  /*2b10*/  PRMT R8, R9, 0x7610, R8 ;  /* 0x0000761009087816 */ /* 0x020fe20000000008 */
[----:B------:R-:W-:Y:S01]  /*2b20*/  BSSY.RECONVERGENT B1, `(.L_x_4235) ;  /* 0x000000c000017945 */ /* 0x000fe20003800200 */
[----:B------:R-:W-:Y:S01]  /*2b30*/  @P4 ISETP.LT.U32.AND P6, PT, R30, R38, PT ;  /* 0x000000261e00420c */ /* 0x000fe20003fc1070 */
[----:B------:R-:W-:Y:S01]  /*2b40*/  IMAD.IADD R47, R38, 0x1, R13 ;  /* 0x00000001262f7824 */ /* 0x000fe200078e020d */
        /* <DEDUP_REMOVED lines=9> */
.L_x_4236:
[----:B------:R-:W-:Y:S05]  /*2be0*/  BSYNC.RECONVERGENT B1 ;  /* 0x0000000000017941 */ /* 0x000fea0003800200 */
.L_x_4235:
        /* <DEDUP_REMOVED lines=10> */
.L_x_4238:
[----:B------:R-:W-:Y:S05]  /*2c90*/  BSYNC.RECONVERGENT B1 ;  /* 0x0000000000017941 */ /* 0x000fea0003800200 */
.L_x_4237:
[----:B------:R-:W-:Y:S02]  /*2ca0*/  FSETP.NAN.FTZ.AND P6, PT, |R15|, |R15|, PT ;  /* 0x4000000f0f00720b */ /* 0x000fe40003fd8200 */
[----:B------:R-:W-:Y:S02]  /*2cb0*/  PRMT R44, R9, 0x7632, R44 ;  /* 0x00007632092c7816 */ /* 0x000fe4000000002c */
[----:B------:R-:W-:Y:S02]  /*2cc0*/  LEA R46, R13, R38, 0x1 ;  /* 0x000000260d2e7211 */ /* 0x000fe400078e08ff */
[----:B------:R-:W-:Y:S01]  /*2cd0*/  P2R R4, PR, RZ, 0x1 ;  /* 0x00000001ff047803 */ /* 0x000fe20000000000 */
[----:B------:R-:W-:Y:S01]  /*2ce0*/  IMAD.U32 R52, R44, 0x10000, RZ ;  /* 0x000100002c347824 */ /* 0x000fe200078e00ff */
[----:B------:R-:W-:-:S05]  /*2cf0*/  SHF.R.U32.HI R5, RZ, 0x1, R46 ;  /* 0x00000001ff057819 */ /* 0x000fca000001162e */
[----:B------:R-:W-:Y:S02]  /*2d00*/  @P6 ISETP.LT.U32.AND P5, PT, R28, R47, PT ;  /* 0x0000002f1c00620c */ /* 0x000fe40003fa1070 */
[----:B------:R-:W-:-:S04]  /*2d10*/  @P6 FSETP.NAN.FTZ.AND P0, PT, |R52|, |R52|, PT ;  /* 0x400000343400620b */ /* 0x000fc80003f18200 */
[----:B------:R-:W-:Y:S02]  /*2d20*/  @P6 ISETP.LT.OR.EX P5, PT, R40, RZ, !P0, P5 ;  /* 0x000000ff2800620c */ /* 0x000fe400047a1750 */
[----:B------:R-:W-:Y:S01]  /*2d30*/  ISETP.NE.AND P0, PT, R4, RZ, PT ;  /* 0x000000ff0400720c */ /* 0x000fe20003f05270 */
[----:B------:R-:W-:-:S06]  /*2d40*/  IMAD.WIDE.U32 R4, R5, 0x4, R22 ;  /* 0x0000000405047825 */ /* 0x000fcc00078e0016 */
[----:B------:R1:W5:Y:S01]  /*2d50*/  LDG.E R4, desc[UR36][R4.64] ;  /* 0x0000002404047981 */ /* 0x000362000c1e1900 */
[----:B------:R-:W-:Y:S04]  /*2d60*/  BSSY.RECONVERGENT B1, `(.L_x_4239) ;  /* 0x0000009000017945 */ /* 0x000fe80003800200 */
[----:B------:R-:W-:Y:S05]  /*2d70*/  @P6 BRA `(.L_x_4240) ;  /* 0x00000000001c6947 */ /* 0x000fea0003800000 */
[----:B------:R-:W-:Y:S02]  /*2d80*/  FSETP.NEU.FTZ.AND P6, PT, R15, R52, PT ;  /* 0x000000340f00720b */ /* 0x000fe40003fdd000 */
[----:B-1----:R-:W-:-:S11]  /*2d90*/  P2R R5, PR, RZ, 0x1 ;  /* 0x00000001ff057803 */ /* 0x002fd60000000000 */
[----:B------:R-:W-:-:S04]  /*2da0*/  @!P6 ISETP.GE.U32.AND P5, PT, R28, R47, PT ;  /* 0x0000002f1c00e20c */ /* 0x000fc80003fa6070 */
[----:B------:R-:W-:Y:S02]  /*2db0*/  @!P6 ISETP.GE.AND.EX P0, PT, R40, RZ, PT, P5 ;  /* 0x000000ff2800e20c */ /* 0x000fe40003f06350 */
[----:B------:R-:W-:Y:S02]  /*2dc0*/  @P6 FSETP.GT.FTZ.AND P5, PT, R15, R52, PT ;  /* 0x000000340f00620b */ /* 0x000fe40003fb4000 */
[----:B------:R-:W-:Y:S02]  /*2dd0*/  @!P6 PLOP3.LUT P5, PT, P0, PT, PT, 0x8, 0x80 ;  /* 0x000000000080e81c */ /* 0x000fe400007ae170 */
[----:B------:R-:W-:-:S13]  /*2de0*/  ISETP.NE.AND P0, PT, R5, RZ, PT ;  /* 0x000000ff0500720c */ /* 0x000fda0003f05270 */
.L_x_4240:
[----:B------:R-:W-:Y:S05]  /*2df0*/  BSYNC.RECONVERGENT B1 ;  /* 0x0000000000017941 */ /* 0x000fea0003800200 */
.L_x_4239:
[----:B------:R-:W-:Y:S01]  /*2e00*/  FSETP.NAN.FTZ.AND P6, PT, |R14|, |R14|, PT ;  /* 0x4000000e0e00720b */ /* 0x000fe20003fd8200 */
[----:B------:R-:W-:Y:S01]  /*2e10*/  BSSY.RECONVERGENT B1, `(.L_x_4241) ;  /* 0x0000013000017945 */ /* 0x000fe20003800200 */
[----:B-----5:R-:W-:Y:S02]  /*2e20*/  PRMT R9, R4, 0x7610, R9 ;  /* 0x0000761004097816 */ /* 0x020fe40000000009 */
[----:B------:R-:W-:Y:S02]  /*2e30*/  P2R R53, PR, RZ, 0x2 ;  /* 0x00000002ff357803 */ /* 0x000fe40000000000 */
[----:B------:R-:W-:Y:S01]  /*2e40*/  FSEL R26, R26, R45, P0 ;  /* 0x0000002d1a1a7208 */ /* 0x000fe20000000000 */
[----:B-1----:R-:W-:Y:S01]  /*2e50*/  IMAD.U32 R5, R9, 0x10000, RZ ;  /* 0x0001000009057824 */ /* 0x002fe200078e00ff */
[----:B------:R-:W-:Y:S02]  /*2e60*/  SEL R32, R32, R42, P0 ;  /* 0x0000002a20207207 */ /* 0x000fe40000000000 */
[----:B------:R-:W-:-:S03]  /*2e70*/  SEL R37, R37, RZ, P0 ;  /* 0x000000ff25257207 */ /* 0x000fc60000000000 */
[----:B------:R-:W-:Y:S02]  /*2e80*/  @P6 ISETP.LT.U32.AND P0, PT, R12, R46, PT ;  /* 0x0000002e0c00620c */ /* 0x000fe40003f01070 */
[----:B------:R-:W-:-:S04]  /*2e90*/  @P6 FSETP.NAN.FTZ.AND P1, PT, |R5|, |R5|, PT ;  /* 0x400000050500620b */ /* 0x000fc80003f38200 */
[----:B------:R-:W-:Y:S02]  /*2ea0*/  @P6 ISETP.LT.OR.EX P0, PT, R11, RZ, !P1, P0 ;  /* 0x000000ff0b00620c */ /* 0x000fe40004f01700 */
[----:B------:R-:W-:Y:S01]  /*2eb0*/  ISETP.NE.AND P1, PT, R53, RZ, PT ;  /* 0x000000ff3500720c */ /* 0x000fe20003f25270 */
[----:B------:R-:W-:-:S12]  /*2ec0*/  @P6 BRA `(.L_x_4242) ;  /* 0x00000000001c6947 */ /* 0x000fd80003800000 */
[----:B------:R-:W-:Y:S02]  /*2ed0*/  FSETP.NEU.FTZ.AND P6, PT, R14, R5, PT ;  /* 0x000000050e00720b */ /* 0x000fe40003fdd000 */
[----:B------:R-:W-:-:S11]  /*2ee0*/  P2R R45, PR, RZ, 0x2 ;  /* 0x00000002ff2d7803 */ /* 0x000fd60000000000 */
[----:B------:R-:W-:-:S04]  /*2ef0*/  @!P6 ISETP.GE.U32.AND P0, PT, R12, R46, PT ;  /* 0x0000002e0c00e20c */ /* 0x000fc80003f06070 */
[----:B------:R-:W-:Y:S02]  /*2f00*/  @!P6 ISETP.GE.AND.EX P1, PT, R11, RZ, PT, P0 ;  /* 0x000000ff0b00e20c */ /* 0x000fe40003f26300 */
[----:B------:R-:W-:Y:S02]  /*2f10*/  @P6 FSETP.GT.FTZ.AND P0, PT, R14, R5, PT ;  /* 0x000000050e00620b */ /* 0x000fe40003f14000 */
[----:B------:R-:W-:Y:S02]  /*2f20*/  @!P6 PLOP3.LUT P0, PT, P1, PT, PT, 0x8, 0x80 ;  /* 0x000000000080e81c */ /* 0x000fe40000f0e170 */
[----:B------:R-:W-:-:S13]  /*2f30*/  ISETP.NE.AND P1, PT, R45, RZ, PT ;  /* 0x000000ff2d00720c */ /* 0x000fda0003f25270 */
.L_x_4242:
[----:B------:R-:W-:Y:S05]  /*2f40*/  BSYNC.RECONVERGENT B1 ;  /* 0x0000000000017941 */ /* 0x000fea0003800200 */
.L_x_4241:
[----:B------:R-:W-:Y:S01]  /*2f50*/  FSETP.NAN.FTZ.AND P6, PT, |R10|, |R10|, PT ;  /* 0x4000000a0a00720b */ /* 0x000fe20003fd8200 */
[----:B------:R-:W-:Y:S01]  /*2f60*/  BSSY.RECONVERGENT B1, `(.L_x_4243) ;  /* 0x000001e000017945 */ /* 0x000fe20003800200 */
[----:B------:R-:W-:Y:S02]  /*2f70*/  PRMT R45, R4, 0x7632, R45 ;  /* 0x00007632042d7816 */ /* 0x000fe4000000002d */
[----:B------:R-:W-:Y:S02]  /*2f80*/  FSEL R18, R18, R49, P4 ;  /* 0x0000003112127208 */ /* 0x000fe40002000000 */
[----:B------:R-:W-:Y:S01]  /*2f90*/  FSEL R27, R27, R48, P1 ;  /* 0x000000301b1b7208 */ /* 0x000fe20000800000 */
[----:B------:R-:W-:Y:S01]  /*2fa0*/  IMAD.U32 R49, R45, 0x10000, RZ ;  /* 0x000100002d317824 */ /* 0x000fe200078e00ff */
[----:B------:R-:W-:Y:S02]  /*2fb0*/  SEL R33, R33, R42, P1 ;  /* 0x0000002a21217207 */ /* 0x000fe40000800000 */
[----:B------:R-:W-:-:S02]  /*2fc0*/  FSEL R21, R21, R50, P2 ;  /* 0x0000003215157208 */ /* 0x000fc40001000000 */
[----:B------:R-:W-:Y:S02]  /*2fd0*/  SEL R31, R31, R38, P2 ;  /* 0x000000261f1f7207 */ /* 0x000fe40001000000 */
[----:B------:R-:W-:Y:S02]  /*2fe0*/  SEL R35, R35, RZ, P1 ;  /* 0x000000ff23237207 */ /* 0x000fe40000800000 */
[----:B------:R-:W-:Y:S02]  /*2ff0*/  SEL R34, R34, RZ, P2 ;  /* 0x000000ff22227207 */ /* 0x000fe40001000000 */
[----:B------:R-:W-:Y:S02]  /*3000*/  @P6 ISETP.LT.U32.AND P1, PT, R3, R46, PT ;  /* 0x0000002e0300620c */ /* 0x000fe40003f21070 */
[----:B------:R-:W-:Y:S02]  /*3010*/  @P6 FSETP.NAN.FTZ.AND P2, PT, |R49|, |R49|, PT ;  /* 0x400000313100620b */ /* 0x000fe40003f58200 */
[----:B------:R-:W-:-:S02]  /*3020*/  FSEL R20, R20, R51, P3 ;  /* 0x0000003314147208 */ /* 0x000fc40001800000 */
[----:B------:R-:W-:Y:S02]  /*3030*/  SEL R30, R30, R38, P3 ;  /* 0x000000261e1e7207 */ /* 0x000fe40001800000 */
[----:B------:R-:W-:Y:S02]  /*3040*/  FSEL R15, R15, R52, P5 ;  /* 0x000000340f0f7208 */ /* 0x000fe40002800000 */
[-C--:B------:R-:W-:Y:S02]  /*3050*/  SEL R29, R29, R47.reuse, P4 ;  /* 0x0000002f1d1d7207 */ /* 0x080fe40002000000 */
[----:B------:R-:W-:Y:S02]  /*3060*/  SEL R28, R28, R47, P5 ;  /* 0x0000002f1c1c7207 */ /* 0x000fe40002800000 */
[----:B------:R-:W-:Y:S02]  /*3070*/  FSEL R14, R14, R5, P0 ;  /* 0x000000050e0e7208 */ /* 0x000fe40000000000 */
[----:B------:R-:W-:-:S02]  /*3080*/  @P6 ISETP.LT.OR.EX P1, PT, R0, RZ, !P2, P1 ;  /* 0x000000ff0000620c */ /* 0x000fc40005721710 */
[----:B------:R-:W-:Y:S02]  /*3090*/  SEL R36, R36, RZ, P3 ;  /* 0x000000ff24247207 */ /* 0x000fe40001800000 */
[----:B------:R-:W-:Y:S02]  /*30a0*/  SEL R39, R39, RZ, P4 ;  /* 0x000000ff27277207 */ /* 0x000fe40002000000 */
[----:B------:R-:W-:Y:S02]  /*30b0*/  SEL R40, R40, RZ, P5 ;  /* 0x000000ff28287207 */ /* 0x000fe40002800000 */
        /* <DEDUP_REMOVED lines=8> */
.L_x_4244:
[----:B------:R-:W-:Y:S05]  /*3140*/  BSYNC.RECONVERGENT B1 ;  /* 0x0000000000017941 */ /* 0x000fea0003800200 */
.L_x_4243:
[----:B------:R-:W-:Y:S01]  /*3150*/  IMAD.IADD R42, R46, 0x1, R13 ;  /* 0x000000012e2a7824 */ /* 0x000fe200078e020d */
[----:B------:R-:W-:Y:S01]  /*3160*/  FSEL R10, R10, R49, P1 ;  /* 0x000000310a0a7208 */ /* 0x000fe20000800000 */
[----:B------:R-:W-:Y:S01]  /*3170*/  IMAD.U32 R38, RZ, RZ, UR38 ;  /* 0x00000026ff267e24 */ /* 0x000fe2000f8e00ff */
[----:B------:R-:W-:Y:S01]  /*3180*/  SEL R3, R3, R46, P1 ;  /* 0x0000002e03037207 */ /* 0x000fe20000800000 */
[----:B------:R-:W-:Y:S01]  /*3190*/  IMAD R5, R13, 0x3, R42 ;  /* 0x000000030d057824 */ /* 0x000fe200078e022a */
[----:B------:R-:W-:-:S04]  /*31a0*/  SEL R0, R0, RZ, P1 ;  /* 0x000000ff00007207 */ /* 0x000fc80000800000 */
[----:B------:R-:W-:-:S13]  /*31b0*/  ISETP.GE.U32.AND P0, PT, R5, R38, PT ;  /* 0x000000260500720c */ /* 0x000fda0003f06070 */
[----:B------:R-:W-:Y:S05]  /*31c0*/  @!P0 BRA `(.L_x_4245) ;  /* 0xfffffff400608947 */ /* 0x000fea000383ffff */
.L_x_4228:
[----:B------:R-:W-:Y:S05]  /*31d0*/  BSYNC.RECONVERGENT B0 ;  /* 0x0000000000007941 */ /* 0x000fea0003800200 */
.L_x_4227:
        /* <DEDUP_REMOVED lines=31> */
.L_x_4247:
[----:B------:R-:W-:Y:S05]  /*33d0*/  BSYNC.RECONVERGENT B0 ;  /* 0x0000000000007941 */ /* 0x000fea0003800200 */
.L_x_4246:
[----:B------:R-:W-:Y:S04]  /*33e0*/  BSSY.RECONVERGENT B0, `(.L_x_4248) ;  /* 0x000008b000007945 */ /* 0x000fe80003800200 */
[----:B------:R-:W-:Y:S05]  /*33f0*/  @P0 BRA `(.L_x_4249) ;  /* 0x0000000800240947 */ /* 0x000fea0003800000 */
[----:B------:R-:W-:Y:S01]  /*3400*/  FSETP.NAN.FTZ.AND P5, PT, |R26|, |R26|, PT ;  /* 0x4000001a1a00720b */ /* 0x000fe20003fb8200 */
[----:B------:R-:W-:Y:S01]  /*3410*/  IMAD.U32 R43, R43, 0x10000, RZ ;  /* 0x000100002b2b7824 */ /* 0x000fe200078e00ff */
[----:B------:R-:W-:Y:S01]  /*3420*/  FSETP.NAN.FTZ.AND P3, PT, |R27|, |R27|, PT ;  /* 0x4000001b1b00720b */ /* 0x000fe20003f78200 */
[----:B------:R-:W-:Y:S01]  /*3430*/  IMAD.U32 R4, R41, 0x10000, RZ ;  /* 0x0001000029047824 */ /* 0x000fe200078e00ff */
[----:B------:R-:W-:Y:S01]  /*3440*/  IADD3 R5, PT, PT, R42, R13, RZ ;  /* 0x0000000d2a057210 */ /* 0x000fe20007ffe0ff */
[----:B------:R-:W-:Y:S03]  /*3450*/  BSSY.RECONVERGENT B1, `(.L_x_4250) ;  /* 0x000000d000017945 */ /* 0x000fe60003800200 */
[----:B------:R-:W-:-:S05]  /*3460*/  ISETP.GE.U32.AND P4, PT, R5, R38, PT ;  /* 0x000000260500720c */ /* 0x000fca0003f86070 */
[----:B------:R-:W-:Y:S02]  /*3470*/  @P5 FSETP.NAN.FTZ.AND P0, PT, |R43|, |R43|, PT ;  /* 0x4000002b2b00520b */ /* 0x000fe40003f18200 */
        /* <DEDUP_REMOVED lines=10> */
.L_x_4251:
[----:B------:R-:W-:Y:S05]  /*3520*/  BSYNC.RECONVERGENT B1 ;  /* 0x0000000000017941 */ /* 0x000fea0003800200 */
.L_x_4250:
        /* <DEDUP_REMOVED lines=9> */
.L_x_4253:
[----:B------:R-:W-:Y:S05]  /*35c0*/  BSYNC.RECONVERGENT B1 ;  /* 0x0000000000017941 */ /* 0x000fea0003800200 */
.L_x_4252:
[----:B------:R-:W-:Y:S02]  /*35d0*/  FSEL R27, R27, R4, P1 ;  /* 0x000000041b1b7208 */ /* 0x000fe40000800000 */
[-C--:B------:R-:W-:Y:S02]  /*35e0*/  SEL R32, R32, R42.reuse, P0 ;  /* 0x0000002a20207207 */ /* 0x080fe40000000000 */
[----:B------:R-:W-:Y:S02]  /*35f0*/  SEL R33, R33, R42, P1 ;  /* 0x0000002a21217207 */ /* 0x000fe40000800000 */
[----:B------:R-:W-:Y:S02]  /*3600*/  SEL R37, R37, RZ, P0 ;  /* 0x000000ff25257207 */ /* 0x000fe40000000000 */
[----:B------:R-:W-:Y:S01]  /*3610*/  SEL R35, R35, RZ, P1 ;  /* 0x000000ff23237207 */ /* 0x000fe20000800000 */
[----:B------:R-:W-:Y:S06]  /*3620*/  @P4 BRA `(.L_x_4249) ;  /* 0x0000000400984947 */ /* 0x000fec0003800000 */
[----:B------:R-:W-:Y:S01]  /*3630*/  FSETP.NAN.FTZ.AND P5, PT, |R21|, |R21|, PT ;  /* 0x400000151500720b */ /* 0x000fe20003fb8200 */
[----:B------:R-:W-:Y:S01]  /*3640*/  IMAD.U32 R6, R6, 0x10000, RZ ;  /* 0x0001000006067824 */ /* 0x000fe200078e00ff */
[----:B------:R-:W-:Y:S01]  /*3650*/  FSETP.NAN.FTZ.AND P3, PT, |R20|, |R20|, PT ;  /* 0x400000141400720b */ /* 0x000fe20003f78200 */
[----:B------:R-:W-:Y:S01]  /*3660*/  IMAD.U32 R7, R7, 0x10000, RZ ;  /* 0x0001000007077824 */ /* 0x000fe200078e00ff */
[----:B------:R-:W-:Y:S01]  /*3670*/  BSSY.RECONVERGENT B1, `(.L_x_4254) ;  /* 0x000000e000017945 */ /* 0x000fe20003800200 */
[----:B------:R-:W-:-:S05]  /*3680*/  IMAD.IADD R4, R5, 0x1, R13 ;  /* 0x0000000105047824 */ /* 0x000fca00078e020d */
[----:B------:R-:W-:-:S03]  /*3690*/  ISETP.GE.U32.AND P4, PT, R4, R38, PT ;  /* 0x000000260400720c */ /* 0x000fc60003f86070 */
        /* <DEDUP_REMOVED lines=11> */
.L_x_4255:
[----:B------:R-:W-:Y:S05]  /*3750*/  BSYNC.RECONVERGENT B1 ;  /* 0x0000000000017941 */ /* 0x000fea0003800200 */
.L_x_4254:
        /* <DEDUP_REMOVED lines=9> */
.L_x_4257:
[----:B------:R-:W-:Y:S05]  /*37f0*/  BSYNC.RECONVERGENT B1 ;  /* 0x0000000000017941 */ /* 0x000fea0003800200 */
.L_x_4256:
        /* <DEDUP_REMOVED lines=9> */
[----:B------:R-:W-:Y:S01]  /*3890*/  IMAD.IADD R13, R4, 0x1, R13 ;  /* 0x00000001040d7824 */ /* 0x000fe200078e020d */
[----:B------:R-:W-:Y:S01]  /*38a0*/  BSSY.RECONVERGENT B1, `(.L_x_4258) ;  /* 0x000000e000017945 */ /* 0x000fe20003800200 */
[----:B------:R-:W-:-:S03]  /*38b0*/  IMAD.U32 R44, R44, 0x10000, RZ ;  /* 0x000100002c2c7824 */ /* 0x000fc600078e00ff */
        /* <DEDUP_REMOVED lines=12> */
.L_x_4259:
[----:B------:R-:W-:Y:S05]  /*3980*/  BSYNC.RECONVERGENT B1 ;  /* 0x0000000000017941 */ /* 0x000fea0003800200 */
.L_x_4258:
        /* <DEDUP_REMOVED lines=9> */
.L_x_4261:
[----:B------:R-:W-:Y:S05]  /*3a20*/  BSYNC.RECONVERGENT B1 ;  /* 0x0000000000017941 */ /* 0x000fea0003800200 */
.L_x_4260:
        /* <DEDUP_REMOVED lines=9> */
[----:B------:R-:W-:Y:S01]  /*3ac0*/  BSSY.RECONVERGENT B1, `(.L_x_4262) ;  /* 0x000000d000017945 */ /* 0x000fe20003800200 */
[----:B------:R-:W-:-:S09]  /*3ad0*/  SHF.L.U32 R9, R9, 0x10, RZ ;  /* 0x0000001009097819 */ /* 0x000fd200000006ff */
        /* <DEDUP_REMOVED lines=11> */
.L_x_4263:
[----:B------:R-:W-:Y:S05]  /*3b90*/  BSYNC.RECONVERGENT B1 ;  /* 0x0000000000017941 */ /* 0x000fea0003800200 */
.L_x_4262:
        /* <DEDUP_REMOVED lines=10> */
.L_x_4265:
[----:B------:R-:W-:Y:S05]  /*3c40*/  BSYNC.RECONVERGENT B1 ;  /* 0x0000000000017941 */ /* 0x000fea0003800200 */
.L_x_4264:
[----:B------:R-:W-:Y:S02]  /*3c50*/  FSEL R10, R10, R45, P0 ;  /* 0x0000002d0a0a7208 */ /* 0x000fe40000000000 */
[----:B------:R-:W-:Y:S02]  /*3c60*/  SEL R3, R3, R13, P0 ;  /* 0x0000000d03037207 */ /* 0x000fe40000000000 */
[----:B------:R-:W-:Y:S02]  /*3c70*/  SEL R11, R11, RZ, P2 ;  /* 0x000000ff0b0b7207 */ /* 0x000fe40001000000 */
[----:B------:R-:W-:-:S07]  /*3c80*/  SEL R0, R0, RZ, P0 ;  /* 0x000000ff00007207 */ /* 0x000fce0000000000 */
.L_x_4249:
[----:B------:R-:W-:Y:S05]  /*3c90*/  BSYNC.RECONVERGENT B0 ;  /* 0x0000000000007941 */ /* 0x000fea0003800200 */
.L_x_4248:
        /* <DEDUP_REMOVED lines=15> */
.L_x_4267:
[----:B------:R-:W-:Y:S05]  /*3d90*/  BSYNC.RECONVERGENT B0 ;  /* 0x0000000000007941 */ /* 0x000fea0003800200 */
.L_x_4266:
[----:B------:R-:W-:Y:S04]  /*3da0*/  BSSY.RECONVERGENT B0, `(.L_x_4268) ;  /* 0x0000007000007945 */ /* 0x000fe80003800200 */
[----:B------:R-:W-:Y:S05]  /*3db0*/  @P2 BRA `(.L_x_4269) ;  /* 0x0000000000142947 */ /* 0x000fea0003800000 */
[----:B------:R-:W-:-:S13]  /*3dc0*/  FSETP.NEU.FTZ.AND P2, PT, R27, R20, PT ;  /* 0x000000141b00720b */ /* 0x000fda0003f5d000 */
[----:B------:R-:W-:Y:S02]  /*3dd0*/  @!P2 ISETP.GE.U32.AND P1, PT, R33, R30, PT ;  /* 0x0000001e2100a20c */ /* 0x000fe40003f26070 */
[----:B------:R-:W-:Y:S02]  /*3de0*/  @P2 FSETP.GT.FTZ.AND P0, PT, R27, R20, PT ;  /* 0x000000141b00220b */ /* 0x000fe40003f14000 */
[----:B------:R-:W-:-:S04]  /*3df0*/  @!P2 ISETP.GE.AND.EX P1, PT, R35, R36, PT, P1 ;  /* 0x000000242300a20c */ /* 0x000fc80003f26310 */
[----:B------:R-:W-:-:S13]  /*3e00*/  @!P2 PLOP3.LUT P0, PT, P1, PT, PT, 0x8, 0x80 ;  /* 0x000000000080a81c */ /* 0x000fda0000f0e170 */
.L_x_4269:
[----:B------:R-:W-:Y:S05]  /*3e10*/  BSYNC.RECONVERGENT B0 ;  /* 0x0000000000007941 */ /* 0x000fea0003800200 */
.L_x_4268:
        /* <DEDUP_REMOVED lines=20> */
.L_x_4271:
[----:B------:R-:W-:Y:S05]  /*3f60*/  BSYNC.RECONVERGENT B0 ;  /* 0x0000000000007941 */ /* 0x000fea0003800200 */
.L_x_4270:
        /* <DEDUP_REMOVED lines=8> */
.L_x_4273:
[----:B------:R-:W-:Y:S05]  /*3ff0*/  BSYNC.RECONVERGENT B0 ;  /* 0x0000000000007941 */ /* 0x000fea0003800200 */
.L_x_4272:
        /* <DEDUP_REMOVED lines=20> */
.L_x_4275:
[----:B------:R-:W-:Y:S05]  /*4140*/  BSYNC.RECONVERGENT B0 ;  /* 0x0000000000007941 */ /* 0x000fea0003800200 */
.L_x_4274:
        /* <DEDUP_REMOVED lines=11> */
.L_x_4277:
[----:B------:R-:W-:Y:S05]  /*4200*/  BSYNC.RECONVERGENT B0 ;  /* 0x0000000000007941 */ /* 0x000fea0003800200 */
.L_x_4276:
[----:B------:R-:W-:Y:S02]  /*4210*/  FSEL R18, R15, R10, P2 ;  /* 0x0000000a0f127208 */ /* 0x000fe40001000000 */
[----:B------:R-:W-:Y:S02]  /*4220*/  SEL R26, R26, R3, P2 ;  /* 0x000000031a1a7207 */ /* 0x000fe40001000000 */
[----:B------:R-:W-:Y:S01]  /*4230*/  SEL R27, R27, R0, P2 ;  /* 0x000000001b1b7207 */ /* 0x000fe20001000000 */
[----:B------:R-:W-:Y:S06]  /*4240*/  BRA `(.L_x_4197) ;  /* 0x000000c000987947 */ /* 0x000fec0003800000 */
.L_x_4226:
        /* <DEDUP_REMOVED lines=52> */
.L_x_4297:
[----:B------:R-:W-:Y:S02]  /*4590*/  IMAD R4, R12, R43, RZ ;  /* 0x0000002b0c047224 */ /* 0x000fe400078e02ff */
[----:B-1----:R-:W-:-:S03]  /*45a0*/  IMAD.IADD R45, R43, 0x1, R14 ;  /* 0x000000012b2d7824 */ /* 0x002fc600078e020e */
[----:B------:R-:W-:Y:S01]  /*45b0*/  SHF.R.U32.HI R5, RZ, 0x1, R4 ;  /* 0x00000001ff057819 */ /* 0x000fe20000011604 */
[----:B------:R-:W-:Y:S02]  /*45c0*/  IMAD R6, R12, R45, RZ ;  /* 0x0000002d0c067224 */ /* 0x000fe400078e02ff */
[----:B------:R-:W-:Y:S02]  /*45d0*/  IMAD.IADD R47, R45, 0x1, R14 ;  /* 0x000000012d2f7824 */ /* 0x000fe400078e020e */
[----:B------:R-:W-:Y:S01]  /*45e0*/  IMAD.WIDE.U32 R4, R5, 0x4, R22 ;  /* 0x0000000405047825 */ /* 0x000fe200078e0016 */
[----:B------:R-:W-:-:S03]  /*45f0*/  SHF.R.U32.HI R7, RZ, 0x1, R6 ;  /* 0x00000001ff077819 */ /* 0x000fc60000011606 */
[----:B------:R-:W-:Y:S01]  /*4600*/  IMAD R8, R12, R47, RZ ;  /* 0x0000002f0c087224 */ /* 0x000fe200078e02ff */
[----:B------:R-:W2:Y:S01]  /*4610*/  LDG.E R38, desc[UR36][R4.64] ;  /* 0x0000002404267981 */ /* 0x000ea2000c1e1900 */
[----:B------:R-:W-:-:S03]  /*4620*/  IMAD.WIDE.U32 R6, R7, 0x4, R22 ;  /* 0x0000000407067825 */ /* 0x000fc600078e0016 */
[----:B------:R-:W-:-:S03]  /*4630*/  SHF.R.U32.HI R9, RZ, 0x1, R8 ;  /* 0x00000001ff097819 */ /* 0x000fc60000011608 */
[----:B------:R-:W3:Y:S02]  /*4640*/  LDG.E R6, desc[UR36][R6.64] ;  /* 0x0000002406067981 */ /* 0x000ee4000c1e1900 */
[----:B------:R-:W-:-:S06]  /*4650*/  IMAD.WIDE.U32 R8, R9, 0x4, R22 ;  /* 0x0000000409087825 */ /* 0x000fcc00078e0016 */
        /* <DEDUP_REMOVED lines=8> */
[----:B------:R-:W-:-:S03]  /*46e0*/  IMAD.U32 R53, R38, 0x10000, RZ ;  /* 0x0001000026357824 */ /* 0x000fc600078e00ff */
[----:B------:R-:W-:Y:S02]  /*46f0*/  SHF.L.U32 R46, R42, 0x10, RZ ;  /* 0x000000102a2e7819 */ /* 0x000fe400000006ff */
[----:B------:R-:W-:Y:S02]  /*4700*/  @P6 FSETP.NAN.FTZ.AND P0, PT, |R53|, |R53|, PT ;  /* 0x400000353500620b */ /* 0x000fe40003f18200 */
[----:B------:R-:W-:Y:S02]  /*4710*/  @P2 FSETP.NAN.FTZ.AND P5, PT, |R46|, |R46|, PT ;  /* 0x4000002e2e00220b */ /* 0x000fe40003fb8200 */
[----:B---3--:R-:W-:Y:S02]  /*4720*/  PRMT R7, R6, 0x7610, R7 ;  /* 0x0000761006077816 */ /* 0x008fe40000000007 */
[----:B------:R-:W-:Y:S02]  /*4730*/  @P6 ISETP.LT.OR.EX P0, PT, R15, RZ, !P0, P4 ;  /* 0x000000ff0f00620c */ /* 0x000fe40004701740 */
[----:B------:R-:W-:Y:S01]  /*4740*/  @P2 ISETP.LT.OR.EX P1, PT, R18, RZ, !P5, P1 ;  /* 0x000000ff1200220c */ /* 0x000fe20006f21710 */
[----:B------:R-:W-:Y:S01]  /*4750*/  IMAD.U32 R50, R7, 0x10000, RZ ;  /* 0x0001000007327824 */ /* 0x000fe200078e00ff */
[----:B------:R-:W-:-:S02]  /*4760*/  FSETP.NAN.FTZ.AND P4, PT, |R36|, |R36|, PT ;  /* 0x400000242400720b */ /* 0x000fc40003f98200 */
[----:B------:R-:W-:Y:S01]  /*4770*/  FSETP.NAN.FTZ.AND P5, PT, |R39|, |R39|, PT ;  /* 0x400000272700720b */ /* 0x000fe20003fb8200 */
[----:B-1----:R-:W-:-:S12]  /*4780*/  @P6 BRA `(.L_x_4282) ;  /* 0x0000000000146947 */ /* 0x002fd80003800000 */
[----:B------:R-:W-:-:S13]  /*4790*/  FSETP.NEU.FTZ.AND P6, PT, R34, R53, PT ;  /* 0x000000352200720b */ /* 0x000fda0003fdd000 */
[----:B------:R-:W-:-:S04]  /*47a0*/  @!P6 ISETP.GE.U32.AND P0, PT, R28, R43, PT ;  /* 0x0000002b1c00e20c */ /* 0x000fc80003f06070 */
[----:B------:R-:W-:-:S04]  /*47b0*/  @!P6 ISETP.GE.AND.EX P0, PT, R15, RZ, PT, P0 ;  /* 0x000000ff0f00e20c */ /* 0x000fc80003f06300 */
[----:B------:R-:W-:Y:S02]  /*47c0*/  @!P6 PLOP3.LUT P0, PT, P0, PT, PT, 0x8, 0x80 ;  /* 0x000000000080e81c */ /* 0x000fe4000070e170 */
[----:B------:R-:W-:-:S13]  /*47d0*/  @P6 FSETP.GT.FTZ.AND P0, PT, R34, R53, PT ;  /* 0x000000352200620b */ /* 0x000fda0003f14000 */
.L_x_4282:
[----:B------:R-:W-:Y:S05]  /*47e0*/  BSYNC.RECONVERGENT B1 ;  /* 0x0000000000017941 */ /* 0x000fea0003800200 */
.L_x_4281:
[----:B------:R-:W-:Y:S04]  /*47f0*/  BSSY.RECONVERGENT B1, `(.L_x_4283) ;  /* 0x0000007000017945 */ /* 0x000fe80003800200 */
[----:B------:R-:W-:Y:S05]  /*4800*/  @P2 BRA `(.L_x_4284) ;  /* 0x0000000000142947 */ /* 0x000fea0003800000 */
[----:B------:R-:W-:-:S13]  /*4810*/  FSETP.NEU.FTZ.AND P6, PT, R35, R46, PT ;  /* 0x0000002e2300720b */ /* 0x000fda0003fdd000 */
[----:B------:R-:W-:Y:S02]  /*4820*/  @!P6 ISETP.GE.U32.AND P2, PT, R29, R43, PT ;  /* 0x0000002b1d00e20c */ /* 0x000fe40003f46070 */
[----:B------:R-:W-:Y:S02]  /*4830*/  @P6 FSETP.GT.FTZ.AND P1, PT, R35, R46, PT ;  /* 0x0000002e2300620b */ /* 0x000fe40003f34000 */
[----:B------:R-:W-:-:S04]  /*4840*/  @!P6 ISETP.GE.AND.EX P2, PT, R18, RZ, PT, P2 ;  /* 0x000000ff1200e20c */ /* 0x000fc80003f46320 */
[----:B------:R-:W-:-:S13]  /*4850*/  @!P6 PLOP3.LUT P1, PT, P2, PT, PT, 0x8, 0x80 ;  /* 0x000000000080e81c */ /* 0x000fda000172e170 */
.L_x_4284:
[----:B------:R-:W-:Y:S05]  /*4860*/  BSYNC.RECONVERGENT B1 ;  /* 0x0000000000017941 */ /* 0x000fea0003800200 */
.L_x_4283:
        /* <DEDUP_REMOVED lines=12> */
.L_x_4286:
[----:B------:R-:W-:Y:S05]  /*4930*/  BSYNC.RECONVERGENT B1 ;  /* 0x0000000000017941 */ /* 0x000fea0003800200 */
.L_x_4285:
[----:B-----5:R-:W-:Y:S01]  /*4940*/  PRMT R9, R8, 0x7610, R9 ;  /* 0x0000761008097816 */ /* 0x020fe20000000009 */
        /* <DEDUP_REMOVED lines=11> */
.L_x_4288:
[----:B------:R-:W-:Y:S05]  /*4a00*/  BSYNC.RECONVERGENT B1 ;  /* 0x0000000000017941 */ /* 0x000fea0003800200 */
.L_x_4287:
        /* <DEDUP_REMOVED lines=10> */
.L_x_4290:
[----:B------:R-:W-:Y:S05]  /*4ab0*/  BSYNC.RECONVERGENT B1 ;  /* 0x0000000000017941 */ /* 0x000fea0003800200 */
.L_x_4289:
[----:B------:R-:W-:Y:S01]  /*4ac0*/  FSETP.NAN.FTZ.AND P6, PT, |R40|, |R40|, PT ;  /* 0x400000282800720b */ /* 0x000fe20003fd8200 */
[----:B------:R-:W-:Y:S01]  /*4ad0*/  IMAD.IADD R48, R47, 0x1, R14 ;  /* 0x000000012f307824 */ /* 0x000fe200078e020e */
[----:B------:R-:W-:Y:S02]  /*4ae0*/  PRMT R44, R8, 0x7632, R44 ;  /* 0x00007632082c7816 */ /* 0x000fe4000000002c */
[----:B------:R-:W-:-:S03]  /*4af0*/  P2R R4, PR, RZ, 0x1 ;  /* 0x00000001ff047803 */ /* 0x000fc60000000000 */
[----:B------:R-:W-:-:S06]  /*4b00*/  IMAD.U32 R51, R44, 0x10000, RZ ;  /* 0x000100002c337824 */ /* 0x000fcc00078e00ff */
[----:B------:R-:W-:Y:S02]  /*4b10*/  @P6 ISETP.LT.U32.AND P5, PT, R33, R47, PT ;  /* 0x0000002f2100620c */ /* 0x000fe40003fa1070 */
[----:B------:R-:W-:-:S04]  /*4b20*/  @P6 FSETP.NAN.FTZ.AND P0, PT, |R51|, |R51|, PT ;  /* 0x400000333300620b */ /* 0x000fc80003f18200 */
[----:B------:R-:W-:Y:S02]  /*4b30*/  @P6 ISETP.LT.OR.EX P5, PT, R27, RZ, !P0, P5 ;  /* 0x000000ff1b00620c */ /* 0x000fe400047a1750 */
[----:B------:R-:W-:Y:S01]  /*4b40*/  ISETP.NE.AND P0, PT, R4, RZ, PT ;  /* 0x000000ff0400720c */ /* 0x000fe20003f05270 */
[----:B------:R-:W-:-:S05]  /*4b50*/  IMAD R4, R12, R48, RZ ;  /* 0x000000300c047224 */ /* 0x000fca00078e02ff */
[----:B------:R-:W-:-:S05]  /*4b60*/  SHF.R.U32.HI R5, RZ, 0x1, R4 ;  /* 0x00000001ff057819 */ /* 0x000fca0000011604 */
        /* <DEDUP_REMOVED lines=11> */
.L_x_4292:
[----:B------:R-:W-:Y:S05]  /*4c20*/  BSYNC.RECONVERGENT B1 ;  /* 0x0000000000017941 */ /* 0x000fea0003800200 */
.L_x_4291:
[----:B------:R-:W-:Y:S01]  /*4c30*/  FSETP.NAN.FTZ.AND P6, PT, |R41|, |R41|, PT ;  /* 0x400000292900720b */ /* 0x000fe20003fd8200 */
[----:B------:R-:W-:Y:S01]  /*4c40*/  BSSY.RECONVERGENT B1, `(.L_x_4293) ;  /* 0x0000013000017945 */ /* 0x000fe20003800200 */
[----:B-----5:R-:W-:Y:S02]  /*4c50*/  PRMT R8, R4, 0x7610, R8 ;  /* 0x0000761004087816 */ /* 0x020fe40000000008 */
[----:B-1----:R-:W-:Y:S02]  /*4c60*/  P2R R5, PR, RZ, 0x2 ;  /* 0x00000002ff057803 */ /* 0x002fe40000000000 */
[----:B------:R-:W-:Y:S01]  /*4c70*/  FSEL R34, R34, R53, P0 ;  /* 0x0000003522227208 */ /* 0x000fe20000000000 */
[----:B------:R-:W-:Y:S01]  /*4c80*/  IMAD.U32 R54, R8, 0x10000, RZ ;  /* 0x0001000008367824 */ /* 0x000fe200078e00ff */
        /* <DEDUP_REMOVED lines=14> */
.L_x_4294:
[----:B------:R-:W-:Y:S05]  /*4d70*/  BSYNC.RECONVERGENT B1 ;  /* 0x0000000000017941 */ /* 0x000fea0003800200 */
.L_x_4293:
[----:B------:R-:W-:Y:S01]  /*4d80*/  FSETP.NAN.FTZ.AND P6, PT, |R10|, |R10|, PT ;  /* 0x4000000a0a00720b */ /* 0x000fe20003fd8200 */
[----:B------:R-:W-:Y:S01]  /*4d90*/  BSSY.RECONVERGENT B1, `(.L_x_4295) ;  /* 0x000001f000017945 */ /* 0x000fe20003800200 */
[----:B------:R-:W-:Y:S02]  /*4da0*/  FSEL R35, R35, R46, P1 ;  /* 0x0000002e23237208 */ /* 0x000fe40000800000 */
[----:B------:R-:W-:Y:S02]  /*4db0*/  PRMT R46, R4, 0x7632, R46 ;  /* 0x00007632042e7816 */ /* 0x000fe4000000002e */
[----:B------:R-:W-:Y:S02]  /*4dc0*/  FSEL R36, R36, R49, P3 ;  /* 0x0000003124247208 */ /* 0x000fe40001800000 */
[----:B------:R-:W-:Y:S01]  /*4dd0*/  SEL R29, R29, R43, P1 ;  /* 0x0000002b1d1d7207 */ /* 0x000fe20000800000 */
[----:B------:R-:W-:Y:S01]  /*4de0*/  IMAD.U32 R49, R46, 0x10000, RZ ;  /* 0x000100002e317824 */ /* 0x000fe200078e00ff */
[----:B------:R-:W-:-:S02]  /*4df0*/  FSEL R37, R37, R50, P2 ;  /* 0x0000003225257208 */ /* 0x000fc40001000000 */
[----:B------:R-:W-:Y:S02]  /*4e00*/  SEL R31, R31, R45, P2 ;  /* 0x0000002d1f1f7207 */ /* 0x000fe40001000000 */
[----:B------:R-:W-:Y:S02]  /*4e10*/  SEL R18, R18, RZ, P1 ;  /* 0x000000ff12127207 */ /* 0x000fe40000800000 */
[----:B------:R-:W-:Y:S02]  /*4e20*/  SEL R20, R20, RZ, P2 ;  /* 0x000000ff14147207 */ /* 0x000fe40001000000 */
[----:B------:R-:W-:Y:S02]  /*4e30*/  @P6 ISETP.LT.U32.AND P1, PT, R3, R48, PT ;  /* 0x000000300300620c */ /* 0x000fe40003f21070 */
[----:B------:R-:W-:Y:S02]  /*4e40*/  @P6 FSETP.NAN.FTZ.AND P2, PT, |R49|, |R49|, PT ;  /* 0x400000313100620b */ /* 0x000fe40003f58200 */
[----:B------:R-:W-:-:S02]  /*4e50*/  SEL R30, R30, R45, P3 ;  /* 0x0000002d1e1e7207 */ /* 0x000fc40001800000 */
[----:B------:R-:W-:Y:S02]  /*4e60*/  FSEL R39, R39, R52, P4 ;  /* 0x0000003427277208 */ /* 0x000fe40002000000 */
[----:B------:R-:W-:Y:S02]  /*4e70*/  FSEL R40, R40, R51, P5 ;  /* 0x0000003328287208 */ /* 0x000fe40002800000 */
[-C--:B------:R-:W-:Y:S02]  /*4e80*/  SEL R32, R32, R47.reuse, P4 ;  /* 0x0000002f20207207 */ /* 0x080fe40002000000 */
[----:B------:R-:W-:Y:S02]  /*4e90*/  SEL R33, R33, R47, P5 ;  /* 0x0000002f21217207 */ /* 0x000fe40002800000 */
[----:B------:R-:W-:Y:S02]  /*4ea0*/  FSEL R41, R41, R54, P0 ;  /* 0x0000003629297208 */ /* 0x000fe40000000000 */
[----:B------:R-:W-:-:S02]  /*4eb0*/  @P6 ISETP.LT.OR.EX P1, PT, R0, RZ, !P2, P1 ;  /* 0x000000ff0000620c */ /* 0x000fc40005721710 */
[----:B------:R-:W-:Y:S02]  /*4ec0*/  PRMT R45, R38, 0x7610, R45 ;  /* 0x00007610262d7816 */ /* 0x000fe4000000002d */
        /* <DEDUP_REMOVED lines=11> */
.L_x_4296:
[----:B------:R-:W-:Y:S05]  /*4f80*/  BSYNC.RECONVERGENT B1 ;  /* 0x0000000000017941 */ /* 0x000fea0003800200 */
.L_x_4295:
[----:B------:R-:W1:Y:S01]  /*4f90*/  LDCU UR4, c[0x0][0x39c] ;  /* 0x00007380ff0477ac */ /* 0x000e620008000800 */
[----:B------:R-:W-:Y:S01]  /*4fa0*/  IMAD.IADD R43, R48, 0x1, R14 ;  /* 0x00000001302b7824 */ /* 0x000fe200078e020e */
[----:B------:R-:W-:Y:S02]  /*4fb0*/  FSEL R10, R10, R49, P1 ;  /* 0x000000310a0a7208 */ /* 0x000fe40000800000 */
[----:B------:R-:W-:Y:S01]  /*4fc0*/  SEL R3, R3, R48, P1 ;  /* 0x0000003003037207 */ /* 0x000fe20000800000 */
[----:B------:R-:W-:Y:S01]  /*4fd0*/  IMAD R5, R14, 0x3, R43 ;  /* 0x000000030e057824 */ /* 0x000fe200078e022b */
[----:B------:R-:W-:Y:S02]  /*4fe0*/  SEL R0, R0, RZ, P1 ;  /* 0x000000ff00007207 */ /* 0x000fe40000800000 */
[----:B-1----:R-:W-:-:S04]  /*4ff0*/  MOV R38, UR4 ;  /* 0x0000000400267c02 */ /* 0x002fc80008000f00 */
[----:B------:R-:W-:-:S13]  /*5000*/  ISETP.GE.U32.AND P0, PT, R5, R38, PT ;  /* 0x000000260500720c */ /* 0x000fda0003f06070 */
[----:B------:R-:W-:Y:S05]  /*5010*/  @!P0 BRA `(.L_x_4297) ;  /* 0xfffffff4005c8947 */ /* 0x000fea000383ffff */
.L_x_4280:
[----:B------:R-:W-:Y:S05]  /*5020*/  BSYNC.RECONVERGENT B0 ;  /* 0x0000000000007941 */ /* 0x000fea0003800200 */
.L_x_4279:
        /* <DEDUP_REMOVED lines=35> */
.L_x_4299:
[----:B------:R-:W-:Y:S05]  /*5260*/  BSYNC.RECONVERGENT B0 ;  /* 0x0000000000007941 */ /* 0x000fea0003800200 */
.L_x_4298:
[----:B------:R-:W-:Y:S04]  /*5270*/  BSSY.RECONVERGENT B0, `(.L_x_4300) ;  /* 0x000008b000007945 */ /* 0x000fe80003800200 */
[----:B------:R-:W-:Y:S05]  /*5280*/  @P0 BRA `(.L_x_4301) ;  /* 0x0000000800240947 */ /* 0x000fea0003800000 */
        /* <DEDUP_REMOVED lines=18> */
.L_x_4303:
[----:B------:R-:W-:Y:S05]  /*53b0*/  BSYNC.RECONVERGENT B1 ;  /* 0x0000000000017941 */ /* 0x000fea0003800200 */
.L_x_4302:
        /* <DEDUP_REMOVED lines=9> */
.L_x_4305:
[----:B------:R-:W-:Y:S05]  /*5450*/  BSYNC.RECONVERGENT B1 ;  /* 0x0000000000017941 */ /* 0x000fea0003800200 */
.L_x_4304:
        /* <DEDUP_REMOVED lines=10> */
[----:B------:R-:W-:Y:S01]  /*5500*/  SHF.L.U32 R4, R7, 0x10, RZ ;  /* 0x0000001007047819 */ /* 0x000fe200000006ff */
        /* <DEDUP_REMOVED lines=13> */
.L_x_4307:
[----:B------:R-:W-:Y:S05]  /*55e0*/  BSYNC.RECONVERGENT B1 ;  /* 0x0000000000017941 */ /* 0x000fea0003800200 */
.L_x_4306:
        /* <DEDUP_REMOVED lines=9> */
.L_x_4309:
[----:B------:R-:W-:Y:S05]  /*5680*/  BSYNC.RECONVERGENT B1 ;  /* 0x0000000000017941 */ /* 0x000fea0003800200 */
.L_x_4308:
        /* <DEDUP_REMOVED lines=24> */
.L_x_4311:
[----:B------:R-:W-:Y:S05]  /*5810*/  BSYNC.RECONVERGENT B1 ;  /* 0x0000000000017941 */ /* 0x000fea0003800200 */
.L_x_4310:
        /* <DEDUP_REMOVED lines=9> */
.L_x_4313:
[----:B------:R-:W-:Y:S05]  /*58b0*/  BSYNC.RECONVERGENT B1 ;  /* 0x0000000000017941 */ /* 0x000fea0003800200 */
.L_x_4312:
        /* <DEDUP_REMOVED lines=10> */
[----:B------:R-:W-:Y:S09]  /*5960*/  BSSY.RECONVERGENT B1, `(.L_x_4314) ;  /* 0x000000c000017945 */ /* 0x000ff20003800200 */
[----:B------:R-:W-:-:S02]  /*5970*/  @P5 FSETP.NAN.FTZ.AND P2, PT, |R8|, |R8|, PT ;  /* 0x400000080800520b */ /* 0x000fc40003f58200 */
        /* <DEDUP_REMOVED lines=10> */
.L_x_4315:
[----:B------:R-:W-:Y:S05]  /*5a20*/  BSYNC.RECONVERGENT B1 ;  /* 0x0000000000017941 */ /* 0x000fea0003800200 */
.L_x_4314:
        /* <DEDUP_REMOVED lines=10> */
.L_x_4317:
[----:B------:R-:W-:Y:S05]  /*5ad0*/  BSYNC.RECONVERGENT B1 ;  /* 0x0000000000017941 */ /* 0x000fea0003800200 */
.L_x_4316:
[----:B------:R-:W-:Y:S02]  /*5ae0*/  FSEL R10, R10, R5, P0 ;  /* 0x000000050a0a7208 */ /* 0x000fe40000000000 */
[----:B------:R-:W-:Y:S02]  /*5af0*/  SEL R3, R3, R14, P0 ;  /* 0x0000000e03037207 */ /* 0x000fe40000000000 */
[----:B------:R-:W-:Y:S02]  /*5b00*/  SEL R11, R11, RZ, P2 ;  /* 0x000000ff0b0b7207 */ /* 0x000fe40001000000 */
[----:B------:R-:W-:-:S07]  /*5b10*/  SEL R0, R0, RZ, P0 ;  /* 0x000000ff00007207 */ /* 0x000fce0000000000 */
.L_x_4301:
[----:B------:R-:W-:Y:S05]  /*5b20*/  BSYNC.RECONVERGENT B0 ;  /* 0x0000000000007941 */ /* 0x000fea0003800200 */
.L_x_4300:
        /* <DEDUP_REMOVED lines=15> */
.L_x_4319:
[----:B------:R-:W-:Y:S05]  /*5c20*/  BSYNC.RECONVERGENT B0 ;  /* 0x0000000000007941 */ /* 0x000fea0003800200 */
.L_x_4318:
[----:B------:R-:W-:Y:S04]  /*5c30*/  BSSY.RECONVERGENT B0, `(.L_x_4320) ;  /* 0x0000007000007945 */ /* 0x000fe80003800200 */
[----:B------:R-:W-:Y:S05]  /*5c40*/  @P2 BRA `(.L_x_4321) ;  /* 0x0000000000142947 */ /* 0x000fea0003800000 */
[----:B------:R-:W-:-:S13]  /*5c50*/  FSETP.NEU.FTZ.AND P2, PT, R35, R36, PT ;  /* 0x000000242300720b */ /* 0x000fda0003f5d000 */
[----:B------:R-:W-:Y:S02]  /*5c60*/  @!P2 ISETP.GE.U32.AND P1, PT, R29, R30, PT ;  /* 0x0000001e1d00a20c */ /* 0x000fe40003f26070 */
[----:B------:R-:W-:Y:S02]  /*5c70*/  @P2 FSETP.GT.FTZ.AND P0, PT, R35, R36, PT ;  /* 0x000000242300220b */ /* 0x000fe40003f14000 */
[----:B------:R-:W-:-:S04]  /*5c80*/  @!P2 ISETP.GE.AND.EX P1, PT, R18, R21, PT, P1 ;  /* 0x000000151200a20c */ /* 0x000fc80003f26310 */
[----:B------:R-:W-:-:S13]  /*5c90*/  @!P2 PLOP3.LUT P0, PT, P1, PT, PT, 0x8, 0x80 ;  /* 0x000000000080a81c */ /* 0x000fda0000f0e170 */
.L_x_4321:
[----:B------:R-:W-:Y:S05]  /*5ca0*/  BSYNC.RECONVERGENT B0 ;  /* 0x0000000000007941 */ /* 0x000fea0003800200 */
.L_x_4320:
        /* <DEDUP_REMOVED lines=20> */
.L_x_4323:
[----:B------:R-:W-:Y:S05]  /*5df0*/  BSYNC.RECONVERGENT B0 ;  /* 0x0000000000007941 */ /* 0x000fea0003800200 */
.L_x_4322:
        /* <DEDUP_REMOVED lines=8> */
.L_x_4325:
[----:B------:R-:W-:Y:S05]  /*5e80*/  BSYNC.RECONVERGENT B0 ;  /* 0x0000000000007941 */ /* 0x000fea0003800200 */
.L_x_4324:
        /* <DEDUP_REMOVED lines=20> */
.L_x_4327:
[----:B------:R-:W-:Y:S05]  /*5fd0*/  BSYNC.RECONVERGENT B0 ;  /* 0x0000000000007941 */ /* 0x000fea0003800200 */
.L_x_4326:
[----:B------:R-:W-:Y:S01]  /*5fe0*/  BSSY.RECONVERGENT B0, `(.L_x_4328) ;  /* 0x000000b000007945 */ /* 0x000fe20003800200 */
[----:B------:R-:W-:Y:S02]  /*5ff0*/  SEL R12, R12, R13, P0 ;  /* 0x0000000d0c0c7207 */ /* 0x000fe40000000000 */
[----:B------:R-:W-:Y:S02]  /*6000*/  FSEL R41, R34, R41, P0 ;  /* 0x0000002922297208 */ /* 0x000fe40000000000 */
        /* <DEDUP_REMOVED lines=8> */
.L_x_4329:
[----:B------:R-:W-:Y:S05]  /*6090*/  BSYNC.RECONVERGENT B0 ;  /* 0x0000000000007941 */ /* 0x000fea0003800200 */
.L_x_4328:
[----:B------:R-:W-:Y:S02]  /*60a0*/  FSEL R18, R35, R10, P2 ;  /* 0x0000000a23127208 */ /* 0x000fe40001000000 */
[----:B------:R-:W-:Y:S02]  /*60b0*/  SEL R26, R30, R3, P2 ;  /* 0x000000031e1a7207 */ /* 0x000fe40001000000 */
[----:B------:R-:W-:Y:S01]  /*60c0*/  SEL R27, R27, R0, P2 ;  /* 0x000000001b1b7207 */ /* 0x000fe20001000000 */
[----:B------:R-:W-:Y:S06]  /*60d0*/  BRA `(.L_x_4197) ;  /* 0x000000a000f47947 */ /* 0x000fec0003800000 */
.L_x_4278:
        /* <DEDUP_REMOVED lines=13> */
[--C-:B------:R-:W-:Y:S01]  /*61b0*/  IMAD.MOV.U32 R27, RZ, RZ, R20.reuse ;  /* 0x000000ffff1b7224 */ /* 0x100fe200078e0014 */
[----:B---3--:R-:W-:Y:S01]  /*61c0*/  MOV R13, R10 ;  /* 0x0000000a000d7202 */ /* 0x008fe20000000f00 */
[----:B------:R-:W-:-:S02]  /*61d0*/  IMAD.MOV.U32 R26, RZ, RZ, R20 ;  /* 0x000000ffff1a7224 */ /* 0x000fc400078e0014 */
[--C-:B------:R-:W-:Y:S02]  /*61e0*/  IMAD.MOV.U32 R21, RZ, RZ, R10.reuse ;  /* 0x000000ffff157224 */ /* 0x100fe400078e000a */
[--C-:B------:R-:W-:Y:S02]  /*61f0*/  IMAD.MOV.U32 R18, RZ, RZ, R10.reuse ;  /* 0x000000ffff127224 */ /* 0x100fe400078e000a */
[--C-:B------:R-:W-:Y:S01]  /*6200*/  IMAD.MOV.U32 R15, RZ, RZ, R10.reuse ;  /* 0x000000ffff0f7224 */ /* 0x100fe200078e000a */
[----:B----4-:R-:W-:Y:S01]  /*6210*/  MOV R0, R4 ;  /* 0x0000000400007202 */ /* 0x010fe20000000f00 */
        /* <DEDUP_REMOVED lines=10> */
[----:B------:R-:W-:-:S04]  /*62c0*/  ISETP.NE.AND P0, PT, R39, RZ, PT ;  /* 0x000000ff2700720c */ /* 0x000fc80003f05270 */
[----:B------:R-:W-:-:S09]  /*62d0*/  P2R R0, PR, RZ, 0x1 ;  /* 0x00000001ff007803 */ /* 0x000fd20000000000 */
[----:B------:R1:W5:Y:S01]  /*62e0*/  @!P0 LDG.E R41, desc[UR36][R22.64] ;  /* 0x0000002416298981 */ /* 0x000362000c1e1900 */
[----:B------:R-:W-:Y:S01]  /*62f0*/  VIADD R0, R39, 0xffffffff ;  /* 0xffffffff27007836 */ /* 0x000fe20000000000 */
[----:B------:R-:W-:Y:S01]  /*6300*/  MOV R21, R10 ;  /* 0x0000000a00157202 */ /* 0x000fe20000000f00 */
[--C-:B------:R-:W-:Y:S01]  /*6310*/  IMAD.MOV.U32 R36, RZ, RZ, R20.reuse ;  /* 0x000000ffff247224 */ /* 0x100fe200078e0014 */
[----:B------:R-:W-:Y:S01]  /*6320*/  MOV R7, R4 ;  /* 0x0000000400077202 */ /* 0x000fe20000000f00 */
[--C-:B------:R-:W-:Y:S01]  /*6330*/  IMAD.MOV.U32 R31, RZ, RZ, R20.reuse ;  /* 0x000000ffff1f7224 */ /* 0x100fe200078e0014 */
[----:B------:R-:W-:Y:S01]  /*6340*/  VIMNMX.U32 R43, PT, PT, R0, 0x18, PT ;  /* 0x00000018002b7848 */ /* 0x000fe20003fe0000 */
        /* <DEDUP_REMOVED lines=17> */
[----:B-1----:R-:W-:-:S07]  /*6460*/  VIADD R43, R43, 0x1 ;  /* 0x000000012b2b7836 */ /* 0x002fce0000000000 */
.L_x_4353:
[----:B------:R-:W-:-:S13]  /*6470*/  ISETP.NE.AND P0, PT, R39, RZ, PT ;  /* 0x000000ff2700720c */ /* 0x000fda0003f05270 */
        /* <DEDUP_REMOVED lines=305> */
.L_x_4333:
[----:B------:R-:W-:Y:S01]  /*7790*/  LOP3.LUT R33, R38, 0xfffffffc, RZ, 0xc0, !PT ;  /* 0xfffffffc26217812 */ /* 0x000fe200078ec0ff */
[----:B------:R-:W1:Y:S03]  /*77a0*/  LDCU UR28, c[0x0][0x3a4] ;  /* 0x00007480ff1c77ac */ /* 0x000e660008000800 */
[----:B------:R-:W-:-:S05]  /*77b0*/  IADD3 R32, P0, PT, R33, R22, RZ ;  /* 0x0000001621207210 */ /* 0x000fca0007f1e0ff */
[----:B------:R-:W-:-:S05]  /*77c0*/  IMAD.X R33, RZ, RZ, R23, P0 ;  /* 0x000000ffff217224 */ /* 0x000fca00000e0617 */
[----:B------:R-:W2:Y:S01]  /*77d0*/  LDG.E R32, desc[UR36][R32.64] ;  /* 0x0000002420207981 */ /* 0x000ea2000c1e1900 */
[----:B------:R-:W-:Y:S01]  /*77e0*/  IMAD.MOV.U32 R50, RZ, RZ, RZ ;  /* 0x000000ffff327224 */ /* 0x000fe200078e00ff */
[----:B-1----:R-:W-:-:S05]  /*77f0*/  IADD3 R51, PT, PT, R37, UR28, RZ ;  /* 0x0000001c25337c10 */ /* 0x002fca000fffe0ff */
[----:B------:R-:W-:-:S05]  /*7800*/  IMAD.HI.U32 R34, R51, UR30, R50 ;  /* 0x0000001e33227c27 */ /* 0x000fca000f8e0032 */
[----:B------:R-:W-:-:S05]  /*7810*/  SHF.R.U32.HI R34, RZ, UR31, R34 ;  /* 0x0000001fff227c19 */ /* 0x000fca0008011622 */
[----:B------:R-:W-:-:S04]  /*7820*/  IMAD.MOV R35, RZ, RZ, -R34 ;  /* 0x000000ffff237224 */ /* 0x000fc800078e0a22 */
[----:B------:R-:W-:-:S04]  /*7830*/  IMAD R38, R35, UR29, R51 ;  /* 0x0000001d23267c24 */ /* 0x000fc8000f8e0233 */
[----:B------:R-:W-:Y:S01]  /*7840*/  IMAD R38, R38, UR4, RZ ;  /* 0x0000000426267c24 */ /* 0x000fe2000f8e02ff */
[C---:B--2---:R-:W-:Y:S02]  /*7850*/  PRMT R45, R32.reuse, 0x7610, R45 ;  /* 0x00007610202d7816 */ /* 0x044fe4000000002d */
        /* <DEDUP_REMOVED lines=231> */
.L_x_4334:
        /* <DEDUP_REMOVED lines=243> */
.L_x_4335:
        /* <DEDUP_REMOVED lines=243> */
.L_x_4336:
[----:B------:R-:W-:-:S04]  /*a530*/  LOP3.LUT R33, R38, 0xfffffffc, RZ, 0xc0, !PT ;  /* 0xfffffffc26217812 */ /* 0x000fc800078ec0ff */
[----:B------:R-:W-:-:S05]  /*a540*/  IADD3 R32, P0, PT, R33, R22, RZ ;  /* 0x0000001621207210 */ /* 0x000fca0007f1e0ff */
[----:B------:R-:W-:-:S05]  /*a550*/  IMAD.X R33, RZ, RZ, R23, P0 ;  /* 0x000000ffff217224 */ /* 0x000fca00000e0617 */
[----:B------:R-:W2:Y:S02]  /*a560*/  LDG.E R32, desc[UR36][R32.64] ;  /* 0x0000002420207981 */ /* 0x000ea4000c1e1900 */
[C---:B--2---:R-:W-:Y:S02]  /*a570*/  PRMT R50, R32.reuse, 0x7610, R50 ;  /* 0x0000761020327816 */ /* 0x044fe40000000032 */
[----:B------:R-:W-:-:S07]  /*a580*/  PRMT R49, R32, 0x7632, R49 ;  /* 0x0000763220317816 */ /* 0x000fce0000000031 */
.L_x_4332:
[----:B------:R-:W-:Y:S01]  /*a590*/  FSETP.NAN.FTZ.AND P0, PT, |R28|, |R28|, PT ;  /* 0x4000001c1c00720b */ /* 0x000fe20003f18200 */
[----:B------:R-:W-:Y:S01]  /*a5a0*/  IMAD.U32 R32, R45, 0x10000, RZ ;  /* 0x000100002d207824 */ /* 0x000fe200078e00ff */
[----:B------:R-:W-:Y:S01]  /*a5b0*/  FSETP.NAN.FTZ.AND P1, PT, |R27|, |R27|, PT ;  /* 0x4000001b1b00720b */ /* 0x000fe20003f38200 */
[----:B------:R-:W-:Y:S01]  /*a5c0*/  BSSY.RECONVERGENT B1, `(.L_x_4337) ;  /* 0x000000e000017945 */ /* 0x000fe20003800200 */
[----:B------:R-:W-:-:S09]  /*a5d0*/  SHF.L.U32 R33, R46, 0x10, RZ ;  /* 0x000000102e217819 */ /* 0x000fd200000006ff */
[----:B------:R-:W-:Y:S02]  /*a5e0*/  @P0 ISETP.LT.U32.AND P3, PT, R14, R37, PT ;  /* 0x000000250e00020c */ /* 0x000fe40003f61070 */
[----:B------:R-:W-:Y:S02]  /*a5f0*/  @P0 FSETP.NAN.FTZ.AND P2, PT, |R33|, |R33|, PT ;  /* 0x400000212100020b */ /* 0x000fe40003f58200 */
        /* <DEDUP_REMOVED lines=10> */
.L_x_4338:
[----:B0-----:R-:W-:Y:S05]  /*a6a0*/  BSYNC.RECONVERGENT B1 ;  /* 0x0000000000017941 */ /* 0x001fea0003800200 */
.L_x_4337:
[----:B------:R-:W-:Y:S04]  /*a6b0*/  BSSY.RECONVERGENT B1, `(.L_x_4339) ;  /* 0x0000007000017945 */ /* 0x000fe80003800200 */
[----:B------:R-:W-:Y:S05]  /*a6c0*/  @P0 BRA `(.L_x_4340) ;  /* 0x0000000000140947 */ /* 0x000fea0003800000 */
[----:B------:R-:W-:-:S13]  /*a6d0*/  FSETP.NEU.FTZ.AND P1, PT, R28, R33, PT ;  /* 0x000000211c00720b */ /* 0x000fda0003f3d000 */
[----:B------:R-:W-:Y:S02]  /*a6e0*/  @!P1 ISETP.GE.U32.AND P0, PT, R14, R37, PT ;  /* 0x000000250e00920c */ /* 0x000fe40003f06070 */
[----:B------:R-:W-:Y:S02]  /*a6f0*/  @P1 FSETP.GT.FTZ.AND P2, PT, R28, R33, PT ;  /* 0x000000211c00120b */ /* 0x000fe40003f54000 */
[----:B------:R-:W-:-:S04]  /*a700*/  @!P1 ISETP.GE.AND.EX P0, PT, R6, RZ, PT, P0 ;  /* 0x000000ff0600920c */ /* 0x000fc80003f06300 */
[----:B------:R-:W-:-:S13]  /*a710*/  @!P1 PLOP3.LUT P2, PT, P0, PT, PT, 0x8, 0x80 ;  /* 0x000000000080981c */ /* 0x000fda000074e170 */
.L_x_4340:
[----:B------:R-:W-:Y:S05]  /*a720*/  BSYNC.RECONVERGENT B1 ;  /* 0x0000000000017941 */ /* 0x000fea0003800200 */
.L_x_4339:
[----:B------:R-:W0:Y:S01]  /*a730*/  LDCU UR4, c[0x0][0x3a4] ;  /* 0x00007480ff0477ac */ /* 0x000e220008000800 */
[----:B------:R-:W-:Y:S01]  /*a740*/  FSETP.NAN.FTZ.AND P1, PT, |R30|, |R30|, PT ;  /* 0x4000001e1e00720b */ /* 0x000fe20003f38200 */
[----:B------:R-:W-:Y:S01]  /*a750*/  IMAD.U32 R35, R47, 0x10000, RZ ;  /* 0x000100002f237824 */ /* 0x000fe200078e00ff */
[----:B------:R-:W-:Y:S01]  /*a760*/  BSSY.RECONVERGENT B1, `(.L_x_4341) ;  /* 0x000000e000017945 */ /* 0x000fe20003800200 */
[----:B------:R-:W-:Y:S01]  /*a770*/  FSETP.NAN.FTZ.AND P0, PT, |R31|, |R31|, PT ;  /* 0x4000001f1f00720b */ /* 0x000fe20003f18200 */
[----:B------:R-:W-:-:S09]  /*a780*/  IMAD.U32 R34, R48, 0x10000, RZ ;  /* 0x0001000030227824 */ /* 0x000fd200078e00ff */
        /* <DEDUP_REMOVED lines=11> */
.L_x_4342:
[----:B------:R-:W-:Y:S05]  /*a840*/  BSYNC.RECONVERGENT B1 ;  /* 0x0000000000017941 */ /* 0x000fea0003800200 */
.L_x_4341:
        /* <DEDUP_REMOVED lines=10> */
.L_x_4344:
[----:B------:R-:W-:Y:S05]  /*a8f0*/  BSYNC.RECONVERGENT B1 ;  /* 0x0000000000017941 */ /* 0x000fea0003800200 */
.L_x_4343:
[----:B------:R-:W-:Y:S01]  /*a900*/  FSETP.NAN.FTZ.AND P6, PT, |R36|, |R36|, PT ;  /* 0x400000242400720b */ /* 0x000fe20003fd8200 */
[----:B------:R-:W-:Y:S01]  /*a910*/  IMAD.U32 R55, R44, 0x10000, RZ ;  /* 0x000100002c377824 */ /* 0x000fe200078e00ff */
[----:B------:R-:W-:Y:S01]  /*a920*/  BSSY.RECONVERGENT B1, `(.L_x_4345) ;  /* 0x000000b000017945 */ /* 0x000fe20003800200 */
[----:B------:R-:W-:-:S10]  /*a930*/  IMAD.IADD R53, R59, 0x1, R40 ;  /* 0x000000013b357824 */ /* 0x000fd400078e0228 */
        /* <DEDUP_REMOVED lines=9> */
.L_x_4346:
[----:B------:R-:W-:Y:S05]  /*a9d0*/  BSYNC.RECONVERGENT B1 ;  /* 0x0000000000017941 */ /* 0x000fea0003800200 */
.L_x_4345:
[----:B------:R-:W-:Y:S01]  /*a9e0*/  FSETP.NAN.FTZ.AND P6, PT, |R29|, |R29|, PT ;  /* 0x4000001d1d00720b */ /* 0x000fe20003fd8200 */
[----:B------:R-:W-:Y:S01]  /*a9f0*/  IMAD.U32 R38, R51, 0x10000, RZ ;  /* 0x0001000033267824 */ /* 0x000fe200078e00ff */
[----:B------:R-:W-:Y:S01]  /*aa00*/  FSEL R27, R27, R32, P3 ;  /* 0x000000201b1b7208 */ /* 0x000fe20001800000 */
[----:B------:R-:W-:Y:S01]  /*aa10*/  BSSY.RECONVERGENT B1, `(.L_x_4347) ;  /* 0x000000c000017945 */ /* 0x000fe20003800200 */
        /* <DEDUP_REMOVED lines=11> */
.L_x_4348:
[----:B------:R-:W-:Y:S05]  /*aad0*/  BSYNC.RECONVERGENT B1 ;  /* 0x0000000000017941 */ /* 0x000fea0003800200 */
.L_x_4347:
[----:B------:R-:W-:Y:S01]  /*aae0*/  FSETP.NAN.FTZ.AND P6, PT, |R26|, |R26|, PT ;  /* 0x4000001a1a00720b */ /* 0x000fe20003fd8200 */
[----:B------:R-:W-:Y:S01]  /*aaf0*/  IMAD.IADD R57, R53, 0x1, R40 ;  /* 0x0000000135397824 */ /* 0x000fe200078e0228 */
[----:B------:R-:W-:Y:S01]  /*ab00*/  FSEL R28, R28, R33, P2 ;  /* 0x000000211c1c7208 */ /* 0x000fe20001000000 */
[----:B------:R-:W-:Y:S01]  /*ab10*/  BSSY.RECONVERGENT B1, `(.L_x_4349) ;  /* 0x000000d000017945 */ /* 0x000fe20003800200 */
[----:B------:R-:W-:Y:S02]  /*ab20*/  SHF.L.U32 R33, R50, 0x10, RZ ;  /* 0x0000001032217819 */ /* 0x000fe400000006ff */
[----:B------:R-:W-:Y:S02]  /*ab30*/  SEL R14, R14, R37, P2 ;  /* 0x000000250e0e7207 */ /* 0x000fe40001000000 */
[----:B------:R-:W-:-:S05]  /*ab40*/  SEL R6, R6, RZ, P2 ;  /* 0x000000ff06067207 */ /* 0x000fca0001000000 */
        /* <DEDUP_REMOVED lines=9> */
.L_x_4350:
[----:B------:R-:W-:Y:S05]  /*abe0*/  BSYNC.RECONVERGENT B1 ;  /* 0x0000000000017941 */ /* 0x000fea0003800200 */
.L_x_4349:
[----:B------:R-:W-:Y:S01]  /*abf0*/  FSETP.NAN.FTZ.AND P0, PT, |R20|, |R20|, PT ;  /* 0x400000141400720b */ /* 0x000fe20003f18200 */
[----:B------:R-:W-:Y:S01]  /*ac00*/  BSSY.RECONVERGENT B1, `(.L_x_4351) ;  /* 0x000001a000017945 */ /* 0x000fe20003800200 */
[----:B------:R-:W-:Y:S01]  /*ac10*/  FSEL R30, R30, R35, P4 ;  /* 0x000000231e1e7208 */ /* 0x000fe20002000000 */
[----:B------:R-:W-:Y:S01]  /*ac20*/  IMAD.U32 R35, R49, 0x10000, RZ ;  /* 0x0001000031237824 */ /* 0x000fe200078e00ff */
[----:B------:R-:W-:Y:S02]  /*ac30*/  FSEL R31, R31, R34, P5 ;  /* 0x000000221f1f7208 */ /* 0x000fe40002800000 */
[-C--:B------:R-:W-:Y:S02]  /*ac40*/  SEL R18, R18, R59.reuse, P4 ;  /* 0x0000003b12127207 */ /* 0x080fe40002000000 */
[----:B------:R-:W-:Y:S02]  /*ac50*/  SEL R21, R21, R59, P5 ;  /* 0x0000003b15157207 */ /* 0x000fe40002800000 */
[----:B------:R-:W-:-:S02]  /*ac60*/  SEL R8, R8, RZ, P4 ;  /* 0x000000ff08087207 */ /* 0x000fc40002000000 */
[----:B------:R-:W-:Y:S02]  /*ac70*/  SEL R9, R9, RZ, P5 ;  /* 0x000000ff09097207 */ /* 0x000fe40002800000 */
[----:B------:R-:W-:Y:S02]  /*ac80*/  @P0 FSETP.NAN.FTZ.AND P4, PT, |R35|, |R35|, PT ;  /* 0x400000232300020b */ /* 0x000fe40003f98200 */
[----:B------:R-:W-:Y:S02]  /*ac90*/  @P0 ISETP.LT.U32.AND P5, PT, R10, R57, PT ;  /* 0x000000390a00020c */ /* 0x000fe40003fa1070 */
[----:B------:R-:W-:Y:S02]  /*aca0*/  FSEL R36, R36, R55, P1 ;  /* 0x0000003724247208 */ /* 0x000fe40000800000 */
[----:B------:R-:W-:Y:S02]  /*acb0*/  FSEL R29, R29, R38, P3 ;  /* 0x000000261d1d7208 */ /* 0x000fe40001800000 */
[----:B------:R-:W-:-:S02]  /*acc0*/  @P0 ISETP.LT.OR.EX P4, PT, R0, RZ, !P4, P5 ;  /* 0x000000ff0000020c */ /* 0x000fc40006781750 */
[-C--:B------:R-:W-:Y:S02]  /*acd0*/  SEL R15, R15, R53.reuse, P1 ;  /* 0x000000350f0f7207 */ /* 0x080fe40000800000 */
[----:B------:R-:W-:Y:S02]  /*ace0*/  SEL R12, R12, R53, P3 ;  /* 0x000000350c0c7207 */ /* 0x000fe40001800000 */
[----:B------:R-:W-:Y:S02]  /*acf0*/  FSEL R26, R26, R33, P2 ;  /* 0x000000211a1a7208 */ /* 0x000fe40001000000 */
[----:B------:R-:W-:Y:S02]  /*ad00*/  SEL R7, R7, RZ, P1 ;  /* 0x000000ff07077207 */ /* 0x000fe40000800000 */
[----:B------:R-:W-:Y:S02]  /*ad10*/  SEL R4, R4, RZ, P3 ;  /* 0x000000ff04047207 */ /* 0x000fe40001800000 */
[----:B------:R-:W-:-:S02]  /*ad20*/  SEL R11, R11, R57, P2 ;  /* 0x000000390b0b7207 */ /* 0x000fc40001000000 */
[----:B------:R-:W-:Y:S01]  /*ad30*/  SEL R3, R3, RZ, P2 ;  /* 0x000000ff03037207 */ /* 0x000fe20001000000 */
[----:B------:R-:W-:Y:S06]  /*ad40*/  @P0 BRA `(.L_x_4352) ;  /* 0x0000000000140947 */ /* 0x000fec0003800000 */
[----:B------:R-:W-:-:S13]  /*ad50*/  FSETP.NEU.FTZ.AND P1, PT, R20, R35, PT ;  /* 0x000000231400720b */ /* 0x000fda0003f3d000 */
[----:B------:R-:W-:Y:S02]  /*ad60*/  @!P1 ISETP.GE.U32.AND P0, PT, R10, R57, PT ;  /* 0x000000390a00920c */ /* 0x000fe40003f06070 */
[----:B------:R-:W-:Y:S02]  /*ad70*/  @P1 FSETP.GT.FTZ.AND P4, PT, R20, R35, PT ;  /* 0x000000231400120b */ /* 0x000fe40003f94000 */
[----:B------:R-:W-:-:S04]  /*ad80*/  @!P1 ISETP.GE.AND.EX P0, PT, R0, RZ, PT, P0 ;  /* 0x000000ff0000920c */ /* 0x000fc80003f06300 */
[----:B------:R-:W-:-:S13]  /*ad90*/  @!P1 PLOP3.LUT P4, PT, P0, PT, PT, 0x8, 0x80 ;  /* 0x000000000080981c */ /* 0x000fda000078e170 */
.L_x_4352:
[----:B------:R-:W-:Y:S05]  /*ada0*/  BSYNC.RECONVERGENT B1 ;  /* 0x0000000000017941 */ /* 0x000fea0003800200 */
.L_x_4351:
        /* <DEDUP_REMOVED lines=9> */
.L_x_4331:
[----:B------:R-:W-:Y:S05]  /*ae40*/  BSYNC.RECONVERGENT B0 ;  /* 0x0000000000007941 */ /* 0x000fea0003800200 */
.L_x_4330:
[----:B------:R-:W-:Y:S01]  /*ae50*/  ISETP.GE.U32.AND P0, PT, R37, R38, PT ;  /* 0x000000262500720c */ /* 0x000fe20003f06070 */
[----:B------:R-:W-:Y:S01]  /*ae60*/  BSSY.RECONVERGENT B0, `(.L_x_4354) ;  /* 0x000047d000007945 */ /* 0x000fe20003800200 */
[----:B------:R-:W-:-:S11]  /*ae70*/  PRMT R39, R44, 0x7610, R39 ;  /* 0x000076102c277816 */ /* 0x000fd60000000027 */
        /* <DEDUP_REMOVED lines=282> */
.L_x_4357:
[----:B------:R-:W-:Y:S01]  /*c020*/  SHF.R.U32.HI R34, RZ, 0x2, R34 ;  /* 0x00000002ff227819 */ /* 0x000fe20000011622 */
[----:B------:R-:W-:-:S07]  /*c030*/  IMAD.MOV.U32 R35, RZ, RZ, RZ ;  /* 0x000000ffff237224 */ /* 0x000fce00078e00ff */
.L_x_4356:
[----:B------:R-:W1:Y:S02]  /*c040*/  LDCU.64 UR4, c[0x0][0x768] ;  /* 0x0000ed00ff0477ac */ /* 0x000e640008000a00 */
[----:B-1----:R-:W-:-:S05]  /*c050*/  IADD3 R42, P1, PT, R42, UR4, RZ ;  /* 0x000000042a2a7c10 */ /* 0x002fca000ff3e0ff */
        /* <DEDUP_REMOVED lines=284> */
.L_x_4359:
[----:B------:R-:W-:Y:S01]  /*d220*/  SHF.R.U32.HI R34, RZ, 0x2, R47 ;  /* 0x00000002ff227819 */ /* 0x000fe2000001162f */
[----:B------:R-:W-:-:S07]  /*d230*/  IMAD.MOV.U32 R35, RZ, RZ, RZ ;  /* 0x000000ffff237224 */ /* 0x000fce00078e00ff */
.L_x_4358:
        /* <DEDUP_REMOVED lines=283> */
.L_x_4361:
[----:B------:R-:W-:Y:S01]  /*e3f0*/  SHF.R.U32.HI R34, RZ, 0x2, R39 ;  /* 0x00000002ff227819 */ /* 0x000fe20000011627 */
[----:B------:R-:W-:-:S07]  /*e400*/  IMAD.MOV.U32 R35, RZ, RZ, RZ ;  /* 0x000000ffff237224 */ /* 0x000fce00078e00ff */
.L_x_4360:
        /* <DEDUP_REMOVED lines=283> */
.L_x_4363:
[----:B------:R-:W-:Y:S01]  /*f5c0*/  SHF.R.U32.HI R34, RZ, 0x2, R34 ;  /* 0x00000002ff227819 */ /* 0x000fe20000011622 */
[----:B------:R-:W-:-:S07]  /*f5d0*/  IMAD.MOV.U32 R35, RZ, RZ, RZ ;  /* 0x000000ffff237224 */ /* 0x000fce00078e00ff */
.L_x_4362:
[----:B------:R-:W-:-:S04]  /*f5e0*/  LEA R42, P0, R34, R42, 0x2 ;  /* 0x0000002a222a7211 */ /* 0x000fc800078010ff */
[----:B------:R-:W-:-:S05]  /*f5f0*/  LEA.HI.X R43, R34, R41, R35, 0x2, P0 ;  /* 0x00000029222b7211 */ /* 0x000fca00000f1423 */
[----:B------:R-:W2:Y:S02]  /*f600*/  LDG.E R42, desc[UR36][R42.64] ;  /* 0x000000242a2a7981 */ /* 0x000ea4000c1e1900 */
[C---:B--2---:R-:W-:Y:S02]  /*f610*/  PRMT R50, R42.reuse, 0x7610, R50 ;  /* 0x000076102a327816 */ /* 0x044fe40000000032 */
[----:B------:R-:W-:-:S07]  /*f620*/  PRMT R49, R42, 0x7632, R49 ;  /* 0x000076322a317816 */ /* 0x000fce0000000031 */
.L_x_4355:
[----:B------:R-:W-:Y:S05]  /*f630*/  BSYNC.RECONVERGENT B0 ;  /* 0x0000000000007941 */ /* 0x000fea0003800200 */
.L_x_4354:
[----:B------:R-:W-:Y:S01]  /*f640*/  ISETP.GE.U32.AND P0, PT, R37, R38, PT ;  /* 0x000000262500720c */ /* 0x000fe20003f06070 */
[----:B------:R-:W-:-:S12]  /*f650*/  BSSY.RECONVERGENT B0, `(.L_x_4364) ;  /* 0x000008b000007945 */ /* 0x000fd80003800200 */
[----:B------:R-:W-:Y:S05]  /*f660*/  @P0 BRA `(.L_x_4365) ;  /* 0x0000000800240947 */ /* 0x000fea0003800000 */
        /* <DEDUP_REMOVED lines=18> */
.L_x_4367:
[----:B------:R-:W-:Y:S05]  /*f790*/  BSYNC.RECONVERGENT B1 ;  /* 0x0000000000017941 */ /* 0x000fea0003800200 */
.L_x_4366:
        /* <DEDUP_REMOVED lines=9> */
.L_x_4369:
[----:B------:R-:W-:Y:S05]  /*f830*/  BSYNC.RECONVERGENT B1 ;  /* 0x0000000000017941 */ /* 0x000fea0003800200 */
.L_x_4368:
        /* <DEDUP_REMOVED lines=24> */
.L_x_4371:
[----:B------:R-:W-:Y:S05]  /*f9c0*/  BSYNC.RECONVERGENT B1 ;  /* 0x0000000000017941 */ /* 0x000fea0003800200 */
.L_x_4370:
        /* <DEDUP_REMOVED lines=9> */
.L_x_4373:
[----:B------:R-:W-:Y:S05]  /*fa60*/  BSYNC.RECONVERGENT B1 ;  /* 0x0000000000017941 */ /* 0x000fea0003800200 */
.L_x_4372:
        /* <DEDUP_REMOVED lines=24> */
.L_x_4375:
[----:B------:R-:W-:Y:S05]  /*fbf0*/  BSYNC.RECONVERGENT B1 ;  /* 0x0000000000017941 */ /* 0x000fea0003800200 */
.L_x_4374:
        /* <DEDUP_REMOVED lines=9> */
.L_x_4377:
[----:B------:R-:W-:Y:S05]  /*fc90*/  BSYNC.RECONVERGENT B1 ;  /* 0x0000000000017941 */ /* 0x000fea0003800200 */
.L_x_4376:
        /* <DEDUP_REMOVED lines=22> */
.L_x_4379:
[----:B------:R-:W-:Y:S05]  /*fe00*/  BSYNC.RECONVERGENT B1 ;  /* 0x0000000000017941 */ /* 0x000fea0003800200 */
.L_x_4378:
        /* <DEDUP_REMOVED lines=10> */
.L_x_4381:
[----:B------:R-:W-:Y:S05]  /*feb0*/  BSYNC.RECONVERGENT B1 ;  /* 0x0000000000017941 */ /* 0x000fea0003800200 */
.L_x_4380:
[----:B------:R-:W-:Y:S02]  /*fec0*/  FSEL R20, R20, R49, P0 ;  /* 0x0000003114147208 */ /* 0x000fe40000000000 */
[----:B------:R-:W-:Y:S02]  /*fed0*/  SEL R10, R10, R33, P0 ;  /* 0x000000210a0a7207 */ /* 0x000fe40000000000 */
[----:B------:R-:W-:Y:S02]  /*fee0*/  SEL R3, R3, RZ, P2 ;  /* 0x000000ff03037207 */ /* 0x000fe40001000000 */
[----:B------:R-:W-:-:S07]  /*fef0*/  SEL R0, R0, RZ, P0 ;  /* 0x000000ff00007207 */ /* 0x000fce0000000000 */
.L_x_4365:
[----:B------:R-:W-:Y:S05]  /*ff00*/  BSYNC.RECONVERGENT B0 ;  /* 0x0000000000007941 */ /* 0x000fea0003800200 */
.L_x_4364:
        /* <DEDUP_REMOVED lines=15> */
.L_x_4383:
[----:B------:R-:W-:Y:S05]  /*10000*/  BSYNC.RECONVERGENT B0 ;  /* 0x0000000000007941 */ /* 0x000fea0003800200 */
.L_x_4382:
[----:B------:R-:W-:Y:S04]  /*10010*/  BSSY.RECONVERGENT B0, `(.L_x_4384) ;  /* 0x0000007000007945 */ /* 0x000fe80003800200 */
[----:B------:R-:W-:Y:S05]  /*10020*/  @P2 BRA `(.L_x_4385) ;  /* 0x0000000000142947 */ /* 0x000fea0003800000 */
[----:B------:R-:W-:-:S13]  /*10030*/  FSETP.NEU.FTZ.AND P2, PT, R28, R31, PT ;  /* 0x0000001f1c00720b */ /* 0x000fda0003f5d000 */
[----:B------:R-:W-:Y:S02]  /*10040*/  @!P2 ISETP.GE.U32.AND P1, PT, R14, R21, PT ;  /* 0x000000150e00a20c */ /* 0x000fe40003f26070 */
[----:B------:R-:W-:Y:S02]  /*10050*/  @P2 FSETP.GT.FTZ.AND P0, PT, R28, R31, PT ;  /* 0x0000001f1c00220b */ /* 0x000fe40003f14000 */
[----:B------:R-:W-:-:S04]  /*10060*/  @!P2 ISETP.GE.AND.EX P1, PT, R6, R9, PT, P1 ;  /* 0x000000090600a20c */ /* 0x000fc80003f26310 */
[----:B------:R-:W-:-:S13]  /*10070*/  @!P2 PLOP3.LUT P0, PT, P1, PT, PT, 0x8, 0x80 ;  /* 0x000000000080a81c */ /* 0x000fda0000f0e170 */
.L_x_4385:
[----:B------:R-:W-:Y:S05]  /*10080*/  BSYNC.RECONVERGENT B0 ;  /* 0x0000000000007941 */ /* 0x000fea0003800200 */
.L_x_4384:
        /* <DEDUP_REMOVED lines=20> */
.L_x_4387:
[----:B------:R-:W-:Y:S05]  /*101d0*/  BSYNC.RECONVERGENT B0 ;  /* 0x0000000000007941 */ /* 0x000fea0003800200 */
.L_x_4386:
        /* <DEDUP_REMOVED lines=8> */
.L_x_4389:
[----:B------:R-:W-:Y:S05]  /*10260*/  BSYNC.RECONVERGENT B0 ;  /* 0x0000000000007941 */ /* 0x000fea0003800200 */
.L_x_4388:
        /* <DEDUP_REMOVED lines=20> */
.L_x_4391:
[----:B------:R-:W-:Y:S05]  /*103b0*/  BSYNC.RECONVERGENT B0 ;  /* 0x0000000000007941 */ /* 0x000fea0003800200 */
.L_x_4390:
        /* <DEDUP_REMOVED lines=11> */
.L_x_4393:
[----:B------:R-:W-:Y:S05]  /*10470*/  BSYNC.RECONVERGENT B0 ;  /* 0x0000000000007941 */ /* 0x000fea0003800200 */
.L_x_4392:
[----:B------:R-:W-:Y:S02]  /*10480*/  FSEL R18, R29, R20, P2 ;  /* 0x000000141d127208 */ /* 0x000fe40001000000 */
[----:B------:R-:W-:Y:S02]  /*10490*/  SEL R26, R21, R10, P2 ;  /* 0x0000000a151a7207 */ /* 0x000fe40001000000 */
[----:B------:R-:W-:-:S07]  /*104a0*/  SEL R27, R9, R0, P2 ;  /* 0x00000000091b7207 */ /* 0x000fce0001000000 */
.L_x_4197:
[----:B------:R-:W-:Y:S05]  /*104b0*/  BSYNC.RECONVERGENT B6 ;  /* 0x0000000000067941 */ /* 0x000fea0003800200 */
.L_x_4196:
[----:B------:R-:W1:Y:S02]  /*104c0*/  LDCU UR4, c[0x0][0x3b4] ;  /* 0x00007680ff0477ac */ /* 0x000e640008000800 */
[----:B-1----:R-:W-:-:S09]  /*104d0*/  UISETP.NE.AND UP0, UPT, UR4, URZ, UPT ;  /* 0x000000ff0400728c */ /* 0x002fd2000bf05270 */
[----:B------:R-:W-:Y:S05]  /*104e0*/  BRA.U !UP0, `(.L_x_4394) ;  /* 0x00000005080c7547 */ /* 0x000fea000b800000 */
[----:B------:R-:W1:Y:S01]  /*104f0*/  S2R R4, SR_CgaCtaId ;  /* 0x0000000000047919 */ /* 0x000e620000008800 */
[----:B------:R-:W2:Y:S01]  /*10500*/  LDC R10, c[0x0][0x360] ;  /* 0x0000d800ff0a7b82 */ /* 0x000ea20000000800 */
[----:B------:R-:W-:-:S05]  /*10510*/  MOV R0, 0x400 ;  /* 0x0000040000007802 */ /* 0x000fca0000000f00 */
        /* <DEDUP_REMOVED lines=11> */
[----:B------:R-:W-:-:S07]  /*105d0*/  IMAD.MOV.U32 R0, RZ, RZ, R11 ;  /* 0x000000ffff007224 */ /* 0x000fce00078e000b */
.L_x_4401:
        /* <DEDUP_REMOVED lines=8> */
[----:B------:R-:W-:Y:S01]  /*10660*/  IMAD R4, R4, R10, R19 ;  /* 0x0000000a04047224 */ /* 0x000fe200078e0213 */
[----:B------:R-:W-:Y:S01]  /*10670*/  FSETP.NAN.FTZ.AND P5, PT, |R41|, |R41|, PT ;  /* 0x400000292900720b */ /* 0x000fe20003fb8200 */
[----:B------:R-:W-:Y:S01]  /*10680*/  BSSY.RECONVERGENT B1, `(.L_x_4397) ;  /* 0x0000012000017945 */ /* 0x000fe20003800200 */
[----:B------:R-:W-:Y:S01]  /*10690*/  FSETP.NAN.FTZ.AND P3, PT, |R18|, |R18|, PT ;  /* 0x400000121200720b */ /* 0x000fe20003f78200 */
[----:B------:R-:W-:-:S05]  /*106a0*/  IMAD R8, R4, 0x20, R3 ;  /* 0x0000002004087824 */ /* 0x000fca00078e0203 */
[----:B------:R-:W2:Y:S04]  /*106b0*/  LDS R14, [R8] ;  /* 0x00000000080e7984 */ /* 0x000ea80000000800 */
[----:B------:R-:W3:Y:S04]  /*106c0*/  LDS.64 R4, [R8+0x8] ;  /* 0x0000080008047984 */ /* 0x000ee80000000a00 */
[----:B------:R-:W4:Y:S04]  /*106d0*/  LDS R21, [R8+0x10] ;  /* 0x0000100008157984 */ /* 0x000f280000000800 */
[----:B------:R-:W5:Y:S01]  /*106e0*/  LDS.64 R6, [R8+0x18] ;  /* 0x0000180008067984 */ /* 0x000f620000000a00 */
[----:B--2---:R-:W-:-:S02]  /*106f0*/  @P5 FSETP.NAN.FTZ.AND P2, PT, |R14|, |R14|, PT ;  /* 0x4000000e0e00520b */ /* 0x004fc40003f58200 */
[----:B---3--:R-:W-:Y:S02]  /*10700*/  @P5 ISETP.LT.U32.AND P4, PT, R12, R4, PT ;  /* 0x000000040c00520c */ /* 0x008fe40003f81070 */
[----:B----4-:R-:W-:Y:S02]  /*10710*/  @P3 FSETP.NAN.FTZ.AND P0, PT, |R21|, |R21|, PT ;  /* 0x400000151500320b */ /* 0x010fe40003f18200 */
[----:B------:R-:W-:Y:S02]  /*10720*/  @P5 ISETP.LT.OR.EX P2, PT, R13, R5, !P2, P4 ;  /* 0x000000050d00520c */ /* 0x000fe40005741740 */
[----:B-----5:R-:W-:Y:S01]  /*10730*/  @P3 ISETP.LT.U32.AND P1, PT, R26, R6, PT ;  /* 0x000000061a00320c */ /* 0x020fe20003f21070 */
[----:B------:R-:W-:-:S12]  /*10740*/  @P5 BRA `(.L_x_4398) ;  /* 0x0000000000145947 */ /* 0x000fd80003800000 */
[----:B------:R-:W-:-:S13]  /*10750*/  FSETP.NEU.FTZ.AND P4, PT, R41, R14, PT ;  /* 0x0000000e2900720b */ /* 0x000fda0003f9d000 */
[----:B------:R-:W-:-:S04]  /*10760*/  @!P4 ISETP.GE.U32.AND P2, PT, R12, R4, PT ;  /* 0x000000040c00c20c */ /* 0x000fc80003f46070 */
[----:B------:R-:W-:-:S04]  /*10770*/  @!P4 ISETP.GE.AND.EX P2, PT, R13, R5, PT, P2 ;  /* 0x000000050d00c20c */ /* 0x000fc80003f46320 */
[----:B------:R-:W-:Y:S02]  /*10780*/  @!P4 PLOP3.LUT P2, PT, P2, PT, PT, 0x8, 0x80 ;  /* 0x000000000080c81c */ /* 0x000fe4000174e170 */
[----:B------:R-:W-:-:S13]  /*10790*/  @P4 FSETP.GT.FTZ.AND P2, PT, R41, R14, PT ;  /* 0x0000000e2900420b */ /* 0x000fda0003f54000 */
.L_x_4398:
[----:B------:R-:W-:Y:S05]  /*107a0*/  BSYNC.RECONVERGENT B1 ;  /* 0x0000000000017941 */ /* 0x000fea0003800200 */
.L_x_4397:
[----:B------:R-:W-:Y:S01]  /*107b0*/  BSSY.RECONVERGENT B1, `(.L_x_4399) ;  /* 0x000000a000017945 */ /* 0x000fe20003800200 */
[----:B-1----:R-:W-:Y:S02]  /*107c0*/  SEL R12, R12, R4, P2 ;  /* 0x000000040c0c7207 */ /* 0x002fe40001000000 */
        /* <DEDUP_REMOVED lines=8> */
.L_x_4400:
[----:B------:R-:W-:Y:S05]  /*10850*/  BSYNC.RECONVERGENT B1 ;  /* 0x0000000000017941 */ /* 0x000fea0003800200 */
.L_x_4399:
[----:B------:R-:W-:Y:S01]  /*10860*/  SEL R26, R26, R6, P0 ;  /* 0x000000061a1a7207 */ /* 0x000fe20000000000 */
[----:B------:R2:W-:Y:S01]  /*10870*/  STS.64 [R9+0x8], R12 ;  /* 0x0000080c09007388 */ /* 0x0005e20000000a00 */
[----:B------:R-:W-:Y:S02]  /*10880*/  SEL R27, R27, R7, P0 ;  /* 0x000000071b1b7207 */ /* 0x000fe40000000000 */
[----:B------:R-:W-:Y:S02]  /*10890*/  FSEL R41, R41, R14, P2 ;  /* 0x0000000e29297208 */ /* 0x000fe40001000000 */
[----:B------:R-:W-:Y:S01]  /*108a0*/  FSEL R18, R18, R21, P0 ;  /* 0x0000001512127208 */ /* 0x000fe20000000000 */
[----:B------:R2:W-:Y:S04]  /*108b0*/  STS.64 [R9+0x18], R26 ;  /* 0x0000181a09007388 */ /* 0x0005e80000000a00 */
[----:B------:R2:W-:Y:S04]  /*108c0*/  STS [R9], R41 ;  /* 0x0000002909007388 */ /* 0x0005e80000000800 */
[----:B------:R2:W-:Y:S02]  /*108d0*/  STS [R9+0x10], R18 ;  /* 0x0000101209007388 */ /* 0x0005e40000000800 */
.L_x_4396:
[----:B------:R-:W-:Y:S05]  /*108e0*/  BSYNC.RECONVERGENT B0 ;  /* 0x0000000000007941 */ /* 0x000fea0003800200 */
.L_x_4395:
[----:B------:R-:W-:Y:S01]  /*108f0*/  ISETP.GT.U32.AND P0, PT, R0, 0x3, PT ;  /* 0x000000030000780c */ /* 0x000fe20003f04070 */
[----:B------:R-:W-:-:S12]  /*10900*/  IMAD.MOV.U32 R0, RZ, RZ, R15 ;  /* 0x000000ffff007224 */ /* 0x000fd800078e000f */
[----:B------:R-:W-:Y:S05]  /*10910*/  @P0 BRA `(.L_x_4401) ;  /* 0xfffffffc00300947 */ /* 0x000fea000383ffff */
.L_x_4394:
[----:B------:R-:W3:Y:S02]  /*10920*/  LDCU UR4, c[0x0][0x3b0] ;  /* 0x00007600ff0477ac */ /* 0x000ee40008000800 */
[----:B---3--:R-:W-:-:S09]  /*10930*/  UISETP.NE.AND UP0, UPT, UR4, URZ, UPT ;  /* 0x000000ff0400728c */ /* 0x008fd2000bf05270 */
[----:B------:R-:W-:Y:S05]  /*10940*/  BRA.U !UP0, `(.L_x_4402) ;  /* 0x0000000508c47547 */ /* 0x000fea000b800000 */
[----:B------:R-:W3:Y:S02]  /*10950*/  LDC R11, c[0x0][0x360] ;  /* 0x0000d800ff0b7b82 */ /* 0x000ee40000000800 */
[----:B---3--:R-:W-:Y:S01]  /*10960*/  ISETP.GE.U32.AND P0, PT, R11, 0x21, PT ;  /* 0x000000210b00780c */ /* 0x008fe20003f06070 */
[----:B------:R-:W-:-:S12]  /*10970*/  IMAD.MOV.U32 R0, RZ, RZ, R11 ;  /* 0x000000ffff007224 */ /* 0x000fd800078e000b */
[----:B------:R-:W-:Y:S05]  /*10980*/  @!P0 BRA `(.L_x_4403) ;  /* 0x0000000400048947 */ /* 0x000fea0003800000 */
[----:B------:R-:W3:Y:S01]  /*10990*/  S2UR UR5, SR_CgaCtaId ;  /* 0x00000000000579c3 */ /* 0x000ee20000008800 */
[----:B------:R-:W-:Y:S01]  /*109a0*/  UMOV UR4, 0x400 ;  /* 0x0000040000047882 */ /* 0x000fe20000000000 */
[----:B------:R-:W-:Y:S01]  /*109b0*/  IMAD R0, R16, R11, R19 ;  /* 0x0000000b10007224 */ /* 0x000fe200078e0213 */
[----:B------:R-:W-:Y:S01]  /*109c0*/  UIADD3 UR4, UPT, UPT, UR4, 0x10, URZ ;  /* 0x0000001004047890 */ /* 0x000fe2000fffe0ff */
[----:B------:R-:W-:-:S03]  /*109d0*/  ISETP.GE.U32.AND P0, PT, R11, 0x40, PT ;  /* 0x000000400b00780c */ /* 0x000fc60003f06070 */
[----:B---3--:R-:W-:-:S06]  /*109e0*/  ULEA UR4, UR5, UR4, 0x18 ;  /* 0x0000000405047291 */ /* 0x008fcc000f8ec0ff */
[----:B------:R-:W-:Y:S01]  /*109f0*/  LEA R3, R0, UR4, 0x5 ;  /* 0x0000000400037c11 */ /* 0x000fe2000f8e28ff */
[----:B------:R-:W-:-:S04]  /*10a00*/  HFMA2 R0, -RZ, RZ, 0, 1.9073486328125e-06 ;  /* 0x00000020ff007431 */ /* 0x000fc800000001ff */
[----:B------:R3:W-:Y:S04]  /*10a10*/  STS.64 [R3+0x8], R12 ;  /* 0x0000080c03007388 */ /* 0x0007e80000000a00 */
[----:B------:R3:W-:Y:S04]  /*10a20*/  STS.64 [R3+0x18], R26 ;  /* 0x0000181a03007388 */ /* 0x0007e80000000a00 */
[----:B------:R3:W-:Y:S04]  /*10a30*/  STS [R3], R41 ;  /* 0x0000002903007388 */ /* 0x0007e80000000800 */
[----:B------:R3:W-:Y:S01]  /*10a40*/  STS [R3+0x10], R18 ;  /* 0x0000101203007388 */ /* 0x0007e20000000800 */
[----:B------:R-:W-:Y:S05]  /*10a50*/  @!P0 BRA `(.L_x_4403) ;  /* 0x0000000000d08947 */ /* 0x000fea0003800000 */
[----:B------:R-:W-:-:S07]  /*10a60*/  IMAD.MOV.U32 R8, RZ, RZ, R11 ;  /* 0x000000ffff087224 */ /* 0x000fce00078e000b */
.L_x_4410:
[----:B------:R-:W-:Y:S01]  /*10a70*/  SHF.R.U32.HI R10, RZ, 0x1, R8 ;  /* 0x00000001ff0a7819 */ /* 0x000fe20000011608 */
[----:B------:R-:W-:Y:S05]  /*10a80*/  WARPSYNC.ALL ;  /* 0x0000000000007948 */ /* 0x000fea0003800000 */
[----:B------:R-:W-:Y:S01]  /*10a90*/  IMAD.IADD R4, R10, 0x1, R19 ;  /* 0x000000010a047824 */ /* 0x000fe200078e0213 */
[----:B------:R-:W-:Y:S04]  /*10aa0*/  BAR.SYNC.DEFER_BLOCKING 0x0 ;  /* 0x0000000000007b1d */ /* 0x000fe80000010000 */
[----:B------:R-:W-:-:S02]  /*10ab0*/  ISETP.GE.U32.AND P0, PT, R4, R11, PT ;  /* 0x0000000b0400720c */ /* 0x000fc40003f06070 */
[----:B------:R-:W-:Y:S02]  /*10ac0*/  BSSY.RECONVERGENT B0, `(.L_x_4404) ;  /* 0x000002a000007945 */ /* 0x000fe40003800200 */
[----:B------:R-:W-:-:S13]  /*10ad0*/  ISETP.GE.U32.OR P0, PT, R19, R10, P0 ;  /* 0x0000000a1300720c */ /* 0x000fda0000706470 */
[----:B----4-:R-:W-:Y:S05]  /*10ae0*/  @P0 BRA `(.L_x_4405) ;  /* 0x00000000009c0947 */ /* 0x010fea0003800000 */
[----:B-12---:R-:W-:Y:S01]  /*10af0*/  IMAD R9, R10, 0x20, R3 ;  /* 0x000000200a097824 */ /* 0x006fe200078e0203 */
[----:B------:R-:W-:Y:S01]  /*10b00*/  FSETP.NAN.FTZ.AND P5, PT, |R41|, |R41|, PT ;  /* 0x400000292900720b */ /* 0x000fe20003fb8200 */
[----:B------:R-:W-:Y:S01]  /*10b10*/  BSSY.RECONVERGENT B1, `(.L_x_4406) ;  /* 0x0000011000017945 */ /* 0x000fe20003800200 */
[----:B------:R-:W-:Y:S02]  /*10b20*/  FSETP.NAN.FTZ.AND P3, PT, |R18|, |R18|, PT ;  /* 0x400000121200720b */ /* 0x000fe40003f78200 */
[----:B------:R-:W1:Y:S04]  /*10b30*/  LDS R14, [R9] ;  /* 0x00000000090e7984 */ /* 0x000e680000000800 */
[----:B------:R-:W2:Y:S04]  /*10b40*/  LDS.64 R4, [R9+0x8] ;  /* 0x0000080009047984 */ /* 0x000ea80000000a00 */
[----:B------:R-:W4:Y:S04]  /*10b50*/  LDS R15, [R9+0x10] ;  /* 0x00001000090f7984 */ /* 0x000f280000000800 */
[----:B------:R-:W5:Y:S01]  /*10b60*/  LDS.64 R6, [R9+0x18] ;  /* 0x0000180009067984 */ /* 0x000f620000000a00 */
[----:B-1----:R-:W-:-:S02]  /*10b70*/  @P5 FSETP.NAN.FTZ.AND P2, PT, |R14|, |R14|, PT ;  /* 0x4000000e0e00520b */ /* 0x002fc40003f58200 */
[----:B--2---:R-:W-:Y:S02]  /*10b80*/  @P5 ISETP.LT.U32.AND P4, PT, R12, R4, PT ;  /* 0x000000040c00520c */ /* 0x004fe40003f81070 */
        /* <DEDUP_REMOVED lines=9> */
.L_x_4407:
[----:B------:R-:W-:Y:S05]  /*10c20*/  BSYNC.RECONVERGENT B1 ;  /* 0x0000000000017941 */ /* 0x000fea0003800200 */
.L_x_4406:
[----:B------:R-:W-:Y:S01]  /*10c30*/  BSSY.RECONVERGENT B1, `(.L_x_4408) ;  /* 0x000000a000017945 */ /* 0x000fe20003800200 */
[----:B---3--:R-:W-:Y:S02]  /*10c40*/  SEL R12, R12, R4, P2 ;  /* 0x000000040c0c7207 */ /* 0x008fe40001000000 */
        /* <DEDUP_REMOVED lines=8> */
.L_x_4409:
[----:B------:R-:W-:Y:S05]  /*10cd0*/  BSYNC.RECONVERGENT B1 ;  /* 0x0000000000017941 */ /* 0x000fea0003800200 */
.L_x_4408:
        /* <DEDUP_REMOVED lines=8> */
.L_x_4405:
[----:B------:R-:W-:Y:S05]  /*10d60*/  BSYNC.RECONVERGENT B0 ;  /* 0x0000000000007941 */ /* 0x000fea0003800200 */
.L_x_4404:
[----:B------:R-:W-:Y:S01]  /*10d70*/  ISETP.GT.U32.AND P0, PT, R8, 0x7f, PT ;  /* 0x0000007f0800780c */ /* 0x000fe20003f04070 */
[----:B------:R-:W-:-:S12]  /*10d80*/  IMAD.MOV.U32 R8, RZ, RZ, R10 ;  /* 0x000000ffff087224 */ /* 0x000fd800078e000a */
[----:B------:R-:W-:Y:S05]  /*10d90*/  @P0 BRA `(.L_x_4410) ;  /* 0xfffffffc00340947 */ /* 0x000fea000383ffff */
.L_x_4403:
[----:B------:R-:W-:Y:S01]  /*10da0*/  ISETP.GE.U32.AND P0, PT, R0, 0x2, PT ;  /* 0x000000020000780c */ /* 0x000fe20003f06070 */
[----:B------:R-:W-:Y:S05]  /*10db0*/  WARPSYNC.ALL ;  /* 0x0000000000007948 */ /* 0x000fea0003800000 */
[----:B------:R-:W-:Y:S07]  /*10dc0*/  BAR.SYNC.DEFER_BLOCKING 0x0 ;  /* 0x0000000000007b1d */ /* 0x000fee0000010000 */
[----:B------:R-:W-:Y:S05]  /*10dd0*/  @!P0 BRA `(.L_x_4402) ;  /* 0x0000000000a08947 */ /* 0x000fea0003800000 */
[----:B---34-:R-:W-:-:S07]  /*10de0*/  IMAD.MOV.U32 R3, RZ, RZ, 0x1 ;  /* 0x00000001ff037424 */ /* 0x018fce00078e00ff */
.L_x_4415:
[----:B------:R-:W3:Y:S01]  /*10df0*/  SHFL.DOWN PT, R4, R41, R3, 0x1f ;  /* 0x08001f0329047589 */ /* 0x000ee200000e0000 */
[----:B------:R-:W-:Y:S01]  /*10e00*/  FSETP.NAN.FTZ.AND P2, PT, |R41|, |R41|, PT ;  /* 0x400000292900720b */ /* 0x000fe20003f58200 */
[----:B------:R-:W-:Y:S02]  /*10e10*/  BSSY.RECONVERGENT B0, `(.L_x_4411) ;  /* 0x000000c000007945 */ /* 0x000fe40003800200 */
[----:B------:R-:W4:Y:S04]  /*10e20*/  SHFL.DOWN PT, R5, R12, R3, 0x1f ;  /* 0x08001f030c057589 */ /* 0x000f2800000e0000 */
[----:B------:R-:W5:Y:S06]  /*10e30*/  SHFL.DOWN PT, R6, R13, R3, 0x1f ;  /* 0x08001f030d067589 */ /* 0x000f6c00000e0000 */
[----:B---3--:R-:W-:-:S02]  /*10e40*/  @P2 FSETP.NAN.FTZ.AND P0, PT, |R4|, |R4|, PT ;  /* 0x400000040400220b */ /* 0x008fc40003f18200 */
[----:B----4-:R-:W-:-:S04]  /*10e50*/  @P2 ISETP.LT.U32.AND P1, PT, R12, R5, PT ;  /* 0x000000050c00220c */ /* 0x010fc80003f21070 */
[----:B-----5:R-:W-:Y:S01]  /*10e60*/  @P2 ISETP.LT.OR.EX P0, PT, R13, R6, !P0, P1 ;  /* 0x000000060d00220c */ /* 0x020fe20004701710 */
[----:B------:R-:W-:-:S12]  /*10e70*/  @P2 BRA `(.L_x_4412) ;  /* 0x0000000000142947 */ /* 0x000fd80003800000 */
[----:B------:R-:W-:-:S13]  /*10e80*/  FSETP.NEU.FTZ.AND P1, PT, R41, R4, PT ;  /* 0x000000042900720b */ /* 0x000fda0003f3d000 */
[----:B------:R-:W-:-:S04]  /*10e90*/  @!P1 ISETP.GE.U32.AND P0, PT, R12, R5, PT ;  /* 0x000000050c00920c */ /* 0x000fc80003f06070 */
[----:B------:R-:W-:-:S04]  /*10ea0*/  @!P1 ISETP.GE.AND.EX P0, PT, R13, R6, PT, P0 ;  /* 0x000000060d00920c */ /* 0x000fc80003f06300 */
[----:B------:R-:W-:Y:S02]  /*10eb0*/  @!P1 PLOP3.LUT P0, PT, P0, PT, PT, 0x8, 0x80 ;  /* 0x000000000080981c */ /* 0x000fe4000070e170 */
[----:B------:R-:W-:-:S13]  /*10ec0*/  @P1 FSETP.GT.FTZ.AND P0, PT, R41, R4, PT ;  /* 0x000000042900120b */ /* 0x000fda0003f14000 */
.L_x_4412:
[----:B------:R-:W-:Y:S05]  /*10ed0*/  BSYNC.RECONVERGENT B0 ;  /* 0x0000000000007941 */ /* 0x000fea0003800200 */
.L_x_4411:
[----:B------:R-:W3:Y:S01]  /*10ee0*/  SHFL.DOWN PT, R7, R18, R3, 0x1f ;  /* 0x08001f0312077589 */ /* 0x000ee200000e0000 */
[----:B------:R-:W-:Y:S01]  /*10ef0*/  FSETP.NAN.FTZ.AND P3, PT, |R18|, |R18|, PT ;  /* 0x400000121200720b */ /* 0x000fe20003f78200 */
[----:B------:R-:W-:Y:S01]  /*10f00*/  BSSY.RECONVERGENT B0, `(.L_x_4413) ;  /* 0x000000f000007945 */ /* 0x000fe20003800200 */
[----:B-12---:R-:W-:Y:S01]  /*10f10*/  FSEL R41, R41, R4, P0 ;  /* 0x0000000429297208 */ /* 0x006fe20000000000 */
[----:B------:R-:W1:Y:S01]  /*10f20*/  SHFL.DOWN PT, R9, R26, R3, 0x1f ;  /* 0x08001f031a097589 */ /* 0x000e6200000e0000 */
[----:B------:R-:W-:Y:S02]  /*10f30*/  SEL R12, R12, R5, P0 ;  /* 0x000000050c0c7207 */ /* 0x000fe40000000000 */
[----:B------:R-:W-:Y:S01]  /*10f40*/  SEL R13, R13, R6, P0 ;  /* 0x000000060d0d7207 */ /* 0x000fe20000000000 */
[----:B------:R-:W2:Y:S06]  /*10f50*/  SHFL.DOWN PT, R8, R27, R3, 0x1f ;  /* 0x08001f031b087589 */ /* 0x000eac00000e0000 */
[----:B---3--:R-:W-:-:S02]  /*10f60*/  @P3 FSETP.NAN.FTZ.AND P1, PT, |R7|, |R7|, PT ;  /* 0x400000070700320b */ /* 0x008fc40003f38200 */
        /* <DEDUP_REMOVED lines=8> */
.L_x_4414:
[----:B------:R-:W-:Y:S05]  /*10ff0*/  BSYNC.RECONVERGENT B0 ;  /* 0x0000000000007941 */ /* 0x000fea0003800200 */
.L_x_4413:
[----:B------:R-:W-:Y:S01]  /*11000*/  IMAD.SHL.U32 R3, R3, 0x2, RZ ;  /* 0x0000000203037824 */ /* 0x000fe200078e00ff */
[----:B------:R-:W-:Y:S02]  /*11010*/  FSEL R18, R18, R7, P1 ;  /* 0x0000000712127208 */ /* 0x000fe40000800000 */
[----:B------:R-:W-:Y:S02]  /*11020*/  SEL R26, R26, R9, P1 ;  /* 0x000000091a1a7207 */ /* 0x000fe40000800000 */
[----:B------:R-:W-:Y:S02]  /*11030*/  ISETP.GE.AND P0, PT, R3, R0, PT ;  /* 0x000000000300720c */ /* 0x000fe40003f06270 */
[----:B------:R-:W-:-:S11]  /*11040*/  SEL R27, R27, R8, P1 ;  /* 0x000000081b1b7207 */ /* 0x000fd60000800000 */
[----:B------:R-:W-:Y:S05]  /*11050*/  @!P0 BRA `(.L_x_4415) ;  /* 0xfffffffc00648947 */ /* 0x000fea000383ffff */
.L_x_4402:
[----:B------:R-:W5:Y:S01]  /*11060*/  LDC R0, c[0x0][0x56c] ;  /* 0x00015b00ff007b82 */ /* 0x000f620000000800 */
[----:B------:R-:W-:Y:S01]  /*11070*/  IMAD.MOV.U32 R23, RZ, RZ, RZ ;  /* 0x000000ffff177224 */ /* 0x000fe200078e00ff */
[C---:B-----5:R-:W-:Y:S01]  /*11080*/  ISETP.NE.AND P0, PT, R0.reuse, RZ, PT ;  /* 0x000000ff0000720c */ /* 0x060fe20003f05270 */
[----:B------:R-:W-:-:S05]  /*11090*/  VIADD R20, R0, 0xffffffff ;  /* 0xffffffff00147836 */ /* 0x000fca0000000000 */
[----:B------:R-:W-:-:S04]  /*110a0*/  VIMNMX.U32 R0, PT, PT, R20, 0x18, PT ;  /* 0x0000001814007848 */ /* 0x000fc80003fe0000 */
[----:B------:R-:W-:-:S03]  /*110b0*/  IADD3 R0, PT, PT, R0, 0x1, RZ ;  /* 0x0000000100007810 */ /* 0x000fc60007ffe0ff */
[----:B------:R-:W-:Y:S05]  /*110c0*/  @!P0 BRA `(.L_x_4416) ;  /* 0x0000001000488947 */ /* 0x000fea0003800000 */
[----:B------:R-:W5:Y:S01]  /*110d0*/  LDCU.64 UR6, c[0x0][0x570] ;  /* 0x0000ae00ff0677ac */ /* 0x000f620008000a00 */
[----:B------:R-:W-:Y:S01]  /*110e0*/  IMAD.MOV.U32 R4, RZ, RZ, RZ ;  /* 0x000000ffff047224 */ /* 0x000fe200078e00ff */
[----:B------:R-:W-:Y:S01]  /*110f0*/  ISETP.NE.AND P1, PT, R20, RZ, PT ;  /* 0x000000ff1400720c */ /* 0x000fe20003f25270 */
[----:B------:R-:W-:Y:S01]  /*11100*/  IMAD.MOV.U32 R5, RZ, RZ, R25 ;  /* 0x000000ffff057224 */ /* 0x000fe200078e0019 */
[----:B------:R-:W0:Y:S01]  /*11110*/  LDCU UR5, c[0x0][0x578] ;  /* 0x0000af00ff0577ac */ /* 0x000e220008000800 */
[----:B------:R-:W1:Y:S01]  /*11120*/  LDCU UR4, c[0x0][0x69c] ;  /* 0x0000d380ff0477ac */ /* 0x000e620008000800 */
[----:B-----5:R-:W-:-:S05]  /*11130*/  IMAD.HI.U32 R4, R25, UR7, R4 ;  /* 0x0000000719047c27 */ /* 0x020fca000f8e0004 */
[----:B0-----:R-:W-:-:S05]  /*11140*/  SHF.R.U32.HI R5, RZ, UR5, R4 ;  /* 0x00000005ff057c19 */ /* 0x001fca0008011604 */
[----:B---34-:R-:W-:-:S04]  /*11150*/  IMAD.MOV R3, RZ, RZ, -R5 ;  /* 0x000000ffff037224 */ /* 0x018fc800078e0a05 */
[----:B------:R-:W-:-:S04]  /*11160*/  IMAD R3, R3, UR6, R25 ;  /* 0x0000000603037c24 */ /* 0x000fc8000f8e0219 */
[----:B-1----:R-:W-:Y:S01]  /*11170*/  IMAD R23, R3, UR4, RZ ;  /* 0x0000000403177c24 */ /* 0x002fe2000f8e02ff */
[----:B------:R-:W-:Y:S06]  /*11180*/  @!P1 BRA `(.L_x_4416) ;  /* 0x0000001000189947 */ /* 0x000fec0003800000 */
[----:B------:R-:W0:Y:S01]  /*11190*/  LDCU.64 UR6, c[0x0][0x580] ;  /* 0x0000b000ff0677ac */ /* 0x000e220008000a00 */
[----:B------:R-:W-:Y:S01]  /*111a0*/  IMAD.MOV.U32 R4, RZ, RZ, RZ ;  /* 0x000000ffff047224 */ /* 0x000fe200078e00ff */
[----:B------:R-:W-:Y:S01]  /*111b0*/  ISETP.NE.AND P1, PT, R0, 0x2, PT ;  /* 0x000000020000780c */ /* 0x000fe20003f25270 */
[----:B------:R-:W1:Y:S01]  /*111c0*/  LDCU UR5, c[0x0][0x57c] ;  /* 0x0000af80ff0577ac */ /* 0x000e620008000800 */
[----:B------:R-:W3:Y:S01]  /*111d0*/  LDCU UR4, c[0x0][0x6a4] ;  /* 0x0000d480ff0477ac */ /* 0x000ee20008000800 */
[----:B0-----:R-:W-:-:S05]  /*111e0*/  IMAD.HI.U32 R6, R5, UR6, R4 ;  /* 0x0000000605067c27 */ /* 0x001fca000f8e0004 */
[----:B------:R-:W-:-:S05]  /*111f0*/  SHF.R.U32.HI R7, RZ, UR7, R6 ;  /* 0x00000007ff077c19 */ /* 0x000fca0008011606 */
[----:B------:R-:W-:-:S04]  /*11200*/  IMAD.MOV R3, RZ, RZ, -R7 ;  /* 0x000000ffff037224 */ /* 0x000fc800078e0a07 */
[----:B-1----:R-:W-:-:S04]  /*11210*/  IMAD R4, R3, UR5, R5 ;  /* 0x0000000503047c24 */ /* 0x002fc8000f8e0205 */
[----:B---3--:R-:W-:Y:S01]  /*11220*/  IMAD R23, R4, UR4, R23 ;  /* 0x0000000404177c24 */ /* 0x008fe2000f8e0217 */
[----:B------:R-:W-:Y:S06]  /*11230*/  @!P1 BRA `(.L_x_4416) ;  /* 0x0000000c00ec9947 */ /* 0x000fec0003800000 */
[----:B------:R-:W0:Y:S01]  /*11240*/  LDCU.64 UR6, c[0x0][0x588] ;  /* 0x0000b100ff0677ac */ /* 0x000e220008000a00 */
[----:B------:R-:W-:Y:S01]  /*11250*/  IMAD.MOV.U32 R6, RZ, RZ, RZ ;  /* 0x000000ffff067224 */ /* 0x000fe200078e00ff */
[----:B------:R-:W-:Y:S01]  /*11260*/  ISETP.NE.AND P1, PT, R0, 0x3, PT ;  /* 0x000000030000780c */ /* 0x000fe20003f25270 */
[----:B------:R-:W1:Y:S01]  /*11270*/  LDCU UR5, c[0x0][0x590] ;  /* 0x0000b200ff0577ac */ /* 0x000e620008000800 */
[----:B------:R-:W3:Y:S01]  /*11280*/  LDCU UR4, c[0x0][0x6ac] ;  /* 0x0000d580ff0477ac */ /* 0x000ee20008000800 */
[----:B0-----:R-:W-:-:S05]  /*11290*/  IMAD.HI.U32 R4, R7, UR7, R6 ;  /* 0x0000000707047c27 */ /* 0x001fca000f8e0006 */
[----:B-1----:R-:W-:-:S05]  /*112a0*/  SHF.R.U32.HI R5, RZ, UR5, R4 ;  /* 0x00000005ff057c19 */ /* 0x002fca0008011604 */
[----:B------:R-:W-:-:S04]  /*112b0*/  IMAD.MOV R3, RZ, RZ, -R5 ;  /* 0x000000ffff037224 */ /* 0x000fc800078e0a05 */
[----:B------:R-:W-:-:S04]  /*112c0*/  IMAD R6, R3, UR6, R7 ;  /* 0x0000000603067c24 */ /* 0x000fc8000f8e0207 */
        /* <DEDUP_REMOVED lines=8> */
[----:B------:R-:W-:-:S04]  /*11350*/  SHF.R.U32.HI R7, RZ, UR7, R6 ;  /* 0x00000007ff077c19 */ /* 0x000fc80008011606 */
[----:B------:R-:W-:-:S05]  /*11360*/  IADD3 R3, PT, PT, -R7, RZ, RZ ;  /* 0x000000ff07037210 */ /* 0x000fca0007ffe1ff */
        /* <DEDUP_REMOVED lines=48> */
[----:B------:R-:W-:Y:S01]  /*11670*/  HFMA2 R6, -RZ, RZ, 0, 0 ;  /* 0x00000000ff067431 */ /* 0x000fe200000001ff */
[----:B------:R-:W-:Y:S01]  /*11680*/  ISETP.NE.AND P1, PT, R0, 0x9, PT ;  /* 0x000000090000780c */ /* 0x000fe20003f25270 */
[----:B------:R-:W1:Y:S01]  /*11690*/  LDCU UR5, c[0x0][0x5d8] ;  /* 0x0000bb00ff0577ac */ /* 0x000e620008000800 */
[----:B------:R-:W3:Y:S02]  /*116a0*/  LDCU UR4, c[0x0][0x6dc] ;  /* 0x0000db80ff0477ac */ /* 0x000ee40008000800 */
        /* <DEDUP_REMOVED lines=45> */
[----:B-1----:R-:W-:-:S04]  /*11980*/  SHF.R.U32.HI R5, RZ, UR5, R4 ;  /* 0x00000005ff057c19 */ /* 0x002fc80008011604 */
[----:B------:R-:W-:-:S05]  /*11990*/  IADD3 R3, PT, PT, -R5, RZ, RZ ;  /* 0x000000ff05037210 */ /* 0x000fca0007ffe1ff */
        /* <DEDUP_REMOVED lines=48> */
[----:B------:R-:W-:Y:S02]  /*11ca0*/  MOV R4, RZ ;  /* 0x000000ff00047202 */ /* 0x000fe40000000f00 */
        /* <DEDUP_REMOVED lines=84> */
.L_x_4416:
[----:B------:R-:W-:Y:S01]  /*121f0*/  IMAD.MOV.U32 R22, RZ, RZ, RZ ;  /* 0x000000ffff167224 */ /* 0x000fe200078e00ff */
[----:B------:R-:W-:Y:S06]  /*12200*/  @!P0 BRA `(.L_x_4417) ;  /* 0x0000001000488947 */ /* 0x000fec0003800000 */
[----:B------:R-:W5:Y:S01]  /*12210*/  LDCU.64 UR6, c[0x0][0x570] ;  /* 0x0000ae00ff0677ac */ /* 0x000f620008000a00 */
[----:B------:R-:W-:Y:S02]  /*12220*/  HFMA2 R4, -RZ, RZ, 0, 0 ;  /* 0x00000000ff047431 */ /* 0x000fe400000001ff */
[----:B------:R-:W-:Y:S01]  /*12230*/  VIADD R5, R25, 0x1 ;  /* 0x0000000119057836 */ /* 0x000fe20000000000 */
[----:B------:R-:W-:Y:S01]  /*12240*/  ISETP.NE.AND P0, PT, R20, RZ, PT ;  /* 0x000000ff1400720c */ /* 0x000fe20003f05270 */
[----:B------:R-:W0:Y:S01]  /*12250*/  LDCU UR4, c[0x0][0x578] ;  /* 0x0000af00ff0477ac */ /* 0x000e220008000800 */
[----:B------:R-:W1:Y:S01]  /*12260*/  LDCU UR5, c[0x0][0x69c] ;  /* 0x0000d380ff0577ac */ /* 0x000e620008000800 */
[----:B-----5:R-:W-:-:S05]  /*12270*/  IMAD.HI.U32 R6, R5, UR7, R4 ;  /* 0x0000000705067c27 */ /* 0x020fca000f8e0004 */
        /* <DEDUP_REMOVED lines=9> */
[----:B------:R-:W5:Y:S01]  /*12310*/  LDCU UR7, c[0x0][0x6a4] ;  /* 0x0000d480ff0777ac */ /* 0x000f620008000800 */
[----:B0-----:R-:W-:-:S05]  /*12320*/  IMAD.HI.U32 R4, R7, UR4, R6 ;  /* 0x0000000407047c27 */ /* 0x001fca000f8e0006 */
[----:B------:R-:W-:-:S05]  /*12330*/  SHF.R.U32.HI R5, RZ, UR5, R4 ;  /* 0x00000005ff057c19 */ /* 0x000fca0008011604 */
[----:B---34-:R-:W-:-:S04]  /*12340*/  IMAD.MOV R3, RZ, RZ, -R5 ;  /* 0x000000ffff037224 */ /* 0x018fc800078e0a05 */
[----:B-1----:R-:W-:-:S04]  /*12350*/  IMAD R7, R3, UR6, R7 ;  /* 0x0000000603077c24 */ /* 0x002fc8000f8e0207 */
[----:B-----5:R-:W-:Y:S01]  /*12360*/  IMAD R22, R7, UR7, R22 ;  /* 0x0000000707167c24 */ /* 0x020fe2000f8e0216 */
        /* <DEDUP_REMOVED lines=252> */
.L_x_4417:
[----:B------:R-:W5:Y:S01]  /*13330*/  LDCU.64 UR4, c[0x0][0x780] ;  /* 0x0000f000ff0477ac */ /* 0x000f620008000a00 */
[----:B------:R-:W-:Y:S02]  /*13340*/  PLOP3.LUT P1, PT, PT, PT, PT, 0x80, 0x8 ;  /* 0x000000000008781c */ /* 0x000fe40003f2f070 */
[----:B------:R-:W-:Y:S01]  /*13350*/  CS2R R4, SRZ ;  /* 0x0000000000047805 */ /* 0x000fe2000001ff00 */
[----:B-----5:R-:W-:-:S04]  /*13360*/  UISETP.NE.U32.AND UP0, UPT, UR4, URZ, UPT ;  /* 0x000000ff0400728c */ /* 0x020fc8000bf05070 */
[----:B------:R-:W-:-:S09]  /*13370*/  UISETP.NE.AND.EX UP0, UPT, UR5, URZ, UPT, UP0 ;  /* 0x000000ff0500728c */ /* 0x000fd2000bf05300 */
[----:B------:R-:W-:Y:S05]  /*13380*/  BRA.U !UP0, `(.L_x_4418) ;  /* 0x00000005083c7547 */ /* 0x000fea000b800000 */
[----:B------:R-:W-:Y:S01]  /*13390*/  BSSY.RECONVERGENT B0, `(.L_x_4419) ;  /* 0x0000019000007945 */ /* 0x000fe20003800200 */
[----:B------:R-:W-:Y:S02]  /*133a0*/  IMAD.MOV.U32 R8, RZ, RZ, 0x8 ;  /* 0x00000008ff087424 */ /* 0x000fe400078e00ff */
[----:B---34-:R-:W-:-:S07]  /*133b0*/  IMAD.MOV.U32 R3, RZ, RZ, 0x10 ;  /* 0x00000010ff037424 */ /* 0x018fce00078e00ff */
.L_x_4420:
[----:B------:R-:W3:Y:S08]  /*133c0*/  I2F.U32.RP R6, R3 ;  /* 0x0000000300067306 */ /* 0x000ef00000209000 */
[----:B---3--:R-:W3:Y:S02]  /*133d0*/  MUFU.RCP R6, R6 ;  /* 0x0000000600067308 */ /* 0x008ee40000001000 */
[----:B---3--:R-:W-:-:S06]  /*133e0*/  VIADD R4, R6, 0xffffffe ;  /* 0x0ffffffe06047836 */ /* 0x008fcc0000000000 */
[----:B------:R3:W4:Y:S02]  /*133f0*/  F2I.FTZ.U32.TRUNC.NTZ R5, R4 ;  /* 0x0000000400057305 */ /* 0x000724000021f000 */
[----:B---3--:R-:W-:Y:S01]  /*13400*/  MOV R4, RZ ;  /* 0x000000ff00047202 */ /* 0x008fe20000000f00 */
[----:B----4-:R-:W-:-:S04]  /*13410*/  IMAD.MOV R10, RZ, RZ, -R5 ;  /* 0x000000ffff0a7224 */ /* 0x010fc800078e0a05 */
        /* <DEDUP_REMOVED lines=17> */
.L_x_4419:
        /* <DEDUP_REMOVED lines=22> */
[----:B------:R-:W3:Y:S01]  /*13690*/  I2F.U32.RP R5, R3 ;  /* 0x0000000300057306 */ /* 0x000ee20000209000 */
[----:B-12---:R-:W-:Y:S01]  /*136a0*/  IMAD.MOV R9, RZ, RZ, -R3 ;  /* 0x000000ffff097224 */ /* 0x006fe200078e0a03 */
[----:B------:R-:W-:-:S06]  /*136b0*/  ISETP.NE.U32.AND P2, PT, R3, RZ, PT ;  /* 0x000000ff0300720c */ /* 0x000fcc0003f45070 */
[----:B---3--:R-:W1:Y:S02]  /*136c0*/  MUFU.RCP R5, R5 ;  /* 0x0000000500057308 */ /* 0x008e640000001000 */
        /* <DEDUP_REMOVED lines=17> */
.L_x_4422:
[----:B------:R-:W-:-:S07]  /*137e0*/  MOV R6, 0x13800 ;  /* 0x0001380000067802 */ /* 0x000fce0000000f00 */
[----:B012---:R-:W-:Y:S05]  /*137f0*/  CALL.REL.NOINC `($__internal_22_$__cuda_sm20_div_u64) ;  /* 0x00000054009c7944 */ /* 0x007fea0003c00000 */
.L_x_4423:
[----:B------:R-:W-:Y:S05]  /*13800*/  BSYNC.RECONVERGENT B0 ;  /* 0x0000000000007941 */ /* 0x000fea0003800200 */
.L_x_4421:
[----:B------:R-:W1:Y:S02]  /*13810*/  LDCU.64 UR4, c[0x0][0x780] ;  /* 0x0000f000ff0477ac */ /* 0x000e640008000a00 */
[----:B-1----:R-:W-:Y:S02]  /*13820*/  UISETP.NE.U32.AND UP0, UPT, UR4, URZ, UPT ;  /* 0x000000ff0400728c */ /* 0x002fe4000bf05070 */
[----:B------:R-:W-:Y:S02]  /*13830*/  IADD3 R4, P0, PT, R4, UR4, RZ ;  /* 0x0000000404047c10 */ /* 0x000fe4000ff1e0ff */
[----:B------:R-:W-:Y:S02]  /*13840*/  UISETP.NE.AND.EX UP0, UPT, UR5, URZ, UPT, UP0 ;  /* 0x000000ff0500728c */ /* 0x000fe4000bf05300 */
[----:B------:R-:W-:-:S04]  /*13850*/  IADD3.X R5, PT, PT, R5, UR5, RZ, P0, !PT ;  /* 0x0000000505057c10 */ /* 0x000fc800087fe4ff */
[----:B------:R-:W-:-:S04]  /*13860*/  PLOP3.LUT P1, PT, PT, PT, UP0, 0x80, 0x8 ;  /* 0x000000000008781c */ /* 0x000fc80003f2f008 */
[----:B------:R-:W-:-:S13]  /*13870*/  PLOP3.LUT P1, PT, P1, PT, PT, 0x8, 0x80 ;  /* 0x000000000080781c */ /* 0x000fda0000f2e170 */
.L_x_4418:
[----:B------:R-:W5:Y:S02]  /*13880*/  LDCU UR4, c[0x0][0x3b8] ;  /* 0x00007700ff0477ac */ /* 0x000f640008000800 */
[----:B-----5:R-:W-:-:S09]  /*13890*/  UISETP.NE.AND UP0, UPT, UR4, URZ, UPT ;  /* 0x000000ff0400728c */ /* 0x020fd2000bf05270 */
[----:B------:R-:W-:Y:S05]  /*138a0*/  BRA.U !UP0, `(.L_x_4424) ;  /* 0x0000004908107547 */ /* 0x000fea000b800000 */
[----:B------:R-:W3:Y:S01]  /*138b0*/  LDCU UR4, c[0x0][0x3bc] ;  /* 0x00007780ff0477ac */ /* 0x000ee20008000800 */
[----:B------:R-:W-:Y:S01]  /*138c0*/  IMAD.MOV.U32 R23, RZ, RZ, RZ ;  /* 0x000000ffff177224 */ /* 0x000fe200078e00ff */
[----:B------:R-:W5:Y:S01]  /*138d0*/  LDCU UR7, c[0x0][0x56c] ;  /* 0x0000ad80ff0777ac */ /* 0x000f620008000800 */
[----:B------:R-:W0:Y:S01]  /*138e0*/  LDCU UR5, c[0x0][0x3c0] ;  /* 0x00007800ff0577ac */ /* 0x000e220008000800 */
[----:B------:R-:W1:Y:S01]  /*138f0*/  LDCU UR6, c[0x0][0x3a8] ;  /* 0x00007500ff0677ac */ /* 0x000e620008000800 */
[----:B---34-:R-:W-:Y:S01]  /*13900*/  IMAD R3, R19, UR4, RZ ;  /* 0x0000000413037c24 */ /* 0x018fe2000f8e02ff */
[----:B-----5:R-:W-:-:S03]  /*13910*/  UISETP.NE.AND UP0, UPT, UR7, URZ, UPT ;  /* 0x000000ff0700728c */ /* 0x020fc6000bf05270 */
[----:B0-----:R-:W-:-:S04]  /*13920*/  IMAD R6, R16, UR5, R3 ;  /* 0x0000000510067c24 */ /* 0x001fc8000f8e0203 */
[----:B-1----:R-:W-:-:S04]  /*13930*/  IMAD R6, R17, UR6, R6 ;  /* 0x0000000611067c24 */ /* 0x002fc8000f8e0206 */
[----:B------:R-:W-:Y:S01]  /*13940*/  IMAD.SHL.U32 R7, R6, 0x2, RZ ;  /* 0x0000000206077824 */ /* 0x000fe200078e00ff */
[----:B------:R-:W-:Y:S06]  /*13950*/  BRA.U !UP0, `(.L_x_4425) ;  /* 0x0000001108447547 */ /* 0x000fec000b800000 */
[----:B------:R-:W0:Y:S01]  /*13960*/  LDCU.64 UR6, c[0x0][0x570] ;  /* 0x0000ae00ff0677ac */ /* 0x000e220008000a00 */
[----:B------:R-:W-:Y:S01]  /*13970*/  IMAD.MOV.U32 R6, RZ, RZ, RZ ;  /* 0x000000ffff067224 */ /* 0x000fe200078e00ff */
[----:B------:R-:W-:Y:S01]  /*13980*/  ISETP.NE.AND P0, PT, R20, RZ, PT ;  /* 0x000000ff1400720c */ /* 0x000fe20003f05270 */
[----:B------:R-:W2:Y:S01]  /*13990*/  LDCU UR4, c[0x0][0x578] ;  /* 0x0000af00ff0477ac */ /* 0x000ea20008000800 */
[----:B------:R-:W1:Y:S01]  /*139a0*/  LDCU UR5, c[0x0][0x69c] ;  /* 0x0000d380ff0577ac */ /* 0x000e620008000800 */
[----:B0-----:R-:W-:-:S05]  /*139b0*/  IMAD.HI.U32 R8, R7, UR7, R6 ;  /* 0x0000000707087c27 */ /* 0x001fca000f8e0006 */
[----:B--2---:R-:W-:-:S05]  /*139c0*/  SHF.R.U32.HI R9, RZ, UR4, R8 ;  /* 0x00000004ff097c19 */ /* 0x004fca0008011608 */
        /* <DEDUP_REMOVED lines=266> */
.L_x_4425:
[----:B------:R-:W-:Y:S01]  /*14a70*/  IMAD.MOV.U32 R22, RZ, RZ, RZ ;  /* 0x000000ffff167224 */ /* 0x000fe200078e00ff */
[----:B------:R-:W-:Y:S06]  /*14a80*/  BRA.U !UP0, `(.L_x_4426) ;  /* 0x0000001108487547 */ /* 0x000fec000b800000 */
[----:B------:R-:W0:Y:S01]  /*14a90*/  LDCU.64 UR6, c[0x0][0x570] ;  /* 0x0000ae00ff0677ac */ /* 0x000e220008000a00 */
[----:B--2---:R-:W-:Y:S01]  /*14aa0*/  VIADD R9, R7, 0x1 ;  /* 0x0000000107097836 */ /* 0x004fe20000000000 */
        /* <DEDUP_REMOVED lines=272> */
.L_x_4426:
[----:B------:R-:W0:Y:S01]  /*15bb0*/  LDCU UR4, c[0x0][0x3a0] ;  /* 0x00007400ff0477ac */ /* 0x000e220008000800 */
[----:B------:R-:W-:Y:S01]  /*15bc0*/  BSSY.RECONVERGENT B0, `(.L_x_4427) ;  /* 0x0000018000007945 */ /* 0x000fe20003800200 */
[----:B------:R-:W-:Y:S02]  /*15bd0*/  LOP3.LUT P4, RZ, R19, R16, RZ, 0xfc, !PT ;  /* 0x0000001013ff7212 */ /* 0x000fe4000788fcff */
[----:B------:R-:W-:Y:S02]  /*15be0*/  PLOP3.LUT P0, PT, PT, PT, PT, 0x8, 0x80 ;  /* 0x000000000080781c */ /* 0x000fe40003f0e170 */
[----:B0-----:R-:W-:-:S13]  /*15bf0*/  ISETP.GE.AND P2, PT, R7, UR4, PT ;  /* 0x0000000407007c0c */ /* 0x001fda000bf46270 */
[----:B------:R-:W-:Y:S05]  /*15c00*/  @P2 BRA `(.L_x_4428) ;  /* 0x00000000004c2947 */ /* 0x000fea0003800000 */
[----:B--2---:R-:W0:Y:S02]  /*15c10*/  LDC.64 R8, c[0x0][0x3b0] ;  /* 0x0000ec00ff087b82 */ /* 0x004e240000000a00 */
        /* <DEDUP_REMOVED lines=16> */
[----:B------:R0:W-:Y:S04]  /*15d20*/  STG.E desc[UR36][R2.64], R41 ;  /* 0x0000002902007986 */ /* 0x0001e8000c101924 */
[----:B------:R0:W-:Y:S02]  /*15d30*/  STG.E desc[UR36][R2.64+0x10], R18 ;  /* 0x0000101202007986 */ /* 0x0001e4000c101924 */
.L_x_4428:
[----:B------:R-:W-:Y:S05]  /*15d40*/  BSYNC.RECONVERGENT B0 ;  /* 0x0000000000007941 */ /* 0x000fea0003800200 */
.L_x_4427:
        /* <DEDUP_REMOVED lines=14> */
[----:B--2---:R-:W1:Y:S01]  /*15e30*/  S2R R9, SR_LANEID ;  /* 0x0000000000097919 */ /* 0x004e620000000000 */
        /* <DEDUP_REMOVED lines=20> */
.L_x_4430:
[----:B------:R-:W-:Y:S05]  /*15f80*/  BSYNC.RECONVERGENT B0 ;  /* 0x0000000000007941 */ /* 0x000fea0003800200 */
.L_x_4429:
[----:B------:R-:W3:Y:S08]  /*15f90*/  S2UR UR5, SR_CgaCtaId ;  /* 0x00000000000579c3 */ /* 0x000ef00000008800 */
[----:B------:R-:W-:Y:S06]  /*15fa0*/  BAR.SYNC.DEFER_BLOCKING 0x0 ;  /* 0x0000000000007b1d */ /* 0x000fec0000010000 */
[----:B------:R-:W-:-:S02]  /*15fb0*/  UMOV UR4, 0x400 ;  /* 0x0000040000047882 */ /* 0x000fc40000000000 */
[----:B---3--:R-:W-:-:S09]  /*15fc0*/  ULEA UR4, UR5, UR4, 0x18 ;  /* 0x0000000405047291 */ /* 0x008fd2000f8ec0ff */
        /* <DEDUP_REMOVED lines=15> */
[----:B------:R-:W3:Y:S01]  /*160c0*/  LDCU.64 UR8, c[0x0][0x390] ;  /* 0x00007200ff0877ac */ /* 0x000ee20008000a00 */
[----:B-1----:R-:W-:Y:S01]  /*160d0*/  UISETP.NE.AND UP0, UPT, UR4, URZ, UPT ;  /* 0x000000ff0400728c */ /* 0x002fe2000bf05270 */
[----:B0-----:R-:W-:-:S02]  /*160e0*/  IMAD.U32 R3, RZ, RZ, UR6 ;  /* 0x00000006ff037e24 */ /* 0x001fc4000f8e00ff */
[----:B---3--:R-:W-:Y:S02]  /*160f0*/  IMAD.U32 R2, RZ, RZ, UR8 ;  /* 0x00000008ff027e24 */ /* 0x008fe4000f8e00ff */
[----:B------:R-:W-:-:S04]  /*16100*/  IMAD.U32 R11, RZ, RZ, UR9 ;  /* 0x00000009ff0b7e24 */ /* 0x000fc8000f8e00ff */
[----:B------:R-:W-:Y:S05]  /*16110*/  BRA.U !UP0, `(.L_x_4432) ;  /* 0x0000000108ec7547 */ /* 0x000fea000b800000 */
[----:B------:R-:W0:Y:S01]  /*16120*/  LDCU UR4, c[0x0][0x360] ;  /* 0x00006c00ff0477ac */ /* 0x000e220008000800 */
[----:B------:R-:W-:Y:S02]  /*16130*/  IMAD.U32 R7, RZ, RZ, UR6 ;  /* 0x00000006ff077e24 */ /* 0x000fe4000f8e00ff */
[----:B------:R-:W-:Y:S01]  /*16140*/  IMAD.U32 R0, RZ, RZ, UR8 ;  /* 0x00000008ff007e24 */ /* 0x000fe2000f8e00ff */
[----:B------:R-:W1:Y:S01]  /*16150*/  LDCU UR5, c[0x0][0x3ac] ;  /* 0x00007580ff0577ac */ /* 0x000e620008000800 */
[----:B--2---:R-:W-:Y:S01]  /*16160*/  IMAD.U32 R9, RZ, RZ, UR9 ;  /* 0x00000009ff097e24 */ /* 0x004fe2000f8e00ff */
[----:B------:R-:W2:Y:S01]  /*16170*/  LDCU UR7, c[0x0][0x3ac] ;  /* 0x00007580ff0777ac */ /* 0x000ea20008000800 */
[----:B0-----:R-:W-:-:S05]  /*16180*/  IMAD R6, R16, UR4, R19 ;  /* 0x0000000410067c24 */ /* 0x001fca000f8e0213 */
[----:B-1----:R-:W-:-:S13]  /*16190*/  ISETP.GE.U32.AND P2, PT, R6, UR5, PT ;  /* 0x0000000506007c0c */ /* 0x002fda000bf46070 */
[----:B--2---:R-:W-:Y:S05]  /*161a0*/  @P2 BRA `(.L_x_4433) ;  /* 0x0000000400a82947 */ /* 0x004fea0003800000 */
[----:B------:R-:W0:Y:S01]  /*161b0*/  LDCU UR5, c[0x0][0x374] ;  /* 0x00006e80ff0577ac */ /* 0x000e220008000800 */
[----:B------:R-:W1:Y:S01]  /*161c0*/  LDC R27, c[0x0][0x364] ;  /* 0x0000d900ff1b7b82 */ /* 0x000e620000000800 */
[----:B------:R-:W-:Y:S01]  /*161d0*/  BSSY.RECONVERGENT B0, `(.L_x_4434) ;  /* 0x000002e000007945 */ /* 0x000fe20003800200 */
[----:B------:R-:W-:Y:S01]  /*161e0*/  IMAD.U32 R7, RZ, RZ, UR6 ;  /* 0x00000006ff077e24 */ /* 0x000fe2000f8e00ff */
[----:B------:R-:W-:Y:S01]  /*161f0*/  MOV R0, UR8 ;  /* 0x0000000800007c02 */ /* 0x000fe20008000f00 */
[----:B------:R-:W-:-:S04]  /*16200*/  IMAD.U32 R9, RZ, RZ, UR9 ;  /* 0x00000009ff097e24 */ /* 0x000fc8000f8e00ff */
[----:B------:R-:W2:Y:S01]  /*16210*/  LDC.64 R24, c[0x0][0x788] ;  /* 0x0001e200ff187b82 */ /* 0x000ea20000000a00 */
[----:B0-----:R-:W-:Y:S02]  /*16220*/  IMAD R17, R17, UR5, RZ ;  /* 0x0000000511117c24 */ /* 0x001fe4000f8e02ff */
[----:B-1----:R-:W-:-:S07]  /*16230*/  IMAD R27, R27, UR4, RZ ;  /* 0x000000041b1b7c24 */ /* 0x002fce000f8e02ff */
.L_x_4439:
        /* <DEDUP_REMOVED lines=23> */
.L_x_4436:
[----:B------:R-:W-:Y:S05]  /*163b0*/  BSYNC.RECONVERGENT B2 ;  /* 0x0000000000027941 */ /* 0x000fea0003800200 */
.L_x_4435:
        /* <DEDUP_REMOVED lines=10> */
.L_x_4438:
[----:B------:R-:W-:Y:S05]  /*16460*/  BSYNC.RECONVERGENT B2 ;  /* 0x0000000000027941 */ /* 0x000fea0003800200 */
.L_x_4437:
[----:B------:R-:W-:Y:S02]  /*16470*/  SEL R0, R0, R20, P3 ;  /* 0x0000001400007207 */ /* 0x000fe40001800000 */
[----:B------:R-:W-:Y:S02]  /*16480*/  SEL R9, R9, R21, P3 ;  /* 0x0000001509097207 */ /* 0x000fe40001800000 */
[----:B------:R-:W-:Y:S01]  /*16490*/  FSEL R7, R7, R10, P3 ;  /* 0x0000000a07077208 */ /* 0x000fe20001800000 */
[----:B------:R-:W-:Y:S06]  /*164a0*/  @!P6 BRA `(.L_x_4439) ;  /* 0xfffffffc0064e947 */ /* 0x000fec000383ffff */
[----:B------:R-:W-:Y:S05]  /*164b0*/  BSYNC.RECONVERGENT B0 ;  /* 0x0000000000007941 */ /* 0x000fea0003800200 */
.L_x_4434:
[----:B------:R-:W-:Y:S05]  /*164c0*/  BRA `(.L_x_4433) ;  /* 0x0000000000e07947 */ /* 0x000fea0003800000 */
.L_x_4432:
[----:B------:R-:W0:Y:S01]  /*164d0*/  LDCU UR4, c[0x0][0x3ac] ;  /* 0x00007580ff0477ac */ /* 0x000e220008000800 */
[----:B------:R-:W-:Y:S02]  /*164e0*/  IMAD.U32 R7, RZ, RZ, UR6 ;  /* 0x00000006ff077e24 */ /* 0x000fe4000f8e00ff */
[----:B------:R-:W-:Y:S01]  /*164f0*/  IMAD.U32 R0, RZ, RZ, UR8 ;  /* 0x00000008ff007e24 */ /* 0x000fe2000f8e00ff */
[----:B------:R-:W1:Y:S01]  /*16500*/  LDCU UR5, c[0x0][0x3ac] ;  /* 0x00007580ff0577ac */ /* 0x000e620008000800 */
[----:B--2---:R-:W-:Y:S01]  /*16510*/  IMAD.U32 R9, RZ, RZ, UR9 ;  /* 0x00000009ff097e24 */ /* 0x004fe2000f8e00ff */
[----:B0-----:R-:W-:-:S13]  /*16520*/  ISETP.GE.U32.AND P2, PT, R16, UR4, PT ;  /* 0x0000000410007c0c */ /* 0x001fda000bf46070 */
[----:B-1----:R-:W-:Y:S05]  /*16530*/  @P2 BRA `(.L_x_4433) ;  /* 0x0000000000c42947 */ /* 0x002fea0003800000 */
        /* <DEDUP_REMOVED lines=9> */
.L_x_4444:
        /* <DEDUP_REMOVED lines=8> */
[----:B---3--:R-:W-:Y:S01]  /*16650*/  IMAD.IADD R6, R27, 0x1, R6 ;  /* 0x000000011b067824 */ /* 0x008fe200078e0206 */
[----:B------:R-:W-:Y:S01]  /*16660*/  FSETP.NAN.FTZ.AND P4, PT, |R7|, |R7|, PT ;  /* 0x400000070700720b */ /* 0x000fe20003f98200 */
[----:B------:R-:W-:Y:S10]  /*16670*/  BSSY.RECONVERGENT B0, `(.L_x_4440) ;  /* 0x000000e000007945 */ /* 0x000ff40003800200 */
[----:B--2---:R-:W-:-:S02]  /*16680*/  @P5 FSETP.NAN.FTZ.AND P2, PT, |R8|, |R8|, PT ;  /* 0x400000080800520b */ /* 0x004fc40003f58200 */
        /* <DEDUP_REMOVED lines=12> */
.L_x_4441:
[----:B------:R-:W-:Y:S05]  /*16750*/  BSYNC.RECONVERGENT B0 ;  /* 0x0000000000007941 */ /* 0x000fea0003800200 */
.L_x_4440:
        /* <DEDUP_REMOVED lines=10> */
.L_x_4443:
[----:B------:R-:W-:Y:S05]  /*16800*/  BSYNC.RECONVERGENT B0 ;  /* 0x0000000000007941 */ /* 0x000fea0003800200 */
.L_x_4442:
[----:B------:R-:W-:Y:S02]  /*16810*/  SEL R0, R0, R20, P3 ;  /* 0x0000001400007207 */ /* 0x000fe40001800000 */
[----:B------:R-:W-:Y:S02]  /*16820*/  SEL R9, R9, R21, P3 ;  /* 0x0000001509097207 */ /* 0x000fe40001800000 */
[----:B------:R-:W-:Y:S01]  /*16830*/  FSEL R7, R7, R18, P3 ;  /* 0x0000001207077208 */ /* 0x000fe20001800000 */
[----:B------:R-:W-:Y:S06]  /*16840*/  @!P6 BRA `(.L_x_4444) ;  /* 0xfffffffc0060e947 */ /* 0x000fec000383ffff */
.L_x_4433:
[----:B------:R-:W-:Y:S05]  /*16850*/  BSYNC.RECONVERGENT B1 ;  /* 0x0000000000017941 */ /* 0x000fea0003800200 */
.L_x_4431:
        /* <DEDUP_REMOVED lines=17> */
.L_x_4452:
[----:B------:R-:W-:Y:S01]  /*16970*/  USHF.R.U32.HI UR7, URZ, 0x1, UR4 ;  /* 0x00000001ff077899 */ /* 0x000fe20008011604 */
[----:B------:R-:W-:Y:S05]  /*16980*/  BAR.SYNC.DEFER_BLOCKING 0x0 ;  /* 0x0000000000007b1d */ /* 0x000fea0000010000 */
[----:B01----:R-:W-:Y:S01]  /*16990*/  VIADD R8, R16, UR7 ;  /* 0x0000000710087c36 */ /* 0x003fe20008000000 */
[----:B------:R-:W-:Y:S04]  /*169a0*/  BSSY.RECONVERGENT B0, `(.L_x_4446) ;  /* 0x000002e000007945 */ /* 0x000fe80003800200 */
[----:B------:R-:W-:-:S04]  /*169b0*/  ISETP.GE.U32.AND P2, PT, R8, UR6, PT ;  /* 0x0000000608007c0c */ /* 0x000fc8000bf46070 */
[----:B------:R-:W-:-:S13]  /*169c0*/  ISETP.GE.U32.OR P2, PT, R16, UR7, P2 ;  /* 0x0000000710007c0c */ /* 0x000fda0009746470 */
[----:B------:R-:W-:Y:S05]  /*169d0*/  @P2 BRA `(.L_x_4447) ;  /* 0x0000000000a82947 */ /* 0x000fea0003800000 */
[----:B------:R-:W-:Y:S01]  /*169e0*/  IMAD R8, R8, UR5, R19 ;  /* 0x0000000508087c24 */ /* 0x000fe2000f8e0213 */
[----:B------:R-:W-:Y:S01]  /*169f0*/  FSETP.NAN.FTZ.AND P6, PT, |R3|, |R3|, PT ;  /* 0x400000030300720b */ /* 0x000fe20003fd8200 */
[----:B------:R-:W-:Y:S01]  /*16a00*/  BSSY.RECONVERGENT B1, `(.L_x_4448) ;  /* 0x0000012000017945 */ /* 0x000fe20003800200 */
[----:B------:R-:W-:Y:S02]  /*16a10*/  FSETP.NAN.FTZ.AND P5, PT, |R7|, |R7|, PT ;  /* 0x400000070700720b */ /* 0x000fe40003fb8200 */
[----:B------:R-:W-:-:S05]  /*16a20*/  LEA R8, R8, UR8, 0x5 ;  /* 0x0000000808087c11 */ /* 0x000fca000f8e28ff */
        /* <DEDUP_REMOVED lines=15> */
.L_x_4449:
[----:B------:R-:W-:Y:S05]  /*16b20*/  BSYNC.RECONVERGENT B1 ;  /* 0x0000000000017941 */ /* 0x000fea0003800200 */
.L_x_4448:
        /* <DEDUP_REMOVED lines=10> */
.L_x_4451:
[----:B------:R-:W-:Y:S05]  /*16bd0*/  BSYNC.RECONVERGENT B1 ;  /* 0x0000000000017941 */ /* 0x000fea0003800200 */
.L_x_4450:
        /* <DEDUP_REMOVED lines=10> */
.L_x_4447:
[----:B------:R-:W-:Y:S05]  /*16c80*/  BSYNC.RECONVERGENT B0 ;  /* 0x0000000000007941 */ /* 0x000fea0003800200 */
.L_x_4446:
[----:B------:R-:W-:-:S03]  /*16c90*/  UISETP.GT.U32.AND UP0, UPT, UR4, 0x3, UPT ;  /* 0x000000030400788c */ /* 0x000fc6000bf04070 */
[----:B------:R-:W-:-:S06]  /*16ca0*/  UMOV UR4, UR7 ;  /* 0x0000000700047c82 */ /* 0x000fcc0008000000 */
[----:B------:R-:W-:Y:S05]  /*16cb0*/  BRA.U UP0, `(.L_x_4452) ;  /* 0xfffffffd002c7547 */ /* 0x000fea000b83ffff */
.L_x_4445:
[----:B------:R-:W2:Y:S02]  /*16cc0*/  LDCU UR4, c[0x0][0x3b0] ;  /* 0x00007600ff0477ac */ /* 0x000ea40008000800 */
[----:B--2---:R-:W-:-:S09]  /*16cd0*/  UISETP.NE.AND UP0, UPT, UR4, URZ, UPT ;  /* 0x000000ff0400728c */ /* 0x004fd2000bf05270 */
[----:B------:R-:W-:Y:S05]  /*16ce0*/  BRA.U !UP0, `(.L_x_4453) ;  /* 0x0000000508b07547 */ /* 0x000fea000b800000 */
[----:B------:R-:W-:Y:S02]  /*16cf0*/  UISETP.GE.U32.AND UP0, UPT, UR5, 0x21, UPT ;  /* 0x000000210500788c */ /* 0x000fe4000bf06070 */
[----:B------:R-:W-:-:S07]  /*16d00*/  UMOV UR4, UR5 ;  /* 0x0000000500047c82 */ /* 0x000fce0008000000 */
[----:B------:R-:W-:Y:S05]  /*16d10*/  BRA.U !UP0, `(.L_x_4454) ;  /* 0x0000000108f87547 */ /* 0x000fea000b800000 */
[----:B01----:R-:W-:Y:S01]  /*16d20*/  MOV R10, R2 ;  /* 0x00000002000a7202 */ /* 0x003fe20000000f00 */
[----:B------:R-:W-:Y:S01]  /*16d30*/  IMAD.MOV.U32 R8, RZ, RZ, R0 ;  /* 0x000000ffff087224 */ /* 0x000fe200078e0000 */
        /* <DEDUP_REMOVED lines=8> */
.L_x_4461:
        /* <DEDUP_REMOVED lines=26> */
.L_x_4458:
[----:B------:R-:W-:Y:S05]  /*16f60*/  BSYNC.RECONVERGENT B1 ;  /* 0x0000000000017941 */ /* 0x000fea0003800200 */
.L_x_4457:
        /* <DEDUP_REMOVED lines=10> */
.L_x_4460:
[----:B------:R-:W-:Y:S05]  /*17010*/  BSYNC.RECONVERGENT B1 ;  /* 0x0000000000017941 */ /* 0x000fea0003800200 */
.L_x_4459:
        /* <DEDUP_REMOVED lines=10> */
.L_x_4456:
[----:B------:R-:W-:Y:S05]  /*170c0*/  BSYNC.RECONVERGENT B0 ;  /* 0x0000000000007941 */ /* 0x000fea0003800200 */
.L_x_4455:
[----:B------:R-:W-:Y:S01]  /*170d0*/  ISETP.GT.U32.AND P2, PT, R16, 0x7f, PT ;  /* 0x0000007f1000780c */ /* 0x000fe20003f44070 */
[----:B------:R-:W-:-:S12]  /*170e0*/  IMAD.MOV.U32 R16, RZ, RZ, R18 ;  /* 0x000000ffff107224 */ /* 0x000fd800078e0012 */
[----:B------:R-:W-:Y:S05]  /*170f0*/  @P2 BRA `(.L_x_4461) ;  /* 0xfffffffc00302947 */ /* 0x000fea000383ffff */
.L_x_4454:
[----:B------:R-:W-:Y:S01]  /*17100*/  BAR.SYNC.DEFER_BLOCKING 0x0 ;  /* 0x0000000000007b1d */ /* 0x000fe20000010000 */
[----:B------:R-:W-:-:S09]  /*17110*/  UISETP.GE.U32.AND UP0, UPT, UR4, 0x2, UPT ;  /* 0x000000020400788c */ /* 0x000fd2000bf06070 */
[----:B------:R-:W-:Y:S05]  /*17120*/  BRA.U !UP0, `(.L_x_4453) ;  /* 0x0000000108a07547 */ /* 0x000fea000b800000 */
[----:B012---:R-:W-:-:S07]  /*17130*/  IMAD.MOV.U32 R6, RZ, RZ, 0x1 ;  /* 0x00000001ff067424 */ /* 0x007fce00078e00ff */
.L_x_4466:
        /* <DEDUP_REMOVED lines=14> */
.L_x_4463:
[----:B------:R-:W-:Y:S05]  /*17220*/  BSYNC.RECONVERGENT B0 ;  /* 0x0000000000007941 */ /* 0x000fea0003800200 */
.L_x_4462:
        /* <DEDUP_REMOVED lines=17> */
.L_x_4465:
[----:B------:R-:W-:Y:S05]  /*17340*/  BSYNC.RECONVERGENT B0 ;  /* 0x0000000000007941 */ /* 0x000fea0003800200 */
.L_x_4464:
[----:B------:R-:W-:Y:S02]  /*17350*/  SHF.L.U32 R6, R6, 0x1, RZ ;  /* 0x0000000106067819 */ /* 0x000fe400000006ff */
[----:B------:R-:W-:Y:S02]  /*17360*/  FSEL R7, R7, R12, P3 ;  /* 0x0000000c07077208 */ /* 0x000fe40001800000 */
[----:B------:R-:W-:Y:S02]  /*17370*/  ISETP.GE.AND P2, PT, R6, UR4, PT ;  /* 0x0000000406007c0c */ /* 0x000fe4000bf46270 */
[----:B------:R-:W-:Y:S02]  /*17380*/  SEL R0, R0, R15, P3 ;  /* 0x0000000f00007207 */ /* 0x000fe40001800000 */
[----:B------:R-:W-:-:S09]  /*17390*/  SEL R9, R9, R14, P3 ;  /* 0x0000000e09097207 */ /* 0x000fd20001800000 */
[----:B------:R-:W-:Y:S05]  /*173a0*/  @!P2 BRA `(.L_x_4466) ;  /* 0xfffffffc0064a947 */ /* 0x000fea000383ffff */
.L_x_4453:
        /* <DEDUP_REMOVED lines=26> */
.L_x_4469:
[----:B------:R-:W-:Y:S02]  /*17550*/  IMAD.MOV.U32 R2, RZ, RZ, RZ ;  /* 0x000000ffff027224 */ /* 0x000fe400078e00ff */
[----:B------:R-:W-:Y:S02]  /*17560*/  IMAD.MOV.U32 R11, RZ, RZ, RZ ;  /* 0x000000ffff0b7224 */ /* 0x000fe400078e00ff */
[----:B------:R-:W-:Y:S02]  /*17570*/  IMAD.MOV.U32 R0, RZ, RZ, RZ ;  /* 0x000000ffff007224 */ /* 0x000fe400078e00ff */
[----:B------:R-:W-:-:S07]  /*17580*/  IMAD.MOV.U32 R9, RZ, RZ, RZ ;  /* 0x000000ffff097224 */ /* 0x000fce00078e00ff */
.L_x_4468:
[----:B------:R-:W0:Y:S01]  /*17590*/  LDCU.U8 UR4, c[0x0][0x7a1] ;  /* 0x0000f420ff0477ac */ /* 0x000e220008000000 */
[----:B------:R-:W-:Y:S01]  /*175a0*/  IMAD.MOV.U32 R16, RZ, RZ, R2 ;  /* 0x000000ffff107224 */ /* 0x000fe200078e0002 */
[----:B------:R-:W-:Y:S01]  /*175b0*/  MOV R24, R0 ;  /* 0x0000000000187202 */ /* 0x000fe20000000f00 */
        /* <DEDUP_REMOVED lines=23> */
.L_x_4472:
        /* <DEDUP_REMOVED lines=19> */
.L_x_4473:
[----:B------:R-:W-:Y:S05]  /*17860*/  BRA `(.L_x_4474) ;  /* 0x0000000000107947 */ /* 0x000fea0003800000 */
.L_x_4471:
[----:B------:R-:W0:Y:S02]  /*17870*/  LDCU.64 UR4, c[0x0][0x770] ;  /* 0x0000ee00ff0477ac */ /* 0x000e240008000a00 */
[----:B0-----:R-:W-:-:S05]  /*17880*/  IADD3 R2, P0, PT, R23, UR4, RZ ;  /* 0x0000000417027c10 */ /* 0x001fca000ff1e0ff */
[----:B------:R-:W-:-:S05]  /*17890*/  IMAD.X R3, RZ, RZ, UR5, P0 ;  /* 0x00000005ff037e24 */ /* 0x000fca00080e06ff */
[----:B------:R0:W-:Y:S03]  /*178a0*/  STG.E.64 desc[UR36][R2.64], R16 ;  /* 0x0000001002007986 */ /* 0x0001e6000c101b24 */
.L_x_4474:
[----:B------:R-:W1:Y:S02]  /*178b0*/  LDCU.64 UR4, c[0x0][0x770] ;  /* 0x0000ee00ff0477ac */ /* 0x000e640008000a00 */
[----:B-1----:R-:W-:-:S05]  /*178c0*/  IADD3 R22, P0, PT, R22, UR4, RZ ;  /* 0x0000000416167c10 */ /* 0x002fca000ff1e0ff */
[----:B------:R-:W-:-:S05]  /*178d0*/  IMAD.X R23, RZ, RZ, UR5, P0 ;  /* 0x00000005ff177e24 */ /* 0x000fca00080e06ff */
[----:B------:R-:W-:Y:S01]  /*178e0*/  STG.E.64 desc[UR36][R22.64], R24 ;  /* 0x0000001816007986 */ /* 0x000fe2000c101b24 */
[----:B------:R-:W-:Y:S05]  /*178f0*/  EXIT ;  /* 0x000000000000794d */ /* 0x000fea0003800000 */
.L_x_4470:
        /* <DEDUP_REMOVED lines=16> */
.L_x_4475:
        /* <DEDUP_REMOVED lines=10> */
[----:B------:R-:W-:Y:S01]  /*17aa0*/  IMAD.U32 R7, RZ, RZ, UR7 ;  /* 0x00000007ff077e24 */ /* 0x000fe2000f8e00ff */
[----:B---3--:R-:W-:Y:S01]  /*17ab0*/  MOV R10, UR8 ;  /* 0x00000008000a7c02 */ /* 0x008fe20008000f00 */
[----:B------:R-:W-:-:S07]  /*17ac0*/  IMAD.U32 R11, RZ, RZ, UR9 ;  /* 0x00000009ff0b7e24 */ /* 0x000fce000f8e00ff */
[----:B------:R-:W-:-:S07]  /*17ad0*/  LEPC R20, `(.L_x_4476) ;  /* 0x000000001014794e */ /* 0x000fce0000000000 */
[----:B0-----:R-:W-:Y:S05]  /*17ae0*/  CALL.ABS.NOINC R2 ;  /* 0x0000000002007343 */ /* 0x001fea0003c00000 */
.L_x_4476:
[----:B------:R-:W-:Y:S05]  /*17af0*/  EXIT ;  /* 0x000000000000794d */ /* 0x000fea0003800000 */
.L_x_4467:
        /* <DEDUP_REMOVED lines=19> */
.L_x_4479:
[----:B------:R-:W-:Y:S05]  /*17c30*/  BSYNC.RECONVERGENT B0 ;  /* 0x0000000000007941 */ /* 0x000fea0003800200 */
.L_x_4478:
        /* <DEDUP_REMOVED lines=11> */
.L_x_4481:
[----:B------:R-:W-:Y:S05]  /*17cf0*/  BSYNC.RECONVERGENT B0 ;  /* 0x0000000000007941 */ /* 0x000fea0003800200 */
.L_x_4480:
[----:B------:R-:W-:Y:S02]  /*17d00*/  SEL R0, R14, R0, P0 ;  /* 0x000000000e007207 */ /* 0x000fe40000000000 */
[----:B------:R-:W-:Y:S02]  /*17d10*/  SEL R9, R15, R9, P0 ;  /* 0x000000090f097207 */ /* 0x000fe40000000000 */
[----:B------:R-:W-:-:S07]  /*17d20*/  FSEL R7, R8, R7, P0 ;  /* 0x0000000708077208 */ /* 0x000fce0000000000 */
.L_x_4477:
        /* <DEDUP_REMOVED lines=26> */
.L_x_4484:
        /* <DEDUP_REMOVED lines=19> */
.L_x_4485:
[----:B------:R-:W-:Y:S05]  /*18000*/  BRA `(.L_x_4486) ;  /* 0x0000000000107947 */ /* 0x000fea0003800000 */
.L_x_4483:
[----:B------:R-:W0:Y:S02]  /*18010*/  LDCU.64 UR4, c[0x0][0x770] ;  /* 0x0000ee00ff0477ac */ /* 0x000e240008000a00 */
[----:B0-----:R-:W-:-:S05]  /*18020*/  IADD3 R2, P0, PT, R23, UR4, RZ ;  /* 0x0000000417027c10 */ /* 0x001fca000ff1e0ff */
[----:B------:R-:W-:-:S05]  /*18030*/  IMAD.X R3, RZ, RZ, UR5, P0 ;  /* 0x00000005ff037e24 */ /* 0x000fca00080e06ff */
[----:B------:R0:W-:Y:S03]  /*18040*/  STG.E.64 desc[UR36][R2.64], R16 ;  /* 0x0000001002007986 */ /* 0x0001e6000c101b24 */
.L_x_4486:
[----:B------:R-:W1:Y:S02]  /*18050*/  LDCU.64 UR4, c[0x0][0x770] ;  /* 0x0000ee00ff0477ac */ /* 0x000e640008000a00 */
[----:B-1----:R-:W-:-:S05]  /*18060*/  IADD3 R22, P0, PT, R22, UR4, RZ ;  /* 0x0000000416167c10 */ /* 0x002fca000ff1e0ff */
[----:B------:R-:W-:-:S05]  /*18070*/  IMAD.X R23, RZ, RZ, UR5, P0 ;  /* 0x00000005ff177e24 */ /* 0x000fca00080e06ff */
[----:B------:R-:W-:Y:S01]  /*18080*/  STG.E.64 desc[UR36][R22.64], R18 ;  /* 0x0000001216007986 */ /* 0x000fe2000c101b24 */
[----:B------:R-:W-:Y:S05]  /*18090*/  EXIT ;  /* 0x000000000000794d */ /* 0x000fea0003800000 */
.L_x_4482:
[----:B------:R-:W-:Y:S04]  /*180a0*/  STG.E.64 desc[UR36][R4.64+0x8], R16 ;  /* 0x0000081004007986 */ /* 0x000fe8000c101b24 */
[----:B------:R-:W-:Y:S04]  /*180b0*/  STG.E.64 desc[UR36][R4.64+0x18], R18 ;  /* 0x0000181204007986 */ /* 0x000fe8000c101b24 */
[----:B------:R-:W-:Y:S04]  /*180c0*/  STG.E desc[UR36][R4.64], R3 ;  /* 0x0000000304007986 */ /* 0x000fe8000c101924 */
[----:B------:R-:W-:Y:S01]  /*180d0*/  STG.E desc[UR36][R4.64+0x10], R7 ;  /* 0x0000100704007986 */ /* 0x000fe2000c101924 */
[----:B------:R-:W-:Y:S05]  /*180e0*/  EXIT ;  /* 0x000000000000794d */ /* 0x000fea0003800000 */
.L_x_4424:
[----:B------:R-:W5:Y:S02]  /*180f0*/  LDCU UR4, c[0x0][0x3a0] ;  /* 0x00007400ff0477ac */ /* 0x000f640008000800 */
[----:B-----5:R-:W-:-:S13]  /*18100*/  ISETP.GE.AND P0, PT, R25, UR4, PT ;  /* 0x0000000419007c0c */ /* 0x020fda000bf06270 */
[----:B------:R-:W-:Y:S05]  /*18110*/  @P0 EXIT ;  /* 0x000000000000094d */ /* 0x000fea0003800000 */
[----:B------:R-:W5:Y:S01]  /*18120*/  LDCU UR4, c[0x0][0x3b0] ;  /* 0x00007600ff0477ac */ /* 0x000f620008000800 */
[----:B------:R-:W-:Y:S02]  /*18130*/  ISETP.NE.AND P2, PT, R19, RZ, PT ;  /* 0x000000ff1300720c */ /* 0x000fe40003f45270 */
[----:B-----5:R-:W-:-:S13]  /*18140*/  ISETP.NE.AND P0, PT, RZ, UR4, PT ;  /* 0x00000004ff007c0c */ /* 0x020fda000bf05270 */
[----:B------:R-:W-:Y:S05]  /*18150*/  @P0 EXIT P2 ;  /* 0x000000000000094d */ /* 0x000fea0001000000 */
[----:B------:R-:W5:Y:S01]  /*18160*/  LDCU UR4, c[0x0][0x3b4] ;  /* 0x00007680ff0477ac */ /* 0x000f620008000800 */
[----:B------:R-:W-:Y:S02]  /*18170*/  ISETP.NE.AND P2, PT, R16, RZ, PT ;  /* 0x000000ff1000720c */ /* 0x000fe40003f45270 */
[----:B-----5:R-:W-:-:S13]  /*18180*/  ISETP.NE.AND P0, PT, RZ, UR4, PT ;  /* 0x00000004ff007c0c */ /* 0x020fda000bf05270 */
[----:B------:R-:W-:Y:S05]  /*18190*/  @P0 EXIT P2 ;  /* 0x000000000000094d */ /* 0x000fea0001000000 */
[----:B------:R-:W5:Y:S02]  /*181a0*/  LDCU.U8 UR4, c[0x0][0x7a0] ;  /* 0x0000f400ff0477ac */ /* 0x000f640008000000 */
[----:B-----5:R-:W-:-:S13]  /*181b0*/  ISETP.NE.AND P3, PT, RZ, UR4, PT ;  /* 0x00000004ff007c0c */ /* 0x020fda000bf65270 */
[----:B---34-:R-:W1:Y:S02]  /*181c0*/  @P3 LDC.64 R2, c[0x0][0x798] ;  /* 0x0001e600ff023b82 */ /* 0x018e640000000a00 */
[-C--:B-12---:R-:W-:Y:S02]  /*181d0*/  @P3 IADD3 R12, P0, PT, R12, R2.reuse, RZ ;  /* 0x000000020c0c3210 */ /* 0x086fe40007f1e0ff */
        /* <DEDUP_REMOVED lines=17> */
[----:B-----5:R-:W-:Y:S02]  /*182f0*/  IMAD.U32 R10, RZ, RZ, UR8 ;  /* 0x00000008ff0a7e24 */ /* 0x020fe4000f8e00ff */
[----:B--2---:R-:W-:-:S07]  /*18300*/  IMAD.U32 R11, RZ, RZ, UR9 ;  /* 0x00000009ff0b7e24 */ /* 0x004fce000f8e00ff */
[----:B------:R-:W-:-:S07]  /*18310*/  LEPC R20, `(.L_x_4489) ;  /* 0x000000001014794e */ /* 0x000fce0000000000 */
[----:B0--3--:R-:W-:Y:S05]  /*18320*/  CALL.ABS.NOINC R2 ;  /* 0x0000000002007343 */ /* 0x009fea0003c00000 */
.L_x_4489:
[----:B------:R-:W-:Y:S02]  /*18330*/  CS2R R26, SRZ ;  /* 0x00000000001a7805 */ /* 0x000fe4000001ff00 */
[----:B------:R-:W-:-:S07]  /*18340*/  CS2R R12, SRZ ;  /* 0x00000000000c7805 */ /* 0x000fce000001ff00 */
.L_x_4488:
[----:B------:R-:W1:Y:S01]  /*18350*/  LDCU.U8 UR4, c[0x0][0x7a1] ;  /* 0x0000f420ff0477ac */ /* 0x000e620008000000 */
[----:B------:R-:W-:Y:S01]  /*18360*/  MOV R16, R12 ;  /* 0x0000000c00107202 */ /* 0x000fe20000000f00 */
        /* <DEDUP_REMOVED lines=8> */
[----:B------:R-:W-:Y:S02]  /*183f0*/  HFMA2 R8, -RZ, RZ, 0, 4.4763088226318359375e-05 ;  /* 0x000002efff087431 */ /* 0x000fe400000001ff */
[----:B------:R-:W-:Y:S01]  /*18400*/  IMAD.MOV.U32 R12, RZ, RZ, 0x1 ;  /* 0x00000001ff0c7424 */ /* 0x000fe200078e00ff */
[----:B------:R2:W3:Y:S01]  /*18410*/  LDC.64 R2, c[0x4][R18] ;  /* 0x0100000012027b82 */ /* 0x0004e20000000a00 */
[----:B------:R-:W4:Y:S01]  /*18420*/  LDCU.64 UR6, c[0x4][0x3c0] ;  /* 0x01007800ff0677ac */ /* 0x000f220008000a00 */
[----:B------:R-:W-:Y:S01]  /*18430*/  IMAD.MOV.U32 R13, RZ, RZ, RZ ;  /* 0x000000ffff0d7224 */ /* 0x000fe200078e00ff */
[----:B------:R-:W5:Y:S01]  /*18440*/  LDCU.64 UR8, c[0x4][0x70] ;  /* 0x01000e00ff0877ac */ /* 0x000f620008000a00 */
[----:B-1----:R-:W-:Y:S02]  /*18450*/  IMAD.U32 R4, RZ, RZ, UR4 ;  /* 0x00000004ff047e24 */ /* 0x002fe4000f8e00ff */
[----:B------:R-:W-:-:S02]  /*18460*/  IMAD.U32 R5, RZ, RZ, UR5 ;  /* 0x00000005ff057e24 */ /* 0x000fc4000f8e00ff */
[----:B----4-:R-:W-:Y:S02]  /*18470*/  IMAD.U32 R6, RZ, RZ, UR6 ;  /* 0x00000006ff067e24 */ /* 0x010fe4000f8e00ff */
[----:B------:R-:W-:Y:S02]  /*18480*/  IMAD.U32 R7, RZ, RZ, UR7 ;  /* 0x00000007ff077e24 */ /* 0x000fe4000f8e00ff */
[----:B-----5:R-:W-:Y:S02]  /*18490*/  IMAD.U32 R10, RZ, RZ, UR8 ;  /* 0x00000008ff0a7e24 */ /* 0x020fe4000f8e00ff */
[----:B--2---:R-:W-:-:S07]  /*184a0*/  IMAD.U32 R11, RZ, RZ, UR9 ;  /* 0x00000009ff0b7e24 */ /* 0x004fce000f8e00ff */
[----:B------:R-:W-:-:S07]  /*184b0*/  LEPC R20, `(.L_x_4492) ;  /* 0x000000001014794e */ /* 0x000fce0000000000 */
[----:B0--3--:R-:W-:Y:S05]  /*184c0*/  CALL.ABS.NOINC R2 ;  /* 0x0000000002007343 */ /* 0x009fea0003c00000 */
.L_x_4492:
        /* <DEDUP_REMOVED lines=19> */
.L_x_4493:
[----:B------:R-:W-:Y:S05]  /*18600*/  BRA `(.L_x_4494) ;  /* 0x0000000000107947 */ /* 0x000fea0003800000 */
.L_x_4491:
[----:B------:R-:W1:Y:S02]  /*18610*/  LDCU.64 UR4, c[0x0][0x770] ;  /* 0x0000ee00ff0477ac */ /* 0x000e640008000a00 */
[----:B-1----:R-:W-:-:S05]  /*18620*/  IADD3 R2, P0, PT, R23, UR4, RZ ;  /* 0x0000000417027c10 */ /* 0x002fca000ff1e0ff */
[----:B------:R-:W-:-:S05]  /*18630*/  IMAD.X R3, RZ, RZ, UR5, P0 ;  /* 0x00000005ff037e24 */ /* 0x000fca00080e06ff */
[----:B------:R1:W-:Y:S03]  /*18640*/  STG.E.64 desc[UR36][R2.64], R16 ;  /* 0x0000001002007986 */ /* 0x0003e6000c101b24 */
.L_x_4494:
[----:B------:R-:W2:Y:S02]  /*18650*/  LDCU.64 UR4, c[0x0][0x770] ;  /* 0x0000ee00ff0477ac */ /* 0x000ea40008000a00 */
[----:B--2---:R-:W-:-:S05]  /*18660*/  IADD3 R22, P0, PT, R22, UR4, RZ ;  /* 0x0000000416167c10 */ /* 0x004fca000ff1e0ff */
[----:B------:R-:W-:-:S05]  /*18670*/  IMAD.X R23, RZ, RZ, UR5, P0 ;  /* 0x00000005ff177e24 */ /* 0x000fca00080e06ff */
[----:B------:R-:W-:Y:S01]  /*18680*/  STG.E.64 desc[UR36][R22.64], R26 ;  /* 0x0000001a16007986 */ /* 0x000fe2000c101b24 */
[----:B------:R-:W-:Y:S05]  /*18690*/  EXIT ;  /* 0x000000000000794d */ /* 0x000fea0003800000 */
.L_x_4490:
        /* <DEDUP_REMOVED lines=16> */
.L_x_4495:
[----:B------:R-:W0:Y:S01]  /*187a0*/  LDC.64 R2, c[0x4][R2] ;  /* 0x0100000002027b82 */ /* 0x000e220000000a00 */
[----:B------:R-:W1:Y:S01]  /*187b0*/  LDCU.64 UR4, c[0x4][0x3c8] ;  /* 0x01007900ff0477ac */ /* 0x000e620008000a00 */
[----:B------:R-:W-:Y:S02]  /*187c0*/  HFMA2 R13, -RZ, RZ, 0, 0 ;  /* 0x00000000ff0d7431 */ /* 0x000fe400000001ff */
[----:B------:R-:W-:Y:S01]  /*187d0*/  IMAD.MOV.U32 R8, RZ, RZ, 0x2e9 ;  /* 0x000002e9ff087424 */ /* 0x000fe200078e00ff */
[----:B------:R-:W2:Y:S01]  /*187e0*/  LDCU.64 UR6, c[0x4][0x3c0] ;  /* 0x01007800ff0677ac */ /* 0x000ea20008000a00 */
[----:B------:R-:W-:Y:S01]  /*187f0*/  IMAD.MOV.U32 R12, RZ, RZ, 0x1 ;  /* 0x00000001ff0c7424 */ /* 0x000fe200078e00ff */
        /* <DEDUP_REMOVED lines=9> */
.L_x_4496:
[----:B------:R-:W-:Y:S05]  /*18890*/  EXIT ;  /* 0x000000000000794d */ /* 0x000fea0003800000 */
.L_x_4487:
        /* <DEDUP_REMOVED lines=19> */
.L_x_4499:
[----:B------:R-:W-:Y:S05]  /*189d0*/  BSYNC.RECONVERGENT B0 ;  /* 0x0000000000007941 */ /* 0x000fea0003800200 */
.L_x_4498:
        /* <DEDUP_REMOVED lines=11> */
.L_x_4501:
[----:B------:R-:W-:Y:S05]  /*18a90*/  BSYNC.RECONVERGENT B0 ;  /* 0x0000000000007941 */ /* 0x000fea0003800200 */
.L_x_4500:
[----:B------:R-:W-:Y:S02]  /*18aa0*/  SEL R26, R6, R26, P0 ;  /* 0x0000001a061a7207 */ /* 0x000fe40000000000 */
[----:B------:R-:W-:Y:S02]  /*18ab0*/  SEL R27, R7, R27, P0 ;  /* 0x0000001b071b7207 */ /* 0x000fe40000000000 */
[----:B------:R-:W-:-:S07]  /*18ac0*/  FSEL R18, R9, R18, P0 ;  /* 0x0000001209127208 */ /* 0x000fce0000000000 */
.L_x_4497:
        /* <DEDUP_REMOVED lines=24> */
.L_x_4504:
        /* <DEDUP_REMOVED lines=19> */
.L_x_4505:
[----:B------:R-:W-:Y:S05]  /*18d80*/  BRA `(.L_x_4506) ;  /* 0x0000000000107947 */ /* 0x000fea0003800000 */
.L_x_4503:
[----:B------:R-:W1:Y:S02]  /*18d90*/  LDCU.64 UR4, c[0x0][0x770] ;  /* 0x0000ee00ff0477ac */ /* 0x000e640008000a00 */
[----:B-1----:R-:W-:-:S05]  /*18da0*/  IADD3 R2, P0, PT, R23, UR4, RZ ;  /* 0x0000000417027c10 */ /* 0x002fca000ff1e0ff */
[----:B------:R-:W-:-:S05]  /*18db0*/  IMAD.X R3, RZ, RZ, UR5, P0 ;  /* 0x00000005ff037e24 */ /* 0x000fca00080e06ff */
[----:B------:R1:W-:Y:S03]  /*18dc0*/  STG.E.64 desc[UR36][R2.64], R16 ;  /* 0x0000001002007986 */ /* 0x0003e6000c101b24 */
.L_x_4506:
[----:B------:R-:W2:Y:S02]  /*18dd0*/  LDCU.64 UR4, c[0x0][0x770] ;  /* 0x0000ee00ff0477ac */ /* 0x000ea40008000a00 */
[----:B--2---:R-:W-:-:S05]  /*18de0*/  IADD3 R22, P0, PT, R22, UR4, RZ ;  /* 0x0000000416167c10 */ /* 0x004fca000ff1e0ff */
[----:B------:R-:W-:-:S05]  /*18df0*/  IMAD.X R23, RZ, RZ, UR5, P0 ;  /* 0x00000005ff177e24 */ /* 0x000fca00080e06ff */
[----:B------:R-:W-:Y:S01]  /*18e00*/  STG.E.64 desc[UR36][R22.64], R26 ;  /* 0x0000001a16007986 */ /* 0x000fe2000c101b24 */
[----:B------:R-:W-:Y:S05]  /*18e10*/  EXIT ;  /* 0x000000000000794d */ /* 0x000fea0003800000 */
.L_x_4502:
[----:B------:R-:W-:Y:S04]  /*18e20*/  STG.E.64 desc[UR36][R4.64+0x8], R16 ;  /* 0x0000081004007986 */ /* 0x000fe8000c101b24 */
[----:B------:R-:W-:Y:S04]  /*18e30*/  STG.E.64 desc[UR36][R4.64+0x18], R26 ;  /* 0x0000181a04007986 */ /* 0x000fe8000c101b24 */
[----:B------:R-:W-:Y:S04]  /*18e40*/  STG.E desc[UR36][R4.64], R41 ;  /* 0x0000002904007986 */ /* 0x000fe8000c101924 */
[----:B------:R-:W-:Y:S01]  /*18e50*/  STG.E desc[UR36][R4.64+0x10], R18 ;  /* 0x0000101204007986 */ /* 0x000fe2000c101924 */
[----:B------:R-:W-:Y:S05]  /*18e60*/  EXIT ;  /* 0x000000000000794d */ /* 0x000fea0003800000 */
        .weak           $__internal_22_$__cuda_sm20_div_u64
        .type           $__internal_22_$__cuda_sm20_div_u64,@function
        .size           $__internal_22_$__cuda_sm20_div_u64,(.L_x_6074 - $__internal_22_$__cuda_sm20_div_u64)
$__internal_22_$__cuda_sm20_div_u64:
        /* <DEDUP_REMOVED lines=65> */
[----:B------:R-:W-:Y:S06]  /*19280*/  RET.REL.NODEC R6 `(_ZN2at6native13reduce_kernelILi256ELi2ENS0_8ReduceOpIN3c108BFloat16ENS0_9ArgMaxOpsIfEEjlLi4ELi4EEEEEvT1_) ;  /* 0xfffffe6c065c7950 */ /* 0x000fec0003c3ffff */
.L_x_4507:
        /* <DEDUP_REMOVED lines=15> */
.L_x_6074:


//--------------------- .text._ZN2at6native13reduce_kernelILi128ELi4ENS0_8ReduceOpIN3c108BFloat16ENS0_9ArgMaxOpsIfEEjlLi4ELi4EEEEEvT1_ --------------------------
	.section	.text._ZN2at6native13reduce_kernelILi128ELi4ENS0_8ReduceOpIN3c108BFloat16ENS0_9ArgMaxOpsIfEEjlLi4ELi4EEEEEvT1_,"ax",@progbits
	.align	128
        .global         _ZN2at6native13reduce_kernelILi128ELi4ENS0_8ReduceOpIN3c108BFloat16ENS0_9ArgMaxOpsIfEEjlLi4ELi4EEEEEvT1_
        .type           _ZN2at6native13reduce_kernelILi128ELi4ENS0_8ReduceOpIN3c108BFloat16ENS0_9ArgMaxOpsIfEEjlLi4ELi4EEEEEvT1_,@function
        .size           _ZN2at6native13reduce_kernelILi128ELi4ENS0_8ReduceOpIN3c108BFloat16ENS0_9ArgMaxOpsIfEEjlLi4ELi4EEEEEvT1_,(.L_x_6075 - _ZN2at6native13reduce_kernelILi128ELi4ENS0_8ReduceOpIN3c108BFloat16ENS0_9ArgMaxOpsIfEEjlLi4ELi4EEEEEvT1_)
        .other          _ZN2at6native13reduce_kernelILi128ELi4ENS0_8ReduceOpIN3c108BFloat16ENS0_9ArgMaxOpsIfEEjlLi4ELi4EEEEEvT1_,@"STO_CUDA_ENTRY STV_DEFAULT"
_ZN2at6native13reduce_kernelILi128ELi4ENS0_8ReduceOpIN3c108BFloat16ENS0_9ArgMaxOpsIfEEjlLi4ELi4EEEEEvT1_:
.text._ZN2at6native13reduce_kernelILi128ELi4ENS0_8ReduceOpIN3c108BFloat16ENS0_9ArgMaxOpsIfEEjlLi4ELi4EEEEEvT1_:
        /* <DEDUP_REMOVED lines=296> */
.L_x_4508:
[----:B------:R-:W1:Y:S01]  /*1280*/  LDCU UR5, c[0x0][0x39c] ;  /* 0x00007380ff0577ac */ /* 0x000e620008000800 */
[----:B------:R-:W-:Y:S01]  /*1290*/  BSSY.RECONVERGENT B6, `(.L_x_4509) ;  /* 0x000142e000067945 */ /* 0x000fe20003800200 */
[----:B------:R-:W-:Y:S01]  /*12a0*/  IMAD.MOV.U32 R41, RZ, RZ, RZ ;  /* 0x000000ffff297224 */ /* 0x000fe200078e00ff */
[----:B------:R-:W-:Y:S01]  /*12b0*/  CS2R R44, SRZ ;  /* 0x00000000002c7805 */ /* 0x000fe2000001ff00 */
[----:B------:R-:W2:Y:S01]  /*12c0*/  LDCU UR4, c[0x0][0x3a0] ;  /* 0x00007400ff0477ac */ /* 0x000ea20008000800 */
[----:B------:R-:W-:Y:S01]  /*12d0*/  CS2R R8, SRZ ;  /* 0x0000000000087805 */ /* 0x000fe2000001ff00 */
[----:B------:R-:W-:Y:S01]  /*12e0*/  IMAD.MOV.U32 R3, RZ, RZ, RZ ;  /* 0x000000ffff037224 */ /* 0x000fe200078e00ff */
[----:B------:R-:W-:Y:S01]  /*12f0*/  CS2R R6, SRZ ;  /* 0x0000000000067805 */ /* 0x000fe2000001ff00 */
[----:B------:R-:W3:Y:S01]  /*1300*/  LDCU.64 UR36, c[0x0][0x358] ;  /* 0x00006b00ff2477ac */ /* 0x000ee20008000a00 */
[----:B------:R-:W-:Y:S02]  /*1310*/  IMAD.MOV.U32 R59, RZ, RZ, RZ ;  /* 0x000000ffff3b7224 */ /* 0x000fe400078e00ff */
[----:B------:R-:W-:Y:S01]  /*1320*/  IMAD.MOV.U32 R11, RZ, RZ, RZ ;  /* 0x000000ffff0b7224 */ /* 0x000fe200078e00ff */
[----:B------:R-:W4:Y:S01]  /*1330*/  LDCU UR38, c[0x0][0x39c] ;  /* 0x00007380ff2677ac */ /* 0x000f220008000800 */
[----:B------:R-:W-:-:S02]  /*1340*/  IMAD.MOV.U32 R18, RZ, RZ, RZ ;  /* 0x000000ffff127224 */ /* 0x000fc400078e00ff */
[----:B------:R-:W-:Y:S02]  /*1350*/  IMAD.MOV.U32 R57, RZ, RZ, RZ ;  /* 0x000000ffff397224 */ /* 0x000fe400078e00ff */
        /* <DEDUP_REMOVED lines=28> */
.L_x_4512:
        /* <DEDUP_REMOVED lines=54> */
.L_x_4517:
[----:B------:R-:W0:Y:S01]  /*1880*/  @P0 LDC R3, c[0x0][0x390] ;  /* 0x0000e400ff030b82 */ /* 0x000e220000000800 */
[----:B------:R-:W-:Y:S02]  /*1890*/  FSEL R0, R13, R0, !P0 ;  /* 0x000000000d007208 */ /* 0x000fe40004000000 */
[----:B------:R-:W-:Y:S01]  /*18a0*/  SEL R14, R14, RZ, P0 ;  /* 0x000000ff0e0e7207 */ /* 0x000fe20000000000 */
[----:B0-----:R-:W-:-:S07]  /*18b0*/  IMAD.MOV.U32 R15, RZ, RZ, R3 ;  /* 0x000000ffff0f7224 */ /* 0x001fce00078e0003 */
.L_x_4516:
[----:B------:R-:W-:Y:S05]  /*18c0*/  BSYNC.RECONVERGENT B1 ;  /* 0x0000000000017941 */ /* 0x000fea0003800200 */
.L_x_4515:
[----:B------:R-:W0:Y:S01]  /*18d0*/  LDC R18, c[0x0][0x39c] ;  /* 0x0000e700ff127b82 */ /* 0x000e220000000800 */
[----:B------:R-:W-:Y:S02]  /*18e0*/  IADD3 R22, P0, PT, R22, 0x8, RZ ;  /* 0x0000000816167810 */ /* 0x000fe40007f1e0ff */
[----:B------:R-:W-:-:S03]  /*18f0*/  IADD3 R3, PT, PT, -R9, 0x4, RZ ;  /* 0x0000000409037810 */ /* 0x000fc60007ffe1ff */
[----:B------:R-:W-:Y:S01]  /*1900*/  IMAD.X R23, RZ, RZ, R23, P0 ;  /* 0x000000ffff177224 */ /* 0x000fe200000e0617 */
[----:B0-----:R-:W-:-:S07]  /*1910*/  IADD3 R18, PT, PT, R9, -0x4, R18 ;  /* 0xfffffffc09127810 */ /* 0x001fce0007ffe012 */
.L_x_4514:
[----:B------:R-:W-:Y:S05]  /*1920*/  BSYNC.RECONVERGENT B0 ;  /* 0x0000000000007941 */ /* 0x000fea0003800200 */
.L_x_4513:
        /* <DEDUP_REMOVED lines=17> */
.L_x_4528:
        /* <DEDUP_REMOVED lines=12> */
[C---:B--2---:R-:W-:Y:S01]  /*1b00*/  PRMT R6, R4.reuse, 0x7632, R6 ;  /* 0x0000763204067816 */ /* 0x044fe20000000006 */
[----:B------:R-:W-:Y:S01]  /*1b10*/  IMAD.U32 R27, R4, 0x10000, RZ ;  /* 0x00010000041b7824 */ /* 0x000fe200078e00ff */
[C---:B------:R-:W-:Y:S01]  /*1b20*/  PRMT R4, R5.reuse, 0x7632, R4 ;  /* 0x0000763205047816 */ /* 0x040fe20000000004 */
[----:B------:R-:W-:Y:S02]  /*1b30*/  IMAD.U32 R5, R5, 0x10000, RZ ;  /* 0x0001000005057824 */ /* 0x000fe400078e00ff */
[----:B------:R-:W-:Y:S01]  /*1b40*/  IMAD.U32 R6, R6, 0x10000, RZ ;  /* 0x0001000006067824 */ /* 0x000fe200078e00ff */
[----:B------:R-:W-:-:S04]  /*1b50*/  @P6 FSETP.NAN.FTZ.AND P0, PT, |R27|, |R27|, PT ;  /* 0x4000001b1b00620b */ /* 0x000fc80003f18200 */
        /* <DEDUP_REMOVED lines=11> */
.L_x_4521:
[----:B------:R-:W-:Y:S05]  /*1c10*/  BSYNC.RECONVERGENT B1 ;  /* 0x0000000000017941 */ /* 0x000fea0003800200 */
.L_x_4520:
[----:B------:R-:W-:Y:S04]  /*1c20*/  BSSY.RECONVERGENT B1, `(.L_x_4522) ;  /* 0x0000007000017945 */ /* 0x000fe80003800200 */
[----:B------:R-:W-:Y:S05]  /*1c30*/  @P4 BRA `(.L_x_4523) ;  /* 0x0000000000144947 */ /* 0x000fea0003800000 */
[----:B------:R-:W-:-:S13]  /*1c40*/  FSETP.NEU.FTZ.AND P6, PT, R9, R6, PT ;  /* 0x000000060900720b */ /* 0x000fda0003fdd000 */
[----:B------:R-:W-:Y:S02]  /*1c50*/  @!P6 ISETP.GE.U32.AND P4, PT, R10, R29, PT ;  /* 0x0000001d0a00e20c */ /* 0x000fe40003f86070 */
[----:B------:R-:W-:Y:S02]  /*1c60*/  @P6 FSETP.GT.FTZ.AND P1, PT, R9, R6, PT ;  /* 0x000000060900620b */ /* 0x000fe40003f34000 */
[----:B------:R-:W-:-:S04]  /*1c70*/  @!P6 ISETP.GE.AND.EX P4, PT, R11, RZ, PT, P4 ;  /* 0x000000ff0b00e20c */ /* 0x000fc80003f86340 */
[----:B------:R-:W-:-:S13]  /*1c80*/  @!P6 PLOP3.LUT P1, PT, P4, PT, PT, 0x8, 0x80 ;  /* 0x000000000080e81c */ /* 0x000fda000272e170 */
.L_x_4523:
[----:B------:R-:W-:Y:S05]  /*1c90*/  BSYNC.RECONVERGENT B1 ;  /* 0x0000000000017941 */ /* 0x000fea0003800200 */
.L_x_4522:
        /* <DEDUP_REMOVED lines=17> */
.L_x_4525:
[----:B------:R-:W-:Y:S05]  /*1db0*/  BSYNC.RECONVERGENT B1 ;  /* 0x0000000000017941 */ /* 0x000fea0003800200 */
.L_x_4524:
        /* <DEDUP_REMOVED lines=12> */
.L_x_4527:
[----:B------:R-:W-:Y:S05]  /*1e80*/  BSYNC.RECONVERGENT B1 ;  /* 0x0000000000017941 */ /* 0x000fea0003800200 */
.L_x_4526:
        /* <DEDUP_REMOVED lines=9> */
.L_x_4519:
[----:B------:R-:W-:Y:S05]  /*1f20*/  BSYNC.RECONVERGENT B0 ;  /* 0x0000000000007941 */ /* 0x000fea0003800200 */
.L_x_4518:
        /* <DEDUP_REMOVED lines=19> */
[----:B------:R-:W-:Y:S01]  /*2060*/  @P2 ISETP.LT.U32.AND P1, PT, R15, R4, PT ;  /* 0x000000040f00220c */ /* 0x000fe20003f21070 */
        /* <DEDUP_REMOVED lines=9> */
.L_x_4532:
[----:B------:R-:W-:Y:S05]  /*2100*/  BSYNC.RECONVERGENT B1 ;  /* 0x0000000000017941 */ /* 0x000fea0003800200 */
.L_x_4531:
[----:B------:R-:W-:Y:S02]  /*2110*/  FSEL R0, R0, R3, P0 ;  /* 0x0000000300007208 */ /* 0x000fe40000000000 */
[----:B------:R-:W-:Y:S02]  /*2120*/  SEL R15, R15, R4, P0 ;  /* 0x000000040f0f7207 */ /* 0x000fe40000000000 */
[----:B------:R-:W-:-:S07]  /*2130*/  SEL R14, R14, R5, P0 ;  /* 0x000000050e0e7207 */ /* 0x000fce0000000000 */
.L_x_4530:
[----:B------:R-:W-:Y:S05]  /*2140*/  BSYNC.RECONVERGENT B0 ;  /* 0x0000000000007941 */ /* 0x000fea0003800200 */
.L_x_4529:
        /* <DEDUP_REMOVED lines=11> */
.L_x_4534:
[----:B------:R-:W-:Y:S05]  /*2200*/  BSYNC.RECONVERGENT B0 ;  /* 0x0000000000007941 */ /* 0x000fea0003800200 */
.L_x_4533:
        /* <DEDUP_REMOVED lines=14> */
.L_x_4536:
[----:B------:R-:W-:Y:S05]  /*22f0*/  BSYNC.RECONVERGENT B0 ;  /* 0x0000000000007941 */ /* 0x000fea0003800200 */
.L_x_4535:
        /* <DEDUP_REMOVED lines=14> */
.L_x_4538:
[----:B------:R-:W-:Y:S05]  /*23e0*/  BSYNC.RECONVERGENT B0 ;  /* 0x0000000000007941 */ /* 0x000fea0003800200 */
.L_x_4537:
        /* <DEDUP_REMOVED lines=9> */
.L_x_4511:
[----:B------:R-:W1:Y:S08]  /*2480*/  LDC R63, c[0x0][0x508] ;  /* 0x00014200ff3f7b82 */ /* 0x000e700000000800 */
[----:B------:R-:W2:Y:S01]  /*2490*/  LDC R65, c[0x0][0x3d8] ;  /* 0x0000f600ff417b82 */ /* 0x000ea20000000800 */
[----:B-1----:R-:W-:-:S04]  /*24a0*/  SHF.R.U32.HI R63, RZ, 0x1, R63 ;  /* 0x00000001ff3f7819 */ /* 0x002fc8000001163f */
[----:B------:R-:W-:-:S04]  /*24b0*/  ISETP.NE.AND P0, PT, R63, 0x1, PT ;  /* 0x000000013f00780c */ /* 0x000fc80003f05270 */
[----:B--2---:R-:W-:-:S13]  /*24c0*/  ISETP.NE.OR P0, PT, R65, 0x1, P0 ;  /* 0x000000014100780c */ /* 0x004fda0000705670 */
[----:B------:R-:W-:Y:S05]  /*24d0*/  @P0 BRA `(.L_x_4539) ;  /* 0x00000038003c0947 */ /* 0x000fea0003800000 */
[----:B------:R-:W1:Y:S01]  /*24e0*/  LDCU UR4, c[0x0][0x3a4] ;  /* 0x00007480ff0477ac */ /* 0x000e620008000800 */
[----:B------:R-:W-:Y:S01]  /*24f0*/  IMAD.MOV.U32 R64, RZ, RZ, R0 ;  /* 0x000000ffff407224 */ /* 0x000fe200078e0000 */
[----:B------:R-:W2:Y:S01]  /*2500*/  LDC R45, c[0x0][0x388] ;  /* 0x0000e200ff2d7b82 */ /* 0x000ea20000000800 */
[----:B------:R-:W-:Y:S07]  /*2510*/  BSSY.RECONVERGENT B0, `(.L_x_4540) ;  /* 0x00001a2000007945 */ /* 0x000fee0003800200 */
[----:B------:R-:W3:Y:S01]  /*2520*/  LDC R29, c[0x0][0x390] ;  /* 0x0000e400ff1d7b82 */ /* 0x000ee20000000800 */
[----:B-1----:R-:W-:-:S04]  /*2530*/  IMAD.U32 R61, RZ, RZ, UR4 ;  /* 0x00000004ff3d7e24 */ /* 0x002fc8000f8e00ff */
[----:B------:R-:W-:-:S03]  /*2540*/  IMAD R3, R61, 0x3, R0 ;  /* 0x000000033d037824 */ /* 0x000fc600078e0200 */
[----:B------:R-:W1:Y:S01]  /*2550*/  LDC R0, c[0x0][0x394] ;  /* 0x0000e500ff007b82 */ /* 0x000e620000000800 */
[--C-:B--2---:R-:W-:Y:S01]  /*2560*/  IMAD.MOV.U32 R60, RZ, RZ, R45.reuse ;  /* 0x000000ffff3c7224 */ /* 0x104fe200078e002d */
        /* <DEDUP_REMOVED lines=89> */
.L_x_4574:
[----:B------:R-:W-:-:S05]  /*2b00*/  SHF.R.U32.HI R5, RZ, 0x2, R64 ;  /* 0x00000002ff057819 */ /* 0x000fca0000011640 */
[----:B------:R-:W-:-:S06]  /*2b10*/  IMAD.WIDE.U32 R4, R5, 0x8, R22 ;  /* 0x0000000805047825 */ /* 0x000fcc00078e0016 */
[----:B------:R-:W2:Y:S01]  /*2b20*/  LDG.E.64 R4, desc[UR36][R4.64] ;  /* 0x0000002404047981 */ /* 0x000ea2000c1e1b00 */
[----:B------:R-:W-:-:S05]  /*2b30*/  IMAD.IADD R62, R64, 0x1, R61 ;  /* 0x00000001403e7824 */ /* 0x000fca00078e023d */
[----:B------:R-:W-:-:S05]  /*2b40*/  SHF.R.U32.HI R7, RZ, 0x2, R62 ;  /* 0x00000002ff077819 */ /* 0x000fca000001163e */
[----:B------:R-:W-:-:S06]  /*2b50*/  IMAD.WIDE.U32 R6, R7, 0x8, R22 ;  /* 0x0000000807067825 */ /* 0x000fcc00078e0016 */
[----:B------:R-:W5:Y:S01]  /*2b60*/  LDG.E.64 R6, desc[UR36][R6.64] ;  /* 0x0000002406067981 */ /* 0x000f62000c1e1b00 */
[----:B------:R-:W-:Y:S01]  /*2b70*/  FSETP.NAN.FTZ.AND P3, PT, |R46|, |R46|, PT ;  /* 0x4000002e2e00720b */ /* 0x000fe20003f78200 */
[----:B------:R-:W-:Y:S01]  /*2b80*/  BSSY.RECONVERGENT B1, `(.L_x_4542) ;  /* 0x0000018000017945 */ /* 0x000fe20003800200 */
[----:B------:R-:W-:Y:S02]  /*2b90*/  FSETP.NAN.FTZ.AND P5, PT, |R45|, |R45|, PT ;  /* 0x4000002d2d00720b */ /* 0x000fe40003fb8200 */
[----:B------:R-:W-:Y:S02]  /*2ba0*/  LOP3.LUT R65, R65, 0xffffffdf, RZ, 0xc0, !PT ;  /* 0xffffffdf41417812 */ /* 0x000fe400078ec0ff */
[----:B------:R-:W-:-:S07]  /*2bb0*/  FSETP.NAN.FTZ.AND P1, PT, |R47|, |R47|, PT ;  /* 0x4000002f2f00720b */ /* 0x000fce0003f38200 */
[-C--:B------:R-:W-:Y:S02]  /*2bc0*/  @P3 ISETP.LT.U32.AND P0, PT, R30, R64.reuse, PT ;  /* 0x000000401e00320c */ /* 0x080fe40003f01070 */
[----:B------:R-:W-:Y:S02]  /*2bd0*/  @P5 ISETP.LT.U32.AND P2, PT, R29, R64, PT ;  /* 0x000000401d00520c */ /* 0x000fe40003f41070 */
[C---:B--2---:R-:W-:Y:S01]  /*2be0*/  PRMT R63, R4.reuse, 0x7632, R63 ;  /* 0x00007632043f7816 */ /* 0x044fe2000000003f */
[----:B------:R-:W-:Y:S01]  /*2bf0*/  IMAD.U32 R74, R4, 0x10000, RZ ;  /* 0x00010000044a7824 */ /* 0x000fe200078e00ff */
[----:B------:R-:W-:-:S03]  /*2c00*/  PRMT R66, R5, 0x7610, R66 ;  /* 0x0000761005427816 */ /* 0x000fc60000000042 */
[----:B------:R-:W-:Y:S01]  /*2c10*/  IMAD.U32 R73, R63, 0x10000, RZ ;  /* 0x000100003f497824 */ /* 0x000fe200078e00ff */
[----:B------:R-:W-:Y:S01]  /*2c20*/  @P5 FSETP.NAN.FTZ.AND P4, PT, |R74|, |R74|, PT ;  /* 0x4000004a4a00520b */ /* 0x000fe20003f98200 */
[----:B------:R-:W-:-:S03]  /*2c30*/  IMAD.U32 R72, R66, 0x10000, RZ ;  /* 0x0001000042487824 */ /* 0x000fc600078e00ff */
[----:B------:R-:W-:Y:S02]  /*2c40*/  @P3 FSETP.NAN.FTZ.AND P6, PT, |R73|, |R73|, PT ;  /* 0x400000494900320b */ /* 0x000fe40003fd8200 */
[----:B------:R-:W-:Y:S02]  /*2c50*/  @P5 ISETP.LT.OR.EX P4, PT, R0, RZ, !P4, P2 ;  /* 0x000000ff0000520c */ /* 0x000fe40006781720 */
[----:B------:R-:W-:Y:S02]  /*2c60*/  @P3 ISETP.LT.OR.EX P6, PT, R3, RZ, !P6, P0 ;  /* 0x000000ff0300320c */ /* 0x000fe400077c1700 */
[----:B------:R-:W-:Y:S02]  /*2c70*/  FSETP.NAN.FTZ.AND P2, PT, |R48|, |R48|, PT ;  /* 0x400000303000720b */ /* 0x000fe40003f58200 */
[----:B------:R-:W-:-:S09]  /*2c80*/  FSETP.NAN.FTZ.AND P0, PT, |R50|, |R50|, PT ;  /* 0x400000323200720b */ /* 0x000fd20003f18200 */
[----:B------:R-:W-:Y:S01]  /*2c90*/  @P6 LOP3.LUT R65, R65, 0x20, RZ, 0xfc, !PT ;  /* 0x0000002041416812 */ /* 0x000fe200078efcff */
[----:B------:R-:W-:Y:S06]  /*2ca0*/  @P5 BRA `(.L_x_4543) ;  /* 0x0000000000145947 */ /* 0x000fec0003800000 */
[----:B------:R-:W-:-:S13]  /*2cb0*/  FSETP.NEU.FTZ.AND P5, PT, R45, R74, PT ;  /* 0x0000004a2d00720b */ /* 0x000fda0003fbd000 */
[----:B------:R-:W-:-:S04]  /*2cc0*/  @!P5 ISETP.GE.U32.AND P4, PT, R29, R64, PT ;  /* 0x000000401d00d20c */ /* 0x000fc80003f86070 */
[----:B------:R-:W-:-:S04]  /*2cd0*/  @!P5 ISETP.GE.AND.EX P4, PT, R0, RZ, PT, P4 ;  /* 0x000000ff0000d20c */ /* 0x000fc80003f86340 */
[----:B------:R-:W-:Y:S02]  /*2ce0*/  @!P5 PLOP3.LUT P4, PT, P4, PT, PT, 0x8, 0x80 ;  /* 0x000000000080d81c */ /* 0x000fe4000278e170 */
[----:B------:R-:W-:-:S13]  /*2cf0*/  @P5 FSETP.GT.FTZ.AND P4, PT, R45, R74, PT ;  /* 0x0000004a2d00520b */ /* 0x000fda0003f94000 */
.L_x_4543:
[----:B------:R-:W-:Y:S05]  /*2d00*/  BSYNC.RECONVERGENT B1 ;  /* 0x0000000000017941 */ /* 0x000fea0003800200 */
.L_x_4542:
        /* <DEDUP_REMOVED lines=9> */
.L_x_4545:
[----:B------:R-:W-:Y:S05]  /*2da0*/  BSYNC.RECONVERGENT B1 ;  /* 0x0000000000017941 */ /* 0x000fea0003800200 */
.L_x_4544:
[----:B------:R-:W-:Y:S01]  /*2db0*/  @P1 ISETP.LT.U32.AND P5, PT, R31, R64, PT ;  /* 0x000000401f00120c */ /* 0x000fe20003fa1070 */
[----:B------:R-:W-:Y:S01]  /*2dc0*/  BSSY.RECONVERGENT B1, `(.L_x_4546) ;  /* 0x000000f000017945 */ /* 0x000fe20003800200 */
[----:B------:R-:W-:Y:S02]  /*2dd0*/  @P1 FSETP.NAN.FTZ.AND P3, PT, |R72|, |R72|, PT ;  /* 0x400000484800120b */ /* 0x000fe40003f78200 */
[----:B------:R-:W-:Y:S02]  /*2de0*/  PRMT R68, R5, 0x7632, R68 ;  /* 0x0000763205447816 */ /* 0x000fe40000000044 */
[----:B------:R-:W-:Y:S02]  /*2df0*/  @P1 ISETP.LT.OR.EX P3, PT, R8, RZ, !P3, P5 ;  /* 0x000000ff0800120c */ /* 0x000fe40005f61750 */
[----:B------:R-:W-:Y:S01]  /*2e00*/  LOP3.LUT R65, R65, 0xfffffffb, RZ, 0xc0, !PT ;  /* 0xfffffffb41417812 */ /* 0x000fe200078ec0ff */
[----:B------:R-:W-:-:S10]  /*2e10*/  IMAD.U32 R85, R68, 0x10000, RZ ;  /* 0x0001000044557824 */ /* 0x000fd400078e00ff */
        /* <DEDUP_REMOVED lines=9> */
.L_x_4547:
[----:B------:R-:W-:Y:S05]  /*2eb0*/  BSYNC.RECONVERGENT B1 ;  /* 0x0000000000017941 */ /* 0x000fea0003800200 */
.L_x_4546:
        /* <DEDUP_REMOVED lines=12> */
.L_x_4549:
[----:B------:R-:W-:Y:S05]  /*2f80*/  BSYNC.RECONVERGENT B1 ;  /* 0x0000000000017941 */ /* 0x000fea0003800200 */
.L_x_4548:
        /* <DEDUP_REMOVED lines=10> */
.L_x_4551:
[----:B------:R-:W-:Y:S05]  /*3030*/  BSYNC.RECONVERGENT B1 ;  /* 0x0000000000017941 */ /* 0x000fea0003800200 */
.L_x_4550:
[----:B------:R-:W-:Y:S01]  /*3040*/  FSETP.NAN.FTZ.AND P0, PT, |R49|, |R49|, PT ;  /* 0x400000313100720b */ /* 0x000fe20003f18200 */
[----:B------:R-:W-:Y:S01]  /*3050*/  BSSY.RECONVERGENT B1, `(.L_x_4552) ;  /* 0x000000c000017945 */ /* 0x000fe20003800200 */
[----:B------:R-:W-:-:S05]  /*3060*/  PRMT R69, R6, 0x7632, R69 ;  /* 0x0000763206457816 */ /* 0x000fca0000000045 */
[----:B------:R-:W-:-:S06]  /*3070*/  IMAD.U32 R86, R69, 0x10000, RZ ;  /* 0x0001000045567824 */ /* 0x000fcc00078e00ff */
        /* <DEDUP_REMOVED lines=9> */
.L_x_4553:
[----:B------:R-:W-:Y:S05]  /*3110*/  BSYNC.RECONVERGENT B1 ;  /* 0x0000000000017941 */ /* 0x000fea0003800200 */
.L_x_4552:
[----:B------:R-:W-:Y:S01]  /*3120*/  FSETP.NAN.FTZ.AND P0, PT, |R52|, |R52|, PT ;  /* 0x400000343400720b */ /* 0x000fe20003f18200 */
[----:B------:R-:W-:Y:S01]  /*3130*/  BSSY.RECONVERGENT B1, `(.L_x_4554) ;  /* 0x000000f000017945 */ /* 0x000fe20003800200 */
[----:B------:R-:W-:Y:S02]  /*3140*/  PRMT R70, R7, 0x7610, R70 ;  /* 0x0000761007467816 */ /* 0x000fe40000000046 */
[----:B------:R-:W-:Y:S02]  /*3150*/  FSEL R45, R45, R74, P4 ;  /* 0x0000004a2d2d7208 */ /* 0x000fe40002000000 */
[----:B------:R-:W-:Y:S01]  /*3160*/  SEL R29, R29, R64, P4 ;  /* 0x000000401d1d7207 */ /* 0x000fe20002000000 */
[----:B------:R-:W-:Y:S01]  /*3170*/  IMAD.U32 R5, R70, 0x10000, RZ ;  /* 0x0001000046057824 */ /* 0x000fe200078e00ff */
[----:B------:R-:W-:-:S05]  /*3180*/  SEL R0, R0, RZ, P4 ;  /* 0x000000ff00007207 */ /* 0x000fca0002000000 */
        /* <DEDUP_REMOVED lines=9> */
.L_x_4555:
[----:B------:R-:W-:Y:S05]  /*3220*/  BSYNC.RECONVERGENT B1 ;  /* 0x0000000000017941 */ /* 0x000fea0003800200 */
.L_x_4554:
[----:B------:R-:W-:Y:S01]  /*3230*/  IMAD.IADD R78, R62, 0x1, R61 ;  /* 0x000000013e4e7824 */ /* 0x000fe200078e023d */
[----:B------:R-:W-:Y:S02]  /*3240*/  PRMT R71, R7, 0x7632, R71 ;  /* 0x0000763207477816 */ /* 0x000fe40000000047 */
[----:B------:R-:W-:Y:S02]  /*3250*/  FSETP.NAN.FTZ.AND P0, PT, |R51|, |R51|, PT ;  /* 0x400000333300720b */ /* 0x000fe40003f18200 */
[----:B------:R-:W-:Y:S01]  /*3260*/  SHF.R.U32.HI R7, RZ, 0x2, R78 ;  /* 0x00000002ff077819 */ /* 0x000fe2000001164e */
[----:B------:R-:W-:Y:S01]  /*3270*/  IMAD.U32 R80, R71, 0x10000, RZ ;  /* 0x0001000047507824 */ /* 0x000fe200078e00ff */
[----:B------:R-:W-:-:S03]  /*3280*/  LOP3.LUT R65, R65, 0xffffffef, RZ, 0xc0, !PT ;  /* 0xffffffef41417812 */ /* 0x000fc600078ec0ff */
[----:B------:R-:W-:-:S06]  /*3290*/  IMAD.WIDE.U32 R6, R7, 0x8, R22 ;  /* 0x0000000807067825 */ /* 0x000fcc00078e0016 */
[----:B------:R-:W2:Y:S01]  /*32a0*/  LDG.E.64 R6, desc[UR36][R6.64] ;  /* 0x0000002406067981 */ /* 0x000ea2000c1e1b00 */
[----:B------:R-:W-:Y:S02]  /*32b0*/  @P0 ISETP.LT.U32.AND P5, PT, R35, R62, PT ;  /* 0x0000003e2300020c */ /* 0x000fe40003fa1070 */
[----:B------:R-:W-:-:S04]  /*32c0*/  @P0 FSETP.NAN.FTZ.AND P6, PT, |R80|, |R80|, PT ;  /* 0x400000505000020b */ /* 0x000fc80003fd8200 */
[----:B------:R-:W-:Y:S01]  /*32d0*/  @P0 ISETP.LT.OR.EX P5, PT, R12, RZ, !P6, P5 ;  /* 0x000000ff0c00020c */ /* 0x000fe200077a1750 */
[----:B------:R-:W-:-:S12]  /*32e0*/  BSSY.RECONVERGENT B1, `(.L_x_4556) ;  /* 0x000000b000017945 */ /* 0x000fd80003800200 */
[----:B------:R-:W-:Y:S02]  /*32f0*/  @P5 LOP3.LUT R65, R65, 0x10, RZ, 0xfc, !PT ;  /* 0x0000001041415812 */ /* 0x000fe400078efcff */
[----:B--2---:R-:W-:Y:S01]  /*3300*/  PRMT R74, R6, 0x7610, R74 ;  /* 0x00007610064a7816 */ /* 0x004fe2000000004a */
        /* <DEDUP_REMOVED lines=8> */
.L_x_4557:
[----:B------:R-:W-:Y:S05]  /*3390*/  BSYNC.RECONVERGENT B1 ;  /* 0x0000000000017941 */ /* 0x000fea0003800200 */
.L_x_4556:
[----:B------:R-:W-:Y:S01]  /*33a0*/  FSETP.NAN.FTZ.AND P0, PT, |R53|, |R53|, PT ;  /* 0x400000353500720b */ /* 0x000fe20003f18200 */
[----:B------:R-:W-:Y:S01]  /*33b0*/  IMAD.U32 R82, R74, 0x10000, RZ ;  /* 0x000100004a527824 */ /* 0x000fe200078e00ff */
[----:B------:R-:W-:Y:S01]  /*33c0*/  LOP3.LUT R65, R65, 0xfffffff7, RZ, 0xc0, !PT ;  /* 0xfffffff741417812 */ /* 0x000fe200078ec0ff */
[----:B------:R-:W-:Y:S01]  /*33d0*/  BSSY.RECONVERGENT B1, `(.L_x_4558) ;  /* 0x000000e000017945 */ /* 0x000fe20003800200 */
[----:B------:R-:W-:-:S09]  /*33e0*/  PRMT R75, R6, 0x7632, R75 ;  /* 0x00007632064b7816 */ /* 0x000fd2000000004b */
[----:B------:R-:W-:Y:S02]  /*33f0*/  @P0 ISETP.LT.U32.AND P5, PT, R37, R78, PT ;  /* 0x0000004e2500020c */ /* 0x000fe40003fa1070 */
[----:B------:R-:W-:-:S04]  /*3400*/  @P0 FSETP.NAN.FTZ.AND P6, PT, |R82|, |R82|, PT ;  /* 0x400000525200020b */ /* 0x000fc80003fd8200 */
        /* <DEDUP_REMOVED lines=10> */
.L_x_4559:
[----:B------:R-:W-:Y:S05]  /*34b0*/  BSYNC.RECONVERGENT B1 ;  /* 0x0000000000017941 */ /* 0x000fea0003800200 */
.L_x_4558:
        /* <DEDUP_REMOVED lines=17> */
.L_x_4561:
[----:B------:R-:W-:Y:S05]  /*35d0*/  BSYNC.RECONVERGENT B1 ;  /* 0x0000000000017941 */ /* 0x000fea0003800200 */
.L_x_4560:
[----:B------:R-:W-:Y:S01]  /*35e0*/  FSETP.NAN.FTZ.AND P5, PT, |R55|, |R55|, PT ;  /* 0x400000373700720b */ /* 0x000fe20003fb8200 */
[----:B------:R-:W-:Y:S01]  /*35f0*/  IMAD.U32 R84, R76, 0x10000, RZ ;  /* 0x000100004c547824 */ /* 0x000fe200078e00ff */
[----:B------:R-:W-:Y:S01]  /*3600*/  BSSY.RECONVERGENT B1, `(.L_x_4562) ;  /* 0x000000b000017945 */ /* 0x000fe20003800200 */
[----:B------:R-:W-:-:S10]  /*3610*/  PRMT R77, R7, 0x7632, R77 ;  /* 0x00007632074d7816 */ /* 0x000fd4000000004d */
        /* <DEDUP_REMOVED lines=9> */
.L_x_4563:
[----:B------:R-:W-:Y:S05]  /*36b0*/  BSYNC.RECONVERGENT B1 ;  /* 0x0000000000017941 */ /* 0x000fea0003800200 */
.L_x_4562:
[----:B------:R-:W-:Y:S01]  /*36c0*/  FSETP.NAN.FTZ.AND P5, PT, |R56|, |R56|, PT ;  /* 0x400000383800720b */ /* 0x000fe20003fb8200 */
[----:B------:R-:W-:Y:S01]  /*36d0*/  IMAD.U32 R81, R77, 0x10000, RZ ;  /* 0x000100004d517824 */ /* 0x000fe200078e00ff */
[----:B------:R-:W-:Y:S02]  /*36e0*/  P2R R6, PR, RZ, 0x8 ;  /* 0x00000008ff067803 */ /* 0x000fe40000000000 */
[----:B------:R-:W-:Y:S02]  /*36f0*/  P2R R7, PR, RZ, 0x10 ;  /* 0x00000010ff077803 */ /* 0x000fe40000000000 */
[----:B------:R-:W-:Y:S02]  /*3700*/  LOP3.LUT P4, RZ, R65, 0x20, RZ, 0xc0, !PT ;  /* 0x0000002041ff7812 */ /* 0x000fe4000788c0ff */
[----:B------:R-:W-:Y:S02]  /*3710*/  P2R R87, PR, RZ, 0x1 ;  /* 0x00000001ff577803 */ /* 0x000fe40000000000 */
[----:B------:R-:W-:-:S02]  /*3720*/  FSEL R46, R46, R73, P4 ;  /* 0x000000492e2e7208 */ /* 0x000fc40002000000 */
[----:B------:R-:W-:Y:S02]  /*3730*/  SEL R30, R30, R64, P4 ;  /* 0x000000401e1e7207 */ /* 0x000fe40002000000 */
[----:B------:R-:W-:Y:S02]  /*3740*/  @P5 ISETP.LT.U32.AND P6, PT, R40, R78, PT ;  /* 0x0000004e2800520c */ /* 0x000fe40003fc1070 */
[----:B------:R-:W-:Y:S02]  /*3750*/  @P5 FSETP.NAN.FTZ.AND P3, PT, |R81|, |R81|, PT ;  /* 0x400000515100520b */ /* 0x000fe40003f78200 */
[----:B------:R-:W-:Y:S02]  /*3760*/  SEL R3, R3, RZ, P4 ;  /* 0x000000ff03037207 */ /* 0x000fe40002000000 */
[----:B------:R-:W-:Y:S02]  /*3770*/  @P5 ISETP.LT.OR.EX P6, PT, R20, RZ, !P3, P6 ;  /* 0x000000ff1400520c */ /* 0x000fe40005fc1760 */
[----:B------:R-:W-:-:S02]  /*3780*/  ISETP.NE.AND P3, PT, R6, RZ, PT ;  /* 0x000000ff0600720c */ /* 0x000fc40003f65270 */
[----:B------:R-:W-:Y:S02]  /*3790*/  ISETP.NE.AND P4, PT, R7, RZ, PT ;  /* 0x000000ff0700720c */ /* 0x000fe40003f85270 */
[----:B------:R-:W-:Y:S01]  /*37a0*/  FSEL R49, R49, R86, P3 ;  /* 0x0000005631317208 */ /* 0x000fe20001800000 */
[----:B------:R-:W-:Y:S01]  /*37b0*/  IMAD.IADD R86, R78, 0x1, R61 ;  /* 0x000000014e567824 */ /* 0x000fe200078e023d */
[----:B------:R-:W-:Y:S01]  /*37c0*/  LOP3.LUT P0, RZ, R65, 0x4, RZ, 0xc0, !PT ;  /* 0x0000000441ff7812 */ /* 0x000fe2000780c0ff */
[----:B------:R-:W-:Y:S01]  /*37d0*/  BSSY.RECONVERGENT B1, `(.L_x_4564) ;  /* 0x0000016000017945 */ /* 0x000fe20003800200 */
[----:B------:R-:W-:Y:S02]  /*37e0*/  FSEL R48, R48, R85, P1 ;  /* 0x0000005530307208 */ /* 0x000fe40000800000 */
[----:B------:R-:W-:Y:S02]  /*37f0*/  SHF.R.U32.HI R7, RZ, 0x2, R86 ;  /* 0x00000002ff077819 */ /* 0x000fe40000011656 */
[----:B------:R-:W-:-:S02]  /*3800*/  FSEL R47, R47, R72, P0 ;  /* 0x000000482f2f7208 */ /* 0x000fc40000000000 */
[-C--:B------:R-:W-:Y:S01]  /*3810*/  SEL R31, R31, R64.reuse, P0 ;  /* 0x000000401f1f7207 */ /* 0x080fe20000000000 */
[----:B------:R-:W-:Y:S01]  /*3820*/  IMAD.WIDE.U32 R6, R7, 0x8, R22 ;  /* 0x0000000807067825 */ /* 0x000fe200078e0016 */
[----:B------:R-:W-:Y:S02]  /*3830*/  SEL R8, R8, RZ, P0 ;  /* 0x000000ff08087207 */ /* 0x000fe40000000000 */
[----:B------:R-:W-:Y:S02]  /*3840*/  ISETP.NE.AND P0, PT, R87, RZ, PT ;  /* 0x000000ff5700720c */ /* 0x000fe40003f05270 */
[----:B------:R-:W-:Y:S01]  /*3850*/  SEL R32, R32, R64, P1 ;  /* 0x0000004020207207 */ /* 0x000fe20000800000 */
[----:B------:R-:W5:Y:S01]  /*3860*/  LDG.E.64 R6, desc[UR36][R6.64] ;  /* 0x0000002406067981 */ /* 0x000f62000c1e1b00 */
[----:B------:R-:W-:Y:S02]  /*3870*/  SEL R9, R9, RZ, P1 ;  /* 0x000000ff09097207 */ /* 0x000fe40000800000 */
[----:B------:R-:W-:-:S02]  /*3880*/  FSEL R50, R50, R83, P2 ;  /* 0x0000005332327208 */ /* 0x000fc40001000000 */
[-C--:B------:R-:W-:Y:S02]  /*3890*/  SEL R34, R34, R62.reuse, P2 ;  /* 0x0000003e22227207 */ /* 0x080fe40001000000 */
        /* <DEDUP_REMOVED lines=9> */
.L_x_4565:
[----:B------:R-:W-:Y:S05]  /*3930*/  BSYNC.RECONVERGENT B1 ;  /* 0x0000000000017941 */ /* 0x000fea0003800200 */
.L_x_4564:
[----:B------:R-:W-:Y:S01]  /*3940*/  FSETP.NAN.FTZ.AND P1, PT, |R57|, |R57|, PT ;  /* 0x400000393900720b */ /* 0x000fe20003f38200 */
[----:B------:R-:W-:Y:S01]  /*3950*/  BSSY.RECONVERGENT B1, `(.L_x_4566) ;  /* 0x000000f000017945 */ /* 0x000fe20003800200 */
[----:B-----5:R-:W-:Y:S02]  /*3960*/  PRMT R72, R6, 0x7610, R72 ;  /* 0x0000761006487816 */ /* 0x020fe40000000048 */
        /* <DEDUP_REMOVED lines=13> */
.L_x_4567:
[----:B------:R-:W-:Y:S05]  /*3a40*/  BSYNC.RECONVERGENT B1 ;  /* 0x0000000000017941 */ /* 0x000fea0003800200 */
.L_x_4566:
[----:B------:R-:W-:Y:S01]  /*3a50*/  FSETP.NAN.FTZ.AND P3, PT, |R58|, |R58|, PT ;  /* 0x4000003a3a00720b */ /* 0x000fe20003f78200 */
[----:B------:R-:W-:Y:S01]  /*3a60*/  BSSY.RECONVERGENT B1, `(.L_x_4568) ;  /* 0x0000010000017945 */ /* 0x000fe20003800200 */
[----:B------:R-:W-:Y:S02]  /*3a70*/  PRMT R6, R6, 0x7632, R6 ;  /* 0x0000763206067816 */ /* 0x000fe40000000006 */
[----:B------:R-:W-:-:S03]  /*3a80*/  LOP3.LUT P1, RZ, R65, 0x10, RZ, 0xc0, !PT ;  /* 0x0000001041ff7812 */ /* 0x000fc6000782c0ff */
[----:B------:R-:W-:Y:S01]  /*3a90*/  IMAD.U32 R5, R6, 0x10000, RZ ;  /* 0x0001000006057824 */ /* 0x000fe200078e00ff */
[----:B------:R-:W-:Y:S02]  /*3aa0*/  FSEL R51, R51, R80, P1 ;  /* 0x0000005033337208 */ /* 0x000fe40000800000 */
[----:B------:R-:W-:Y:S02]  /*3ab0*/  SEL R35, R35, R62, P1 ;  /* 0x0000003e23237207 */ /* 0x000fe40000800000 */
[----:B------:R-:W-:Y:S02]  /*3ac0*/  SEL R12, R12, RZ, P1 ;  /* 0x000000ff0c0c7207 */ /* 0x000fe40000800000 */
        /* <DEDUP_REMOVED lines=9> */
.L_x_4569:
[----:B------:R-:W-:Y:S05]  /*3b60*/  BSYNC.RECONVERGENT B1 ;  /* 0x0000000000017941 */ /* 0x000fea0003800200 */
.L_x_4568:
        /* <DEDUP_REMOVED lines=17> */
.L_x_4571:
[----:B------:R-:W-:Y:S05]  /*3c80*/  BSYNC.RECONVERGENT B1 ;  /* 0x0000000000017941 */ /* 0x000fea0003800200 */
.L_x_4570:
[----:B------:R-:W-:Y:S01]  /*3c90*/  FSETP.NAN.FTZ.AND P3, PT, |R60|, |R60|, PT ;  /* 0x4000003c3c00720b */ /* 0x000fe20003f78200 */
[----:B------:R-:W-:Y:S01]  /*3ca0*/  BSSY.RECONVERGENT B1, `(.L_x_4572) ;  /* 0x0000020000017945 */ /* 0x000fe20003800200 */
[----:B------:R-:W-:Y:S02]  /*3cb0*/  LOP3.LUT P5, RZ, R65, 0x1, RZ, 0xc0, !PT ;  /* 0x0000000141ff7812 */ /* 0x000fe400078ac0ff */
[----:B------:R-:W-:Y:S02]  /*3cc0*/  PRMT R7, R7, 0x7632, R7 ;  /* 0x0000763207077816 */ /* 0x000fe40000000007 */
[----:B------:R-:W-:Y:S02]  /*3cd0*/  FSEL R54, R54, R79, P5 ;  /* 0x0000004f36367208 */ /* 0x000fe40002800000 */
[----:B------:R-:W-:Y:S01]  /*3ce0*/  FSEL R55, R55, R84, P0 ;  /* 0x0000005437377208 */ /* 0x000fe20000000000 */
[----:B------:R-:W-:Y:S01]  /*3cf0*/  IMAD.U32 R79, R7, 0x10000, RZ ;  /* 0x00010000074f7824 */ /* 0x000fe200078e00ff */
[----:B------:R-:W-:-:S02]  /*3d00*/  SEL R38, R38, R78, P5 ;  /* 0x0000004e26267207 */ /* 0x000fc40002800000 */
        /* <DEDUP_REMOVED lines=8> */
[----:B------:R-:W-:Y:S02]  /*3d90*/  FSEL R58, R58, R5, P1 ;  /* 0x000000053a3a7208 */ /* 0x000fe40000800000 */
[----:B------:R-:W-:Y:S02]  /*3da0*/  FSEL R59, R59, R62, P4 ;  /* 0x0000003e3b3b7208 */ /* 0x000fe40002000000 */
[----:B------:R-:W-:Y:S02]  /*3db0*/  PRMT R78, R4, 0x7610, R78 ;  /* 0x00007610044e7816 */ /* 0x000fe4000000004e */
[----:B------:R-:W-:-:S02]  /*3dc0*/  @P3 ISETP.LT.OR.EX P5, PT, R28, RZ, !P0, P5 ;  /* 0x000000ff1c00320c */ /* 0x000fc400047a1750 */
[----:B------:R-:W-:Y:S02]  /*3dd0*/  SEL R20, R20, RZ, P6 ;  /* 0x000000ff14147207 */ /* 0x000fe40003000000 */
[-C--:B------:R-:W-:Y:S02]  /*3de0*/  SEL R41, R41, R86.reuse, P2 ;  /* 0x0000005629297207 */ /* 0x080fe40001000000 */
[----:B------:R-:W-:Y:S02]  /*3df0*/  SEL R21, R21, RZ, P2 ;  /* 0x000000ff15157207 */ /* 0x000fe40001000000 */
[-C--:B------:R-:W-:Y:S02]  /*3e00*/  SEL R42, R42, R86.reuse, P1 ;  /* 0x000000562a2a7207 */ /* 0x080fe40000800000 */
        /* <DEDUP_REMOVED lines=9> */
.L_x_4573:
[----:B------:R-:W-:Y:S05]  /*3ea0*/  BSYNC.RECONVERGENT B1 ;  /* 0x0000000000017941 */ /* 0x000fea0003800200 */
.L_x_4572:
        /* <DEDUP_REMOVED lines=8> */
.L_x_4541:
[----:B------:R-:W-:Y:S05]  /*3f30*/  BSYNC.RECONVERGENT B0 ;  /* 0x0000000000007941 */ /* 0x000fea0003800200 */
.L_x_4540:
        /* <DEDUP_REMOVED lines=25> */
[----:B------:R-:W-:-:S13]  /*40d0*/  ISETP.GE.U32.AND P1, PT, R5, R62, PT ;  /* 0x0000003e0500720c */ /* 0x000fda0003f26070 */
[----:B------:R-:W-:-:S05]  /*40e0*/  @!P1 SHF.R.U32.HI R5, RZ, 0x2, R5 ;  /* 0x00000002ff059819 */ /* 0x000fca0000011605 */
        /* <DEDUP_REMOVED lines=12> */
.L_x_4576:
[----:B------:R-:W-:Y:S05]  /*41b0*/  BSYNC.RECONVERGENT B0 ;  /* 0x0000000000007941 */ /* 0x000fea0003800200 */
.L_x_4575:
[----:B------:R-:W-:Y:S04]  /*41c0*/  BSSY.RECONVERGENT B0, `(.L_x_4577) ;  /* 0x000010b000007945 */ /* 0x000fe80003800200 */
[----:B------:R-:W-:Y:S05]  /*41d0*/  @P0 BRA `(.L_x_4578) ;  /* 0x0000001000240947 */ /* 0x000fea0003800000 */
[----:B------:R-:W-:Y:S01]  /*41e0*/  FSETP.NAN.FTZ.AND P6, PT, |R45|, |R45|, PT ;  /* 0x4000002d2d00720b */ /* 0x000fe20003fd8200 */
[----:B------:R-:W-:Y:S01]  /*41f0*/  IMAD.U32 R78, R78, 0x10000, RZ ;  /* 0x000100004e4e7824 */ /* 0x000fe200078e00ff */
[----:B------:R-:W-:Y:S01]  /*4200*/  FSETP.NAN.FTZ.AND P4, PT, |R46|, |R46|, PT ;  /* 0x4000002e2e00720b */ /* 0x000fe20003f98200 */
[----:B------:R-:W-:Y:S01]  /*4210*/  IMAD.U32 R63, R63, 0x10000, RZ ;  /* 0x000100003f3f7824 */ /* 0x000fe200078e00ff */
[----:B------:R-:W-:Y:S01]  /*4220*/  FSETP.NAN.FTZ.AND P5, PT, |R48|, |R48|, PT ;  /* 0x400000303000720b */ /* 0x000fe20003fb8200 */
[----:B------:R-:W-:Y:S01]  /*4230*/  IMAD.U32 R5, R68, 0x10000, RZ ;  /* 0x0001000044057824 */ /* 0x000fe200078e00ff */
[----:B------:R-:W-:Y:S01]  /*4240*/  BSSY.RECONVERGENT B1, `(.L_x_4579) ;  /* 0x0000010000017945 */ /* 0x000fe20003800200 */
[----:B------:R-:W-:-:S06]  /*4250*/  IMAD.U32 R66, R66, 0x10000, RZ ;  /* 0x0001000042427824 */ /* 0x000fcc00078e00ff */
[----:B------:R-:W-:Y:S02]  /*4260*/  @P6 FSETP.NAN.FTZ.AND P0, PT, |R78|, |R78|, PT ;  /* 0x4000004e4e00620b */ /* 0x000fe40003f18200 */
        /* <DEDUP_REMOVED lines=13> */
.L_x_4580:
[----:B------:R-:W-:Y:S05]  /*4340*/  BSYNC.RECONVERGENT B1 ;  /* 0x0000000000017941 */ /* 0x000fea0003800200 */
.L_x_4579:
[----:B------:R-:W-:Y:S04]  /*4350*/  BSSY.RECONVERGENT B1, `(.L_x_4581) ;  /* 0x0000007000017945 */ /* 0x000fe80003800200 */
[----:B------:R-:W-:Y:S05]  /*4360*/  @P4 BRA `(.L_x_4582) ;  /* 0x0000000000144947 */ /* 0x000fea0003800000 */
[----:B------:R-:W-:-:S13]  /*4370*/  FSETP.NEU.FTZ.AND P6, PT, R46, R63, PT ;  /* 0x0000003f2e00720b */ /* 0x000fda0003fdd000 */
[----:B------:R-:W-:Y:S02]  /*4380*/  @!P6 ISETP.GE.U32.AND P4, PT, R30, R64, PT ;  /* 0x000000401e00e20c */ /* 0x000fe40003f86070 */
[----:B------:R-:W-:Y:S02]  /*4390*/  @P6 FSETP.GT.FTZ.AND P2, PT, R46, R63, PT ;  /* 0x0000003f2e00620b */ /* 0x000fe40003f54000 */
[----:B------:R-:W-:-:S04]  /*43a0*/  @!P6 ISETP.GE.AND.EX P4, PT, R3, RZ, PT, P4 ;  /* 0x000000ff0300e20c */ /* 0x000fc80003f86340 */
[----:B------:R-:W-:-:S13]  /*43b0*/  @!P6 PLOP3.LUT P2, PT, P4, PT, PT, 0x8, 0x80 ;  /* 0x000000000080e81c */ /* 0x000fda000274e170 */
.L_x_4582:
[----:B------:R-:W-:Y:S05]  /*43c0*/  BSYNC.RECONVERGENT B1 ;  /* 0x0000000000017941 */ /* 0x000fea0003800200 */
.L_x_4581:
        /* <DEDUP_REMOVED lines=11> */
.L_x_4584:
[----:B------:R-:W-:Y:S05]  /*4480*/  BSYNC.RECONVERGENT B1 ;  /* 0x0000000000017941 */ /* 0x000fea0003800200 */
.L_x_4583:
        /* <DEDUP_REMOVED lines=12> */
.L_x_4586:
[----:B------:R-:W-:Y:S05]  /*4550*/  BSYNC.RECONVERGENT B1 ;  /* 0x0000000000017941 */ /* 0x000fea0003800200 */
.L_x_4585:
        /* <DEDUP_REMOVED lines=16> */
[----:B------:R-:W-:Y:S01]  /*4660*/  FSETP.NAN.FTZ.AND P3, PT, |R49|, |R49|, PT ;  /* 0x400000313100720b */ /* 0x000fe20003f78200 */
[----:B------:R-:W-:Y:S01]  /*4670*/  IMAD.U32 R4, R69, 0x10000, RZ ;  /* 0x0001000045047824 */ /* 0x000fe200078e00ff */
[----:B------:R-:W-:-:S06]  /*4680*/  FSETP.NAN.FTZ.AND P5, PT, |R52|, |R52|, PT ;  /* 0x400000343400720b */ /* 0x000fcc0003fb8200 */
        /* <DEDUP_REMOVED lines=10> */
.L_x_4588:
[----:B------:R-:W-:Y:S05]  /*4730*/  BSYNC.RECONVERGENT B1 ;  /* 0x0000000000017941 */ /* 0x000fea0003800200 */
.L_x_4587:
[----:B------:R-:W-:Y:S01]  /*4740*/  @P3 FSETP.NAN.FTZ.AND P2, PT, |R4|, |R4|, PT ;  /* 0x400000040400320b */ /* 0x000fe20003f58200 */
[----:B------:R-:W-:Y:S01]  /*4750*/  BSSY.RECONVERGENT B1, `(.L_x_4589) ;  /* 0x000000a000017945 */ /* 0x000fe20003800200 */
[----:B------:R-:W-:Y:S01]  /*4760*/  @P3 ISETP.LT.U32.AND P6, PT, R33, R23, PT ;  /* 0x000000172100320c */ /* 0x000fe20003fc1070 */
        /* <DEDUP_REMOVED lines=8> */
.L_x_4590:
[----:B------:R-:W-:Y:S05]  /*47f0*/  BSYNC.RECONVERGENT B1 ;  /* 0x0000000000017941 */ /* 0x000fea0003800200 */
.L_x_4589:
        /* <DEDUP_REMOVED lines=11> */
.L_x_4592:
[----:B------:R-:W-:Y:S05]  /*48b0*/  BSYNC.RECONVERGENT B1 ;  /* 0x0000000000017941 */ /* 0x000fea0003800200 */
.L_x_4591:
        /* <DEDUP_REMOVED lines=12> */
.L_x_4594:
[----:B------:R-:W-:Y:S05]  /*4980*/  BSYNC.RECONVERGENT B1 ;  /* 0x0000000000017941 */ /* 0x000fea0003800200 */
.L_x_4593:
        /* <DEDUP_REMOVED lines=13> */
[----:B------:R-:W-:Y:S01]  /*4a60*/  BSSY.RECONVERGENT B1, `(.L_x_4595) ;  /* 0x0000010000017945 */ /* 0x000fe20003800200 */
[----:B------:R-:W-:Y:S01]  /*4a70*/  IMAD.IADD R61, R4, 0x1, R61 ;  /* 0x00000001043d7824 */ /* 0x000fe200078e023d */
[----:B------:R-:W-:Y:S01]  /*4a80*/  FSETP.NAN.FTZ.AND P2, PT, |R54|, |R54|, PT ;  /* 0x400000363600720b */ /* 0x000fe20003f58200 */
[----:B------:R-:W-:Y:S01]  /*4a90*/  IMAD.U32 R75, R75, 0x10000, RZ ;  /* 0x000100004b4b7824 */ /* 0x000fe200078e00ff */
[----:B------:R-:W-:Y:S02]  /*4aa0*/  FSETP.NAN.FTZ.AND P3, PT, |R55|, |R55|, PT ;  /* 0x400000373700720b */ /* 0x000fe40003f78200 */
[----:B------:R-:W-:Y:S02]  /*4ab0*/  ISETP.GE.U32.AND P4, PT, R61, R62, PT ;  /* 0x0000003e3d00720c */ /* 0x000fe40003f86070 */
[----:B------:R-:W-:-:S03]  /*4ac0*/  FSETP.NAN.FTZ.AND P5, PT, |R56|, |R56|, PT ;  /* 0x400000383800720b */ /* 0x000fc60003fb8200 */
        /* <DEDUP_REMOVED lines=9> */
.L_x_4596:
[----:B------:R-:W-:Y:S05]  /*4b60*/  BSYNC.RECONVERGENT B1 ;  /* 0x0000000000017941 */ /* 0x000fea0003800200 */
.L_x_4595:
        /* <DEDUP_REMOVED lines=11> */
.L_x_4598:
[----:B------:R-:W-:Y:S05]  /*4c20*/  BSYNC.RECONVERGENT B1 ;  /* 0x0000000000017941 */ /* 0x000fea0003800200 */
.L_x_4597:
        /* <DEDUP_REMOVED lines=11> */
.L_x_4600:
[----:B------:R-:W-:Y:S05]  /*4ce0*/  BSYNC.RECONVERGENT B1 ;  /* 0x0000000000017941 */ /* 0x000fea0003800200 */
.L_x_4599:
        /* <DEDUP_REMOVED lines=13> */
.L_x_4602:
[----:B------:R-:W-:Y:S05]  /*4dc0*/  BSYNC.RECONVERGENT B1 ;  /* 0x0000000000017941 */ /* 0x000fea0003800200 */
.L_x_4601:
        /* <DEDUP_REMOVED lines=28> */
.L_x_4604:
[----:B------:R-:W-:Y:S05]  /*4f90*/  BSYNC.RECONVERGENT B1 ;  /* 0x0000000000017941 */ /* 0x000fea0003800200 */
.L_x_4603:
        /* <DEDUP_REMOVED lines=11> */
.L_x_4606:
[----:B------:R-:W-:Y:S05]  /*5050*/  BSYNC.RECONVERGENT B1 ;  /* 0x0000000000017941 */ /* 0x000fea0003800200 */
.L_x_4605:
        /* <DEDUP_REMOVED lines=10> */
.L_x_4608:
[----:B------:R-:W-:Y:S05]  /*5100*/  BSYNC.RECONVERGENT B1 ;  /* 0x0000000000017941 */ /* 0x000fea0003800200 */
.L_x_4607:
        /* <DEDUP_REMOVED lines=12> */
.L_x_4610:
[----:B------:R-:W-:Y:S05]  /*51d0*/  BSYNC.RECONVERGENT B1 ;  /* 0x0000000000017941 */ /* 0x000fea0003800200 */
.L_x_4609:
        /* <DEDUP_REMOVED lines=9> */
.L_x_4578:
[----:B------:R-:W-:Y:S05]  /*5270*/  BSYNC.RECONVERGENT B0 ;  /* 0x0000000000007941 */ /* 0x000fea0003800200 */
.L_x_4577:
        /* <DEDUP_REMOVED lines=13> */
.L_x_4612:
[----:B------:R-:W-:Y:S05]  /*5350*/  BSYNC.RECONVERGENT B0 ;  /* 0x0000000000007941 */ /* 0x000fea0003800200 */
.L_x_4611:
        /* <DEDUP_REMOVED lines=16> */
.L_x_4614:
[----:B------:R-:W-:Y:S05]  /*5460*/  BSYNC.RECONVERGENT B0 ;  /* 0x0000000000007941 */ /* 0x000fea0003800200 */
.L_x_4613:
        /* <DEDUP_REMOVED lines=12> */
.L_x_4616:
[----:B------:R-:W-:Y:S05]  /*5530*/  BSYNC.RECONVERGENT B0 ;  /* 0x0000000000007941 */ /* 0x000fea0003800200 */
.L_x_4615:
        /* <DEDUP_REMOVED lines=16> */
.L_x_4618:
[----:B------:R-:W-:Y:S05]  /*5640*/  BSYNC.RECONVERGENT B0 ;  /* 0x0000000000007941 */ /* 0x000fea0003800200 */
.L_x_4617:
        /* <DEDUP_REMOVED lines=12> */
.L_x_4620:
[----:B------:R-:W-:Y:S05]  /*5710*/  BSYNC.RECONVERGENT B0 ;  /* 0x0000000000007941 */ /* 0x000fea0003800200 */
.L_x_4619:
        /* <DEDUP_REMOVED lines=16> */
.L_x_4622:
[----:B------:R-:W-:Y:S05]  /*5820*/  BSYNC.RECONVERGENT B0 ;  /* 0x0000000000007941 */ /* 0x000fea0003800200 */
.L_x_4621:
        /* <DEDUP_REMOVED lines=14> */
.L_x_4624:
[----:B------:R-:W-:Y:S05]  /*5910*/  BSYNC.RECONVERGENT B0 ;  /* 0x0000000000007941 */ /* 0x000fea0003800200 */
.L_x_4623:
[----:B------:R-:W-:Y:S04]  /*5920*/  BSSY.RECONVERGENT B0, `(.L_x_4625) ;  /* 0x0000007000007945 */ /* 0x000fe80003800200 */
[----:B------:R-:W-:Y:S05]  /*5930*/  @P5 BRA `(.L_x_4626) ;  /* 0x0000000000145947 */ /* 0x000fea0003800000 */
[----:B------:R-:W-:-:S13]  /*5940*/  FSETP.NEU.FTZ.AND P5, PT, R51, R56, PT ;  /* 0x000000383300720b */ /* 0x000fda0003fbd000 */
[----:B------:R-:W-:Y:S02]  /*5950*/  @!P5 ISETP.GE.U32.AND P4, PT, R35, R40, PT ;  /* 0x000000282300d20c */ /* 0x000fe40003f86070 */
[----:B------:R-:W-:Y:S02]  /*5960*/  @P5 FSETP.GT.FTZ.AND P1, PT, R51, R56, PT ;  /* 0x000000383300520b */ /* 0x000fe40003f34000 */
[----:B------:R-:W-:-:S04]  /*5970*/  @!P5 ISETP.GE.AND.EX P4, PT, R9, R20, PT, P4 ;  /* 0x000000140900d20c */ /* 0x000fc80003f86340 */
[----:B------:R-:W-:-:S13]  /*5980*/  @!P5 PLOP3.LUT P1, PT, P4, PT, PT, 0x8, 0x80 ;  /* 0x000000000080d81c */ /* 0x000fda000272e170 */
.L_x_4626:
[----:B------:R-:W-:Y:S05]  /*5990*/  BSYNC.RECONVERGENT B0 ;  /* 0x0000000000007941 */ /* 0x000fea0003800200 */
.L_x_4625:
        /* <DEDUP_REMOVED lines=19> */
.L_x_4628:
[----:B------:R-:W-:Y:S05]  /*5ad0*/  BSYNC.RECONVERGENT B0 ;  /* 0x0000000000007941 */ /* 0x000fea0003800200 */
.L_x_4627:
        /* <DEDUP_REMOVED lines=16> */
.L_x_4630:
[----:B------:R-:W-:Y:S05]  /*5be0*/  BSYNC.RECONVERGENT B0 ;  /* 0x0000000000007941 */ /* 0x000fea0003800200 */
.L_x_4629:
        /* <DEDUP_REMOVED lines=13> */
.L_x_4632:
[----:B------:R-:W-:Y:S05]  /*5cc0*/  BSYNC.RECONVERGENT B0 ;  /* 0x0000000000007941 */ /* 0x000fea0003800200 */
.L_x_4631:
        /* <DEDUP_REMOVED lines=11> */
.L_x_4634:
[----:B------:R-:W-:Y:S05]  /*5d80*/  BSYNC.RECONVERGENT B0 ;  /* 0x0000000000007941 */ /* 0x000fea0003800200 */
.L_x_4633:
[----:B------:R-:W-:Y:S02]  /*5d90*/  FSEL R41, R51, R60, P0 ;  /* 0x0000003c33297208 */ /* 0x000fe40000000000 */
[----:B------:R-:W-:Y:S02]  /*5da0*/  SEL R44, R35, R44, P0 ;  /* 0x0000002c232c7207 */ /* 0x000fe40000000000 */
[----:B------:R-:W-:Y:S01]  /*5db0*/  SEL R45, R45, R28, P0 ;  /* 0x0000001c2d2d7207 */ /* 0x000fe20000000000 */
[----:B------:R-:W-:Y:S06]  /*5dc0*/  BRA `(.L_x_4510) ;  /* 0x000000f400e87947 */ /* 0x000fec0003800000 */
.L_x_4539:
[----:B------:R-:W-:-:S13]  /*5dd0*/  ISETP.NE.AND P0, PT, R65, 0x1, PT ;  /* 0x000000014100780c */ /* 0x000fda0003f05270 */
        /* <DEDUP_REMOVED lines=99> */
.L_x_4670:
        /* <DEDUP_REMOVED lines=34> */
.L_x_4639:
[----:B------:R-:W-:Y:S05]  /*6630*/  BSYNC.RECONVERGENT B1 ;  /* 0x0000000000017941 */ /* 0x000fea0003800200 */
.L_x_4638:
        /* <DEDUP_REMOVED lines=9> */
.L_x_4641:
[----:B------:R-:W-:Y:S05]  /*66d0*/  BSYNC.RECONVERGENT B1 ;  /* 0x0000000000017941 */ /* 0x000fea0003800200 */
.L_x_4640:
        /* <DEDUP_REMOVED lines=16> */
.L_x_4643:
[----:B------:R-:W-:Y:S05]  /*67e0*/  BSYNC.RECONVERGENT B1 ;  /* 0x0000000000017941 */ /* 0x000fea0003800200 */
.L_x_4642:
        /* <DEDUP_REMOVED lines=12> */
.L_x_4645:
[----:B------:R-:W-:Y:S05]  /*68b0*/  BSYNC.RECONVERGENT B1 ;  /* 0x0000000000017941 */ /* 0x000fea0003800200 */
.L_x_4644:
        /* <DEDUP_REMOVED lines=10> */
.L_x_4647:
[----:B------:R-:W-:Y:S05]  /*6960*/  BSYNC.RECONVERGENT B1 ;  /* 0x0000000000017941 */ /* 0x000fea0003800200 */
.L_x_4646:
        /* <DEDUP_REMOVED lines=13> */
.L_x_4649:
[----:B------:R-:W-:Y:S05]  /*6a40*/  BSYNC.RECONVERGENT B1 ;  /* 0x0000000000017941 */ /* 0x000fea0003800200 */
.L_x_4648:
        /* <DEDUP_REMOVED lines=16> */
.L_x_4651:
[----:B------:R-:W-:Y:S05]  /*6b50*/  BSYNC.RECONVERGENT B1 ;  /* 0x0000000000017941 */ /* 0x000fea0003800200 */
.L_x_4650:
[----:B------:R-:W-:Y:S01]  /*6b60*/  IMAD.IADD R80, R62, 0x1, R61 ;  /* 0x000000013e507824 */ /* 0x000fe200078e023d */
[----:B------:R-:W-:Y:S02]  /*6b70*/  PRMT R72, R7, 0x7632, R72 ;  /* 0x0000763207487816 */ /* 0x000fe40000000048 */
[----:B------:R-:W-:Y:S01]  /*6b80*/  FSETP.NAN.FTZ.AND P0, PT, |R51|, |R51|, PT ;  /* 0x400000333300720b */ /* 0x000fe20003f18200 */
[----:B------:R-:W-:Y:S01]  /*6b90*/  IMAD R6, R63, R80, RZ ;  /* 0x000000503f067224 */ /* 0x000fe200078e02ff */
[----:B------:R-:W-:Y:S01]  /*6ba0*/  LOP3.LUT R65, R65, 0xffffffef, RZ, 0xc0, !PT ;  /* 0xffffffef41417812 */ /* 0x000fe200078ec0ff */
[----:B------:R-:W-:-:S03]  /*6bb0*/  IMAD.U32 R74, R72, 0x10000, RZ ;  /* 0x00010000484a7824 */ /* 0x000fc600078e00ff */
[----:B------:R-:W-:-:S05]  /*6bc0*/  SHF.R.U32.HI R7, RZ, 0x2, R6 ;  /* 0x00000002ff077819 */ /* 0x000fca0000011606 */
[----:B------:R-:W-:Y:S02]  /*6bd0*/  IMAD.WIDE.U32 R6, R7, 0x8, R22 ;  /* 0x0000000807067825 */ /* 0x000fe400078e0016 */
[----:B------:R-:W-:Y:S02]  /*6be0*/  @P0 ISETP.LT.U32.AND P5, PT, R35, R62, PT ;  /* 0x0000003e2300020c */ /* 0x000fe40003fa1070 */
[----:B------:R-:W-:Y:S02]  /*6bf0*/  @P0 FSETP.NAN.FTZ.AND P6, PT, |R74|, |R74|, PT ;  /* 0x4000004a4a00020b */ /* 0x000fe40003fd8200 */
[----:B------:R-:W2:Y:S02]  /*6c00*/  LDG.E.64 R6, desc[UR36][R6.64] ;  /* 0x0000002406067981 */ /* 0x000ea4000c1e1b00 */
        /* <DEDUP_REMOVED lines=12> */
.L_x_4653:
[----:B------:R-:W-:Y:S05]  /*6cd0*/  BSYNC.RECONVERGENT B1 ;  /* 0x0000000000017941 */ /* 0x000fea0003800200 */
.L_x_4652:
        /* <DEDUP_REMOVED lines=17> */
.L_x_4655:
[----:B------:R-:W-:Y:S05]  /*6df0*/  BSYNC.RECONVERGENT B1 ;  /* 0x0000000000017941 */ /* 0x000fea0003800200 */
.L_x_4654:
        /* <DEDUP_REMOVED lines=17> */
.L_x_4657:
[----:B------:R-:W-:Y:S05]  /*6f10*/  BSYNC.RECONVERGENT B1 ;  /* 0x0000000000017941 */ /* 0x000fea0003800200 */
.L_x_4656:
        /* <DEDUP_REMOVED lines=13> */
.L_x_4659:
[----:B------:R-:W-:Y:S05]  /*6ff0*/  BSYNC.RECONVERGENT B1 ;  /* 0x0000000000017941 */ /* 0x000fea0003800200 */
.L_x_4658:
[----:B------:R-:W-:Y:S01]  /*7000*/  FSETP.NAN.FTZ.AND P5, PT, |R56|, |R56|, PT ;  /* 0x400000383800720b */ /* 0x000fe20003fb8200 */
[----:B------:R-:W-:Y:S01]  /*7010*/  IMAD.U32 R81, R78, 0x10000, RZ ;  /* 0x000100004e517824 */ /* 0x000fe200078e00ff */
[----:B------:R-:W-:Y:S02]  /*7020*/  P2R R87, PR, RZ, 0x1 ;  /* 0x00000001ff577803 */ /* 0x000fe40000000000 */
[----:B------:R-:W-:Y:S02]  /*7030*/  LOP3.LUT P0, RZ, R65, 0x4, RZ, 0xc0, !PT ;  /* 0x0000000441ff7812 */ /* 0x000fe4000780c0ff */
[----:B------:R-:W-:Y:S02]  /*7040*/  P2R R6, PR, RZ, 0x8 ;  /* 0x00000008ff067803 */ /* 0x000fe40000000000 */
[----:B------:R-:W-:Y:S01]  /*7050*/  FSEL R47, R47, R86, P0 ;  /* 0x000000562f2f7208 */ /* 0x000fe20000000000 */
[----:B------:R-:W-:Y:S01]  /*7060*/  IMAD.IADD R86, R80, 0x1, R61 ;  /* 0x0000000150567824 */ /* 0x000fe200078e023d */
[----:B------:R-:W-:-:S02]  /*7070*/  P2R R7, PR, RZ, 0x10 ;  /* 0x00000010ff077803 */ /* 0x000fc40000000000 */
[----:B------:R-:W-:Y:S02]  /*7080*/  LOP3.LUT P4, RZ, R65, 0x20, RZ, 0xc0, !PT ;  /* 0x0000002041ff7812 */ /* 0x000fe4000788c0ff */
[----:B------:R-:W-:Y:S02]  /*7090*/  @P5 ISETP.LT.U32.AND P6, PT, R40, R80, PT ;  /* 0x000000502800520c */ /* 0x000fe40003fc1070 */
[----:B------:R-:W-:Y:S02]  /*70a0*/  @P5 FSETP.NAN.FTZ.AND P3, PT, |R81|, |R81|, PT ;  /* 0x400000515100520b */ /* 0x000fe40003f78200 */
[----:B------:R-:W-:Y:S02]  /*70b0*/  FSEL R46, R46, R73, P4 ;  /* 0x000000492e2e7208 */ /* 0x000fe40002000000 */
[----:B------:R-:W-:Y:S02]  /*70c0*/  @P5 ISETP.LT.OR.EX P6, PT, R20, RZ, !P3, P6 ;  /* 0x000000ff1400520c */ /* 0x000fe40005fc1760 */
[----:B------:R-:W-:Y:S01]  /*70d0*/  ISETP.NE.AND P3, PT, R6, RZ, PT ;  /* 0x000000ff0600720c */ /* 0x000fe20003f65270 */
[----:B------:R-:W-:Y:S01]  /*70e0*/  IMAD R6, R63, R86, RZ ;  /* 0x000000563f067224 */ /* 0x000fe200078e02ff */
[----:B------:R-:W-:-:S02]  /*70f0*/  SEL R30, R30, R64, P4 ;  /* 0x000000401e1e7207 */ /* 0x000fc40002000000 */
[----:B------:R-:W-:Y:S02]  /*7100*/  SEL R3, R3, RZ, P4 ;  /* 0x000000ff03037207 */ /* 0x000fe40002000000 */
[----:B------:R-:W-:Y:S02]  /*7110*/  ISETP.NE.AND P4, PT, R7, RZ, PT ;  /* 0x000000ff0700720c */ /* 0x000fe40003f85270 */
[----:B------:R-:W-:Y:S01]  /*7120*/  SHF.R.U32.HI R7, RZ, 0x2, R6 ;  /* 0x00000002ff077819 */ /* 0x000fe20000011606 */
[----:B------:R-:W-:Y:S01]  /*7130*/  BSSY.RECONVERGENT B1, `(.L_x_4660) ;  /* 0x0000015000017945 */ /* 0x000fe20003800200 */
[----:B------:R-:W-:Y:S02]  /*7140*/  SEL R31, R31, R64, P0 ;  /* 0x000000401f1f7207 */ /* 0x000fe40000000000 */
[----:B------:R-:W-:Y:S01]  /*7150*/  SEL R8, R8, RZ, P0 ;  /* 0x000000ff08087207 */ /* 0x000fe20000000000 */
[----:B------:R-:W-:Y:S01]  /*7160*/  IMAD.WIDE.U32 R6, R7, 0x8, R22 ;  /* 0x0000000807067825 */ /* 0x000fe200078e0016 */
[----:B------:R-:W-:-:S02]  /*7170*/  ISETP.NE.AND P0, PT, R87, RZ, PT ;  /* 0x000000ff5700720c */ /* 0x000fc40003f05270 */
[----:B------:R-:W-:Y:S02]  /*7180*/  FSEL R48, R48, R83, P1 ;  /* 0x0000005330307208 */ /* 0x000fe40000800000 */
[----:B------:R-:W-:Y:S01]  /*7190*/  SEL R32, R32, R64, P1 ;  /* 0x0000004020207207 */ /* 0x000fe20000800000 */
[----:B------:R-:W5:Y:S01]  /*71a0*/  LDG.E.64 R6, desc[UR36][R6.64] ;  /* 0x0000002406067981 */ /* 0x000f62000c1e1b00 */
[----:B------:R-:W-:Y:S02]  /*71b0*/  SEL R9, R9, RZ, P1 ;  /* 0x000000ff09097207 */ /* 0x000fe40000800000 */
[----:B------:R-:W-:Y:S02]  /*71c0*/  FSEL R50, R50, R85, P2 ;  /* 0x0000005532327208 */ /* 0x000fe40001000000 */
[----:B------:R-:W-:Y:S02]  /*71d0*/  SEL R34, R34, R62, P2 ;  /* 0x0000003e22227207 */ /* 0x000fe40001000000 */
[----:B------:R-:W-:-:S02]  /*71e0*/  SEL R11, R11, RZ, P2 ;  /* 0x000000ff0b0b7207 */ /* 0x000fc40001000000 */
        /* <DEDUP_REMOVED lines=9> */
.L_x_4661:
[----:B------:R-:W-:Y:S05]  /*7280*/  BSYNC.RECONVERGENT B1 ;  /* 0x0000000000017941 */ /* 0x000fea0003800200 */
.L_x_4660:
        /* <DEDUP_REMOVED lines=16> */
.L_x_4663:
[----:B------:R-:W-:Y:S05]  /*7390*/  BSYNC.RECONVERGENT B1 ;  /* 0x0000000000017941 */ /* 0x000fea0003800200 */
.L_x_4662:
        /* <DEDUP_REMOVED lines=17> */
.L_x_4665:
[----:B------:R-:W-:Y:S05]  /*74b0*/  BSYNC.RECONVERGENT B1 ;  /* 0x0000000000017941 */ /* 0x000fea0003800200 */
.L_x_4664:
        /* <DEDUP_REMOVED lines=17> */
.L_x_4667:
[----:B------:R-:W-:Y:S05]  /*75d0*/  BSYNC.RECONVERGENT B1 ;  /* 0x0000000000017941 */ /* 0x000fea0003800200 */
.L_x_4666:
[----:B------:R-:W-:Y:S01]  /*75e0*/  FSETP.NAN.FTZ.AND P3, PT, |R60|, |R60|, PT ;  /* 0x4000003c3c00720b */ /* 0x000fe20003f78200 */
[----:B------:R-:W-:Y:S01]  /*75f0*/  BSSY.RECONVERGENT B1, `(.L_x_4668) ;  /* 0x0000020000017945 */ /* 0x000fe20003800200 */
[----:B------:R-:W-:Y:S02]  /*7600*/  PRMT R7, R7, 0x7632, R7 ;  /* 0x0000763207077816 */ /* 0x000fe40000000007 */
[----:B------:R-:W-:Y:S02]  /*7610*/  FSEL R56, R56, R81, P6 ;  /* 0x0000005138387208 */ /* 0x000fe40003000000 */
[----:B------:R-:W-:Y:S01]  /*7620*/  LOP3.LUT P5, RZ, R65, 0x1, RZ, 0xc0, !PT ;  /* 0x0000000141ff7812 */ /* 0x000fe200078ac0ff */
[----:B------:R-:W-:Y:S01]  /*7630*/  IMAD.U32 R81, R7, 0x10000, RZ ;  /* 0x0001000007517824 */ /* 0x000fe200078e00ff */
[----:B------:R-:W-:Y:S02]  /*7640*/  FSEL R55, R55, R84, P0 ;  /* 0x0000005437377208 */ /* 0x000fe40000000000 */
[----:B------:R-:W-:-:S02]  /*7650*/  FSEL R54, R54, R79, P5 ;  /* 0x0000004f36367208 */ /* 0x000fc40002800000 */
[-C--:B------:R-:W-:Y:S02]  /*7660*/  SEL R38, R38, R80.reuse, P5 ;  /* 0x0000005026267207 */ /* 0x080fe40002800000 */
[----:B------:R-:W-:Y:S02]  /*7670*/  SEL R39, R39, R80, P0 ;  /* 0x0000005027277207 */ /* 0x000fe40000000000 */
[----:B------:R-:W-:Y:S02]  /*7680*/  SEL R15, R15, RZ, P5 ;  /* 0x000000ff0f0f7207 */ /* 0x000fe40002800000 */
[----:B------:R-:W-:Y:S02]  /*7690*/  SEL R18, R18, RZ, P0 ;  /* 0x000000ff12127207 */ /* 0x000fe40000000000 */
[----:B------:R-:W-:Y:S02]  /*76a0*/  @P3 ISETP.LT.U32.AND P5, PT, R44, R86, PT ;  /* 0x000000562c00320c */ /* 0x000fe40003fa1070 */
[----:B------:R-:W-:-:S02]  /*76b0*/  @P3 FSETP.NAN.FTZ.AND P0, PT, |R81|, |R81|, PT ;  /* 0x400000515100320b */ /* 0x000fc40003f18200 */
[----:B------:R-:W-:Y:S02]  /*76c0*/  SEL R40, R40, R80, P6 ;  /* 0x0000005028287207 */ /* 0x000fe40003000000 */
        /* <DEDUP_REMOVED lines=18> */
.L_x_4669:
[----:B------:R-:W-:Y:S05]  /*77f0*/  BSYNC.RECONVERGENT B1 ;  /* 0x0000000000017941 */ /* 0x000fea0003800200 */
.L_x_4668:
[----:B------:R-:W1:Y:S01]  /*7800*/  LDCU UR4, c[0x0][0x39c] ;  /* 0x00007380ff0477ac */ /* 0x000e620008000800 */
[----:B------:R-:W-:Y:S01]  /*7810*/  IMAD.IADD R64, R86, 0x1, R61 ;  /* 0x0000000156407824 */ /* 0x000fe200078e023d */
[----:B------:R-:W-:Y:S02]  /*7820*/  FSEL R60, R60, R81, P5 ;  /* 0x000000513c3c7208 */ /* 0x000fe40002800000 */
[----:B------:R-:W-:Y:S01]  /*7830*/  SEL R44, R44, R86, P5 ;  /* 0x000000562c2c7207 */ /* 0x000fe20002800000 */
[----:B------:R-:W-:Y:S01]  /*7840*/  IMAD R5, R61, 0x3, R64 ;  /* 0x000000033d057824 */ /* 0x000fe200078e0240 */
[----:B------:R-:W-:Y:S01]  /*7850*/  SEL R28, R28, RZ, P5 ;  /* 0x000000ff1c1c7207 */ /* 0x000fe20002800000 */
[----:B-1----:R-:W-:-:S05]  /*7860*/  IMAD.U32 R62, RZ, RZ, UR4 ;  /* 0x00000004ff3e7e24 */ /* 0x002fca000f8e00ff */
[----:B------:R-:W-:-:S13]  /*7870*/  ISETP.GE.U32.AND P0, PT, R5, R62, PT ;  /* 0x0000003e0500720c */ /* 0x000fda0003f06070 */
[----:B------:R-:W-:Y:S05]  /*7880*/  @!P0 BRA `(.L_x_4670) ;  /* 0xffffffe800e08947 */ /* 0x000fea000383ffff */
.L_x_4637:
[----:B------:R-:W-:Y:S05]  /*7890*/  BSYNC.RECONVERGENT B0 ;  /* 0x0000000000007941 */ /* 0x000fea0003800200 */
.L_x_4636:
        /* <DEDUP_REMOVED lines=43> */
.L_x_4672:
[----:B------:R-:W-:Y:S05]  /*7b50*/  BSYNC.RECONVERGENT B0 ;  /* 0x0000000000007941 */ /* 0x000fea0003800200 */
.L_x_4671:
        /* <DEDUP_REMOVED lines=24> */
.L_x_4676:
[----:B------:R-:W-:Y:S05]  /*7ce0*/  BSYNC.RECONVERGENT B1 ;  /* 0x0000000000017941 */ /* 0x000fea0003800200 */
.L_x_4675:
[----:B------:R-:W-:Y:S04]  /*7cf0*/  BSSY.RECONVERGENT B1, `(.L_x_4677) ;  /* 0x0000007000017945 */ /* 0x000fe80003800200 */
[----:B------:R-:W-:Y:S05]  /*7d00*/  @P4 BRA `(.L_x_4678) ;  /* 0x0000000000144947 */ /* 0x000fea0003800000 */
[----:B------:R-:W-:-:S13]  /*7d10*/  FSETP.NEU.FTZ.AND P6, PT, R46, R5, PT ;  /* 0x000000052e00720b */ /* 0x000fda0003fdd000 */
[----:B------:R-:W-:Y:S02]  /*7d20*/  @!P6 ISETP.GE.U32.AND P4, PT, R30, R64, PT ;  /* 0x000000401e00e20c */ /* 0x000fe40003f86070 */
[----:B------:R-:W-:Y:S02]  /*7d30*/  @P6 FSETP.GT.FTZ.AND P2, PT, R46, R5, PT ;  /* 0x000000052e00620b */ /* 0x000fe40003f54000 */
[----:B------:R-:W-:-:S04]  /*7d40*/  @!P6 ISETP.GE.AND.EX P4, PT, R3, RZ, PT, P4 ;  /* 0x000000ff0300e20c */ /* 0x000fc80003f86340 */
[----:B------:R-:W-:-:S13]  /*7d50*/  @!P6 PLOP3.LUT P2, PT, P4, PT, PT, 0x8, 0x80 ;  /* 0x000000000080e81c */ /* 0x000fda000274e170 */
.L_x_4678:
[----:B------:R-:W-:Y:S05]  /*7d60*/  BSYNC.RECONVERGENT B1 ;  /* 0x0000000000017941 */ /* 0x000fea0003800200 */
.L_x_4677:
        /* <DEDUP_REMOVED lines=11> */
.L_x_4680:
[----:B------:R-:W-:Y:S05]  /*7e20*/  BSYNC.RECONVERGENT B1 ;  /* 0x0000000000017941 */ /* 0x000fea0003800200 */
.L_x_4679:
        /* <DEDUP_REMOVED lines=12> */
.L_x_4682:
[----:B------:R-:W-:Y:S05]  /*7ef0*/  BSYNC.RECONVERGENT B1 ;  /* 0x0000000000017941 */ /* 0x000fea0003800200 */
.L_x_4681:
        /* <DEDUP_REMOVED lines=29> */
.L_x_4684:
[----:B------:R-:W-:Y:S05]  /*80d0*/  BSYNC.RECONVERGENT B1 ;  /* 0x0000000000017941 */ /* 0x000fea0003800200 */
.L_x_4683:
        /* <DEDUP_REMOVED lines=11> */
.L_x_4686:
[----:B------:R-:W-:Y:S05]  /*8190*/  BSYNC.RECONVERGENT B1 ;  /* 0x0000000000017941 */ /* 0x000fea0003800200 */
.L_x_4685:
        /* <DEDUP_REMOVED lines=11> */
.L_x_4688:
[----:B------:R-:W-:Y:S05]  /*8250*/  BSYNC.RECONVERGENT B1 ;  /* 0x0000000000017941 */ /* 0x000fea0003800200 */
.L_x_4687:
        /* <DEDUP_REMOVED lines=12> */
.L_x_4690:
[----:B------:R-:W-:Y:S05]  /*8320*/  BSYNC.RECONVERGENT B1 ;  /* 0x0000000000017941 */ /* 0x000fea0003800200 */
.L_x_4689:
        /* <DEDUP_REMOVED lines=29> */
.L_x_4692:
[----:B------:R-:W-:Y:S05]  /*8500*/  BSYNC.RECONVERGENT B1 ;  /* 0x0000000000017941 */ /* 0x000fea0003800200 */
.L_x_4691:
        /* <DEDUP_REMOVED lines=11> */
.L_x_4694:
[----:B------:R-:W-:Y:S05]  /*85c0*/  BSYNC.RECONVERGENT B1 ;  /* 0x0000000000017941 */ /* 0x000fea0003800200 */
.L_x_4693:
        /* <DEDUP_REMOVED lines=11> */
.L_x_4696:
[----:B------:R-:W-:Y:S05]  /*8680*/  BSYNC.RECONVERGENT B1 ;  /* 0x0000000000017941 */ /* 0x000fea0003800200 */
.L_x_4695:
        /* <DEDUP_REMOVED lines=13> */
.L_x_4698:
[----:B------:R-:W-:Y:S05]  /*8760*/  BSYNC.RECONVERGENT B1 ;  /* 0x0000000000017941 */ /* 0x000fea0003800200 */
.L_x_4697:
        /* <DEDUP_REMOVED lines=28> */
.L_x_4700:
[----:B------:R-:W-:Y:S05]  /*8930*/  BSYNC.RECONVERGENT B1 ;  /* 0x0000000000017941 */ /* 0x000fea0003800200 */
.L_x_4699:
        /* <DEDUP_REMOVED lines=11> */
.L_x_4702:
[----:B------:R-:W-:Y:S05]  /*89f0*/  BSYNC.RECONVERGENT B1 ;  /* 0x0000000000017941 */ /* 0x000fea0003800200 */
.L_x_4701:
        /* <DEDUP_REMOVED lines=10> */
.L_x_4704:
[----:B------:R-:W-:Y:S05]  /*8aa0*/  BSYNC.RECONVERGENT B1 ;  /* 0x0000000000017941 */ /* 0x000fea0003800200 */
.L_x_4703:
        /* <DEDUP_REMOVED lines=12> */
.L_x_4706:
[----:B------:R-:W-:Y:S05]  /*8b70*/  BSYNC.RECONVERGENT B1 ;  /* 0x0000000000017941 */ /* 0x000fea0003800200 */
.L_x_4705:
        /* <DEDUP_REMOVED lines=9> */
.L_x_4674:
[----:B------:R-:W-:Y:S05]  /*8c10*/  BSYNC.RECONVERGENT B0 ;  /* 0x0000000000007941 */ /* 0x000fea0003800200 */
.L_x_4673:
        /* <DEDUP_REMOVED lines=13> */
.L_x_4708:
[----:B------:R-:W-:Y:S05]  /*8cf0*/  BSYNC.RECONVERGENT B0 ;  /* 0x0000000000007941 */ /* 0x000fea0003800200 */
.L_x_4707:
        /* <DEDUP_REMOVED lines=16> */
.L_x_4710:
[----:B------:R-:W-:Y:S05]  /*8e00*/  BSYNC.RECONVERGENT B0 ;  /* 0x0000000000007941 */ /* 0x000fea0003800200 */
.L_x_4709:
        /* <DEDUP_REMOVED lines=12> */
.L_x_4712:
[----:B------:R-:W-:Y:S05]  /*8ed0*/  BSYNC.RECONVERGENT B0 ;  /* 0x0000000000007941 */ /* 0x000fea0003800200 */
.L_x_4711:
        /* <DEDUP_REMOVED lines=16> */
.L_x_4714:
[----:B------:R-:W-:Y:S05]  /*8fe0*/  BSYNC.RECONVERGENT B0 ;  /* 0x0000000000007941 */ /* 0x000fea0003800200 */
.L_x_4713:
        /* <DEDUP_REMOVED lines=12> */
.L_x_4716:
[----:B------:R-:W-:Y:S05]  /*90b0*/  BSYNC.RECONVERGENT B0 ;  /* 0x0000000000007941 */ /* 0x000fea0003800200 */
.L_x_4715:
        /* <DEDUP_REMOVED lines=16> */
.L_x_4718:
[----:B------:R-:W-:Y:S05]  /*91c0*/  BSYNC.RECONVERGENT B0 ;  /* 0x0000000000007941 */ /* 0x000fea0003800200 */
.L_x_4717:
        /* <DEDUP_REMOVED lines=14> */
.L_x_4720:
[----:B------:R-:W-:Y:S05]  /*92b0*/  BSYNC.RECONVERGENT B0 ;  /* 0x0000000000007941 */ /* 0x000fea0003800200 */
.L_x_4719:
[----:B------:R-:W-:Y:S04]  /*92c0*/  BSSY.RECONVERGENT B0, `(.L_x_4721) ;  /* 0x0000007000007945 */ /* 0x000fe80003800200 */
[----:B------:R-:W-:Y:S05]  /*92d0*/  @P5 BRA `(.L_x_4722) ;  /* 0x0000000000145947 */ /* 0x000fea0003800000 */
[----:B------:R-:W-:-:S13]  /*92e0*/  FSETP.NEU.FTZ.AND P5, PT, R51, R56, PT ;  /* 0x000000383300720b */ /* 0x000fda0003fbd000 */
[----:B------:R-:W-:Y:S02]  /*92f0*/  @!P5 ISETP.GE.U32.AND P4, PT, R35, R40, PT ;  /* 0x000000282300d20c */ /* 0x000fe40003f86070 */
[----:B------:R-:W-:Y:S02]  /*9300*/  @P5 FSETP.GT.FTZ.AND P1, PT, R51, R56, PT ;  /* 0x000000383300520b */ /* 0x000fe40003f34000 */
[----:B------:R-:W-:-:S04]  /*9310*/  @!P5 ISETP.GE.AND.EX P4, PT, R9, R20, PT, P4 ;  /* 0x000000140900d20c */ /* 0x000fc80003f86340 */
[----:B------:R-:W-:-:S13]  /*9320*/  @!P5 PLOP3.LUT P1, PT, P4, PT, PT, 0x8, 0x80 ;  /* 0x000000000080d81c */ /* 0x000fda000272e170 */
.L_x_4722:
[----:B------:R-:W-:Y:S05]  /*9330*/  BSYNC.RECONVERGENT B0 ;  /* 0x0000000000007941 */ /* 0x000fea0003800200 */
.L_x_4721:
        /* <DEDUP_REMOVED lines=19> */
.L_x_4724:
[----:B------:R-:W-:Y:S05]  /*9470*/  BSYNC.RECONVERGENT B0 ;  /* 0x0000000000007941 */ /* 0x000fea0003800200 */
.L_x_4723:
        /* <DEDUP_REMOVED lines=16> */
.L_x_4726:
[----:B------:R-:W-:Y:S05]  /*9580*/  BSYNC.RECONVERGENT B0 ;  /* 0x0000000000007941 */ /* 0x000fea0003800200 */
.L_x_4725:
        /* <DEDUP_REMOVED lines=13> */
.L_x_4728:
[----:B------:R-:W-:Y:S05]  /*9660*/  BSYNC.RECONVERGENT B0 ;  /* 0x0000000000007941 */ /* 0x000fea0003800200 */
.L_x_4727:
        /* <DEDUP_REMOVED lines=11> */
.L_x_4730:
[----:B------:R-:W-:Y:S05]  /*9720*/  BSYNC.RECONVERGENT B0 ;  /* 0x0000000000007941 */ /* 0x000fea0003800200 */
.L_x_4729:
[----:B------:R-:W-:Y:S02]  /*9730*/  FSEL R41, R51, R60, P0 ;  /* 0x0000003c33297208 */ /* 0x000fe40000000000 */
[----:B------:R-:W-:Y:S02]  /*9740*/  SEL R44, R35, R44, P0 ;  /* 0x0000002c232c7207 */ /* 0x000fe40000000000 */
[----:B------:R-:W-:Y:S01]  /*9750*/  SEL R45, R45, R28, P0 ;  /* 0x0000001c2d2d7207 */ /* 0x000fe20000000000 */
[----:B------:R-:W-:Y:S06]  /*9760*/  BRA `(.L_x_4510) ;  /* 0x000000bc00807947 */ /* 0x000fec0003800000 */
.L_x_4635:
[----:B------:R-:W1:Y:S01]  /*9770*/  LDCU UR4, c[0x0][0x3a4] ;  /* 0x00007480ff0477ac */ /* 0x000e620008000800 */
[----:B------:R-:W2:Y:S01]  /*9780*/  LDC R41, c[0x0][0x388] ;  /* 0x0000e200ff297b82 */ /* 0x000ea20000000800 */
[----:B------:R-:W-:Y:S01]  /*9790*/  BSSY.RECONVERGENT B0, `(.L_x_4731) ;  /* 0x0000595000007945 */ /* 0x000fe20003800200 */
[----:B------:R-:W-:-:S06]  /*97a0*/  IMAD.MOV.U32 R61, RZ, RZ, R0 ;  /* 0x000000ffff3d7224 */ /* 0x000fcc00078e0000 */
[----:B------:R-:W3:Y:S01]  /*97b0*/  LDC R21, c[0x0][0x390] ;  /* 0x0000e400ff157b82 */ /* 0x000ee20000000800 */
[----:B-1----:R-:W-:-:S04]  /*97c0*/  IMAD.U32 R64, RZ, RZ, UR4 ;  /* 0x00000004ff407e24 */ /* 0x002fc8000f8e00ff */
[----:B------:R-:W-:Y:S02]  /*97d0*/  IMAD R3, R64, 0x3, R0 ;  /* 0x0000000340037824 */ /* 0x000fe400078e0200 */
[----:B--2---:R-:W-:-:S03]  /*97e0*/  IMAD.MOV.U32 R60, RZ, RZ, R41 ;  /* 0x000000ffff3c7224 */ /* 0x004fc600078e0029 */
[----:B------:R-:W-:Y:S01]  /*97f0*/  ISETP.GE.U32.AND P0, PT, R3, R62, PT ;  /* 0x0000003e0300720c */ /* 0x000fe20003f06070 */
[--C-:B------:R-:W-:Y:S01]  /*9800*/  IMAD.MOV.U32 R59, RZ, RZ, R41.reuse ;  /* 0x000000ffff3b7224 */ /* 0x100fe200078e0029 */
[----:B------:R-:W1:Y:S01]  /*9810*/  LDC R3, c[0x0][0x394] ;  /* 0x0000e500ff037b82 */ /* 0x000e620000000800 */
        /* <DEDUP_REMOVED lines=28> */
[----:B-1----:R-:W-:-:S02]  /*99e0*/  IMAD.MOV.U32 R20, RZ, RZ, R3 ;  /* 0x000000ffff147224 */ /* 0x002fc400078e0003 */
        /* <DEDUP_REMOVED lines=15> */
[----:B------:R-:W-:-:S04]  /*9ae0*/  ISETP.NE.AND P0, PT, R65, RZ, PT ;  /* 0x000000ff4100720c */ /* 0x000fc80003f05270 */
[----:B------:R-:W-:-:S09]  /*9af0*/  P2R R0, PR, RZ, 0x1 ;  /* 0x00000001ff007803 */ /* 0x000fd20000000000 */
        /* <DEDUP_REMOVED lines=48> */
[----:B-1----:R-:W-:-:S07]  /*9e00*/  VIADD R70, R70, 0x1 ;  /* 0x0000000146467836 */ /* 0x002fce0000000000 */
.L_x_4770:
[----:B------:R-:W-:-:S13]  /*9e10*/  ISETP.NE.AND P0, PT, R65, RZ, PT ;  /* 0x000000ff4100720c */ /* 0x000fda0003f05270 */
        /* <DEDUP_REMOVED lines=313> */
.L_x_4734:
[----:B------:R-:W-:Y:S01]  /*b1b0*/  LOP3.LUT R51, R64, 0xfffffff8, RZ, 0xc0, !PT ;  /* 0xfffffff840337812 */ /* 0x000fe200078ec0ff */
[----:B------:R-:W1:Y:S03]  /*b1c0*/  LDCU UR28, c[0x0][0x3a4] ;  /* 0x00007480ff1c77ac */ /* 0x000e660008000800 */
[----:B------:R-:W-:-:S05]  /*b1d0*/  IADD3 R50, P0, PT, R51, R22, RZ ;  /* 0x0000001633327210 */ /* 0x000fca0007f1e0ff */
[----:B------:R-:W-:-:S06]  /*b1e0*/  IMAD.X R51, RZ, RZ, R23, P0 ;  /* 0x000000ffff337224 */ /* 0x000fcc00000e0617 */
[----:B------:R-:W2:Y:S01]  /*b1f0*/  LDG.E.64 R50, desc[UR36][R50.64] ;  /* 0x0000002432327981 */ /* 0x000ea2000c1e1b00 */
[----:B------:R-:W-:Y:S02]  /*b200*/  IMAD.MOV.U32 R62, RZ, RZ, RZ ;  /* 0x000000ffff3e7224 */ /* 0x000fe400078e00ff */
[----:B-1----:R-:W-:-:S04]  /*b210*/  VIADD R63, R61, UR28 ;  /* 0x0000001c3d3f7c36 */ /* 0x002fc80008000000 */
        /* <DEDUP_REMOVED lines=239> */
.L_x_4735:
        /* <DEDUP_REMOVED lines=245> */
.L_x_4736:
        /* <DEDUP_REMOVED lines=245> */
.L_x_4737:
        /* <DEDUP_REMOVED lines=8> */
.L_x_4733:
[----:B------:R-:W-:Y:S01]  /*e030*/  FSETP.NAN.FTZ.AND P5, PT, |R43|, |R43|, PT ;  /* 0x4000002b2b00720b */ /* 0x000fe20003fb8200 */
[----:B------:R-:W-:Y:S01]  /*e040*/  IMAD.U32 R50, R69, 0x10000, RZ ;  /* 0x0001000045327824 */ /* 0x000fe200078e00ff */
[----:B------:R-:W-:Y:S01]  /*e050*/  FSETP.NAN.FTZ.AND P4, PT, |R44|, |R44|, PT ;  /* 0x4000002c2c00720b */ /* 0x000fe20003f98200 */
[----:B------:R-:W-:Y:S01]  /*e060*/  IMAD.U32 R73, R68, 0x10000, RZ ;  /* 0x0001000044497824 */ /* 0x000fe200078e00ff */
[----:B------:R-:W-:Y:S01]  /*e070*/  BSSY.RECONVERGENT B1, `(.L_x_4738) ;  /* 0x0000010000017945 */ /* 0x000fe20003800200 */
[----:B------:R-:W-:-:S08]  /*e080*/  IMAD.U32 R85, R74, 0x10000, RZ ;  /* 0x000100004a557824 */ /* 0x000fd000078e00ff */
[-C--:B------:R-:W-:Y:S02]  /*e090*/  @P5 ISETP.LT.U32.AND P1, PT, R28, R61.reuse, PT ;  /* 0x0000003d1c00520c */ /* 0x080fe40003f21070 */
[----:B------:R-:W-:Y:S02]  /*e0a0*/  @P5 FSETP.NAN.FTZ.AND P2, PT, |R50|, |R50|, PT ;  /* 0x400000323200520b */ /* 0x000fe40003f58200 */
[----:B------:R-:W-:Y:S02]  /*e0b0*/  @P4 ISETP.LT.U32.AND P3, PT, R29, R61, PT ;  /* 0x0000003d1d00420c */ /* 0x000fe40003f61070 */
        /* <DEDUP_REMOVED lines=11> */
.L_x_4739:
[----:B0-----:R-:W-:Y:S05]  /*e170*/  BSYNC.RECONVERGENT B1 ;  /* 0x0000000000017941 */ /* 0x001fea0003800200 */
.L_x_4738:
[----:B------:R-:W-:Y:S04]  /*e180*/  BSSY.RECONVERGENT B1, `(.L_x_4740) ;  /* 0x0000007000017945 */ /* 0x000fe80003800200 */
[----:B------:R-:W-:Y:S05]  /*e190*/  @P4 BRA `(.L_x_4741) ;  /* 0x0000000000144947 */ /* 0x000fea0003800000 */
[----:B------:R-:W-:-:S13]  /*e1a0*/  FSETP.NEU.FTZ.AND P5, PT, R44, R73, PT ;  /* 0x000000492c00720b */ /* 0x000fda0003fbd000 */
[----:B------:R-:W-:Y:S02]  /*e1b0*/  @!P5 ISETP.GE.U32.AND P4, PT, R29, R61, PT ;  /* 0x0000003d1d00d20c */ /* 0x000fe40003f86070 */
[----:B------:R-:W-:Y:S02]  /*e1c0*/  @P5 FSETP.GT.FTZ.AND P3, PT, R44, R73, PT ;  /* 0x000000492c00520b */ /* 0x000fe40003f74000 */
[----:B------:R-:W-:-:S04]  /*e1d0*/  @!P5 ISETP.GE.AND.EX P4, PT, R6, RZ, PT, P4 ;  /* 0x000000ff0600d20c */ /* 0x000fc80003f86340 */
[----:B------:R-:W-:-:S13]  /*e1e0*/  @!P5 PLOP3.LUT P3, PT, P4, PT, PT, 0x8, 0x80 ;  /* 0x000000000080d81c */ /* 0x000fda000276e170 */
.L_x_4741:
[----:B------:R-:W-:Y:S05]  /*e1f0*/  BSYNC.RECONVERGENT B1 ;  /* 0x0000000000017941 */ /* 0x000fea0003800200 */
.L_x_4740:
[----:B------:R-:W-:Y:S01]  /*e200*/  @P1 ISETP.LT.U32.AND P5, PT, R31, R61, PT ;  /* 0x0000003d1f00120c */ /* 0x000fe20003fa1070 */
[----:B------:R-:W-:Y:S01]  /*e210*/  BSSY.RECONVERGENT B1, `(.L_x_4742) ;  /* 0x000000a000017945 */ /* 0x000fe20003800200 */
        /* <DEDUP_REMOVED lines=9> */
.L_x_4743:
[----:B------:R-:W-:Y:S05]  /*e2b0*/  BSYNC.RECONVERGENT B1 ;  /* 0x0000000000017941 */ /* 0x000fea0003800200 */
.L_x_4742:
        /* <DEDUP_REMOVED lines=10> */
.L_x_4745:
[----:B------:R-:W-:Y:S05]  /*e360*/  BSYNC.RECONVERGENT B1 ;  /* 0x0000000000017941 */ /* 0x000fea0003800200 */
.L_x_4744:
[----:B------:R-:W0:Y:S01]  /*e370*/  LDCU UR4, c[0x0][0x3a4] ;  /* 0x00007480ff0477ac */ /* 0x000e220008000800 */
[----:B------:R-:W-:Y:S01]  /*e380*/  FSETP.NAN.FTZ.AND P6, PT, |R54|, |R54|, PT ;  /* 0x400000363600720b */ /* 0x000fe20003fd8200 */
[----:B------:R-:W-:Y:S01]  /*e390*/  IMAD.U32 R87, R67, 0x10000, RZ ;  /* 0x0001000043577824 */ /* 0x000fe200078e00ff */
[----:B------:R-:W-:Y:S11]  /*e3a0*/  BSSY.RECONVERGENT B1, `(.L_x_4746) ;  /* 0x000000c000017945 */ /* 0x000ff60003800200 */
        /* <DEDUP_REMOVED lines=11> */
.L_x_4747:
[----:B------:R-:W-:Y:S05]  /*e460*/  BSYNC.RECONVERGENT B1 ;  /* 0x0000000000017941 */ /* 0x000fea0003800200 */
.L_x_4746:
        /* <DEDUP_REMOVED lines=15> */
.L_x_4749:
[----:B------:R-:W-:Y:S05]  /*e560*/  BSYNC.RECONVERGENT B1 ;  /* 0x0000000000017941 */ /* 0x000fea0003800200 */
.L_x_4748:
        /* <DEDUP_REMOVED lines=15> */
.L_x_4751:
[----:B------:R-:W-:Y:S05]  /*e660*/  BSYNC.RECONVERGENT B1 ;  /* 0x0000000000017941 */ /* 0x000fea0003800200 */
.L_x_4750:
        /* <DEDUP_REMOVED lines=15> */
.L_x_4753:
[----:B------:R-:W-:Y:S05]  /*e760*/  BSYNC.RECONVERGENT B1 ;  /* 0x0000000000017941 */ /* 0x000fea0003800200 */
.L_x_4752:
[----:B------:R-:W-:Y:S01]  /*e770*/  FSETP.NAN.FTZ.AND P6, PT, |R59|, |R59|, PT ;  /* 0x4000003b3b00720b */ /* 0x000fe20003fd8200 */
[----:B------:R-:W-:Y:S01]  /*e780*/  IMAD.IADD R73, R51, 0x1, R64 ;  /* 0x0000000133497824 */ /* 0x000fe200078e0240 */
[----:B------:R-:W-:Y:S01]  /*e790*/  FSEL R47, R47, R62, P5 ;  /* 0x0000003e2f2f7208 */ /* 0x000fe20002800000 */
[----:B------:R-:W-:Y:S01]  /*e7a0*/  IMAD.U32 R62, R80, 0x10000, RZ ;  /* 0x00010000503e7824 */ /* 0x000fe200078e00ff */
[----:B------:R-:W-:Y:S01]  /*e7b0*/  SEL R32, R32, R61, P5 ;  /* 0x0000003d20207207 */ /* 0x000fe20002800000 */
[----:B------:R-:W-:Y:S01]  /*e7c0*/  BSSY.RECONVERGENT B1, `(.L_x_4754) ;  /* 0x000000b000017945 */ /* 0x000fe20003800200 */
        /* <DEDUP_REMOVED lines=10> */
.L_x_4755:
[----:B------:R-:W-:Y:S05]  /*e870*/  BSYNC.RECONVERGENT B1 ;  /* 0x0000000000017941 */ /* 0x000fea0003800200 */
.L_x_4754:
        /* <DEDUP_REMOVED lines=15> */
.L_x_4757:
[----:B------:R-:W-:Y:S05]  /*e970*/  BSYNC.RECONVERGENT B1 ;  /* 0x0000000000017941 */ /* 0x000fea0003800200 */
.L_x_4756:
        /* <DEDUP_REMOVED lines=15> */
.L_x_4759:
[----:B------:R-:W-:Y:S05]  /*ea70*/  BSYNC.RECONVERGENT B1 ;  /* 0x0000000000017941 */ /* 0x000fea0003800200 */
.L_x_4758:
        /* <DEDUP_REMOVED lines=15> */
.L_x_4761:
[----:B------:R-:W-:Y:S05]  /*eb70*/  BSYNC.RECONVERGENT B1 ;  /* 0x0000000000017941 */ /* 0x000fea0003800200 */
.L_x_4760:
        /* <DEDUP_REMOVED lines=16> */
.L_x_4763:
[----:B------:R-:W-:Y:S05]  /*ec80*/  BSYNC.RECONVERGENT B1 ;  /* 0x0000000000017941 */ /* 0x000fea0003800200 */
.L_x_4762:
        /* <DEDUP_REMOVED lines=15> */
.L_x_4765:
[----:B------:R-:W-:Y:S05]  /*ed80*/  BSYNC.RECONVERGENT B1 ;  /* 0x0000000000017941 */ /* 0x000fea0003800200 */
.L_x_4764:
        /* <DEDUP_REMOVED lines=15> */
.L_x_4767:
[----:B------:R-:W-:Y:S05]  /*ee80*/  BSYNC.RECONVERGENT B1 ;  /* 0x0000000000017941 */ /* 0x000fea0003800200 */
.L_x_4766:
        /* <DEDUP_REMOVED lines=13> */
[----:B------:R-:W-:-:S02]  /*ef60*/  FSEL R42, R42, R51, P1 ;  /* 0x000000332a2a7208 */ /* 0x000fc40000800000 */
[----:B------:R-:W-:Y:S02]  /*ef70*/  @P0 ISETP.LT.OR.EX P2, PT, R0, RZ, !P2, P3 ;  /* 0x000000ff0000020c */ /* 0x000fe40005741730 */
        /* <DEDUP_REMOVED lines=12> */
.L_x_4769:
[----:B------:R-:W-:Y:S05]  /*f040*/  BSYNC.RECONVERGENT B1 ;  /* 0x0000000000017941 */ /* 0x000fea0003800200 */
.L_x_4768:
        /* <DEDUP_REMOVED lines=9> */
.L_x_4732:
[----:B------:R-:W-:Y:S05]  /*f0e0*/  BSYNC.RECONVERGENT B0 ;  /* 0x0000000000007941 */ /* 0x000fea0003800200 */
.L_x_4731:
        /* <DEDUP_REMOVED lines=285> */
.L_x_4774:
[----:B------:R-:W-:Y:S01]  /*102c0*/  SHF.R.U32.HI R50, RZ, 0x3, R50 ;  /* 0x00000003ff327819 */ /* 0x000fe20000011632 */
[----:B------:R-:W-:-:S07]  /*102d0*/  IMAD.MOV.U32 R51, RZ, RZ, RZ ;  /* 0x000000ffff337224 */ /* 0x000fce00078e00ff */
.L_x_4773:
[----:B------:R-:W1:Y:S02]  /*102e0*/  LDCU.64 UR4, c[0x0][0x768] ;  /* 0x0000ed00ff0477ac */ /* 0x000e640008000a00 */
[----:B-1----:R-:W-:-:S05]  /*102f0*/  IADD3 R71, P1, PT, R71, UR4, RZ ;  /* 0x0000000447477c10 */ /* 0x002fca000ff3e0ff */
        /* <DEDUP_REMOVED lines=286> */
.L_x_4776:
[----:B------:R-:W-:Y:S01]  /*114e0*/  SHF.R.U32.HI R66, RZ, 0x3, R66 ;  /* 0x00000003ff427819 */ /* 0x000fe20000011642 */
[----:B------:R-:W-:-:S07]  /*114f0*/  IMAD.MOV.U32 R67, RZ, RZ, RZ ;  /* 0x000000ffff437224 */ /* 0x000fce00078e00ff */
.L_x_4775:
        /* <DEDUP_REMOVED lines=285> */
.L_x_4778:
[----:B------:R-:W-:Y:S01]  /*126d0*/  SHF.R.U32.HI R80, RZ, 0x3, R80 ;  /* 0x00000003ff507819 */ /* 0x000fe20000011650 */
[----:B------:R-:W-:-:S07]  /*126e0*/  IMAD.MOV.U32 R81, RZ, RZ, RZ ;  /* 0x000000ffff517224 */ /* 0x000fce00078e00ff */
.L_x_4777:
        /* <DEDUP_REMOVED lines=285> */
.L_x_4780:
[----:B------:R-:W-:Y:S01]  /*138c0*/  SHF.R.U32.HI R50, RZ, 0x3, R50 ;  /* 0x00000003ff327819 */ /* 0x000fe20000011632 */
[----:B------:R-:W-:-:S07]  /*138d0*/  IMAD.MOV.U32 R51, RZ, RZ, RZ ;  /* 0x000000ffff337224 */ /* 0x000fce00078e00ff */
.L_x_4779:
[----:B------:R-:W-:-:S04]  /*138e0*/  LEA R22, P0, R50, R71, 0x3 ;  /* 0x0000004732167211 */ /* 0x000fc800078018ff */
[----:B------:R-:W-:-:S06]  /*138f0*/  LEA.HI.X R23, R50, R70, R51, 0x3, P0 ;  /* 0x0000004632177211 */ /* 0x000fcc00000f1c33 */
[----:B------:R-:W2:Y:S02]  /*13900*/  LDG.E.64 R22, desc[UR36][R22.64] ;  /* 0x0000002416167981 */ /* 0x000ea4000c1e1b00 */
[C---:B--2---:R-:W-:Y:S02]  /*13910*/  PRMT R63, R22.reuse, 0x7610, R63 ;  /* 0x00007610163f7816 */ /* 0x044fe4000000003f */
[----:B------:R-:W-:Y:S02]  /*13920*/  PRMT R65, R22, 0x7632, R65 ;  /* 0x0000763216417816 */ /* 0x000fe40000000041 */
[C---:B------:R-:W-:Y:S02]  /*13930*/  PRMT R79, R23.reuse, 0x7610, R79 ;  /* 0x00007610174f7816 */ /* 0x040fe4000000004f */
[----:B------:R-:W-:-:S07]  /*13940*/  PRMT R78, R23, 0x7632, R78 ;  /* 0x00007632174e7816 */ /* 0x000fce000000004e */
.L_x_4772:
[----:B------:R-:W-:Y:S05]  /*13950*/  BSYNC.RECONVERGENT B0 ;  /* 0x0000000000007941 */ /* 0x000fea0003800200 */
.L_x_4771:
[----:B------:R-:W-:Y:S01]  /*13960*/  ISETP.GE.U32.AND P0, PT, R61, R62, PT ;  /* 0x0000003e3d00720c */ /* 0x000fe20003f06070 */
[----:B------:R-:W-:-:S12]  /*13970*/  BSSY.RECONVERGENT B0, `(.L_x_4781) ;  /* 0x000010b000007945 */ /* 0x000fd80003800200 */
        /* <DEDUP_REMOVED lines=23> */
.L_x_4784:
[----:B------:R-:W-:Y:S05]  /*13af0*/  BSYNC.RECONVERGENT B1 ;  /* 0x0000000000017941 */ /* 0x000fea0003800200 */
.L_x_4783:
[----:B------:R-:W-:Y:S04]  /*13b00*/  BSSY.RECONVERGENT B1, `(.L_x_4785) ;  /* 0x0000007000017945 */ /* 0x000fe80003800200 */
[----:B------:R-:W-:Y:S05]  /*13b10*/  @P4 BRA `(.L_x_4786) ;  /* 0x0000000000144947 */ /* 0x000fea0003800000 */
[----:B------:R-:W-:-:S13]  /*13b20*/  FSETP.NEU.FTZ.AND P6, PT, R44, R23, PT ;  /* 0x000000172c00720b */ /* 0x000fda0003fdd000 */
[----:B------:R-:W-:Y:S02]  /*13b30*/  @!P6 ISETP.GE.U32.AND P4, PT, R29, R61, PT ;  /* 0x0000003d1d00e20c */ /* 0x000fe40003f86070 */
[----:B------:R-:W-:Y:S02]  /*13b40*/  @P6 FSETP.GT.FTZ.AND P2, PT, R44, R23, PT ;  /* 0x000000172c00620b */ /* 0x000fe40003f54000 */
[----:B------:R-:W-:-:S04]  /*13b50*/  @!P6 ISETP.GE.AND.EX P4, PT, R6, RZ, PT, P4 ;  /* 0x000000ff0600e20c */ /* 0x000fc80003f86340 */
[----:B------:R-:W-:-:S13]  /*13b60*/  @!P6 PLOP3.LUT P2, PT, P4, PT, PT, 0x8, 0x80 ;  /* 0x000000000080e81c */ /* 0x000fda000274e170 */
.L_x_4786:
[----:B------:R-:W-:Y:S05]  /*13b70*/  BSYNC.RECONVERGENT B1 ;  /* 0x0000000000017941 */ /* 0x000fea0003800200 */
.L_x_4785:
        /* <DEDUP_REMOVED lines=11> */
.L_x_4788:
[----:B------:R-:W-:Y:S05]  /*13c30*/  BSYNC.RECONVERGENT B1 ;  /* 0x0000000000017941 */ /* 0x000fea0003800200 */
.L_x_4787:
        /* <DEDUP_REMOVED lines=12> */
.L_x_4790:
[----:B------:R-:W-:Y:S05]  /*13d00*/  BSYNC.RECONVERGENT B1 ;  /* 0x0000000000017941 */ /* 0x000fea0003800200 */
.L_x_4789:
        /* <DEDUP_REMOVED lines=29> */
.L_x_4792:
[----:B------:R-:W-:Y:S05]  /*13ee0*/  BSYNC.RECONVERGENT B1 ;  /* 0x0000000000017941 */ /* 0x000fea0003800200 */
.L_x_4791:
        /* <DEDUP_REMOVED lines=11> */
.L_x_4794:
[----:B------:R-:W-:Y:S05]  /*13fa0*/  BSYNC.RECONVERGENT B1 ;  /* 0x0000000000017941 */ /* 0x000fea0003800200 */
.L_x_4793:
        /* <DEDUP_REMOVED lines=11> */
.L_x_4796:
[----:B------:R-:W-:Y:S05]  /*14060*/  BSYNC.RECONVERGENT B1 ;  /* 0x0000000000017941 */ /* 0x000fea0003800200 */
.L_x_4795:
        /* <DEDUP_REMOVED lines=12> */
.L_x_4798:
[----:B------:R-:W-:Y:S05]  /*14130*/  BSYNC.RECONVERGENT B1 ;  /* 0x0000000000017941 */ /* 0x000fea0003800200 */
.L_x_4797:
        /* <DEDUP_REMOVED lines=29> */
.L_x_4800:
[----:B------:R-:W-:Y:S05]  /*14310*/  BSYNC.RECONVERGENT B1 ;  /* 0x0000000000017941 */ /* 0x000fea0003800200 */
.L_x_4799:
        /* <DEDUP_REMOVED lines=11> */
.L_x_4802:
[----:B------:R-:W-:Y:S05]  /*143d0*/  BSYNC.RECONVERGENT B1 ;  /* 0x0000000000017941 */ /* 0x000fea0003800200 */
.L_x_4801:
        /* <DEDUP_REMOVED lines=11> */
.L_x_4804:
[----:B------:R-:W-:Y:S05]  /*14490*/  BSYNC.RECONVERGENT B1 ;  /* 0x0000000000017941 */ /* 0x000fea0003800200 */
.L_x_4803:
        /* <DEDUP_REMOVED lines=13> */
.L_x_4806:
[----:B------:R-:W-:Y:S05]  /*14570*/  BSYNC.RECONVERGENT B1 ;  /* 0x0000000000017941 */ /* 0x000fea0003800200 */
.L_x_4805:
        /* <DEDUP_REMOVED lines=28> */
.L_x_4808:
[----:B------:R-:W-:Y:S05]  /*14740*/  BSYNC.RECONVERGENT B1 ;  /* 0x0000000000017941 */ /* 0x000fea0003800200 */
.L_x_4807:
        /* <DEDUP_REMOVED lines=11> */
.L_x_4810:
[----:B------:R-:W-:Y:S05]  /*14800*/  BSYNC.RECONVERGENT B1 ;  /* 0x0000000000017941 */ /* 0x000fea0003800200 */
.L_x_4809:
        /* <DEDUP_REMOVED lines=10> */
.L_x_4812:
[----:B------:R-:W-:Y:S05]  /*148b0*/  BSYNC.RECONVERGENT B1 ;  /* 0x0000000000017941 */ /* 0x000fea0003800200 */
.L_x_4811:
        /* <DEDUP_REMOVED lines=12> */
.L_x_4814:
[----:B------:R-:W-:Y:S05]  /*14980*/  BSYNC.RECONVERGENT B1 ;  /* 0x0000000000017941 */ /* 0x000fea0003800200 */
.L_x_4813:
        /* <DEDUP_REMOVED lines=9> */
.L_x_4782:
[----:B------:R-:W-:Y:S05]  /*14a20*/  BSYNC.RECONVERGENT B0 ;  /* 0x0000000000007941 */ /* 0x000fea0003800200 */
.L_x_4781:
        /* <DEDUP_REMOVED lines=13> */
.L_x_4816:
[----:B------:R-:W-:Y:S05]  /*14b00*/  BSYNC.RECONVERGENT B0 ;  /* 0x0000000000007941 */ /* 0x000fea0003800200 */
.L_x_4815:
        /* <DEDUP_REMOVED lines=16> */
.L_x_4818:
[----:B------:R-:W-:Y:S05]  /*14c10*/  BSYNC.RECONVERGENT B0 ;  /* 0x0000000000007941 */ /* 0x000fea0003800200 */
.L_x_4817:
        /* <DEDUP_REMOVED lines=12> */
.L_x_4820:
[----:B------:R-:W-:Y:S05]  /*14ce0*/  BSYNC.RECONVERGENT B0 ;  /* 0x0000000000007941 */ /* 0x000fea0003800200 */
.L_x_4819:
        /* <DEDUP_REMOVED lines=16> */
.L_x_4822:
[----:B------:R-:W-:Y:S05]  /*14df0*/  BSYNC.RECONVERGENT B0 ;  /* 0x0000000000007941 */ /* 0x000fea0003800200 */
.L_x_4821:
        /* <DEDUP_REMOVED lines=12> */
.L_x_4824:
[----:B------:R-:W-:Y:S05]  /*14ec0*/  BSYNC.RECONVERGENT B0 ;  /* 0x0000000000007941 */ /* 0x000fea0003800200 */
.L_x_4823:
        /* <DEDUP_REMOVED lines=16> */
.L_x_4826:
[----:B------:R-:W-:Y:S05]  /*14fd0*/  BSYNC.RECONVERGENT B0 ;  /* 0x0000000000007941 */ /* 0x000fea0003800200 */
.L_x_4825:
        /* <DEDUP_REMOVED lines=14> */
.L_x_4828:
[----:B------:R-:W-:Y:S05]  /*150c0*/  BSYNC.RECONVERGENT B0 ;  /* 0x0000000000007941 */ /* 0x000fea0003800200 */
.L_x_4827:
[----:B------:R-:W-:Y:S04]  /*150d0*/  BSSY.RECONVERGENT B0, `(.L_x_4829) ;  /* 0x0000007000007945 */ /* 0x000fe80003800200 */
[----:B------:R-:W-:Y:S05]  /*150e0*/  @P5 BRA `(.L_x_4830) ;  /* 0x0000000000145947 */ /* 0x000fea0003800000 */
[----:B------:R-:W-:-:S13]  /*150f0*/  FSETP.NEU.FTZ.AND P5, PT, R56, R55, PT ;  /* 0x000000373800720b */ /* 0x000fda0003fbd000 */
[----:B------:R-:W-:Y:S02]  /*15100*/  @!P5 ISETP.GE.U32.AND P4, PT, R32, R33, PT ;  /* 0x000000212000d20c */ /* 0x000fe40003f86070 */
[----:B------:R-:W-:Y:S02]  /*15110*/  @P5 FSETP.GT.FTZ.AND P1, PT, R56, R55, PT ;  /* 0x000000373800520b */ /* 0x000fe40003f34000 */
[----:B------:R-:W-:-:S04]  /*15120*/  @!P5 ISETP.GE.AND.EX P4, PT, R9, R10, PT, P4 ;  /* 0x0000000a0900d20c */ /* 0x000fc80003f86340 */
[----:B------:R-:W-:-:S13]  /*15130*/  @!P5 PLOP3.LUT P1, PT, P4, PT, PT, 0x8, 0x80 ;  /* 0x000000000080d81c */ /* 0x000fda000272e170 */
.L_x_4830:
[----:B------:R-:W-:Y:S05]  /*15140*/  BSYNC.RECONVERGENT B0 ;  /* 0x0000000000007941 */ /* 0x000fea0003800200 */
.L_x_4829:
        /* <DEDUP_REMOVED lines=19> */
.L_x_4832:
[----:B------:R-:W-:Y:S05]  /*15280*/  BSYNC.RECONVERGENT B0 ;  /* 0x0000000000007941 */ /* 0x000fea0003800200 */
.L_x_4831:
        /* <DEDUP_REMOVED lines=16> */
.L_x_4834:
[----:B------:R-:W-:Y:S05]  /*15390*/  BSYNC.RECONVERGENT B0 ;  /* 0x0000000000007941 */ /* 0x000fea0003800200 */
.L_x_4833:
        /* <DEDUP_REMOVED lines=13> */
.L_x_4836:
[----:B------:R-:W-:Y:S05]  /*15470*/  BSYNC.RECONVERGENT B0 ;  /* 0x0000000000007941 */ /* 0x000fea0003800200 */
.L_x_4835:
        /* <DEDUP_REMOVED lines=11> */
.L_x_4838:
[----:B------:R-:W-:Y:S05]  /*15530*/  BSYNC.RECONVERGENT B0 ;  /* 0x0000000000007941 */ /* 0x000fea0003800200 */
.L_x_4837:
[----:B------:R-:W-:Y:S02]  /*15540*/  FSEL R41, R56, R41, P0 ;  /* 0x0000002938297208 */ /* 0x000fe40000000000 */
[----:B------:R-:W-:Y:S02]  /*15550*/  SEL R44, R32, R21, P0 ;  /* 0x00000015202c7207 */ /* 0x000fe40000000000 */
[----:B------:R-:W-:-:S07]  /*15560*/  SEL R45, R13, R0, P0 ;  /* 0x000000000d2d7207 */ /* 0x000fce0000000000 */
.L_x_4510:
[----:B------:R-:W-:Y:S05]  /*15570*/  BSYNC.RECONVERGENT B6 ;  /* 0x0000000000067941 */ /* 0x000fea0003800200 */
.L_x_4509:
        /* <DEDUP_REMOVED lines=10> */
[----:B--2---:R-:W-:-:S02]  /*15620*/  IMAD R0, R17, R27, R2 ;  /* 0x0000001b11007224 */ /* 0x004fc400078e0202 */
[----:B-1----:R-:W-:Y:S01]  /*15630*/  LEA R23, R23, R4, 0x18 ;  /* 0x0000000417177211 */ /* 0x002fe200078ec0ff */
[----:B------:R-:W-:Y:S01]  /*15640*/  IMAD.MOV.U32 R4, RZ, RZ, R18 ;  /* 0x000000ffff047224 */ /* 0x000fe200078e0012 */
[----:B---3--:R-:W-:-:S03]  /*15650*/  ISETP.GE.U32.AND P0, PT, R26, 0x2, PT ;  /* 0x000000021a00780c */ /* 0x008fc60003f06070 */
[----:B------:R-:W-:-:S05]  /*15660*/  IMAD R0, R0, 0x40, R23 ;  /* 0x0000004000007824 */ /* 0x000fca00078e0217 */
[----:B------:R1:W-:Y:S04]  /*15670*/  STS.64 [R0+0x8], R4 ;  /* 0x0000080400007388 */ /* 0x0003e80000000a00 */
[----:B------:R2:W-:Y:S04]  /*15680*/  STS.64 [R0+0x18], R10 ;  /* 0x0000180a00007388 */ /* 0x0005e80000000a00 */
[----:B------:R2:W-:Y:S01]  /*15690*/  STS.64 [R0+0x38], R44 ;  /* 0x0000382c00007388 */ /* 0x0005e20000000a00 */
[----:B-1----:R-:W-:-:S03]  /*156a0*/  IMAD.MOV.U32 R4, RZ, RZ, R8 ;  /* 0x000000ffff047224 */ /* 0x002fc600078e0008 */
[----:B------:R2:W-:Y:S01]  /*156b0*/  STS [R0], R57 ;  /* 0x0000003900007388 */ /* 0x0005e20000000800 */
[----:B------:R-:W-:-:S03]  /*156c0*/  IMAD.MOV.U32 R5, RZ, RZ, R3 ;  /* 0x000000ffff057224 */ /* 0x000fc600078e0003 */
[----:B------:R2:W-:Y:S04]  /*156d0*/  STS [R0+0x10], R9 ;  /* 0x0000100900007388 */ /* 0x0005e80000000800 */
[----:B------:R2:W-:Y:S04]  /*156e0*/  STS.64 [R0+0x28], R4 ;  /* 0x0000280400007388 */ /* 0x0005e80000000a00 */
[----:B------:R2:W-:Y:S04]  /*156f0*/  STS [R0+0x20], R59 ;  /* 0x0000203b00007388 */ /* 0x0005e80000000800 */
[----:B------:R2:W-:Y:S01]  /*15700*/  STS [R0+0x30], R41 ;  /* 0x0000302900007388 */ /* 0x0005e20000000800 */
[----:B------:R-:W-:Y:S05]  /*15710*/  @!P0 BRA `(.L_x_4839) ;  /* 0x0000000400808947 */ /* 0x000fea0003800000 */
[----:B------:R-:W-:-:S07]  /*15720*/  IMAD.MOV.U32 R22, RZ, RZ, R26 ;  /* 0x000000ffff167224 */ /* 0x000fce00078e001a */
.L_x_4850:
[----:B------:R-:W-:Y:S01]  /*15730*/  SHF.R.U32.HI R28, RZ, 0x1, R22 ;  /* 0x00000001ff1c7819 */ /* 0x000fe20000011616 */
[----:B------:R-:W-:Y:S05]  /*15740*/  WARPSYNC.ALL ;  /* 0x0000000000007948 */ /* 0x000fea0003800000 */
[----:B-12---:R-:W-:Y:S01]  /*15750*/  IMAD.IADD R5, R28, 0x1, R17 ;  /* 0x000000011c057824 */ /* 0x006fe200078e0211 */
[----:B------:R-:W-:Y:S04]  /*15760*/  BAR.SYNC.DEFER_BLOCKING 0x0 ;  /* 0x0000000000007b1d */ /* 0x000fe80000010000 */
[----:B------:R-:W-:-:S02]  /*15770*/  ISETP.GE.U32.AND P0, PT, R5, R26, PT ;  /* 0x0000001a0500720c */ /* 0x000fc40003f06070 */
[----:B------:R-:W-:Y:S02]  /*15780*/  BSSY.RECONVERGENT B0, `(.L_x_4840) ;  /* 0x0000056000007945 */ /* 0x000fe40003800200 */
[----:B------:R-:W-:-:S13]  /*15790*/  ISETP.GE.U32.OR P0, PT, R17, R28, P0 ;  /* 0x0000001c1100720c */ /* 0x000fda0000706470 */
[----:B------:R-:W-:Y:S05]  /*157a0*/  @P0 BRA `(.L_x_4841) ;  /* 0x00000004004c0947 */ /* 0x000fea0003800000 */
[----:B------:R-:W-:Y:S01]  /*157b0*/  IMAD R4, R5, R27, R2 ;  /* 0x0000001b05047224 */ /* 0x000fe200078e0202 */
[----:B------:R-:W-:Y:S01]  /*157c0*/  FSETP.NAN.FTZ.AND P1, PT, |R57|, |R57|, PT ;  /* 0x400000393900720b */ /* 0x000fe20003f38200 */
[----:B------:R-:W-:Y:S02]  /*157d0*/  BSSY.RECONVERGENT B1, `(.L_x_4842) ;  /* 0x0000013000017945 */ /* 0x000fe40003800200 */
[----:B------:R-:W-:-:S05]  /*157e0*/  IMAD R10, R4, 0x40, R23 ;  /* 0x00000040040a7824 */ /* 0x000fca00078e0217 */
[----:B------:R-:W1:Y:S04]  /*157f0*/  LDS R30, [R10] ;  /* 0x000000000a1e7984 */ /* 0x000e680000000800 */
[----:B------:R-:W2:Y:S04]  /*15800*/  LDS.64 R4, [R10+0x8] ;  /* 0x000008000a047984 */ /* 0x000ea80000000a00 */
[----:B------:R3:W4:Y:S04]  /*15810*/  LDS R32, [R10+0x10] ;  /* 0x000010000a207984 */ /* 0x0007280000000800 */
[----:B------:R3:W0:Y:S04]  /*15820*/  LDS R34, [R10+0x20] ;  /* 0x000020000a227984 */ /* 0x0006280000000800 */
[----:B------:R3:W0:Y:S04]  /*15830*/  LDS R36, [R10+0x30] ;  /* 0x000030000a247984 */ /* 0x0006280000000800 */
[----:B------:R3:W0:Y:S04]  /*15840*/  LDS.64 R12, [R10+0x18] ;  /* 0x000018000a0c7984 */ /* 0x0006280000000a00 */
        /* <DEDUP_REMOVED lines=11> */
.L_x_4843:
[----:B------:R-:W-:Y:S05]  /*15900*/  BSYNC.RECONVERGENT B1 ;  /* 0x0000000000017941 */ /* 0x000fea0003800200 */
.L_x_4842:
[----:B------:R-:W-:Y:S01]  /*15910*/  SEL R18, R18, R4, P2 ;  /* 0x0000000412127207 */ /* 0x000fe20001000000 */
[----:B------:R-:W-:Y:S01]  /*15920*/  BSSY.RECONVERGENT B1, `(.L_x_4844) ;  /* 0x0000014000017945 */ /* 0x000fe20003800200 */
[----:B------:R-:W-:Y:S02]  /*15930*/  SEL R7, R7, R5, P2 ;  /* 0x0000000507077207 */ /* 0x000fe40001000000 */
[----:B------:R-:W-:Y:S01]  /*15940*/  FSETP.NAN.FTZ.AND P5, PT, |R9|, |R9|, PT ;  /* 0x400000090900720b */ /* 0x000fe20003fb8200 */
[----:B------:R-:W-:Y:S01]  /*15950*/  IMAD.MOV.U32 R4, RZ, RZ, R18 ;  /* 0x000000ffff047224 */ /* 0x000fe200078e0012 */
[----:B------:R-:W-:Y:S01]  /*15960*/  FSETP.NAN.FTZ.AND P3, PT, |R41|, |R41|, PT ;  /* 0x400000292900720b */ /* 0x000fe20003f78200 */
[----:B------:R-:W-:Y:S01]  /*15970*/  IMAD.MOV.U32 R5, RZ, RZ, R7 ;  /* 0x000000ffff057224 */ /* 0x000fe200078e0007 */
[----:B------:R-:W-:Y:S02]  /*15980*/  FSEL R57, R57, R30, P2 ;  /* 0x0000001e39397208 */ /* 0x000fe40001000000 */
[----:B------:R-:W-:-:S02]  /*15990*/  FSETP.NAN.FTZ.AND P4, PT, |R59|, |R59|, PT ;  /* 0x4000003b3b00720b */ /* 0x000fc40003f98200 */
[----:B------:R1:W-:Y:S05]  /*159a0*/  STS.64 [R0+0x8], R4 ;  /* 0x0000080400007388 */ /* 0x0003ea0000000a00 */
[----:B------:R-:W-:Y:S02]  /*159b0*/  @P5 FSETP.NAN.FTZ.AND P2, PT, |R32|, |R32|, PT ;  /* 0x400000202000520b */ /* 0x000fe40003f58200 */
[----:B0-----:R-:W-:Y:S02]  /*159c0*/  @P5 ISETP.LT.U32.AND P6, PT, R6, R12, PT ;  /* 0x0000000c0600520c */ /* 0x001fe40003fc1070 */
[----:B------:R-:W-:Y:S02]  /*159d0*/  @P3 FSETP.NAN.FTZ.AND P1, PT, |R36|, |R36|, PT ;  /* 0x400000242400320b */ /* 0x000fe40003f38200 */
[----:B------:R-:W-:-:S02]  /*159e0*/  @P3 ISETP.LT.U32.AND P0, PT, R44, R20, PT ;  /* 0x000000142c00320c */ /* 0x000fc40003f01070 */
[----:B------:R-:W-:Y:S01]  /*159f0*/  @P5 ISETP.LT.OR.EX P2, PT, R11, R13, !P2, P6 ;  /* 0x0000000d0b00520c */ /* 0x000fe20005741760 */
[----:B-1----:R-:W-:-:S12]  /*15a00*/  @P5 BRA `(.L_x_4845) ;  /* 0x0000000000145947 */ /* 0x002fd80003800000 */
[----:B------:R-:W-:-:S13]  /*15a10*/  FSETP.NEU.FTZ.AND P6, PT, R9, R32, PT ;  /* 0x000000200900720b */ /* 0x000fda0003fdd000 */
[----:B------:R-:W-:Y:S02]  /*15a20*/  @!P6 ISETP.GE.U32.AND P5, PT, R6, R12, PT ;  /* 0x0000000c0600e20c */ /* 0x000fe40003fa6070 */
[----:B------:R-:W-:Y:S02]  /*15a30*/  @P6 FSETP.GT.FTZ.AND P2, PT, R9, R32, PT ;  /* 0x000000200900620b */ /* 0x000fe40003f54000 */
[----:B------:R-:W-:-:S04]  /*15a40*/  @!P6 ISETP.GE.AND.EX P5, PT, R11, R13, PT, P5 ;  /* 0x0000000d0b00e20c */ /* 0x000fc80003fa6350 */
[----:B------:R-:W-:-:S13]  /*15a50*/  @!P6 PLOP3.LUT P2, PT, P5, PT, PT, 0x8, 0x80 ;  /* 0x000000000080e81c */ /* 0x000fda0002f4e170 */
.L_x_4845:
[----:B------:R-:W-:Y:S05]  /*15a60*/  BSYNC.RECONVERGENT B1 ;  /* 0x0000000000017941 */ /* 0x000fea0003800200 */
.L_x_4844:
        /* <DEDUP_REMOVED lines=13> */
.L_x_4847:
[----:B------:R-:W-:Y:S05]  /*15b40*/  BSYNC.RECONVERGENT B1 ;  /* 0x0000000000017941 */ /* 0x000fea0003800200 */
.L_x_4846:
        /* <DEDUP_REMOVED lines=11> */
.L_x_4849:
[----:B------:R-:W-:Y:S05]  /*15c00*/  BSYNC.RECONVERGENT B1 ;  /* 0x0000000000017941 */ /* 0x000fea0003800200 */
.L_x_4848:
[----:B------:R-:W-:Y:S01]  /*15c10*/  SEL R44, R44, R20, P0 ;  /* 0x000000142c2c7207 */ /* 0x000fe20000000000 */
[----:B------:R-:W-:Y:S01]  /*15c20*/  IMAD.MOV.U32 R10, RZ, RZ, R6 ;  /* 0x000000ffff0a7224 */ /* 0x000fe200078e0006 */
[----:B------:R-:W-:Y:S01]  /*15c30*/  SEL R45, R45, R21, P0 ;  /* 0x000000152d2d7207 */ /* 0x000fe20000000000 */
[----:B------:R-:W-:Y:S01]  /*15c40*/  IMAD.MOV.U32 R4, RZ, RZ, R8 ;  /* 0x000000ffff047224 */ /* 0x000fe200078e0008 */
[----:B------:R-:W-:Y:S01]  /*15c50*/  FSEL R41, R41, R36, P0 ;  /* 0x0000002429297208 */ /* 0x000fe20000000000 */
[----:B------:R-:W-:Y:S01]  /*15c60*/  IMAD.MOV.U32 R5, RZ, RZ, R3 ;  /* 0x000000ffff057224 */ /* 0x000fe200078e0003 */
[----:B------:R1:W-:Y:S04]  /*15c70*/  STS.64 [R0+0x18], R10 ;  /* 0x0000180a00007388 */ /* 0x0003e80000000a00 */
[----:B------:R1:W-:Y:S04]  /*15c80*/  STS.64 [R0+0x28], R4 ;  /* 0x0000280400007388 */ /* 0x0003e80000000a00 */
[----:B------:R1:W-:Y:S04]  /*15c90*/  STS.64 [R0+0x38], R44 ;  /* 0x0000382c00007388 */ /* 0x0003e80000000a00 */
[----:B------:R1:W-:Y:S04]  /*15ca0*/  STS [R0], R57 ;  /* 0x0000003900007388 */ /* 0x0003e80000000800 */
[----:B------:R1:W-:Y:S04]  /*15cb0*/  STS [R0+0x10], R9 ;  /* 0x0000100900007388 */ /* 0x0003e80000000800 */
[----:B------:R1:W-:Y:S04]  /*15cc0*/  STS [R0+0x20], R59 ;  /* 0x0000203b00007388 */ /* 0x0003e80000000800 */
[----:B------:R1:W-:Y:S02]  /*15cd0*/  STS [R0+0x30], R41 ;  /* 0x0000302900007388 */ /* 0x0003e40000000800 */
.L_x_4841:
[----:B------:R-:W-:Y:S05]  /*15ce0*/  BSYNC.RECONVERGENT B0 ;  /* 0x0000000000007941 */ /* 0x000fea0003800200 */
.L_x_4840:
[----:B------:R-:W-:Y:S01]  /*15cf0*/  ISETP.GT.U32.AND P0, PT, R22, 0x3, PT ;  /* 0x000000031600780c */ /* 0x000fe20003f04070 */
[----:B------:R-:W-:-:S12]  /*15d00*/  IMAD.MOV.U32 R22, RZ, RZ, R28 ;  /* 0x000000ffff167224 */ /* 0x000fd800078e001c */
[----:B------:R-:W-:Y:S05]  /*15d10*/  @P0 BRA `(.L_x_4850) ;  /* 0xfffffff800840947 */ /* 0x000fea000383ffff */
.L_x_4839:
        /* <DEDUP_REMOVED lines=30> */
.L_x_4863:
        /* <DEDUP_REMOVED lines=28> */
.L_x_4856:
[----:B------:R-:W-:Y:S05]  /*160c0*/  BSYNC.RECONVERGENT B1 ;  /* 0x0000000000017941 */ /* 0x000fea0003800200 */
.L_x_4855:
        /* <DEDUP_REMOVED lines=21> */
.L_x_4858:
[----:B------:R-:W-:Y:S05]  /*16220*/  BSYNC.RECONVERGENT B1 ;  /* 0x0000000000017941 */ /* 0x000fea0003800200 */
.L_x_4857:
        /* <DEDUP_REMOVED lines=13> */
.L_x_4860:
[----:B------:R-:W-:Y:S05]  /*16300*/  BSYNC.RECONVERGENT B1 ;  /* 0x0000000000017941 */ /* 0x000fea0003800200 */
.L_x_4859:
        /* <DEDUP_REMOVED lines=11> */
.L_x_4862:
[----:B------:R-:W-:Y:S05]  /*163c0*/  BSYNC.RECONVERGENT B1 ;  /* 0x0000000000017941 */ /* 0x000fea0003800200 */
.L_x_4861:
        /* <DEDUP_REMOVED lines=13> */
.L_x_4854:
[----:B------:R-:W-:Y:S05]  /*164a0*/  BSYNC.RECONVERGENT B0 ;  /* 0x0000000000007941 */ /* 0x000fea0003800200 */
.L_x_4853:
[----:B------:R-:W-:Y:S01]  /*164b0*/  ISETP.GT.U32.AND P0, PT, R23, 0x7f, PT ;  /* 0x0000007f1700780c */ /* 0x000fe20003f04070 */
[----:B------:R-:W-:-:S12]  /*164c0*/  IMAD.MOV.U32 R23, RZ, RZ, R29 ;  /* 0x000000ffff177224 */ /* 0x000fd800078e001d */
[----:B------:R-:W-:Y:S05]  /*164d0*/  @P0 BRA `(.L_x_4863) ;  /* 0xfffffff800880947 */ /* 0x000fea000383ffff */
.L_x_4852:
[----:B------:R-:W-:Y:S01]  /*164e0*/  ISETP.GE.U32.AND P0, PT, R0, 0x2, PT ;  /* 0x000000020000780c */ /* 0x000fe20003f06070 */
[----:B------:R-:W-:Y:S05]  /*164f0*/  WARPSYNC.ALL ;  /* 0x0000000000007948 */ /* 0x000fea0003800000 */
[----:B------:R-:W-:Y:S07]  /*16500*/  BAR.SYNC.DEFER_BLOCKING 0x0 ;  /* 0x0000000000007b1d */ /* 0x000fee0000010000 */
[----:B------:R-:W-:Y:S05]  /*16510*/  @!P0 BRA `(.L_x_4851) ;  /* 0x0000000400308947 */ /* 0x000fea0003800000 */
[----:B-1----:R-:W-:-:S07]  /*16520*/  IMAD.MOV.U32 R4, RZ, RZ, 0x1 ;  /* 0x00000001ff047424 */ /* 0x002fce00078e00ff */
.L_x_4872:
        /* <DEDUP_REMOVED lines=14> */
.L_x_4865:
[----:B------:R-:W-:Y:S05]  /*16610*/  BSYNC.RECONVERGENT B0 ;  /* 0x0000000000007941 */ /* 0x000fea0003800200 */
.L_x_4864:
        /* <DEDUP_REMOVED lines=14> */
.L_x_4867:
[----:B------:R-:W-:Y:S05]  /*16700*/  BSYNC.RECONVERGENT B0 ;  /* 0x0000000000007941 */ /* 0x000fea0003800200 */
.L_x_4866:
        /* <DEDUP_REMOVED lines=14> */
.L_x_4869:
[----:B------:R-:W-:Y:S05]  /*167f0*/  BSYNC.RECONVERGENT B0 ;  /* 0x0000000000007941 */ /* 0x000fea0003800200 */
.L_x_4868:
        /* <DEDUP_REMOVED lines=23> */
.L_x_4871:
[----:B------:R-:W-:Y:S05]  /*16970*/  BSYNC.RECONVERGENT B0 ;  /* 0x0000000000007941 */ /* 0x000fea0003800200 */
.L_x_4870:
[----:B------:R-:W-:Y:S01]  /*16980*/  IMAD.SHL.U32 R4, R4, 0x2, RZ ;  /* 0x0000000204047824 */ /* 0x000fe200078e00ff */
[----:B------:R-:W-:Y:S02]  /*16990*/  FSEL R41, R41, R28, P1 ;  /* 0x0000001c29297208 */ /* 0x000fe40000800000 */
[----:B------:R-:W-:Y:S02]  /*169a0*/  SEL R44, R44, R21, P1 ;  /* 0x000000152c2c7207 */ /* 0x000fe40000800000 */
[----:B------:R-:W-:Y:S02]  /*169b0*/  ISETP.GE.AND P0, PT, R4, R0, PT ;  /* 0x000000000400720c */ /* 0x000fe40003f06270 */
[----:B------:R-:W-:-:S11]  /*169c0*/  SEL R45, R45, R30, P1 ;  /* 0x0000001e2d2d7207 */ /* 0x000fd60000800000 */
[----:B------:R-:W-:Y:S05]  /*169d0*/  @!P0 BRA `(.L_x_4872) ;  /* 0xfffffff800d48947 */ /* 0x000fea000383ffff */
.L_x_4851:
        /* <DEDUP_REMOVED lines=281> */
.L_x_4873:
        /* <DEDUP_REMOVED lines=276> */
.L_x_4874:
        /* <DEDUP_REMOVED lines=276> */
.L_x_4875:
        /* <DEDUP_REMOVED lines=276> */
.L_x_4876:
        /* <DEDUP_REMOVED lines=9> */
.L_x_4879:
        /* <DEDUP_REMOVED lines=22> */
.L_x_4878:
        /* <DEDUP_REMOVED lines=43> */
.L_x_4881:
[----:B------:R-:W-:-:S07]  /*1b3d0*/  MOV R29, 0x1b3f0 ;  /* 0x0001b3f0001d7802 */ /* 0x000fce0000000f00 */
[----:B0-----:R-:W-:Y:S05]  /*1b3e0*/  CALL.REL.NOINC `($__internal_23_$__cuda_sm20_div_u64) ;  /* 0x0000009c00407944 */ /* 0x001fea0003c00000 */
[----:B------:R-:W-:Y:S02]  /*1b3f0*/  IMAD.MOV.U32 R4, RZ, RZ, R10 ;  /* 0x000000ffff047224 */ /* 0x000fe400078e000a */
[----:B------:R-:W-:-:S07]  /*1b400*/  IMAD.MOV.U32 R5, RZ, RZ, R13 ;  /* 0x000000ffff057224 */ /* 0x000fce00078e000d */
.L_x_4882:
[----:B------:R-:W-:Y:S05]  /*1b410*/  BSYNC.RECONVERGENT B0 ;  /* 0x0000000000007941 */ /* 0x000fea0003800200 */
.L_x_4880:
[----:B------:R-:W1:Y:S02]  /*1b420*/  LDCU.64 UR4, c[0x0][0x780] ;  /* 0x0000f000ff0477ac */ /* 0x000e640008000a00 */
[----:B-1----:R-:W-:Y:S02]  /*1b430*/  UISETP.NE.U32.AND UP0, UPT, UR4, URZ, UPT ;  /* 0x000000ff0400728c */ /* 0x002fe4000bf05070 */
[----:B------:R-:W-:Y:S02]  /*1b440*/  IADD3 R4, P1, PT, R4, UR4, RZ ;  /* 0x0000000404047c10 */ /* 0x000fe4000ff3e0ff */
[----:B------:R-:W-:Y:S02]  /*1b450*/  UISETP.NE.AND.EX UP0, UPT, UR5, URZ, UPT, UP0 ;  /* 0x000000ff0500728c */ /* 0x000fe4000bf05300 */
[----:B------:R-:W-:-:S04]  /*1b460*/  IADD3.X R5, PT, PT, R5, UR5, RZ, P1, !PT ;  /* 0x0000000505057c10 */ /* 0x000fc80008ffe4ff */
[----:B------:R-:W-:-:S04]  /*1b470*/  PLOP3.LUT P0, PT, PT, PT, UP0, 0x80, 0x8 ;  /* 0x000000000008781c */ /* 0x000fc80003f0f008 */
[----:B------:R-:W-:-:S13]  /*1b480*/  PLOP3.LUT P0, PT, P0, PT, PT, 0x8, 0x80 ;  /* 0x000000000080781c */ /* 0x000fda000070e170 */
.L_x_4877:
        /* <DEDUP_REMOVED lines=287> */
.L_x_4884:
        /* <DEDUP_REMOVED lines=276> */
.L_x_4885:
        /* <DEDUP_REMOVED lines=276> */
.L_x_4886:
        /* <DEDUP_REMOVED lines=276> */
.L_x_4887:
        /* <DEDUP_REMOVED lines=18> */
[----:B-1----:R-:W-:-:S10]  /*1fb60*/  IMAD R19, R16, UR4, R19 ;  /* 0x0000000410137c24 */ /* 0x002fd4000f8e0213 */
[----:B---3--:R-:W-:Y:S01]  /*1fb70*/  @!P1 IMAD R19, R19, UR5, R2 ;  /* 0x0000000513139c24 */ /* 0x008fe2000f8e0202 */
[----:B------:R-:W-:-:S03]  /*1fb80*/  PLOP3.LUT P1, PT, PT, PT, PT, 0x80, 0x8 ;  /* 0x000000000008781c */ /* 0x000fc60003f2f070 */
[----:B--2---:R-:W-:-:S04]  /*1fb90*/  IMAD.WIDE.U32 R12, R19, 0x40, R12 ;  /* 0x00000040130c7825 */ /* 0x004fc800078e000c */
[----:B------:R-:W-:Y:S01]  /*1fba0*/  IMAD.MOV.U32 R19, RZ, RZ, R7 ;  /* 0x000000ffff137224 */ /* 0x000fe200078e0007 */
[----:B------:R1:W-:Y:S01]  /*1fbb0*/  STG.E.64 desc[UR36][R12.64+0x38], R44 ;  /* 0x0000382c0c007986 */ /* 0x0003e2000c101b24 */
[----:B------:R-:W-:Y:S02]  /*1fbc0*/  IMAD.MOV.U32 R7, RZ, RZ, R11 ;  /* 0x000000ffff077224 */ /* 0x000fe400078e000b */
[----:B------:R-:W-:Y:S01]  /*1fbd0*/  IMAD.MOV.U32 R11, RZ, RZ, R3 ;  /* 0x000000ffff0b7224 */ /* 0x000fe200078e0003 */
[----:B------:R1:W-:Y:S04]  /*1fbe0*/  STG.E.64 desc[UR36][R12.64+0x8], R18 ;  /* 0x000008120c007986 */ /* 0x0003e8000c101b24 */
[----:B------:R1:W-:Y:S04]  /*1fbf0*/  STG.E.64 desc[UR36][R12.64+0x18], R6 ;  /* 0x000018060c007986 */ /* 0x0003e8000c101b24 */
[----:B------:R1:W-:Y:S04]  /*1fc00*/  STG.E.64 desc[UR36][R12.64+0x28], R10 ;  /* 0x0000280a0c007986 */ /* 0x0003e8000c101b24 */
[----:B------:R1:W-:Y:S04]  /*1fc10*/  STG.E desc[UR36][R12.64], R57 ;  /* 0x000000390c007986 */ /* 0x0003e8000c101924 */
[----:B------:R1:W-:Y:S04]  /*1fc20*/  STG.E desc[UR36][R12.64+0x10], R9 ;  /* 0x000010090c007986 */ /* 0x0003e8000c101924 */
[----:B------:R1:W-:Y:S04]  /*1fc30*/  STG.E desc[UR36][R12.64+0x20], R59 ;  /* 0x0000203b0c007986 */ /* 0x0003e8000c101924 */
[----:B------:R1:W-:Y:S02]  /*1fc40*/  STG.E desc[UR36][R12.64+0x30], R41 ;  /* 0x000030290c007986 */ /* 0x0003e4000c101924 */
.L_x_4889:
[----:B------:R-:W-:Y:S05]  /*1fc50*/  BSYNC.RECONVERGENT B0 ;  /* 0x0000000000007941 */ /* 0x000fea0003800200 */
.L_x_4888:
        /* <DEDUP_REMOVED lines=28> */
[----:B-1----:R-:W-:-:S03]  /*1fe20*/  ULEA UR5, UR6, UR5, 0x18 ;  /* 0x0000000506057291 */ /* 0x002fc6000f8ec0ff */
[----:B------:R-:W1:Y:S01]  /*1fe30*/  POPC R9, R9 ;  /* 0x0000000900097309 */ /* 0x000e620000000000 */
[----:B--2---:R-:W1:Y:S02]  /*1fe40*/  SHFL.IDX PT, R0, R3, R8, 0x1f ;  /* 0x00001f0803007589 */ /* 0x004e6400000e0000 */
[----:B-1----:R-:W-:-:S05]  /*1fe50*/  IMAD.IADD R0, R0, 0x1, R9 ;  /* 0x0000000100007824 */ /* 0x002fca00078e0209 */
[----:B------:R-:W-:-:S04]  /*1fe60*/  ISETP.NE.AND P2, PT, R0, UR4, PT ;  /* 0x0000000400007c0c */ /* 0x000fc8000bf45270 */
[----:B------:R-:W-:-:S05]  /*1fe70*/  SEL R0, RZ, 0x1, P2 ;  /* 0x00000001ff007807 */ /* 0x000fca0001000000 */
[----:B------:R2:W-:Y:S04]  /*1fe80*/  STS.U8 [UR5], R0 ;  /* 0x00000000ff007988 */ /* 0x0005e80008000005 */
.L_x_4891:
[----:B------:R-:W-:Y:S05]  /*1fe90*/  BSYNC.RECONVERGENT B0 ;  /* 0x0000000000007941 */ /* 0x000fea0003800200 */
.L_x_4890:
        /* <DEDUP_REMOVED lines=55> */
.L_x_4904:
        /* <DEDUP_REMOVED lines=22> */
.L_x_4897:
[----:B------:R-:W-:Y:S05]  /*20370*/  BSYNC.RECONVERGENT B2 ;  /* 0x0000000000027941 */ /* 0x000fea0003800200 */
.L_x_4896:
        /* <DEDUP_REMOVED lines=15> */
.L_x_4899:
[----:B------:R-:W-:Y:S05]  /*20470*/  BSYNC.RECONVERGENT B2 ;  /* 0x0000000000027941 */ /* 0x000fea0003800200 */
.L_x_4898:
        /* <DEDUP_REMOVED lines=12> */
.L_x_4901:
[----:B------:R-:W-:Y:S05]  /*20540*/  BSYNC.RECONVERGENT B2 ;  /* 0x0000000000027941 */ /* 0x000fea0003800200 */
.L_x_4900:
        /* <DEDUP_REMOVED lines=16> */
.L_x_4903:
[----:B------:R-:W-:Y:S05]  /*20650*/  BSYNC.RECONVERGENT B2 ;  /* 0x0000000000027941 */ /* 0x000fea0003800200 */
.L_x_4902:
[----:B------:R-:W-:Y:S02]  /*20660*/  SEL R0, R0, R36, P3 ;  /* 0x0000002400007207 */ /* 0x000fe40001800000 */
[----:B------:R-:W-:Y:S02]  /*20670*/  SEL R3, R3, R37, P3 ;  /* 0x0000002503037207 */ /* 0x000fe40001800000 */
[----:B------:R-:W-:Y:S01]  /*20680*/  FSEL R15, R15, R20, P3 ;  /* 0x000000140f0f7208 */ /* 0x000fe20001800000 */
[----:B------:R-:W-:Y:S06]  /*20690*/  @!P5 BRA `(.L_x_4904) ;  /* 0xfffffff800dcd947 */ /* 0x000fec000383ffff */
[----:B------:R-:W-:Y:S05]  /*206a0*/  BSYNC.RECONVERGENT B0 ;  /* 0x0000000000007941 */ /* 0x000fea0003800200 */
.L_x_4895:
[----:B------:R-:W-:Y:S05]  /*206b0*/  BRA `(.L_x_4894) ;  /* 0x0000000400987947 */ /* 0x000fea0003800000 */
.L_x_4893:
        /* <DEDUP_REMOVED lines=28> */
.L_x_4913:
        /* <DEDUP_REMOVED lines=23> */
.L_x_4906:
[----:B------:R-:W-:Y:S05]  /*209f0*/  BSYNC.RECONVERGENT B0 ;  /* 0x0000000000007941 */ /* 0x000fea0003800200 */
.L_x_4905:
        /* <DEDUP_REMOVED lines=15> */
.L_x_4908:
[----:B------:R-:W-:Y:S05]  /*20af0*/  BSYNC.RECONVERGENT B0 ;  /* 0x0000000000007941 */ /* 0x000fea0003800200 */
.L_x_4907:
        /* <DEDUP_REMOVED lines=12> */
.L_x_4910:
[----:B------:R-:W-:Y:S05]  /*20bc0*/  BSYNC.RECONVERGENT B0 ;  /* 0x0000000000007941 */ /* 0x000fea0003800200 */
.L_x_4909:
        /* <DEDUP_REMOVED lines=16> */
.L_x_4912:
[----:B------:R-:W-:Y:S05]  /*20cd0*/  BSYNC.RECONVERGENT B0 ;  /* 0x0000000000007941 */ /* 0x000fea0003800200 */
.L_x_4911:
[----:B------:R-:W-:Y:S02]  /*20ce0*/  SEL R0, R0, R36, P3 ;  /* 0x0000002400007207 */ /* 0x000fe40001800000 */
[----:B------:R-:W-:Y:S02]  /*20cf0*/  SEL R3, R3, R37, P3 ;  /* 0x0000002503037207 */ /* 0x000fe40001800000 */
[----:B------:R-:W-:Y:S01]  /*20d00*/  FSEL R15, R15, R40, P3 ;  /* 0x000000280f0f7208 */ /* 0x000fe20001800000 */
[----:B------:R-:W-:Y:S06]  /*20d10*/  @!P5 BRA `(.L_x_4913) ;  /* 0xfffffff800d8d947 */ /* 0x000fec000383ffff */
.L_x_4894:
[----:B------:R-:W-:Y:S05]  /*20d20*/  BSYNC.RECONVERGENT B1 ;  /* 0x0000000000017941 */ /* 0x000fea0003800200 */
.L_x_4892:
[----:B------:R-:W1:Y:S01]  /*20d30*/  S2UR UR6, SR_CgaCtaId ;  /* 0x00000000000679c3 */ /* 0x000e620000008800 */
[----:B------:R-:W2:Y:S01]  /*20d40*/  LDCU UR5, c[0x0][0x360] ;  /* 0x00006c00ff0577ac */ /* 0x000ea20008000800 */
[----:B------:R-:W-:Y:S02]  /*20d50*/  IMAD.MOV.U32 R20, RZ, RZ, R8 ;  /* 0x000000ffff147224 */ /* 0x000fe400078e0008 */
[----:B------:R-:W-:Y:S01]  /*20d60*/  IMAD.MOV.U32 R28, RZ, RZ, R0 ;  /* 0x000000ffff1c7224 */ /* 0x000fe200078e0000 */
[----:B------:R-:W-:Y:S01]  /*20d70*/  UMOV UR4, 0x400 ;  /* 0x0000040000047882 */ /* 0x000fe20000000000 */
[----:B------:R-:W-:Y:S01]  /*20d80*/  IMAD.MOV.U32 R29, RZ, RZ, R3 ;  /* 0x000000ffff1d7224 */ /* 0x000fe200078e0003 */
[----:B------:R-:W-:Y:S01]  /*20d90*/  UIADD3 UR4, UPT, UPT, UR4, 0x10, URZ ;  /* 0x0000001004047890 */ /* 0x000fe2000fffe0ff */
[----:B--2---:R-:W-:-:S03]  /*20da0*/  IMAD R10, R17, UR5, R2 ;  /* 0x00000005110a7c24 */ /* 0x004fc6000f8e0202 */
[----:B-1----:R-:W-:Y:S01]  /*20db0*/  ULEA UR8, UR6, UR4, 0x18 ;  /* 0x0000000406087291 */ /* 0x002fe2000f8ec0ff */
[----:B------:R-:W1:Y:S05]  /*20dc0*/  LDCU UR6, c[0x0][0x364] ;  /* 0x00006c80ff0677ac */ /* 0x000e6a0008000800 */
[----:B------:R-:W-:Y:S01]  /*20dd0*/  LEA R12, R10, UR8, 0x6 ;  /* 0x000000080a0c7c11 */ /* 0x000fe2000f8e30ff */
[----:B------:R-:W-:-:S04]  /*20de0*/  IMAD.MOV.U32 R10, RZ, RZ, R6 ;  /* 0x000000ffff0a7224 */ /* 0x000fc800078e0006 */
[----:B------:R2:W-:Y:S04]  /*20df0*/  STS.64 [R12+0x8], R20 ;  /* 0x000008140c007388 */ /* 0x0005e80000000a00 */
[----:B------:R2:W-:Y:S04]  /*20e00*/  STS.64 [R12+0x18], R10 ;  /* 0x0000180a0c007388 */ /* 0x0005e80000000a00 */
[----:B------:R2:W-:Y:S01]  /*20e10*/  STS.64 [R12+0x28], R18 ;  /* 0x000028120c007388 */ /* 0x0005e20000000a00 */
[----:B-1----:R-:W-:-:S03]  /*20e20*/  UISETP.GE.U32.AND UP0, UPT, UR6, 0x2, UPT ;  /* 0x000000020600788c */ /* 0x002fc6000bf06070 */
[----:B------:R2:W-:Y:S04]  /*20e30*/  STS.64 [R12+0x38], R28 ;  /* 0x0000381c0c007388 */ /* 0x0005e80000000a00 */
[----:B------:R2:W-:Y:S04]  /*20e40*/  STS [R12], R7 ;  /* 0x000000070c007388 */ /* 0x0005e80000000800 */
[----:B------:R2:W-:Y:S04]  /*20e50*/  STS [R12+0x10], R9 ;  /* 0x000010090c007388 */ /* 0x0005e80000000800 */
[----:B------:R2:W-:Y:S04]  /*20e60*/  STS [R12+0x20], R13 ;  /* 0x0000200d0c007388 */ /* 0x0005e80000000800 */
[----:B------:R2:W-:Y:S01]  /*20e70*/  STS [R12+0x30], R15 ;  /* 0x0000300f0c007388 */ /* 0x0005e20000000800 */
[----:B------:R-:W-:Y:S05]  /*20e80*/  BRA.U !UP0, `(.L_x_4914) ;  /* 0x0000000508787547 */ /* 0x000fea000b800000 */
[----:B------:R-:W-:-:S05]  /*20e90*/  UMOV UR4, UR6 ;  /* 0x0000000600047c82 */ /* 0x000fca0008000000 */
.L_x_4925:
[----:B------:R-:W-:Y:S01]  /*20ea0*/  USHF.R.U32.HI UR7, URZ, 0x1, UR4 ;  /* 0x00000001ff077899 */ /* 0x000fe20008011604 */
[----:B------:R-:W-:Y:S05]  /*20eb0*/  BAR.SYNC.DEFER_BLOCKING 0x0 ;  /* 0x0000000000007b1d */ /* 0x000fea0000010000 */
[----:B------:R-:W-:Y:S01]  /*20ec0*/  VIADD R27, R17, UR7 ;  /* 0x00000007111b7c36 */ /* 0x000fe20008000000 */
[----:B------:R-:W-:Y:S04]  /*20ed0*/  BSSY.RECONVERGENT B0, `(.L_x_4915) ;  /* 0x0000056000007945 */ /* 0x000fe80003800200 */
[----:B------:R-:W-:-:S04]  /*20ee0*/  ISETP.GE.U32.AND P2, PT, R27, UR6, PT ;  /* 0x000000061b007c0c */ /* 0x000fc8000bf46070 */
[----:B------:R-:W-:-:S13]  /*20ef0*/  ISETP.GE.U32.OR P2, PT, R17, UR7, P2 ;  /* 0x0000000711007c0c */ /* 0x000fda0009746470 */
[----:B-1----:R-:W-:Y:S05]  /*20f00*/  @P2 BRA `(.L_x_4916) ;  /* 0x0000000400482947 */ /* 0x002fea0003800000 */
[----:B--2---:R-:W-:Y:S01]  /*20f10*/  IMAD R10, R27, UR5, R2 ;  /* 0x000000051b0a7c24 */ /* 0x004fe2000f8e0202 */
        /* <DEDUP_REMOVED lines=19> */
.L_x_4918:
[----:B------:R-:W-:Y:S05]  /*21050*/  BSYNC.RECONVERGENT B1 ;  /* 0x0000000000017941 */ /* 0x000fea0003800200 */
.L_x_4917:
[----:B------:R-:W-:Y:S01]  /*21060*/  SEL R8, R8, R28, P2 ;  /* 0x0000001c08087207 */ /* 0x000fe20001000000 */
[----:B------:R-:W-:Y:S01]  /*21070*/  BSSY.RECONVERGENT B1, `(.L_x_4919) ;  /* 0x0000012000017945 */ /* 0x000fe20003800200 */
[----:B------:R-:W-:Y:S02]  /*21080*/  SEL R21, R21, R29, P2 ;  /* 0x0000001d15157207 */ /* 0x000fe40001000000 */
[----:B------:R1:W2:Y:S01]  /*21090*/  LDS.64 R28, [R10+0x38] ;  /* 0x000038000a1c7984 */ /* 0x0002a20000000a00 */
[----:B------:R-:W-:Y:S01]  /*210a0*/  IMAD.MOV.U32 R20, RZ, RZ, R8 ;  /* 0x000000ffff147224 */ /* 0x000fe200078e0008 */
[----:B------:R-:W-:Y:S02]  /*210b0*/  FSETP.NAN.FTZ.AND P3, PT, |R9|, |R9|, PT ;  /* 0x400000090900720b */ /* 0x000fe40003f78200 */
[----:B------:R-:W-:Y:S02]  /*210c0*/  FSEL R7, R7, R14, P2 ;  /* 0x0000000e07077208 */ /* 0x000fe40001000000 */
[----:B------:R1:W-:Y:S01]  /*210d0*/  STS.64 [R12+0x8], R20 ;  /* 0x000008140c007388 */ /* 0x0003e20000000a00 */
[----:B------:R-:W-:-:S02]  /*210e0*/  FSETP.NAN.FTZ.AND P4, PT, |R13|, |R13|, PT ;  /* 0x4000000d0d00720b */ /* 0x000fc40003f98200 */
        /* <DEDUP_REMOVED lines=10> */
.L_x_4920:
[----:B------:R-:W-:Y:S05]  /*21190*/  BSYNC.RECONVERGENT B1 ;  /* 0x0000000000017941 */ /* 0x000fea0003800200 */
.L_x_4919:
        /* <DEDUP_REMOVED lines=14> */
.L_x_4922:
[----:B------:R-:W-:Y:S05]  /*21280*/  BSYNC.RECONVERGENT B1 ;  /* 0x0000000000017941 */ /* 0x000fea0003800200 */
.L_x_4921:
        /* <DEDUP_REMOVED lines=12> */
.L_x_4924:
[----:B------:R-:W-:Y:S05]  /*21350*/  BSYNC.RECONVERGENT B1 ;  /* 0x0000000000017941 */ /* 0x000fea0003800200 */
.L_x_4923:
[----:B------:R-:W-:Y:S01]  /*21360*/  SEL R0, R0, R28, P3 ;  /* 0x0000001c00007207 */ /* 0x000fe20001800000 */
[----:B------:R-:W-:Y:S01]  /*21370*/  IMAD.MOV.U32 R10, RZ, RZ, R6 ;  /* 0x000000ffff0a7224 */ /* 0x000fe200078e0006 */
[----:B------:R-:W-:Y:S01]  /*21380*/  SEL R3, R3, R29, P3 ;  /* 0x0000001d03037207 */ /* 0x000fe20001800000 */
[----:B------:R1:W-:Y:S01]  /*21390*/  STS.64 [R12+0x28], R18 ;  /* 0x000028120c007388 */ /* 0x0003e20000000a00 */
[----:B------:R-:W-:Y:S01]  /*213a0*/  FSEL R15, R15, R34, P3 ;  /* 0x000000220f0f7208 */ /* 0x000fe20001800000 */
[----:B------:R-:W-:Y:S02]  /*213b0*/  IMAD.MOV.U32 R28, RZ, RZ, R0 ;  /* 0x000000ffff1c7224 */ /* 0x000fe400078e0000 */
[----:B------:R-:W-:Y:S01]  /*213c0*/  IMAD.MOV.U32 R29, RZ, RZ, R3 ;  /* 0x000000ffff1d7224 */ /* 0x000fe200078e0003 */
[----:B------:R1:W-:Y:S04]  /*213d0*/  STS.64 [R12+0x18], R10 ;  /* 0x0000180a0c007388 */ /* 0x0003e80000000a00 */
[----:B------:R1:W-:Y:S04]  /*213e0*/  STS.64 [R12+0x38], R28 ;  /* 0x0000381c0c007388 */ /* 0x0003e80000000a00 */
[----:B------:R1:W-:Y:S04]  /*213f0*/  STS [R12], R7 ;  /* 0x000000070c007388 */ /* 0x0003e80000000800 */
[----:B------:R1:W-:Y:S04]  /*21400*/  STS [R12+0x10], R9 ;  /* 0x000010090c007388 */ /* 0x0003e80000000800 */
[----:B------:R1:W-:Y:S04]  /*21410*/  STS [R12+0x20], R13 ;  /* 0x0000200d0c007388 */ /* 0x0003e80000000800 */
[----:B------:R1:W-:Y:S02]  /*21420*/  STS [R12+0x30], R15 ;  /* 0x0000300f0c007388 */ /* 0x0003e40000000800 */
.L_x_4916:
[----:B------:R-:W-:Y:S05]  /*21430*/  BSYNC.RECONVERGENT B0 ;  /* 0x0000000000007941 */ /* 0x000fea0003800200 */
.L_x_4915:
[----:B------:R-:W-:-:S03]  /*21440*/  UISETP.GT.U32.AND UP0, UPT, UR4, 0x3, UPT ;  /* 0x000000030400788c */ /* 0x000fc6000bf04070 */
[----:B------:R-:W-:-:S06]  /*21450*/  UMOV UR4, UR7 ;  /* 0x0000000700047c82 */ /* 0x000fcc0008000000 */
[----:B------:R-:W-:Y:S05]  /*21460*/  BRA.U UP0, `(.L_x_4925) ;  /* 0xfffffff9008c7547 */ /* 0x000fea000b83ffff */
.L_x_4914:
[----:B------:R-:W3:Y:S02]  /*21470*/  LDCU UR4, c[0x0][0x3b0] ;  /* 0x00007600ff0477ac */ /* 0x000ee40008000800 */
[----:B---3--:R-:W-:-:S09]  /*21480*/  UISETP.NE.AND UP0, UPT, UR4, URZ, UPT ;  /* 0x000000ff0400728c */ /* 0x008fd2000bf05270 */
[----:B------:R-:W-:Y:S05]  /*21490*/  BRA.U !UP0, `(.L_x_4926) ;  /* 0x0000000908f87547 */ /* 0x000fea000b800000 */
[----:B------:R-:W-:Y:S02]  /*214a0*/  UISETP.GE.U32.AND UP0, UPT, UR5, 0x21, UPT ;  /* 0x000000210500788c */ /* 0x000fe4000bf06070 */
[----:B------:R-:W-:-:S07]  /*214b0*/  UMOV UR4, UR5 ;  /* 0x0000000500047c82 */ /* 0x000fce0008000000 */
[----:B------:R-:W-:Y:S05]  /*214c0*/  BRA.U !UP0, `(.L_x_4927) ;  /* 0x0000000508b07547 */ /* 0x000fea000b800000 */
[----:B--2---:R-:W-:Y:S01]  /*214d0*/  IMAD.MOV.U32 R20, RZ, RZ, R8 ;  /* 0x000000ffff147224 */ /* 0x004fe200078e0008 */
[----:B------:R3:W-:Y:S01]  /*214e0*/  STS.64 [R12+0x28], R18 ;  /* 0x000028120c007388 */ /* 0x0007e20000000a00 */
[----:B-1----:R-:W-:Y:S01]  /*214f0*/  IMAD.MOV.U32 R10, RZ, RZ, R6 ;  /* 0x000000ffff0a7224 */ /* 0x002fe200078e0006 */
[----:B------:R-:W-:Y:S01]  /*21500*/  UISETP.GE.U32.AND UP0, UPT, UR5, 0x40, UPT ;  /* 0x000000400500788c */ /* 0x000fe2000bf06070 */
[----:B------:R-:W-:Y:S01]  /*21510*/  IMAD.MOV.U32 R16, RZ, RZ, R0 ;  /* 0x000000ffff107224 */ /* 0x000fe200078e0000 */
[----:B------:R3:W-:Y:S01]  /*21520*/  STS.64 [R12+0x8], R20 ;  /* 0x000008140c007388 */ /* 0x0007e20000000a00 */
[----:B------:R-:W-:Y:S01]  /*21530*/  IMAD.MOV.U32 R17, RZ, RZ, R3 ;  /* 0x000000ffff117224 */ /* 0x000fe200078e0003 */
[----:B------:R-:W-:Y:S02]  /*21540*/  UMOV UR4, 0x20 ;  /* 0x0000002000047882 */ /* 0x000fe40000000000 */
[----:B------:R3:W-:Y:S04]  /*21550*/  STS.64 [R12+0x18], R10 ;  /* 0x0000180a0c007388 */ /* 0x0007e80000000a00 */
[----:B------:R3:W-:Y:S04]  /*21560*/  STS.64 [R12+0x38], R16 ;  /* 0x000038100c007388 */ /* 0x0007e80000000a00 */
[----:B------:R3:W-:Y:S04]  /*21570*/  STS [R12], R7 ;  /* 0x000000070c007388 */ /* 0x0007e80000000800 */
[----:B------:R3:W-:Y:S04]  /*21580*/  STS [R12+0x10], R9 ;  /* 0x000010090c007388 */ /* 0x0007e80000000800 */
[----:B------:R3:W-:Y:S04]  /*21590*/  STS [R12+0x20], R13 ;  /* 0x0000200d0c007388 */ /* 0x0007e80000000800 */
[----:B------:R3:W-:Y:S01]  /*215a0*/  STS [R12+0x30], R15 ;  /* 0x0000300f0c007388 */ /* 0x0007e20000000800 */
[----:B------:R-:W-:Y:S05]  /*215b0*/  BRA.U !UP0, `(.L_x_4927) ;  /* 0x0000000508747547 */ /* 0x000fea000b800000 */
[----:B------:R-:W-:-:S07]  /*215c0*/  IMAD.U32 R14, RZ, RZ, UR5 ;  /* 0x00000005ff0e7e24 */ /* 0x000fce000f8e00ff */
.L_x_4938:
[----:B------:R-:W-:Y:S01]  /*215d0*/  SHF.R.U32.HI R27, RZ, 0x1, R14 ;  /* 0x00000001ff1b7819 */ /* 0x000fe2000001160e */
[----:B------:R-:W-:Y:S04]  /*215e0*/  BAR.SYNC.DEFER_BLOCKING 0x0 ;  /* 0x0000000000007b1d */ /* 0x000fe80000010000 */
[----:B-1-3--:R-:W-:Y:S02]  /*215f0*/  IMAD.IADD R10, R27, 0x1, R2 ;  /* 0x000000011b0a7824 */ /* 0x00afe400078e0202 */
        /* <DEDUP_REMOVED lines=23> */
.L_x_4931:
[----:B------:R-:W-:Y:S05]  /*21770*/  BSYNC.RECONVERGENT B1 ;  /* 0x0000000000017941 */ /* 0x000fea0003800200 */
.L_x_4930:
        /* <DEDUP_REMOVED lines=19> */
.L_x_4933:
[----:B------:R-:W-:Y:S05]  /*218b0*/  BSYNC.RECONVERGENT B1 ;  /* 0x0000000000017941 */ /* 0x000fea0003800200 */
.L_x_4932:
        /* <DEDUP_REMOVED lines=14> */
.L_x_4935:
[----:B------:R-:W-:Y:S05]  /*219a0*/  BSYNC.RECONVERGENT B1 ;  /* 0x0000000000017941 */ /* 0x000fea0003800200 */
.L_x_4934:
        /* <DEDUP_REMOVED lines=12> */
.L_x_4937:
[----:B------:R-:W-:Y:S05]  /*21a70*/  BSYNC.RECONVERGENT B1 ;  /* 0x0000000000017941 */ /* 0x000fea0003800200 */
.L_x_4936:
        /* <DEDUP_REMOVED lines=13> */
.L_x_4929:
[----:B------:R-:W-:Y:S05]  /*21b50*/  BSYNC.RECONVERGENT B0 ;  /* 0x0000000000007941 */ /* 0x000fea0003800200 */
.L_x_4928:
[----:B------:R-:W-:Y:S01]  /*21b60*/  ISETP.GT.U32.AND P2, PT, R14, 0x7f, PT ;  /* 0x0000007f0e00780c */ /* 0x000fe20003f44070 */
[----:B------:R-:W-:-:S12]  /*21b70*/  IMAD.MOV.U32 R14, RZ, RZ, R27 ;  /* 0x000000ffff0e7224 */ /* 0x000fd800078e001b */
[----:B------:R-:W-:Y:S05]  /*21b80*/  @P2 BRA `(.L_x_4938) ;  /* 0xfffffff800902947 */ /* 0x000fea000383ffff */
.L_x_4927:
[----:B------:R-:W-:Y:S01]  /*21b90*/  BAR.SYNC.DEFER_BLOCKING 0x0 ;  /* 0x0000000000007b1d */ /* 0x000fe20000010000 */
[----:B------:R-:W-:-:S09]  /*21ba0*/  UISETP.GE.U32.AND UP0, UPT, UR4, 0x2, UPT ;  /* 0x000000020400788c */ /* 0x000fd2000bf06070 */
[----:B------:R-:W-:Y:S05]  /*21bb0*/  BRA.U !UP0, `(.L_x_4926) ;  /* 0x0000000508307547 */ /* 0x000fea000b800000 */
[----:B------:R-:W-:-:S07]  /*21bc0*/  IMAD.MOV.U32 R2, RZ, RZ, 0x1 ;  /* 0x00000001ff027424 */ /* 0x000fce00078e00ff */
.L_x_4947:
[----:B-123--:R-:W1:Y:S01]  /*21bd0*/  SHFL.DOWN PT, R10, R7, R2, 0x1f ;  /* 0x08001f02070a7589 */ /* 0x00ee6200000e0000 */
        /* <DEDUP_REMOVED lines=13> */
.L_x_4940:
[----:B------:R-:W-:Y:S05]  /*21cb0*/  BSYNC.RECONVERGENT B0 ;  /* 0x0000000000007941 */ /* 0x000fea0003800200 */
.L_x_4939:
        /* <DEDUP_REMOVED lines=14> */
.L_x_4942:
[----:B------:R-:W-:Y:S05]  /*21da0*/  BSYNC.RECONVERGENT B0 ;  /* 0x0000000000007941 */ /* 0x000fea0003800200 */
.L_x_4941:
        /* <DEDUP_REMOVED lines=14> */
.L_x_4944:
[----:B------:R-:W-:Y:S05]  /*21e90*/  BSYNC.RECONVERGENT B0 ;  /* 0x0000000000007941 */ /* 0x000fea0003800200 */
.L_x_4943:
        /* <DEDUP_REMOVED lines=23> */
.L_x_4946:
[----:B------:R-:W-:Y:S05]  /*22010*/  BSYNC.RECONVERGENT B0 ;  /* 0x0000000000007941 */ /* 0x000fea0003800200 */
.L_x_4945:
[----:B------:R-:W-:Y:S01]  /*22020*/  IMAD.SHL.U32 R2, R2, 0x2, RZ ;  /* 0x0000000202027824 */ /* 0x000fe200078e00ff */
[----:B------:R-:W-:Y:S02]  /*22030*/  FSEL R15, R15, R28, P2 ;  /* 0x0000001c0f0f7208 */ /* 0x000fe40001000000 */
[----:B------:R-:W-:Y:S02]  /*22040*/  SEL R0, R0, R31, P2 ;  /* 0x0000001f00007207 */ /* 0x000fe40001000000 */
[----:B------:R-:W-:Y:S02]  /*22050*/  ISETP.GE.AND P3, PT, R2, UR4, PT ;  /* 0x0000000402007c0c */ /* 0x000fe4000bf66270 */
[----:B------:R-:W-:-:S11]  /*22060*/  SEL R3, R3, R30, P2 ;  /* 0x0000001e03037207 */ /* 0x000fd60001000000 */
[----:B------:R-:W-:Y:S05]  /*22070*/  @!P3 BRA `(.L_x_4947) ;  /* 0xfffffff800d4b947 */ /* 0x000fea000383ffff */
.L_x_4926:
[----:B------:R-:W-:Y:S05]  /*22080*/  @!P1 EXIT ;  /* 0x000000000000994d */ /* 0x000fea0003800000 */
[----:B------:R-:W4:Y:S02]  /*22090*/  LDCU.U8 UR4, c[0x0][0x7a0] ;  /* 0x0000f400ff0477ac */ /* 0x000f240008000000 */
[----:B----4-:R-:W-:-:S09]  /*220a0*/  UISETP.NE.AND UP0, UPT, UR4, URZ, UPT ;  /* 0x000000ff0400728c */ /* 0x010fd2000bf05270 */
[----:B------:R-:W-:Y:S05]  /*220b0*/  BRA.U !UP0, `(.L_x_4948) ;  /* 0x0000000108247547 */ /* 0x000fea000b800000 */
[----:B------:R-:W4:Y:S02]  /*220c0*/  LDCU.64 UR4, c[0x0][0x798] ;  /* 0x0000f300ff0477ac */ /* 0x000f240008000a00 */
[----:B----4-:R-:W-:Y:S02]  /*220d0*/  IADD3 R8, P1, PT, R8, UR4, RZ ;  /* 0x0000000408087c10 */ /* 0x010fe4000ff3e0ff */
[----:B------:R-:W-:Y:S02]  /*220e0*/  IADD3 R6, P2, PT, R6, UR4, RZ ;  /* 0x0000000406067c10 */ /* 0x000fe4000ff5e0ff */
[----:B-123--:R-:W-:Y:S02]  /*220f0*/  IADD3 R18, P3, PT, R18, UR4, RZ ;  /* 0x0000000412127c10 */ /* 0x00efe4000ff7e0ff */
[----:B------:R-:W-:Y:S02]  /*22100*/  IADD3 R0, P4, PT, R0, UR4, RZ ;  /* 0x0000000400007c10 */ /* 0x000fe4000ff9e0ff */
[----:B------:R-:W-:-:S02]  /*22110*/  IADD3.X R21, PT, PT, R21, UR5, RZ, P1, !PT ;  /* 0x0000000515157c10 */ /* 0x000fc40008ffe4ff */
[----:B------:R-:W-:Y:S02]  /*22120*/  IADD3.X R11, PT, PT, R11, UR5, RZ, P2, !PT ;  /* 0x000000050b0b7c10 */ /* 0x000fe400097fe4ff */
[----:B------:R-:W-:Y:S02]  /*22130*/  IADD3.X R19, PT, PT, R19, UR5, RZ, P3, !PT ;  /* 0x0000000513137c10 */ /* 0x000fe40009ffe4ff */
[----:B------:R-:W-:-:S07]  /*22140*/  IADD3.X R3, PT, PT, R3, UR5, RZ, P4, !PT ;  /* 0x0000000503037c10 */ /* 0x000fce000a7fe4ff */
.L_x_4948:
[----:B------:R-:W-:Y:S05]  /*22150*/  @!P0 BRA `(.L_x_4949) ;  /* 0x0000000800f48947 */ /* 0x000fea0003800000 */
[----:B------:R-:W-:Y:S05]  /*22160*/  BRA.U !UP0, `(.L_x_4950) ;  /* 0x00000001085c7547 */ /* 0x000fea000b800000 */
[----:B------:R-:W-:Y:S01]  /*22170*/  MOV R0, 0x0 ;  /* 0x0000000000007802 */ /* 0x000fe20000000f00 */
[----:B------:R-:W4:Y:S01]  /*22180*/  LDCU.64 UR4, c[0x4][0x3c8] ;  /* 0x01007900ff0477ac */ /* 0x000f220008000a00 */
[----:B------:R-:W-:Y:S02]  /*22190*/  IMAD.MOV.U32 R8, RZ, RZ, 0x2dd ;  /* 0x000002ddff087424 */ /* 0x000fe400078e00ff */
[----:B------:R0:W0:Y:S01]  /*221a0*/  LDC.64 R2, c[0x4][R0] ;  /* 0x0100000000027b82 */ /* 0x0000220000000a00 */
[----:B------:R-:W5:Y:S01]  /*221b0*/  LDCU.64 UR8, c[0x4][0x3c0] ;  /* 0x01007800ff0877ac */ /* 0x000f620008000a00 */
[----:B-123--:R-:W-:Y:S02]  /*221c0*/  IMAD.MOV.U32 R12, RZ, RZ, 0x1 ;  /* 0x00000001ff0c7424 */ /* 0x00efe400078e00ff */
[----:B------:R-:W-:Y:S01]  /*221d0*/  IMAD.MOV.U32 R13, RZ, RZ, RZ ;  /* 0x000000ffff0d7224 */ /* 0x000fe200078e00ff */
[----:B------:R-:W1:Y:S01]  /*221e0*/  LDCU.64 UR6, c[0x4][0x60] ;  /* 0x01000c00ff0677ac */ /* 0x000e620008000a00 */
[----:B----4-:R-:W-:-:S02]  /*221f0*/  IMAD.U32 R4, RZ, RZ, UR4 ;  /* 0x00000004ff047e24 */ /* 0x010fc4000f8e00ff */
[----:B------:R-:W-:Y:S02]  /*22200*/  IMAD.U32 R5, RZ, RZ, UR5 ;  /* 0x00000005ff057e24 */ /* 0x000fe4000f8e00ff */
[----:B-----5:R-:W-:Y:S02]  /*22210*/  IMAD.U32 R6, RZ, RZ, UR8 ;  /* 0x00000008ff067e24 */ /* 0x020fe4000f8e00ff */
[----:B------:R-:W-:Y:S02]  /*22220*/  IMAD.U32 R7, RZ, RZ, UR9 ;  /* 0x00000009ff077e24 */ /* 0x000fe4000f8e00ff */
[----:B-1----:R-:W-:Y:S02]  /*22230*/  IMAD.U32 R10, RZ, RZ, UR6 ;  /* 0x00000006ff0a7e24 */ /* 0x002fe4000f8e00ff */
[----:B------:R-:W-:-:S07]  /*22240*/  IMAD.U32 R11, RZ, RZ, UR7 ;  /* 0x00000007ff0b7e24 */ /* 0x000fce000f8e00ff */
[----:B------:R-:W-:-:S07]  /*22250*/  LEPC R20, `(.L_x_4951) ;  /* 0x000000001014794e */ /* 0x000fce0000000000 */
[----:B0-----:R-:W-:Y:S05]  /*22260*/  CALL.ABS.NOINC R2 ;  /* 0x0000000002007343 */ /* 0x001fea0003c00000 */
.L_x_4951:
[----:B------:R-:W-:Y:S01]  /*22270*/  IMAD.MOV.U32 R8, RZ, RZ, RZ ;  /* 0x000000ffff087224 */ /* 0x000fe200078e00ff */
[----:B------:R-:W-:Y:S01]  /*22280*/  CS2R R18, SRZ ;  /* 0x0000000000127805 */ /* 0x000fe2000001ff00 */
[----:B------:R-:W-:Y:S02]  /*22290*/  IMAD.MOV.U32 R21, RZ, RZ, RZ ;  /* 0x000000ffff157224 */ /* 0x000fe400078e00ff */
[----:B------:R-:W-:Y:S02]  /*222a0*/  IMAD.MOV.U32 R6, RZ, RZ, RZ ;  /* 0x000000ffff067224 */ /* 0x000fe400078e00ff */
[----:B------:R-:W-:Y:S02]  /*222b0*/  IMAD.MOV.U32 R11, RZ, RZ, RZ ;  /* 0x000000ffff0b7224 */ /* 0x000fe400078e00ff */
[----:B------:R-:W-:Y:S02]  /*222c0*/  IMAD.MOV.U32 R0, RZ, RZ, RZ ;  /* 0x000000ffff007224 */ /* 0x000fe400078e00ff */
[----:B------:R-:W-:-:S07]  /*222d0*/  IMAD.MOV.U32 R3, RZ, RZ, RZ ;  /* 0x000000ffff037224 */ /* 0x000fce00078e00ff */
.L_x_4950:
[----:B------:R-:W4:Y:S01]  /*222e0*/  LDCU.U8 UR4, c[0x0][0x7a1] ;  /* 0x0000f420ff0477ac */ /* 0x000f220008000000 */
[----:B-1-3--:R-:W-:Y:S02]  /*222f0*/  IMAD.MOV.U32 R16, RZ, RZ, R8 ;  /* 0x000000ffff107224 */ /* 0x00afe400078e0008 */
[----:B------:R-:W-:Y:S02]  /*22300*/  IMAD.MOV.U32 R17, RZ, RZ, R21 ;  /* 0x000000ffff117224 */ /* 0x000fe400078e0015 */
[----:B--2---:R-:W-:Y:S02]  /*22310*/  IMAD.MOV.U32 R28, RZ, RZ, R6 ;  /* 0x000000ffff1c7224 */ /* 0x004fe400078e0006 */
[----:B------:R-:W-:Y:S02]  /*22320*/  IMAD.MOV.U32 R29, RZ, RZ, R11 ;  /* 0x000000ffff1d7224 */ /* 0x000fe400078e000b */
[----:B------:R-:W-:Y:S02]  /*22330*/  IMAD.MOV.U32 R30, RZ, RZ, R0 ;  /* 0x000000ffff1e7224 */ /* 0x000fe400078e0000 */
        /* <DEDUP_REMOVED lines=22> */
.L_x_4954:
        /* <DEDUP_REMOVED lines=19> */
.L_x_4955:
[----:B------:R-:W-:Y:S05]  /*225d0*/  BRA `(.L_x_4956) ;  /* 0x0000000000107947 */ /* 0x000fea0003800000 */
.L_x_4953:
[----:B------:R-:W1:Y:S02]  /*225e0*/  LDCU.64 UR4, c[0x0][0x770] ;  /* 0x0000ee00ff0477ac */ /* 0x000e640008000a00 */
[----:B-1----:R-:W-:-:S05]  /*225f0*/  IADD3 R2, P0, PT, R23, UR4, RZ ;  /* 0x0000000417027c10 */ /* 0x002fca000ff1e0ff */
[----:B------:R-:W-:-:S05]  /*22600*/  IMAD.X R3, RZ, RZ, UR5, P0 ;  /* 0x00000005ff037e24 */ /* 0x000fca00080e06ff */
[----:B------:R1:W-:Y:S03]  /*22610*/  STG.E.64 desc[UR36][R2.64], R16 ;  /* 0x0000001002007986 */ /* 0x0003e6000c101b24 */
.L_x_4956:
        /* <DEDUP_REMOVED lines=23> */
.L_x_4958:
        /* <DEDUP_REMOVED lines=19> */
.L_x_4959:
[----:B------:R-:W-:Y:S05]  /*228c0*/  BRA `(.L_x_4960) ;  /* 0x00000000000c7947 */ /* 0x000fea0003800000 */
.L_x_4957:
[----:B-1----:R-:W-:-:S05]  /*228d0*/  IADD3 R2, P0, PT, R25, UR6, RZ ;  /* 0x0000000619027c10 */ /* 0x002fca000ff1e0ff */
[----:B------:R-:W-:-:S05]  /*228e0*/  IMAD.X R3, RZ, RZ, UR7, P0 ;  /* 0x00000007ff037e24 */ /* 0x000fca00080e06ff */
[----:B------:R1:W-:Y:S03]  /*228f0*/  STG.E.64 desc[UR36][R2.64], R18 ;  /* 0x0000001202007986 */ /* 0x0003e6000c101b24 */
.L_x_4960:
[----:B------:R-:W3:Y:S02]  /*22900*/  LDCU.64 UR4, c[0x0][0x770] ;  /* 0x0000ee00ff0477ac */ /* 0x000ee40008000a00 */
[----:B---3--:R-:W-:-:S05]  /*22910*/  IADD3 R24, P0, PT, R24, UR4, RZ ;  /* 0x0000000418187c10 */ /* 0x008fca000ff1e0ff */
[----:B------:R-:W-:-:S05]  /*22920*/  IMAD.X R25, RZ, RZ, UR5, P0 ;  /* 0x00000005ff197e24 */ /* 0x000fca00080e06ff */
[----:B------:R-:W-:Y:S01]  /*22930*/  STG.E.64 desc[UR36][R24.64], R30 ;  /* 0x0000001e18007986 */ /* 0x000fe2000c101b24 */
[----:B------:R-:W-:Y:S05]  /*22940*/  EXIT ;  /* 0x000000000000794d */ /* 0x000fea0003800000 */
.L_x_4952:
        /* <DEDUP_REMOVED lines=16> */
.L_x_4961:
        /* <DEDUP_REMOVED lines=15> */
.L_x_4962:
        /* <DEDUP_REMOVED lines=15> */
.L_x_4963:
        /* <DEDUP_REMOVED lines=15> */
.L_x_4964:
[----:B------:R-:W-:Y:S05]  /*22d20*/  EXIT ;  /* 0x000000000000794d */ /* 0x000fea0003800000 */
.L_x_4949:
[----:B------:R-:W-:Y:S05]  /*22d30*/  BRA.U !UP0, `(.L_x_4965) ;  /* 0x0000000508107547 */ /* 0x000fea000b800000 */
[----:B------:R-:W4:Y:S04]  /*22d40*/  LDG.E R2, desc[UR36][R4.64] ;  /* 0x0000002404027981 */ /* 0x000f28000c1e1900 */
[----:B-1-3--:R-:W3:Y:S04]  /*22d50*/  LDG.E.64 R16, desc[UR36][R4.64+0x8] ;  /* 0x0000082404107981 */ /* 0x00aee8000c1e1b00 */
[----:B--2---:R-:W2:Y:S04]  /*22d60*/  LDG.E R10, desc[UR36][R4.64+0x10] ;  /* 0x00001024040a7981 */ /* 0x004ea8000c1e1900 */
[----:B------:R-:W3:Y:S04]  /*22d70*/  LDG.E R14, desc[UR36][R4.64+0x30] ;  /* 0x00003024040e7981 */ /* 0x000ee8000c1e1900 */
[----:B------:R1:W5:Y:S04]  /*22d80*/  LDG.E R12, desc[UR36][R4.64+0x20] ;  /* 0x00002024040c7981 */ /* 0x000368000c1e1900 */
[----:B------:R1:W5:Y:S04]  /*22d90*/  LDG.E.64 R28, desc[UR36][R4.64+0x18] ;  /* 0x00001824041c7981 */ /* 0x000368000c1e1b00 */
[----:B------:R1:W5:Y:S04]  /*22da0*/  LDG.E.64 R30, desc[UR36][R4.64+0x28] ;  /* 0x00002824041e7981 */ /* 0x000368000c1e1b00 */
[----:B------:R1:W5:Y:S01]  /*22db0*/  LDG.E.64 R32, desc[UR36][R4.64+0x38] ;  /* 0x0000382404207981 */ /* 0x000362000c1e1b00 */
[----:B------:R-:W-:Y:S01]  /*22dc0*/  BSSY.RECONVERGENT B0, `(.L_x_4966) ;  /* 0x000000d000007945 */ /* 0x000fe20003800200 */
[----:B----4-:R-:W-:-:S02]  /*22dd0*/  FSETP.NAN.FTZ.AND P1, PT, |R2|, |R2|, PT ;  /* 0x400000020200720b */ /* 0x010fc40003f38200 */
[----:B--2---:R-:W-:-:S11]  /*22de0*/  FSETP.NAN.FTZ.AND P5, PT, |R10|, |R10|, PT ;  /* 0x4000000a0a00720b */ /* 0x004fd60003fb8200 */
        /* <DEDUP_REMOVED lines=10> */
.L_x_4967:
[----:B------:R-:W-:Y:S05]  /*22e90*/  BSYNC.RECONVERGENT B0 ;  /* 0x0000000000007941 */ /* 0x000fea0003800200 */
.L_x_4966:
        /* <DEDUP_REMOVED lines=16> */
.L_x_4969:
[----:B------:R-:W-:Y:S05]  /*22fa0*/  BSYNC.RECONVERGENT B0 ;  /* 0x0000000000007941 */ /* 0x000fea0003800200 */
.L_x_4968:
        /* <DEDUP_REMOVED lines=13> */
.L_x_4971:
[----:B------:R-:W-:Y:S05]  /*23080*/  BSYNC.RECONVERGENT B0 ;  /* 0x0000000000007941 */ /* 0x000fea0003800200 */
.L_x_4970:
        /* <DEDUP_REMOVED lines=11> */
.L_x_4973:
[----:B------:R-:W-:Y:S05]  /*23140*/  BSYNC.RECONVERGENT B0 ;  /* 0x0000000000007941 */ /* 0x000fea0003800200 */
.L_x_4972:
[----:B------:R-:W-:Y:S02]  /*23150*/  SEL R0, R32, R0, P0 ;  /* 0x0000000020007207 */ /* 0x000fe40000000000 */
[----:B------:R-:W-:Y:S02]  /*23160*/  SEL R3, R33, R3, P0 ;  /* 0x0000000321037207 */ /* 0x000fe40000000000 */
[----:B------:R-:W-:-:S07]  /*23170*/  FSEL R15, R14, R15, P0 ;  /* 0x0000000f0e0f7208 */ /* 0x000fce0000000000 */
.L_x_4965:
        /* <DEDUP_REMOVED lines=28> */
.L_x_4976:
        /* <DEDUP_REMOVED lines=19> */
.L_x_4977:
[----:B------:R-:W-:Y:S05]  /*23470*/  BRA `(.L_x_4978) ;  /* 0x0000000000107947 */ /* 0x000fea0003800000 */
.L_x_4975:
[----:B------:R-:W1:Y:S02]  /*23480*/  LDCU.64 UR4, c[0x0][0x770] ;  /* 0x0000ee00ff0477ac */ /* 0x000e640008000a00 */
[----:B-1----:R-:W-:-:S05]  /*23490*/  IADD3 R2, P0, PT, R23, UR4, RZ ;  /* 0x0000000417027c10 */ /* 0x002fca000ff1e0ff */
[----:B------:R-:W-:-:S05]  /*234a0*/  IMAD.X R3, RZ, RZ, UR5, P0 ;  /* 0x00000005ff037e24 */ /* 0x000fca00080e06ff */
[----:B------:R1:W-:Y:S03]  /*234b0*/  STG.E.64 desc[UR36][R2.64], R16 ;  /* 0x0000001002007986 */ /* 0x0003e6000c101b24 */
.L_x_4978:
        /* <DEDUP_REMOVED lines=23> */
.L_x_4980:
        /* <DEDUP_REMOVED lines=19> */
.L_x_4981:
[----:B------:R-:W-:Y:S05]  /*23760*/  BRA `(.L_x_4982) ;  /* 0x00000000000c7947 */ /* 0x000fea0003800000 */
.L_x_4979:
[----:B-1----:R-:W-:-:S05]  /*23770*/  IADD3 R2, P0, PT, R25, UR6, RZ ;  /* 0x0000000619027c10 */ /* 0x002fca000ff1e0ff */
[----:B------:R-:W-:-:S05]  /*23780*/  IMAD.X R3, RZ, RZ, UR7, P0 ;  /* 0x00000007ff037e24 */ /* 0x000fca00080e06ff */
[----:B------:R1:W-:Y:S03]  /*23790*/  STG.E.64 desc[UR36][R2.64], R18 ;  /* 0x0000001202007986 */ /* 0x0003e6000c101b24 */
.L_x_4982:
[----:B------:R-:W3:Y:S02]  /*237a0*/  LDCU.64 UR4, c[0x0][0x770] ;  /* 0x0000ee00ff0477ac */ /* 0x000ee40008000a00 */
[----:B---3--:R-:W-:-:S05]  /*237b0*/  IADD3 R24, P0, PT, R24, UR4, RZ ;  /* 0x0000000418187c10 */ /* 0x008fca000ff1e0ff */
[----:B------:R-:W-:-:S05]  /*237c0*/  IMAD.X R25, RZ, RZ, UR5, P0 ;  /* 0x00000005ff197e24 */ /* 0x000fca00080e06ff */
[----:B------:R-:W-:Y:S01]  /*237d0*/  STG.E.64 desc[UR36][R24.64], R30 ;  /* 0x0000001e18007986 */ /* 0x000fe2000c101b24 */
[----:B------:R-:W-:Y:S05]  /*237e0*/  EXIT ;  /* 0x000000000000794d */ /* 0x000fea0003800000 */
.L_x_4974:
        /* <DEDUP_REMOVED lines=9> */
.L_x_4883:
        /* <DEDUP_REMOVED lines=23> */
.L_x_4983:
        /* <DEDUP_REMOVED lines=18> */
.L_x_4986:
[----:B------:R-:W-:Y:S01]  /*23b10*/  CS2R R44, SRZ ;  /* 0x00000000002c7805 */ /* 0x000fe2000001ff00 */
[----:B------:R-:W-:Y:S01]  /*23b20*/  IMAD.MOV.U32 R8, RZ, RZ, RZ ;  /* 0x000000ffff087224 */ /* 0x000fe200078e00ff */
[----:B------:R-:W-:Y:S01]  /*23b30*/  CS2R R6, SRZ ;  /* 0x0000000000067805 */ /* 0x000fe2000001ff00 */
[----:B------:R-:W-:Y:S02]  /*23b40*/  IMAD.MOV.U32 R3, RZ, RZ, RZ ;  /* 0x000000ffff037224 */ /* 0x000fe400078e00ff */
[----:B------:R-:W-:Y:S02]  /*23b50*/  IMAD.MOV.U32 R11, RZ, RZ, RZ ;  /* 0x000000ffff0b7224 */ /* 0x000fe400078e00ff */
[----:B------:R-:W-:-:S07]  /*23b60*/  IMAD.MOV.U32 R18, RZ, RZ, RZ ;  /* 0x000000ffff127224 */ /* 0x000fce00078e00ff */
.L_x_4985:
[----:B------:R-:W1:Y:S01]  /*23b70*/  LDCU.U8 UR4, c[0x0][0x7a1] ;  /* 0x0000f420ff0477ac */ /* 0x000e620008000000 */
        /* <DEDUP_REMOVED lines=26> */
.L_x_4989:
        /* <DEDUP_REMOVED lines=19> */
.L_x_4990:
[----:B------:R-:W-:Y:S05]  /*23e50*/  BRA `(.L_x_4991) ;  /* 0x0000000000107947 */ /* 0x000fea0003800000 */
.L_x_4988:
[----:B------:R-:W1:Y:S02]  /*23e60*/  LDCU.64 UR4, c[0x0][0x770] ;  /* 0x0000ee00ff0477ac */ /* 0x000e640008000a00 */
[----:B-1----:R-:W-:-:S05]  /*23e70*/  IADD3 R2, P0, PT, R23, UR4, RZ ;  /* 0x0000000417027c10 */ /* 0x002fca000ff1e0ff */
[----:B------:R-:W-:-:S05]  /*23e80*/  IMAD.X R3, RZ, RZ, UR5, P0 ;  /* 0x00000005ff037e24 */ /* 0x000fca00080e06ff */
[----:B------:R1:W-:Y:S03]  /*23e90*/  STG.E.64 desc[UR36][R2.64], R18 ;  /* 0x0000001202007986 */ /* 0x0003e6000c101b24 */
.L_x_4991:
        /* <DEDUP_REMOVED lines=23> */
.L_x_4993:
        /* <DEDUP_REMOVED lines=19> */
.L_x_4994:
[----:B------:R-:W-:Y:S05]  /*24140*/  BRA `(.L_x_4995) ;  /* 0x00000000000c7947 */ /* 0x000fea0003800000 */
.L_x_4992:
[----:B-1----:R-:W-:-:S05]  /*24150*/  IADD3 R2, P0, PT, R27, UR6, RZ ;  /* 0x000000061b027c10 */ /* 0x002fca000ff1e0ff */
[----:B------:R-:W-:-:S05]  /*24160*/  IMAD.X R3, RZ, RZ, UR7, P0 ;  /* 0x00000007ff037e24 */ /* 0x000fca00080e06ff */
[----:B------:R1:W-:Y:S03]  /*24170*/  STG.E.64 desc[UR36][R2.64], R16 ;  /* 0x0000001002007986 */ /* 0x0003e6000c101b24 */
.L_x_4995:
[----:B------:R-:W3:Y:S02]  /*24180*/  LDCU.64 UR4, c[0x0][0x770] ;  /* 0x0000ee00ff0477ac */ /* 0x000ee40008000a00 */
[----:B---3--:R-:W-:-:S05]  /*24190*/  IADD3 R26, P0, PT, R26, UR4, RZ ;  /* 0x000000041a1a7c10 */ /* 0x008fca000ff1e0ff */
[----:B------:R-:W-:-:S05]  /*241a0*/  IMAD.X R27, RZ, RZ, UR5, P0 ;  /* 0x00000005ff1b7e24 */ /* 0x000fca00080e06ff */
[----:B------:R-:W-:Y:S01]  /*241b0*/  STG.E.64 desc[UR36][R26.64], R44 ;  /* 0x0000002c1a007986 */ /* 0x000fe2000c101b24 */
[----:B------:R-:W-:Y:S05]  /*241c0*/  EXIT ;  /* 0x000000000000794d */ /* 0x000fea0003800000 */
.L_x_4987:
        /* <DEDUP_REMOVED lines=16> */
.L_x_4996:
        /* <DEDUP_REMOVED lines=15> */
.L_x_4997:
        /* <DEDUP_REMOVED lines=15> */
.L_x_4998:
        /* <DEDUP_REMOVED lines=15> */
.L_x_4999:
[----:B------:R-:W-:Y:S05]  /*245a0*/  EXIT ;  /* 0x000000000000794d */ /* 0x000fea0003800000 */
.L_x_4984:
        /* <DEDUP_REMOVED lines=22> */
.L_x_5002:
[----:B------:R-:W-:Y:S05]  /*24710*/  BSYNC.RECONVERGENT B0 ;  /* 0x0000000000007941 */ /* 0x000fea0003800200 */
.L_x_5001:
        /* <DEDUP_REMOVED lines=16> */
.L_x_5004:
[----:B------:R-:W-:Y:S05]  /*24820*/  BSYNC.RECONVERGENT B0 ;  /* 0x0000000000007941 */ /* 0x000fea0003800200 */
.L_x_5003:
        /* <DEDUP_REMOVED lines=13> */
.L_x_5006:
[----:B------:R-:W-:Y:S05]  /*24900*/  BSYNC.RECONVERGENT B0 ;  /* 0x0000000000007941 */ /* 0x000fea0003800200 */
.L_x_5005:
        /* <DEDUP_REMOVED lines=11> */
.L_x_5008:
[----:B------:R-:W-:Y:S05]  /*249c0*/  BSYNC.RECONVERGENT B0 ;  /* 0x0000000000007941 */ /* 0x000fea0003800200 */
.L_x_5007:
[----:B------:R-:W-:Y:S02]  /*249d0*/  SEL R44, R20, R44, P0 ;  /* 0x0000002c142c7207 */ /* 0x000fe40000000000 */
[----:B------:R-:W-:Y:S02]  /*249e0*/  SEL R45, R21, R45, P0 ;  /* 0x0000002d152d7207 */ /* 0x000fe40000000000 */
[----:B------:R-:W-:-:S07]  /*249f0*/  FSEL R41, R22, R41, P0 ;  /* 0x0000002916297208 */ /* 0x000fce0000000000 */
.L_x_5000:
        /* <DEDUP_REMOVED lines=27> */
.L_x_5011:
        /* <DEDUP_REMOVED lines=19> */
.L_x_5012:
[----:B------:R-:W-:Y:S05]  /*24ce0*/  BRA `(.L_x_5013) ;  /* 0x0000000000107947 */ /* 0x000fea0003800000 */
.L_x_5010:
[----:B------:R-:W1:Y:S02]  /*24cf0*/  LDCU.64 UR4, c[0x0][0x770] ;  /* 0x0000ee00ff0477ac */ /* 0x000e640008000a00 */
[----:B-1----:R-:W-:-:S05]  /*24d00*/  IADD3 R2, P0, PT, R23, UR4, RZ ;  /* 0x0000000417027c10 */ /* 0x002fca000ff1e0ff */
[----:B------:R-:W-:-:S05]  /*24d10*/  IMAD.X R3, RZ, RZ, UR5, P0 ;  /* 0x00000005ff037e24 */ /* 0x000fca00080e06ff */
[----:B------:R1:W-:Y:S03]  /*24d20*/  STG.E.64 desc[UR36][R2.64], R18 ;  /* 0x0000001202007986 */ /* 0x0003e6000c101b24 */
.L_x_5013:
        /* <DEDUP_REMOVED lines=23> */
.L_x_5015:
        /* <DEDUP_REMOVED lines=19> */
.L_x_5016:
[----:B------:R-:W-:Y:S05]  /*24fd0*/  BRA `(.L_x_5017) ;  /* 0x00000000000c7947 */ /* 0x000fea0003800000 */
.L_x_5014:
[----:B-1----:R-:W-:-:S05]  /*24fe0*/  IADD3 R2, P0, PT, R27, UR6, RZ ;  /* 0x000000061b027c10 */ /* 0x002fca000ff1e0ff */
[----:B------:R-:W-:-:S05]  /*24ff0*/  IMAD.X R3, RZ, RZ, UR7, P0 ;  /* 0x00000007ff037e24 */ /* 0x000fca00080e06ff */
[----:B------:R1:W-:Y:S03]  /*25000*/  STG.E.64 desc[UR36][R2.64], R16 ;  /* 0x0000001002007986 */ /* 0x0003e6000c101b24 */
.L_x_5017:
[----:B------:R-:W3:Y:S02]  /*25010*/  LDCU.64 UR4, c[0x0][0x770] ;  /* 0x0000ee00ff0477ac */ /* 0x000ee40008000a00 */
[----:B---3--:R-:W-:-:S05]  /*25020*/  IADD3 R26, P0, PT, R26, UR4, RZ ;  /* 0x000000041a1a7c10 */ /* 0x008fca000ff1e0ff */
[----:B------:R-:W-:-:S05]  /*25030*/  IMAD.X R27, RZ, RZ, UR5, P0 ;  /* 0x00000005ff1b7e24 */ /* 0x000fca00080e06ff */
[----:B------:R-:W-:Y:S01]  /*25040*/  STG.E.64 desc[UR36][R26.64], R44 ;  /* 0x0000002c1a007986 */ /* 0x000fe2000c101b24 */
[----:B------:R-:W-:Y:S05]  /*25050*/  EXIT ;  /* 0x000000000000794d */ /* 0x000fea0003800000 */
.L_x_5009:
        /* <DEDUP_REMOVED lines=9> */
        .weak           $__internal_23_$__cuda_sm20_div_u64
        .type           $__internal_23_$__cuda_sm20_div_u64,@function
        .size           $__internal_23_$__cuda_sm20_div_u64,(.L_x_6075 - $__internal_23_$__cuda_sm20_div_u64)
$__internal_23_$__cuda_sm20_div_u64:
        /* <DEDUP_REMOVED lines=66> */
[----:B------:R-:W-:Y:S06]  /*25510*/  RET.REL.NODEC R4 `(_ZN2at6native13reduce_kernelILi128ELi4ENS0_8ReduceOpIN3c108BFloat16ENS0_9ArgMaxOpsIfEEjlLi4ELi4EEEEEvT1_) ;  /* 0xfffffda804b87950 */ /* 0x000fec0003c3ffff */
.L_x_5018:
        /* <DEDUP_REMOVED lines=14> */
.L_x_6075:


//--------------------- .text._ZN2at6native13reduce_kernelILi512ELi1ENS0_8ReduceOpIN3c104HalfENS0_9ArgMaxOpsIfEEjlLi4ELi4EEEEEvT1_ --------------------------
	.section	.text._ZN2at6native13reduce_kernelILi512ELi1ENS0_8ReduceOpIN3c104HalfENS0_9ArgMaxOpsIfEEjlLi4ELi4EEEEEvT1_,"ax",@progbits
	.align	128
        .global         _ZN2at6native13reduce_kernelILi512ELi1ENS0_8ReduceOpIN3c104HalfENS0_9ArgMaxOpsIfEEjlLi4ELi4EEEEEvT1_
        .type           _ZN2at6native13reduce_kernelILi512ELi1ENS0_8ReduceOpIN3c104HalfENS0_9ArgMaxOpsIfEEjlLi4ELi4EEEEEvT1_,@function
        .size           _ZN2at6native13reduce_kernelILi512ELi1ENS0_8ReduceOpIN3c104HalfENS0_9ArgMaxOpsIfEEjlLi4ELi4EEEEEvT1_,(.L_x_6076 - _ZN2at6native13reduce_kernelILi512ELi1ENS0_8ReduceOpIN3c104HalfENS0_9ArgMaxOpsIfEEjlLi4ELi4EEEEEvT1_)
        .other          _ZN2at6native13reduce_kernelILi512ELi1ENS0_8ReduceOpIN3c104HalfENS0_9ArgMaxOpsIfEEjlLi4ELi4EEEEEvT1_,@"STO_CUDA_ENTRY STV_DEFAULT"
_ZN2at6native13reduce_kernelILi512ELi1ENS0_8ReduceOpIN3c104HalfENS0_9ArgMaxOpsIfEEjlLi4ELi4EEEEEvT1_:
.text._ZN2at6native13reduce_kernelILi512ELi1ENS0_8ReduceOpIN3c104HalfENS0_9ArgMaxOpsIfEEjlLi4ELi4EEEEEvT1_:
        /* <DEDUP_REMOVED lines=296> */
.L_x_5019:
        /* <DEDUP_REMOVED lines=61> */
[----:B--2---:R-:W-:-:S05]  /*1650*/  HADD2.F32 R17, -RZ, R14.H0_H0 ;  /* 0x2000000eff117230 */ /* 0x004fca0000004100 */
        /* <DEDUP_REMOVED lines=8> */
.L_x_5027:
[----:B------:R-:W0:Y:S01]  /*16e0*/  @P0 LDC R6, c[0x0][0x390] ;  /* 0x0000e400ff060b82 */ /* 0x000e220000000800 */
[----:B------:R-:W-:Y:S02]  /*16f0*/  FSEL R8, R17, R0, !P0 ;  /* 0x0000000011087208 */ /* 0x000fe40004000000 */
[----:B------:R-:W-:-:S07]  /*1700*/  SEL R0, R4, RZ, P0 ;  /* 0x000000ff04007207 */ /* 0x000fce0000000000 */
.L_x_5026:
[----:B------:R-:W-:Y:S05]  /*1710*/  BSYNC.RECONVERGENT B2 ;  /* 0x0000000000027941 */ /* 0x000fea0003800200 */
.L_x_5025:
[----:B------:R-:W-:Y:S02]  /*1720*/  IADD3 R2, P0, PT, R2, 0x8, RZ ;  /* 0x0000000802027810 */ /* 0x000fe40007f1e0ff */
[C---:B------:R-:W-:Y:S02]  /*1730*/  IADD3 R14, PT, PT, R18.reuse, -0x4, R12 ;  /* 0xfffffffc120e7810 */ /* 0x040fe40007ffe00c */
[----:B------:R-:W-:Y:S02]  /*1740*/  IADD3 R9, PT, PT, -R18, 0x4, RZ ;  /* 0x0000000412097810 */ /* 0x000fe40007ffe1ff */
[----:B------:R-:W-:-:S07]  /*1750*/  IADD3.X R3, PT, PT, RZ, R3, RZ, P0, !PT ;  /* 0x00000003ff037210 */ /* 0x000fce00007fe4ff */
.L_x_5024:
[----:B------:R-:W-:Y:S05]  /*1760*/  BSYNC.RECONVERGENT B1 ;  /* 0x0000000000017941 */ /* 0x000fea0003800200 */
.L_x_5023:
[----:B------:R-:W-:Y:S01]  /*1770*/  IMAD.SHL.U32 R20, R5, 0x4, RZ ;  /* 0x0000000405147824 */ /* 0x000fe200078e00ff */
[----:B------:R-:W-:Y:S01]  /*1780*/  BSSY.RECONVERGENT B1, `(.L_x_5028) ;  /* 0x0000060000017945 */ /* 0x000fe20003800200 */
[----:B------:R-:W-:Y:S01]  /*1790*/  IMAD.MOV.U32 R18, RZ, RZ, R11 ;  /* 0x000000ffff127224 */ /* 0x000fe200078e000b */
[----:B------:R-:W-:Y:S01]  /*17a0*/  MOV R16, R10 ;  /* 0x0000000a00107202 */ /* 0x000fe20000000f00 */
[----:B------:R-:W-:Y:S02]  /*17b0*/  VIADD R15, R20, 0x3 ;  /* 0x00000003140f7836 */ /* 0x000fe40000000000 */
[----:B------:R-:W-:Y:S02]  /*17c0*/  IMAD.MOV.U32 R12, RZ, RZ, R13 ;  /* 0x000000ffff0c7224 */ /* 0x000fe400078e000d */
[----:B------:R-:W-:Y:S01]  /*17d0*/  IMAD.MOV.U32 R19, RZ, RZ, R11 ;  /* 0x000000ffff137224 */ /* 0x000fe200078e000b */
[----:B------:R-:W-:Y:S01]  /*17e0*/  ISETP.GE.U32.AND P0, PT, R15, R14, PT ;  /* 0x0000000e0f00720c */ /* 0x000fe20003f06070 */
[----:B------:R-:W-:Y:S01]  /*17f0*/  IMAD.MOV.U32 R17, RZ, RZ, R10 ;  /* 0x000000ffff117224 */ /* 0x000fe200078e000a */
[----:B------:R-:W-:-:S11]  /*1800*/  MOV R15, R13 ;  /* 0x0000000d000f7202 */ /* 0x000fd60000000f00 */
[----:B------:R-:W-:Y:S05]  /*1810*/  @P0 BRA `(.L_x_5029) ;  /* 0x0000000400580947 */ /* 0x000fea0003800000 */
[----:B------:R-:W-:Y:S01]  /*1820*/  IMAD.MOV.U32 R21, RZ, RZ, R5 ;  /* 0x000000ffff157224 */ /* 0x000fe200078e0005 */
[----:B------:R-:W-:Y:S01]  /*1830*/  MOV R16, R10 ;  /* 0x0000000a00107202 */ /* 0x000fe20000000f00 */
[--C-:B------:R-:W-:Y:S02]  /*1840*/  IMAD.MOV.U32 R18, RZ, RZ, R11.reuse ;  /* 0x000000ffff127224 */ /* 0x100fe400078e000b */
[----:B------:R-:W-:Y:S02]  /*1850*/  IMAD.MOV.U32 R19, RZ, RZ, R11 ;  /* 0x000000ffff137224 */ /* 0x000fe400078e000b */
[----:B------:R-:W-:Y:S02]  /*1860*/  IMAD.MOV.U32 R17, RZ, RZ, R10 ;  /* 0x000000ffff117224 */ /* 0x000fe400078e000a */
[--C-:B------:R-:W-:Y:S02]  /*1870*/  IMAD.MOV.U32 R12, RZ, RZ, R13.reuse ;  /* 0x000000ffff0c7224 */ /* 0x100fe400078e000d */
[----:B------:R-:W-:-:S07]  /*1880*/  IMAD.MOV.U32 R15, RZ, RZ, R13 ;  /* 0x000000ffff0f7224 */ /* 0x000fce00078e000d */
.L_x_5038:
[----:B------:R-:W-:-:S06]  /*1890*/  IMAD.WIDE.U32 R4, R21, 0x8, R2 ;  /* 0x0000000815047825 */ /* 0x000fcc00078e0002 */
[----:B------:R-:W2:Y:S01]  /*18a0*/  LDG.E.64 R4, desc[UR36][R4.64] ;  /* 0x0000002404047981 */ /* 0x000ea2000c1e1b00 */
[----:B------:R-:W-:Y:S01]  /*18b0*/  FSETP.NAN.FTZ.AND P4, PT, |R15|, |R15|, PT ;  /* 0x4000000f0f00720b */ /* 0x000fe20003f98200 */
[----:B------:R-:W-:Y:S01]  /*18c0*/  BSSY.RECONVERGENT B2, `(.L_x_5030) ;  /* 0x0000019000027945 */ /* 0x000fe20003800200 */
[----:B------:R-:W-:Y:S02]  /*18d0*/  FSETP.NAN.FTZ.AND P6, PT, |R8|, |R8|, PT ;  /* 0x400000080800720b */ /* 0x000fe40003fd8200 */
[----:B------:R-:W-:Y:S01]  /*18e0*/  IADD3 R23, PT, PT, R20, R9, RZ ;  /* 0x0000000914177210 */ /* 0x000fe20007ffe0ff */
[----:B------:R-:W-:Y:S01]  /*18f0*/  IMAD.MOV.U32 R20, RZ, RZ, R19 ;  /* 0x000000ffff147224 */ /* 0x000fe200078e0013 */
[----:B------:R-:W-:-:S03]  /*1900*/  FSETP.NAN.FTZ.AND P5, PT, |R12|, |R12|, PT ;  /* 0x4000000c0c00720b */ /* 0x000fc60003fb8200 */
[----:B------:R-:W-:-:S04]  /*1910*/  VIADD R27, R23, 0x2 ;  /* 0x00000002171b7836 */ /* 0x000fc80000000000 */
[----:B------:R-:W-:Y:S02]  /*1920*/  @P4 VIADD R25, R23, 0x1 ;  /* 0x0000000117194836 */ /* 0x000fe40000000000 */
[----:B0-----:R-:W-:-:S03]  /*1930*/  @P6 ISETP.LT.U32.AND P3, PT, R6, R23, PT ;  /* 0x000000170600620c */ /* 0x001fc60003f61070 */
[----:B------:R-:W-:Y:S01]  /*1940*/  @P4 ISETP.LT.U32.AND P1, PT, R20, R25, PT ;  /* 0x000000191400420c */ /* 0x000fe20003f21070 */
[--C-:B--2---:R-:W-:Y:S02]  /*1950*/  HADD2.F32 R19, -RZ, R4.reuse.H0_H0 ;  /* 0x20000004ff137230 */ /* 0x104fe40000004100 */
[----:B------:R-:W-:Y:S02]  /*1960*/  HADD2.F32 R24, -RZ, R4.H1_H1 ;  /* 0x30000004ff187230 */ /* 0x000fe40000004100 */
[--C-:B------:R-:W-:Y:S01]  /*1970*/  HADD2.F32 R25, -RZ, R5.reuse.H0_H0 ;  /* 0x20000005ff197230 */ /* 0x100fe20000004100 */
[----:B------:R-:W-:Y:S01]  /*1980*/  @P6 FSETP.NAN.FTZ.AND P0, PT, |R19|, |R19|, PT ;  /* 0x400000131300620b */ /* 0x000fe20003f18200 */
[----:B------:R-:W-:Y:S01]  /*1990*/  HADD2.F32 R4, -RZ, R5.H1_H1 ;  /* 0x30000005ff047230 */ /* 0x000fe20000004100 */
[----:B------:R-:W-:Y:S02]  /*19a0*/  @P4 FSETP.NAN.FTZ.AND P2, PT, |R24|, |R24|, PT ;  /* 0x400000181800420b */ /* 0x000fe40003f58200 */
[----:B------:R-:W-:-:S02]  /*19b0*/  @P6 ISETP.LT.OR.EX P0, PT, R0, RZ, !P0, P3 ;  /* 0x000000ff0000620c */ /* 0x000fc40004701730 */
        /* <DEDUP_REMOVED lines=9> */
.L_x_5031:
[----:B------:R-:W-:Y:S05]  /*1a50*/  BSYNC.RECONVERGENT B2 ;  /* 0x0000000000027941 */ /* 0x000fea0003800200 */
.L_x_5030:
[----:B------:R-:W-:Y:S04]  /*1a60*/  BSSY.RECONVERGENT B2, `(.L_x_5032) ;  /* 0x0000008000027945 */ /* 0x000fe80003800200 */
[----:B------:R-:W-:Y:S05]  /*1a70*/  @P4 BRA `(.L_x_5033) ;  /* 0x0000000000184947 */ /* 0x000fea0003800000 */
[----:B------:R-:W-:-:S13]  /*1a80*/  FSETP.NEU.FTZ.AND P6, PT, R15, R24, PT ;  /* 0x000000180f00720b */ /* 0x000fda0003fdd000 */
[----:B------:R-:W-:Y:S02]  /*1a90*/  @!P6 IADD3 R5, PT, PT, R23, 0x1, RZ ;  /* 0x000000011705e810 */ /* 0x000fe40007ffe0ff */
[----:B------:R-:W-:Y:S02]  /*1aa0*/  @P6 FSETP.GT.FTZ.AND P1, PT, R15, R24, PT ;  /* 0x000000180f00620b */ /* 0x000fe40003f34000 */
[----:B------:R-:W-:-:S04]  /*1ab0*/  @!P6 ISETP.GE.U32.AND P4, PT, R20, R5, PT ;  /* 0x000000051400e20c */ /* 0x000fc80003f86070 */
[----:B------:R-:W-:-:S04]  /*1ac0*/  @!P6 ISETP.GE.AND.EX P4, PT, R17, RZ, PT, P4 ;  /* 0x000000ff1100e20c */ /* 0x000fc80003f86340 */
[----:B------:R-:W-:-:S13]  /*1ad0*/  @!P6 PLOP3.LUT P1, PT, P4, PT, PT, 0x8, 0x80 ;  /* 0x000000000080e81c */ /* 0x000fda000272e170 */
.L_x_5033:
[----:B------:R-:W-:Y:S05]  /*1ae0*/  BSYNC.RECONVERGENT B2 ;  /* 0x0000000000027941 */ /* 0x000fea0003800200 */
.L_x_5032:
        /* <DEDUP_REMOVED lines=17> */
.L_x_5035:
[----:B------:R-:W-:Y:S05]  /*1c00*/  BSYNC.RECONVERGENT B2 ;  /* 0x0000000000027941 */ /* 0x000fea0003800200 */
.L_x_5034:
[----:B------:R-:W-:Y:S01]  /*1c10*/  BSSY.RECONVERGENT B2, `(.L_x_5036) ;  /* 0x000000d000027945 */ /* 0x000fe20003800200 */
[----:B------:R-:W-:Y:S01]  /*1c20*/  FSEL R12, R12, R25, P2 ;  /* 0x000000190c0c7208 */ /* 0x000fe20001000000 */
[----:B------:R-:W-:Y:S01]  /*1c30*/  IMAD.MOV.U32 R19, RZ, RZ, R20 ;  /* 0x000000ffff137224 */ /* 0x000fe200078e0014 */
        /* <DEDUP_REMOVED lines=10> */
.L_x_5037:
[----:B------:R-:W-:Y:S05]  /*1ce0*/  BSYNC.RECONVERGENT B2 ;  /* 0x0000000000027941 */ /* 0x000fea0003800200 */
.L_x_5036:
[----:B------:R-:W0:Y:S01]  /*1cf0*/  LDCU UR4, c[0x0][0x3a4] ;  /* 0x00007480ff0477ac */ /* 0x000e220008000800 */
[----:B------:R-:W-:Y:S02]  /*1d00*/  FSEL R13, R13, R4, P4 ;  /* 0x000000040d0d7208 */ /* 0x000fe40002000000 */
[----:B------:R-:W-:Y:S02]  /*1d10*/  SEL R11, R11, R22, P4 ;  /* 0x000000160b0b7207 */ /* 0x000fe40002000000 */
[----:B------:R-:W-:Y:S02]  /*1d20*/  SEL R10, R10, RZ, P4 ;  /* 0x000000ff0a0a7207 */ /* 0x000fe40002000000 */
[----:B0-----:R-:W-:-:S05]  /*1d30*/  IADD3 R21, PT, PT, R21, UR4, RZ ;  /* 0x0000000415157c10 */ /* 0x001fca000fffe0ff */
[----:B------:R-:W-:-:S04]  /*1d40*/  IMAD.SHL.U32 R20, R21, 0x4, RZ ;  /* 0x0000000415147824 */ /* 0x000fc800078e00ff */
[----:B------:R-:W-:-:S05]  /*1d50*/  VIADD R5, R20, 0x3 ;  /* 0x0000000314057836 */ /* 0x000fca0000000000 */
[----:B------:R-:W-:-:S13]  /*1d60*/  ISETP.GE.U32.AND P0, PT, R5, R14, PT ;  /* 0x0000000e0500720c */ /* 0x000fda0003f06070 */
[----:B------:R-:W-:Y:S05]  /*1d70*/  @!P0 BRA `(.L_x_5038) ;  /* 0xfffffff800c48947 */ /* 0x000fea000383ffff */
.L_x_5029:
[----:B------:R-:W-:Y:S05]  /*1d80*/  BSYNC.RECONVERGENT B1 ;  /* 0x0000000000017941 */ /* 0x000fea0003800200 */
.L_x_5028:
        /* <DEDUP_REMOVED lines=22> */
[----:B--2---:R-:W-:-:S05]  /*1ef0*/  HADD2.F32 R5, -RZ, R2.H0_H0 ;  /* 0x20000002ff057230 */ /* 0x004fca0000004100 */
        /* <DEDUP_REMOVED lines=8> */
.L_x_5042:
[----:B------:R-:W-:Y:S05]  /*1f80*/  BSYNC.RECONVERGENT B2 ;  /* 0x0000000000027941 */ /* 0x000fea0003800200 */
.L_x_5041:
[----:B------:R-:W-:Y:S02]  /*1f90*/  FSEL R8, R8, R5, P0 ;  /* 0x0000000508087208 */ /* 0x000fe40000000000 */
[----:B------:R-:W-:Y:S02]  /*1fa0*/  SEL R6, R6, R7, P0 ;  /* 0x0000000706067207 */ /* 0x000fe40000000000 */
[----:B------:R-:W-:-:S07]  /*1fb0*/  SEL R0, R0, R9, P0 ;  /* 0x0000000900007207 */ /* 0x000fce0000000000 */
.L_x_5040:
[----:B------:R-:W-:Y:S05]  /*1fc0*/  BSYNC.RECONVERGENT B1 ;  /* 0x0000000000017941 */ /* 0x000fea0003800200 */
.L_x_5039:
        /* <DEDUP_REMOVED lines=11> */
.L_x_5044:
[----:B------:R-:W-:Y:S05]  /*2080*/  BSYNC.RECONVERGENT B1 ;  /* 0x0000000000017941 */ /* 0x000fea0003800200 */
.L_x_5043:
        /* <DEDUP_REMOVED lines=14> */
.L_x_5046:
[----:B------:R-:W-:Y:S05]  /*2170*/  BSYNC.RECONVERGENT B1 ;  /* 0x0000000000017941 */ /* 0x000fea0003800200 */
.L_x_5045:
        /* <DEDUP_REMOVED lines=14> */
.L_x_5048:
[----:B------:R-:W-:Y:S05]  /*2260*/  BSYNC.RECONVERGENT B1 ;  /* 0x0000000000017941 */ /* 0x000fea0003800200 */
.L_x_5047:
[----:B------:R-:W-:Y:S02]  /*2270*/  SEL R0, R0, R11, P0 ;  /* 0x0000000b00007207 */ /* 0x000fe40000000000 */
[----:B------:R-:W-:Y:S02]  /*2280*/  FSEL R3, R12, R13, P0 ;  /* 0x0000000d0c037208 */ /* 0x000fe40000000000 */
[----:B------:R-:W-:Y:S01]  /*2290*/  SEL R11, R17, R10, P0 ;  /* 0x0000000a110b7207 */ /* 0x000fe20000000000 */
[----:B------:R-:W-:Y:S06]  /*22a0*/  BRA `(.L_x_5021) ;  /* 0x000000b400807947 */ /* 0x000fec0003800000 */
.L_x_5022:
        /* <DEDUP_REMOVED lines=32> */
.L_x_5060:
        /* <DEDUP_REMOVED lines=14> */
[----:B--2---:R-:W-:-:S05]  /*2590*/  HADD2.F32 R27, -RZ, R21.H0_H0 ;  /* 0x20000015ff1b7230 */ /* 0x004fca0000004100 */
        /* <DEDUP_REMOVED lines=8> */
.L_x_5053:
[----:B------:R-:W-:Y:S05]  /*2620*/  BSYNC.RECONVERGENT B2 ;  /* 0x0000000000027941 */ /* 0x000fea0003800200 */
.L_x_5052:
[----:B------:R-:W-:Y:S01]  /*2630*/  FSETP.NAN.FTZ.AND P3, PT, |R5|, |R5|, PT ;  /* 0x400000050500720b */ /* 0x000fe20003f78200 */
[----:B------:R-:W-:Y:S01]  /*2640*/  BSSY.RECONVERGENT B2, `(.L_x_5054) ;  /* 0x000000f000027945 */ /* 0x000fe20003800200 */
[----:B------:R-:W-:Y:S01]  /*2650*/  SEL R10, R10, R2, P0 ;  /* 0x000000020a0a7207 */ /* 0x000fe20000000000 */
[----:B-----5:R-:W-:Y:S01]  /*2660*/  HADD2.F32 R2, -RZ, R16.H0_H0 ;  /* 0x20000010ff027230 */ /* 0x020fe20000004100 */
        /* <DEDUP_REMOVED lines=12> */
.L_x_5055:
[----:B------:R-:W-:Y:S05]  /*2730*/  BSYNC.RECONVERGENT B2 ;  /* 0x0000000000027941 */ /* 0x000fea0003800200 */
.L_x_5054:
[----:B------:R-:W-:Y:S01]  /*2740*/  @P5 IMAD.IADD R27, R24, 0x1, R0 ;  /* 0x00000001181b5824 */ /* 0x000fe200078e0200 */
[----:B------:R-:W-:Y:S01]  /*2750*/  BSSY.RECONVERGENT B2, `(.L_x_5056) ;  /* 0x000000f000027945 */ /* 0x000fe20003800200 */
[----:B------:R-:W-:Y:S01]  /*2760*/  FSEL R5, R5, R2, P1 ;  /* 0x0000000205057208 */ /* 0x000fe20000800000 */
[----:B------:R-:W-:Y:S01]  /*2770*/  HADD2.F32 R12, -RZ, R13.H0_H0 ;  /* 0x2000000dff0c7230 */ /* 0x000fe20000004100 */
[----:B------:R-:W-:Y:S02]  /*2780*/  @P4 ISETP.LT.U32.AND P3, PT, R7, R25, PT ;  /* 0x000000190700420c */ /* 0x000fe40003f61070 */
[----:B------:R-:W-:Y:S01]  /*2790*/  @P5 ISETP.LT.U32.AND P6, PT, R8, R27, PT ;  /* 0x0000001b0800520c */ /* 0x000fe20003fc1070 */
[----:B------:R-:W-:Y:S01]  /*27a0*/  HADD2.F32 R27, -RZ, R17.H0_H0 ;  /* 0x20000011ff1b7230 */ /* 0x000fe20000004100 */
[----:B------:R-:W-:-:S04]  /*27b0*/  SEL R9, R9, R24, P1 ;  /* 0x0000001809097207 */ /* 0x000fc80000800000 */
        /* <DEDUP_REMOVED lines=8> */
.L_x_5057:
[----:B------:R-:W-:Y:S05]  /*2840*/  BSYNC.RECONVERGENT B2 ;  /* 0x0000000000027941 */ /* 0x000fea0003800200 */
.L_x_5056:
        /* <DEDUP_REMOVED lines=14> */
.L_x_5059:
[----:B------:R-:W-:Y:S05]  /*2930*/  BSYNC.RECONVERGENT B2 ;  /* 0x0000000000027941 */ /* 0x000fea0003800200 */
.L_x_5058:
        /* <DEDUP_REMOVED lines=9> */
.L_x_5051:
[----:B------:R-:W-:Y:S05]  /*29d0*/  BSYNC.RECONVERGENT B1 ;  /* 0x0000000000017941 */ /* 0x000fea0003800200 */
.L_x_5050:
        /* <DEDUP_REMOVED lines=22> */
.L_x_5062:
[----:B------:R-:W-:Y:S05]  /*2b40*/  BSYNC.RECONVERGENT B1 ;  /* 0x0000000000017941 */ /* 0x000fea0003800200 */
.L_x_5061:
[----:B------:R-:W-:Y:S04]  /*2b50*/  BSSY.RECONVERGENT B1, `(.L_x_5063) ;  /* 0x000004b000017945 */ /* 0x000fe80003800200 */
[----:B------:R-:W-:Y:S05]  /*2b60*/  @P0 BRA `(.L_x_5064) ;  /* 0x0000000400240947 */ /* 0x000fea0003800000 */
[----:B------:R-:W-:Y:S01]  /*2b70*/  FSETP.NAN.FTZ.AND P3, PT, |R6|, |R6|, PT ;  /* 0x400000060600720b */ /* 0x000fe20003f78200 */
[----:B-----5:R-:W-:Y:S01]  /*2b80*/  HADD2.F32 R21, -RZ, R21.H0_H0 ;  /* 0x20000015ff157230 */ /* 0x020fe20000004100 */
        /* <DEDUP_REMOVED lines=12> */
.L_x_5066:
[----:B------:R-:W-:Y:S05]  /*2c50*/  BSYNC.RECONVERGENT B2 ;  /* 0x0000000000027941 */ /* 0x000fea0003800200 */
.L_x_5065:
[----:B------:R-:W-:Y:S02]  /*2c60*/  FSEL R6, R6, R21, P0 ;  /* 0x0000001506067208 */ /* 0x000fe40000000000 */
[----:B------:R-:W-:Y:S02]  /*2c70*/  SEL R10, R10, R2, P0 ;  /* 0x000000020a0a7207 */ /* 0x000fe40000000000 */
[----:B------:R-:W-:Y:S01]  /*2c80*/  SEL R20, R20, RZ, P0 ;  /* 0x000000ff14147207 */ /* 0x000fe20000000000 */
[----:B------:R-:W-:Y:S06]  /*2c90*/  @P2 BRA `(.L_x_5064) ;  /* 0x0000000000d82947 */ /* 0x000fec0003800000 */
[----:B------:R-:W-:Y:S01]  /*2ca0*/  FSETP.NAN.FTZ.AND P3, PT, |R5|, |R5|, PT ;  /* 0x400000050500720b */ /* 0x000fe20003f78200 */
[----:B------:R-:W-:Y:S01]  /*2cb0*/  HADD2.F32 R16, -RZ, R16.H0_H0 ;  /* 0x20000010ff107230 */ /* 0x000fe20000004100 */
        /* <DEDUP_REMOVED lines=12> */
.L_x_5068:
[----:B------:R-:W-:Y:S05]  /*2d80*/  BSYNC.RECONVERGENT B2 ;  /* 0x0000000000027941 */ /* 0x000fea0003800200 */
.L_x_5067:
        /* <DEDUP_REMOVED lines=18> */
.L_x_5070:
[----:B------:R-:W-:Y:S05]  /*2eb0*/  BSYNC.RECONVERGENT B2 ;  /* 0x0000000000027941 */ /* 0x000fea0003800200 */
.L_x_5069:
[----:B------:R-:W-:Y:S02]  /*2ec0*/  FSEL R4, R4, R17, P0 ;  /* 0x0000001104047208 */ /* 0x000fe40000000000 */
[----:B------:R-:W-:Y:S02]  /*2ed0*/  SEL R8, R8, R15, P0 ;  /* 0x0000000f08087207 */ /* 0x000fe40000000000 */
[----:B------:R-:W-:Y:S01]  /*2ee0*/  SEL R18, R18, RZ, P0 ;  /* 0x000000ff12127207 */ /* 0x000fe20000000000 */
[----:B------:R-:W-:Y:S06]  /*2ef0*/  @P2 BRA `(.L_x_5064) ;  /* 0x0000000000402947 */ /* 0x000fec0003800000 */
[----:B------:R-:W-:Y:S01]  /*2f00*/  FSETP.NAN.FTZ.AND P2, PT, |R3|, |R3|, PT ;  /* 0x400000030300720b */ /* 0x000fe20003f58200 */
[----:B------:R-:W-:Y:S01]  /*2f10*/  HADD2.F32 R2, -RZ, R13.H0_H0 ;  /* 0x2000000dff027230 */ /* 0x000fe20000004100 */
        /* <DEDUP_REMOVED lines=10> */
.L_x_5072:
[----:B------:R-:W-:Y:S05]  /*2fc0*/  BSYNC.RECONVERGENT B2 ;  /* 0x0000000000027941 */ /* 0x000fea0003800200 */
.L_x_5071:
[----:B------:R-:W-:Y:S02]  /*2fd0*/  FSEL R3, R3, R2, P0 ;  /* 0x0000000203037208 */ /* 0x000fe40000000000 */
[----:B------:R-:W-:Y:S02]  /*2fe0*/  SEL R7, R7, R0, P0 ;  /* 0x0000000007077207 */ /* 0x000fe40000000000 */
[----:B------:R-:W-:-:S07]  /*2ff0*/  SEL R11, R11, RZ, P0 ;  /* 0x000000ff0b0b7207 */ /* 0x000fce0000000000 */
.L_x_5064:
[----:B------:R-:W-:Y:S05]  /*3000*/  BSYNC.RECONVERGENT B1 ;  /* 0x0000000000017941 */ /* 0x000fea0003800200 */
.L_x_5063:
        /* <DEDUP_REMOVED lines=11> */
.L_x_5074:
[----:B------:R-:W-:Y:S05]  /*30c0*/  BSYNC.RECONVERGENT B1 ;  /* 0x0000000000017941 */ /* 0x000fea0003800200 */
.L_x_5073:
        /* <DEDUP_REMOVED lines=14> */
.L_x_5076:
[----:B------:R-:W-:Y:S05]  /*31b0*/  BSYNC.RECONVERGENT B1 ;  /* 0x0000000000017941 */ /* 0x000fea0003800200 */
.L_x_5075:
        /* <DEDUP_REMOVED lines=14> */
.L_x_5078:
[----:B------:R-:W-:Y:S05]  /*32a0*/  BSYNC.RECONVERGENT B1 ;  /* 0x0000000000017941 */ /* 0x000fea0003800200 */
.L_x_5077:
[----:B------:R-:W-:Y:S02]  /*32b0*/  FSEL R3, R4, R3, P0 ;  /* 0x0000000304037208 */ /* 0x000fe40000000000 */
[----:B------:R-:W-:Y:S02]  /*32c0*/  SEL R0, R0, R7, P0 ;  /* 0x0000000700007207 */ /* 0x000fe40000000000 */
[----:B------:R-:W-:Y:S01]  /*32d0*/  SEL R11, R18, R11, P0 ;  /* 0x0000000b120b7207 */ /* 0x000fe20000000000 */
[----:B------:R-:W-:Y:S06]  /*32e0*/  BRA `(.L_x_5021) ;  /* 0x000000a400707947 */ /* 0x000fec0003800000 */
.L_x_5049:
        /* <DEDUP_REMOVED lines=28> */
.L_x_5090:
        /* <DEDUP_REMOVED lines=27> */
.L_x_5083:
[----:B------:R-:W-:Y:S05]  /*3660*/  BSYNC.RECONVERGENT B2 ;  /* 0x0000000000027941 */ /* 0x000fea0003800200 */
.L_x_5082:
[----:B------:R-:W-:Y:S01]  /*3670*/  FSETP.NAN.FTZ.AND P3, PT, |R5|, |R5|, PT ;  /* 0x400000050500720b */ /* 0x000fe20003f78200 */
[----:B------:R-:W-:Y:S01]  /*3680*/  BSSY.RECONVERGENT B2, `(.L_x_5084) ;  /* 0x000000d000027945 */ /* 0x000fe20003800200 */
[----:B------:R-:W-:Y:S01]  /*3690*/  SEL R10, R10, R2, P0 ;  /* 0x000000020a0a7207 */ /* 0x000fe20000000000 */
[----:B-----5:R-:W-:Y:S01]  /*36a0*/  HADD2.F32 R2, -RZ, R24.H0_H0 ;  /* 0x20000018ff027230 */ /* 0x020fe20000004100 */
[----:B------:R-:W-:-:S09]  /*36b0*/  FSEL R6, R6, R27, P0 ;  /* 0x0000001b06067208 */ /* 0x000fd20000000000 */
        /* <DEDUP_REMOVED lines=9> */
.L_x_5085:
[----:B------:R-:W-:Y:S05]  /*3750*/  BSYNC.RECONVERGENT B2 ;  /* 0x0000000000027941 */ /* 0x000fea0003800200 */
.L_x_5084:
[----:B------:R-:W-:Y:S01]  /*3760*/  FSETP.NAN.FTZ.AND P5, PT, |R4|, |R4|, PT ;  /* 0x400000040400720b */ /* 0x000fe20003fb8200 */
[----:B------:R-:W-:Y:S01]  /*3770*/  HADD2.F32 R17, -RZ, R25.H0_H0 ;  /* 0x20000019ff117230 */ /* 0x000fe20000004100 */
        /* <DEDUP_REMOVED lines=13> */
.L_x_5087:
[----:B------:R-:W-:Y:S05]  /*3850*/  BSYNC.RECONVERGENT B2 ;  /* 0x0000000000027941 */ /* 0x000fea0003800200 */
.L_x_5086:
[----:B------:R-:W-:Y:S01]  /*3860*/  HADD2.F32 R2, -RZ, R16.H0_H0 ;  /* 0x20000010ff027230 */ /* 0x000fe20000004100 */
        /* <DEDUP_REMOVED lines=15> */
.L_x_5089:
[----:B------:R-:W-:Y:S05]  /*3960*/  BSYNC.RECONVERGENT B2 ;  /* 0x0000000000027941 */ /* 0x000fea0003800200 */
.L_x_5088:
        /* <DEDUP_REMOVED lines=9> */
.L_x_5081:
[----:B------:R-:W-:Y:S05]  /*3a00*/  BSYNC.RECONVERGENT B1 ;  /* 0x0000000000017941 */ /* 0x000fea0003800200 */
.L_x_5080:
        /* <DEDUP_REMOVED lines=28> */
.L_x_5092:
[----:B------:R-:W-:Y:S05]  /*3bd0*/  BSYNC.RECONVERGENT B1 ;  /* 0x0000000000017941 */ /* 0x000fea0003800200 */
.L_x_5091:
[----:B------:R-:W-:Y:S04]  /*3be0*/  BSSY.RECONVERGENT B1, `(.L_x_5093) ;  /* 0x000004b000017945 */ /* 0x000fe80003800200 */
[----:B------:R-:W-:Y:S05]  /*3bf0*/  @P0 BRA `(.L_x_5094) ;  /* 0x0000000400240947 */ /* 0x000fea0003800000 */
[----:B------:R-:W-:Y:S01]  /*3c00*/  FSETP.NAN.FTZ.AND P3, PT, |R6|, |R6|, PT ;  /* 0x400000060600720b */ /* 0x000fe20003f78200 */
[----:B-----5:R-:W-:Y:S01]  /*3c10*/  HADD2.F32 R21, -RZ, R21.H0_H0 ;  /* 0x20000015ff157230 */ /* 0x020fe20000004100 */
        /* <DEDUP_REMOVED lines=12> */
.L_x_5096:
[----:B------:R-:W-:Y:S05]  /*3ce0*/  BSYNC.RECONVERGENT B2 ;  /* 0x0000000000027941 */ /* 0x000fea0003800200 */
.L_x_5095:
        /* <DEDUP_REMOVED lines=18> */
.L_x_5098:
[----:B------:R-:W-:Y:S05]  /*3e10*/  BSYNC.RECONVERGENT B2 ;  /* 0x0000000000027941 */ /* 0x000fea0003800200 */
.L_x_5097:
        /* <DEDUP_REMOVED lines=18> */
.L_x_5100:
[----:B------:R-:W-:Y:S05]  /*3f40*/  BSYNC.RECONVERGENT B2 ;  /* 0x0000000000027941 */ /* 0x000fea0003800200 */
.L_x_5099:
        /* <DEDUP_REMOVED lines=16> */
.L_x_5102:
[----:B------:R-:W-:Y:S05]  /*4050*/  BSYNC.RECONVERGENT B2 ;  /* 0x0000000000027941 */ /* 0x000fea0003800200 */
.L_x_5101:
[----:B------:R-:W-:Y:S02]  /*4060*/  FSEL R3, R3, R16, P0 ;  /* 0x0000001003037208 */ /* 0x000fe40000000000 */
[----:B------:R-:W-:Y:S02]  /*4070*/  SEL R7, R7, R0, P0 ;  /* 0x0000000007077207 */ /* 0x000fe40000000000 */
[----:B------:R-:W-:-:S07]  /*4080*/  SEL R11, R11, RZ, P0 ;  /* 0x000000ff0b0b7207 */ /* 0x000fce0000000000 */
.L_x_5094:
[----:B------:R-:W-:Y:S05]  /*4090*/  BSYNC.RECONVERGENT B1 ;  /* 0x0000000000017941 */ /* 0x000fea0003800200 */
.L_x_5093:
        /* <DEDUP_REMOVED lines=11> */
.L_x_5104:
[----:B------:R-:W-:Y:S05]  /*4150*/  BSYNC.RECONVERGENT B1 ;  /* 0x0000000000017941 */ /* 0x000fea0003800200 */
.L_x_5103:
        /* <DEDUP_REMOVED lines=14> */
.L_x_5106:
[----:B------:R-:W-:Y:S05]  /*4240*/  BSYNC.RECONVERGENT B1 ;  /* 0x0000000000017941 */ /* 0x000fea0003800200 */
.L_x_5105:
        /* <DEDUP_REMOVED lines=14> */
.L_x_5108:
[----:B------:R-:W-:Y:S05]  /*4330*/  BSYNC.RECONVERGENT B1 ;  /* 0x0000000000017941 */ /* 0x000fea0003800200 */
.L_x_5107:
[----:B------:R-:W-:Y:S02]  /*4340*/  FSEL R3, R4, R3, P0 ;  /* 0x0000000304037208 */ /* 0x000fe40000000000 */
[----:B------:R-:W-:Y:S02]  /*4350*/  SEL R0, R0, R7, P0 ;  /* 0x0000000700007207 */ /* 0x000fe40000000000 */
[----:B------:R-:W-:Y:S01]  /*4360*/  SEL R11, R18, R11, P0 ;  /* 0x0000000b120b7207 */ /* 0x000fe20000000000 */
[----:B------:R-:W-:Y:S06]  /*4370*/  BRA `(.L_x_5021) ;  /* 0x00000094004c7947 */ /* 0x000fec0003800000 */
.L_x_5079:
        /* <DEDUP_REMOVED lines=35> */
.L_x_5124:
        /* <DEDUP_REMOVED lines=275> */
[----:B------:R-:W-:-:S13]  /*56e0*/  ISETP.NE.AND P0, PT, R10, 0x18, PT ;  /* 0x000000180a00780c */ /* 0x000fda0003f05270 */
[----:B------:R-:W1:Y:S01]  /*56f0*/  @P0 LDC R19, c[0x0][0x4fc] ;  /* 0x00013f00ff130b82 */ /* 0x000e620000000800 */
[----:B0-----:R-:W-:-:S05]  /*5700*/  IMAD.HI.U32 R12, R17, UR53, R12 ;  /* 0x00000035110c7c27 */ /* 0x001fca000f8e000c */
[----:B------:R-:W-:Y:S01]  /*5710*/  SHF.R.U32.HI R13, RZ, UR26, R12 ;  /* 0x0000001aff0d7c19 */ /* 0x000fe2000801160c */
[----:B------:R-:W-:-:S04]  /*5720*/  @P0 IMAD.MOV.U32 R12, RZ, RZ, RZ ;  /* 0x000000ffff0c0224 */ /* 0x000fc800078e00ff */
[----:B------:R-:W-:-:S04]  /*5730*/  IMAD.MOV R18, RZ, RZ, -R13 ;  /* 0x000000ffff127224 */ /* 0x000fc800078e0a0d */
[----:B------:R-:W-:Y:S02]  /*5740*/  IMAD R18, R18, UR52, R17 ;  /* 0x0000003412127c24 */ /* 0x000fe4000f8e0211 */
[----:B------:R-:W0:Y:S02]  /*5750*/  @P0 LDC.64 R16, c[0x0][0x500] ;  /* 0x00014000ff100b82 */ /* 0x000e240000000a00 */
[----:B------:R-:W-:Y:S02]  /*5760*/  IMAD R11, R18, UR27, R11 ;  /* 0x0000001b120b7c24 */ /* 0x000fe4000f8e020b */
[----:B0-----:R-:W-:-:S04]  /*5770*/  @P0 IMAD.HI.U32 R16, R13, R16, R12 ;  /* 0x000000100d100227 */ /* 0x001fc800078e000c */
[----:B------:R-:W0:Y:S01]  /*5780*/  @P0 LDC R12, c[0x0][0x568] ;  /* 0x00015a00ff0c0b82 */ /* 0x000e220000000800 */
[----:B------:R-:W-:-:S04]  /*5790*/  @P0 SHF.R.U32.HI R16, RZ, R17, R16 ;  /* 0x00000011ff100219 */ /* 0x000fc80000011610 */
[----:B------:R-:W-:-:S05]  /*57a0*/  @P0 IADD3 R16, PT, PT, -R16, RZ, RZ ;  /* 0x000000ff10100210 */ /* 0x000fca0007ffe1ff */
[----:B-1----:R-:W-:-:S04]  /*57b0*/  @P0 IMAD R19, R16, R19, R13 ;  /* 0x0000001310130224 */ /* 0x002fc800078e020d */
[----:B0-----:R-:W-:-:S07]  /*57c0*/  @P0 IMAD R11, R19, R12, R11 ;  /* 0x0000000c130b0224 */ /* 0x001fce00078e020b */
.L_x_5112:
[----:B------:R-:W1:Y:S01]  /*57d0*/  LDCU UR28, c[0x0][0x3a4] ;  /* 0x00007480ff1c77ac */ /* 0x000e620008000800 */
[----:B------:R-:W-:-:S04]  /*57e0*/  LOP3.LUT R11, R11, 0xfffffffe, RZ, 0xc0, !PT ;  /* 0xfffffffe0b0b7812 */ /* 0x000fc800078ec0ff */
[----:B------:R-:W-:-:S05]  /*57f0*/  IADD3 R12, P0, PT, R11, R14, RZ ;  /* 0x0000000e0b0c7210 */ /* 0x000fca0007f1e0ff */
[----:B------:R-:W-:-:S05]  /*5800*/  IMAD.X R13, RZ, RZ, R15, P0 ;  /* 0x000000ffff0d7224 */ /* 0x000fca00000e060f */
[----:B------:R2:W5:Y:S02]  /*5810*/  LDG.E.U16 R21, desc[UR36][R12.64] ;  /* 0x000000240c157981 */ /* 0x000564000c1e1500 */
[----:B--2---:R-:W-:Y:S01]  /*5820*/  MOV R12, RZ ;  /* 0x000000ff000c7202 */ /* 0x004fe20000000f00 */
[----:B-1----:R-:W-:-:S04]  /*5830*/  VIADD R13, R0, UR28 ;  /* 0x0000001c000d7c36 */ /* 0x002fc80008000000 */
        /* <DEDUP_REMOVED lines=223> */
[----:B-1----:R-:W-:-:S04]  /*6630*/  @P0 IMAD R19, R19, R18, R17 ;  /* 0x0000001213130224 */ /* 0x002fc800078e0211 */
[----:B0-----:R-:W-:-:S07]  /*6640*/  @P0 IMAD R11, R19, R16, R11 ;  /* 0x00000010130b0224 */ /* 0x001fce00078e020b */
.L_x_5113:
        /* <DEDUP_REMOVED lines=13> */
[----:B------:R-:W-:Y:S01]  /*6720*/  MOV R16, RZ ;  /* 0x000000ff00107202 */ /* 0x000fe20000000f00 */
[----:B------:R-:W-:Y:S01]  /*6730*/  IMAD.MOV.U32 R17, RZ, RZ, R19 ;  /* 0x000000ffff117224 */ /* 0x000fe200078e0013 */
[----:B------:R-:W-:-:S03]  /*6740*/  ISETP.NE.AND P0, PT, R10, 0x2, PT ;  /* 0x000000020a00780c */ /* 0x000fc60003f05270 */
[----:B0-----:R-:W-:-:S05]  /*6750*/  IMAD.HI.U32 R17, R19, UR33, R16 ;  /* 0x0000002113117c27 */ /* 0x001fca000f8e0010 */
[----:B-1----:R-:W-:-:S05]  /*6760*/  SHF.R.U32.HI R17, RZ, UR52, R17 ;  /* 0x00000034ff117c19 */ /* 0x002fca0008011611 */
        /* <DEDUP_REMOVED lines=213> */
.L_x_5114:
[----:B------:R-:W-:Y:S02]  /*74c0*/  LOP3.LUT R11, R11, 0xfffffffe, RZ, 0xc0, !PT ;  /* 0xfffffffe0b0b7812 */ /* 0x000fe400078ec0ff */
[----:B------:R-:W-:Y:S02]  /*74d0*/  IADD3 R13, PT, PT, R13, UR28, RZ ;  /* 0x0000001c0d0d7c10 */ /* 0x000fe4000fffe0ff */
[----:B------:R-:W-:-:S05]  /*74e0*/  IADD3 R16, P0, PT, R11, R14, RZ ;  /* 0x0000000e0b107210 */ /* 0x000fca0007f1e0ff */
[----:B------:R-:W-:-:S05]  /*74f0*/  IMAD.X R17, RZ, RZ, R15, P0 ;  /* 0x000000ffff117224 */ /* 0x000fca00000e060f */
[----:B------:R1:W5:Y:S01]  /*7500*/  LDG.E.U16 R11, desc[UR36][R16.64] ;  /* 0x00000024100b7981 */ /* 0x000362000c1e1500 */
[----:B------:R-:W-:-:S04]  /*7510*/  IMAD.MOV.U32 R12, RZ, RZ, RZ ;  /* 0x000000ffff0c7224 */ /* 0x000fc800078e00ff */
[----:B------:R-:W-:-:S05]  /*7520*/  IMAD.HI.U32 R19, R13, UR30, R12 ;  /* 0x0000001e0d137c27 */ /* 0x000fca000f8e000c */
[----:B------:R-:W-:-:S04]  /*7530*/  SHF.R.U32.HI R19, RZ, UR31, R19 ;  /* 0x0000001fff137c19 */ /* 0x000fc80008011613 */
[----:B------:R-:W-:-:S05]  /*7540*/  IADD3 R12, PT, PT, -R19, RZ, RZ ;  /* 0x000000ff130c7210 */ /* 0x000fca0007ffe1ff */
        /* <DEDUP_REMOVED lines=212> */
[----:B------:R-:W-:Y:S02]  /*8290*/  @P0 IMAD.MOV.U32 R12, RZ, RZ, RZ ;  /* 0x000000ffff0c0224 */ /* 0x000fe400078e00ff */
[----:B------:R-:W-:Y:S02]  /*82a0*/  IMAD R18, R17, UR27, R18 ;  /* 0x0000001b11127c24 */ /* 0x000fe4000f8e0212 */
[----:B------:R-:W0:Y:S02]  /*82b0*/  @P0 LDC.64 R16, c[0x0][0x500] ;  /* 0x00014000ff100b82 */ /* 0x000e240000000a00 */
[----:B0-----:R-:W-:-:S05]  /*82c0*/  @P0 IMAD.HI.U32 R16, R13, R16, R12 ;  /* 0x000000100d100227 */ /* 0x001fca00078e000c */
[----:B------:R-:W-:Y:S02]  /*82d0*/  @P0 SHF.R.U32.HI R16, RZ, R17, R16 ;  /* 0x00000011ff100219 */ /* 0x000fe40000011610 */
[----:B------:R-:W0:Y:S02]  /*82e0*/  @P0 LDC R17, c[0x0][0x4fc] ;  /* 0x00013f00ff110b82 */ /* 0x000e240000000800 */
[----:B------:R-:W-:-:S05]  /*82f0*/  @P0 IADD3 R12, PT, PT, -R16, RZ, RZ ;  /* 0x000000ff100c0210 */ /* 0x000fca0007ffe1ff */
[----:B0-----:R-:W-:Y:S02]  /*8300*/  @P0 IMAD R13, R17, R12, R13 ;  /* 0x0000000c110d0224 */ /* 0x001fe400078e020d */
[----:B------:R-:W0:Y:S02]  /*8310*/  @P0 LDC R12, c[0x0][0x568] ;  /* 0x00015a00ff0c0b82 */ /* 0x000e240000000800 */
[----:B0-----:R-:W-:-:S07]  /*8320*/  @P0 IMAD R18, R13, R12, R18 ;  /* 0x0000000c0d120224 */ /* 0x001fce00078e0212 */
.L_x_5115:
[----:B------:R-:W-:-:S04]  /*8330*/  LOP3.LUT R13, R18, 0xfffffffe, RZ, 0xc0, !PT ;  /* 0xfffffffe120d7812 */ /* 0x000fc800078ec0ff */
[----:B------:R-:W-:-:S05]  /*8340*/  IADD3 R12, P0, PT, R13, R14, RZ ;  /* 0x0000000e0d0c7210 */ /* 0x000fca0007f1e0ff */
[----:B------:R-:W-:-:S05]  /*8350*/  IMAD.X R13, RZ, RZ, R15, P0 ;  /* 0x000000ffff0d7224 */ /* 0x000fca00000e060f */
[----:B------:R1:W5:Y:S03]  /*8360*/  LDG.E.U16 R16, desc[UR36][R12.64] ;  /* 0x000000240c107981 */ /* 0x000366000c1e1500 */
.L_x_5111:
[----:B------:R-:W-:Y:S01]  /*8370*/  FSETP.NAN.FTZ.AND P3, PT, |R3|, |R3|, PT ;  /* 0x400000030300720b */ /* 0x000fe20003f78200 */
[----:B-1---5:R-:W-:Y:S01]  /*8380*/  HADD2.F32 R12, -RZ, R20.H0_H0 ;  /* 0x20000014ff0c7230 */ /* 0x022fe20000004100 */
[----:B------:R-:W-:Y:S01]  /*8390*/  FSETP.NAN.FTZ.AND P5, PT, |R2|, |R2|, PT ;  /* 0x400000020200720b */ /* 0x000fe20003fb8200 */
[----:B------:R-:W-:Y:S10]  /*83a0*/  BSSY.RECONVERGENT B2, `(.L_x_5116) ;  /* 0x000000f000027945 */ /* 0x000ff40003800200 */
[----:B------:R-:W1:Y:S01]  /*83b0*/  @P3 LDC R13, c[0x0][0x3a4] ;  /* 0x0000e900ff0d3b82 */ /* 0x000e620000000800 */
[----:B------:R-:W-:-:S02]  /*83c0*/  @P3 FSETP.NAN.FTZ.AND P1, PT, |R12|, |R12|, PT ;  /* 0x4000000c0c00320b */ /* 0x000fc40003f38200 */
[----:B------:R-:W-:Y:S01]  /*83d0*/  @P5 ISETP.LT.U32.AND P6, PT, R6, R0, PT ;  /* 0x000000000600520c */ /* 0x000fe20003fc1070 */
[----:B-1----:R-:W-:Y:S02]  /*83e0*/  @P3 IMAD.IADD R18, R0, 0x1, R13 ;  /* 0x0000000100123824 */ /* 0x002fe400078e020d */
[----:B------:R-:W-:-:S03]  /*83f0*/  HADD2.F32 R13, -RZ, R21.H0_H0 ;  /* 0x20000015ff0d7230 */ /* 0x000fc60000004100 */
        /* <DEDUP_REMOVED lines=9> */
.L_x_5117:
[----:B0-----:R-:W-:Y:S05]  /*8490*/  BSYNC.RECONVERGENT B2 ;  /* 0x0000000000027941 */ /* 0x001fea0003800200 */
.L_x_5116:
        /* <DEDUP_REMOVED lines=11> */
.L_x_5119:
[----:B------:R-:W-:Y:S05]  /*8550*/  BSYNC.RECONVERGENT B2 ;  /* 0x0000000000027941 */ /* 0x000fea0003800200 */
.L_x_5118:
[----:B------:R-:W0:Y:S01]  /*8560*/  LDCU UR4, c[0x0][0x3a4] ;  /* 0x00007480ff0477ac */ /* 0x000e220008000800 */
[----:B------:R-:W-:Y:S01]  /*8570*/  FSETP.NAN.FTZ.AND P3, PT, |R4|, |R4|, PT ;  /* 0x400000040400720b */ /* 0x000fe20003f78200 */
[----:B------:R-:W-:Y:S01]  /*8580*/  HADD2.F32 R17, -RZ, R11.H0_H0 ;  /* 0x2000000bff117230 */ /* 0x000fe20000004100 */
[----:B------:R-:W-:Y:S01]  /*8590*/  FSEL R3, R3, R12, P1 ;  /* 0x0000000c03037208 */ /* 0x000fe20000800000 */
[----:B------:R-:W-:Y:S01]  /*85a0*/  BSSY.RECONVERGENT B2, `(.L_x_5120) ;  /* 0x0000012000027945 */ /* 0x000fe20003800200 */
[----:B------:R-:W-:Y:S02]  /*85b0*/  SEL R6, R6, R0, P0 ;  /* 0x0000000006067207 */ /* 0x000fe40000000000 */
[----:B------:R-:W-:-:S07]  /*85c0*/  FSETP.NAN.FTZ.AND P5, PT, |R5|, |R5|, PT ;  /* 0x400000050500720b */ /* 0x000fce0003fb8200 */
[----:B------:R-:W-:Y:S01]  /*85d0*/  @P3 FSETP.NAN.FTZ.AND P2, PT, |R17|, |R17|, PT ;  /* 0x400000111100320b */ /* 0x000fe20003f58200 */
[----:B0-----:R-:W-:-:S04]  /*85e0*/  IMAD.U32 R13, RZ, RZ, UR4 ;  /* 0x00000004ff0d7e24 */ /* 0x001fc8000f8e00ff */
[----:B------:R-:W-:-:S04]  /*85f0*/  IMAD.IADD R12, R0, 0x1, R13 ;  /* 0x00000001000c7824 */ /* 0x000fc800078e020d */
[C---:B------:R-:W-:Y:S01]  /*8600*/  IMAD.IADD R0, R12.reuse, 0x1, R13 ;  /* 0x000000010c007824 */ /* 0x040fe200078e020d */
[----:B------:R-:W-:Y:S02]  /*8610*/  @P3 IADD3 R19, PT, PT, R12, R13, RZ ;  /* 0x0000000d0c133210 */ /* 0x000fe40007ffe0ff */
[----:B------:R-:W-:Y:S02]  /*8620*/  SEL R7, R7, R12, P1 ;  /* 0x0000000c07077207 */ /* 0x000fe40000800000 */
[----:B------:R-:W-:-:S04]  /*8630*/  @P3 ISETP.LT.U32.AND P6, PT, R8, R19, PT ;  /* 0x000000130800320c */ /* 0x000fc80003fc1070 */
[----:B------:R-:W-:Y:S01]  /*8640*/  @P3 ISETP.LT.OR.EX P2, PT, R26, RZ, !P2, P6 ;  /* 0x000000ff1a00320c */ /* 0x000fe20005741760 */
[----:B------:R-:W-:-:S12]  /*8650*/  @P3 BRA `(.L_x_5121) ;  /* 0x0000000000183947 */ /* 0x000fd80003800000 */
[----:B------:R-:W-:-:S13]  /*8660*/  FSETP.NEU.FTZ.AND P6, PT, R4, R17, PT ;  /* 0x000000110400720b */ /* 0x000fda0003fdd000 */
[----:B------:R-:W-:Y:S01]  /*8670*/  @!P6 IMAD.IADD R19, R12, 0x1, R13 ;  /* 0x000000010c13e824 */ /* 0x000fe200078e020d */
[----:B------:R-:W-:-:S04]  /*8680*/  @P6 FSETP.GT.FTZ.AND P2, PT, R4, R17, PT ;  /* 0x000000110400620b */ /* 0x000fc80003f54000 */
[----:B------:R-:W-:-:S04]  /*8690*/  @!P6 ISETP.GE.U32.AND P3, PT, R8, R19, PT ;  /* 0x000000130800e20c */ /* 0x000fc80003f66070 */
[----:B------:R-:W-:-:S04]  /*86a0*/  @!P6 ISETP.GE.AND.EX P3, PT, R26, RZ, PT, P3 ;  /* 0x000000ff1a00e20c */ /* 0x000fc80003f66330 */
[----:B------:R-:W-:-:S13]  /*86b0*/  @!P6 PLOP3.LUT P2, PT, P3, PT, PT, 0x8, 0x80 ;  /* 0x000000000080e81c */ /* 0x000fda0001f4e170 */
.L_x_5121:
[----:B------:R-:W-:Y:S05]  /*86c0*/  BSYNC.RECONVERGENT B2 ;  /* 0x0000000000027941 */ /* 0x000fea0003800200 */
.L_x_5120:
[----:B------:R-:W-:Y:S01]  /*86d0*/  @P5 IADD3 R12, PT, PT, R0, R13, RZ ;  /* 0x0000000d000c5210 */ /* 0x000fe20007ffe0ff */
[----:B------:R-:W-:Y:S01]  /*86e0*/  BSSY.RECONVERGENT B2, `(.L_x_5122) ;  /* 0x0000011000027945 */ /* 0x000fe20003800200 */
[----:B------:R-:W-:Y:S02]  /*86f0*/  FSEL R4, R4, R17, P2 ;  /* 0x0000001104047208 */ /* 0x000fe40001000000 */
[----:B------:R-:W-:Y:S01]  /*8700*/  @P5 ISETP.LT.U32.AND P6, PT, R23, R12, PT ;  /* 0x0000000c1700520c */ /* 0x000fe20003fc1070 */
[----:B------:R-:W-:Y:S01]  /*8710*/  HADD2.F32 R12, -RZ, R16.H0_H0 ;  /* 0x20000010ff0c7230 */ /* 0x000fe20000004100 */
[----:B------:R-:W-:Y:S02]  /*8720*/  SEL R24, R24, RZ, P0 ;  /* 0x000000ff18187207 */ /* 0x000fe40000000000 */
[----:B------:R-:W-:Y:S02]  /*8730*/  SEL R25, R25, RZ, P1 ;  /* 0x000000ff19197207 */ /* 0x000fe40000800000 */
[----:B------:R-:W-:-:S02]  /*8740*/  @P5 FSETP.NAN.FTZ.AND P3, PT, |R12|, |R12|, PT ;  /* 0x4000000c0c00520b */ /* 0x000fc40003f78200 */
[----:B------:R-:W-:Y:S02]  /*8750*/  SEL R8, R8, R0, P2 ;  /* 0x0000000008087207 */ /* 0x000fe40001000000 */
[----:B------:R-:W-:Y:S02]  /*8760*/  @P5 ISETP.LT.OR.EX P3, PT, R27, RZ, !P3, P6 ;  /* 0x000000ff1b00520c */ /* 0x000fe40005f61760 */
[----:B------:R-:W-:Y:S01]  /*8770*/  SEL R26, R26, RZ, P2 ;  /* 0x000000ff1a1a7207 */ /* 0x000fe20001000000 */
[----:B------:R-:W-:Y:S10]  /*8780*/  @P5 BRA `(.L_x_5123) ;  /* 0x0000000000185947 */ /* 0x000ff40003800000 */
[----:B------:R-:W-:-:S13]  /*8790*/  FSETP.NEU.FTZ.AND P1, PT, R5, R12, PT ;  /* 0x0000000c0500720b */ /* 0x000fda0003f3d000 */
[----:B------:R-:W-:Y:S01]  /*87a0*/  @!P1 IMAD.IADD R18, R0, 0x1, R13 ;  /* 0x0000000100129824 */ /* 0x000fe200078e020d */
[----:B------:R-:W-:-:S04]  /*87b0*/  @P1 FSETP.GT.FTZ.AND P3, PT, R5, R12, PT ;  /* 0x0000000c0500120b */ /* 0x000fc80003f74000 */
[----:B------:R-:W-:-:S04]  /*87c0*/  @!P1 ISETP.GE.U32.AND P0, PT, R23, R18, PT ;  /* 0x000000121700920c */ /* 0x000fc80003f06070 */
[----:B------:R-:W-:-:S04]  /*87d0*/  @!P1 ISETP.GE.AND.EX P0, PT, R27, RZ, PT, P0 ;  /* 0x000000ff1b00920c */ /* 0x000fc80003f06300 */
[----:B------:R-:W-:-:S13]  /*87e0*/  @!P1 PLOP3.LUT P3, PT, P0, PT, PT, 0x8, 0x80 ;  /* 0x000000000080981c */ /* 0x000fda000076e170 */
.L_x_5123:
[----:B------:R-:W-:Y:S05]  /*87f0*/  BSYNC.RECONVERGENT B2 ;  /* 0x0000000000027941 */ /* 0x000fea0003800200 */
.L_x_5122:
        /* <DEDUP_REMOVED lines=10> */
.L_x_5110:
[----:B------:R-:W-:Y:S05]  /*88a0*/  BSYNC.RECONVERGENT B1 ;  /* 0x0000000000017941 */ /* 0x000fea0003800200 */
.L_x_5109:
        /* <DEDUP_REMOVED lines=291> */
.L_x_5128:
[----:B------:R-:W-:Y:S01]  /*9ae0*/  SHF.R.U32.HI R14, RZ, 0x1, R9 ;  /* 0x00000001ff0e7819 */ /* 0x000fe20000011609 */
[----:B------:R-:W-:-:S07]  /*9af0*/  IMAD.MOV.U32 R15, RZ, RZ, RZ ;  /* 0x000000ffff0f7224 */ /* 0x000fce00078e00ff */
.L_x_5127:
        /* <DEDUP_REMOVED lines=286> */
.L_x_5130:
[----:B------:R-:W-:Y:S02]  /*ace0*/  SHF.R.U32.HI R14, RZ, 0x1, R9 ;  /* 0x00000001ff0e7819 */ /* 0x000fe40000011609 */
[----:B------:R-:W-:-:S07]  /*acf0*/  MOV R15, RZ ;  /* 0x000000ff000f7202 */ /* 0x000fce0000000f00 */
.L_x_5129:
[----:B------:R-:W-:-:S04]  /*ad00*/  LEA R16, P1, R14, R22, 0x1 ;  /* 0x000000160e107211 */ /* 0x000fc800078208ff */
[----:B------:R-:W-:-:S05]  /*ad10*/  LEA.HI.X R17, R14, R20, R15, 0x1, P1 ;  /* 0x000000140e117211 */ /* 0x000fca00008f0c0f */
[----:B-1----:R-:W2:Y:S01]  /*ad20*/  LDG.E.U16 R9, desc[UR36][R16.64] ;  /* 0x0000002410097981 */ /* 0x002ea2000c1e1500 */
[----:B------:R-:W-:-:S05]  /*ad30*/  IMAD.IADD R19, R13, 0x1, R19 ;  /* 0x000000010d137824 */ /* 0x000fca00078e0213 */
        /* <DEDUP_REMOVED lines=12> */
[----:B-1----:R-:W-:Y:S02]  /*ae00*/  ISETP.NE.AND P1, PT, R11, 0x1, PT ;  /* 0x000000010b00780c */ /* 0x002fe40003f25270 */
[----:B--2---:R-:W-:-:S05]  /*ae10*/  IADD3 R9, PT, PT, -R17, RZ, RZ ;  /* 0x000000ff11097210 */ /* 0x004fca0007ffe1ff */
        /* <DEDUP_REMOVED lines=265> */
.L_x_5132:
[----:B------:R-:W-:Y:S01]  /*beb0*/  SHF.R.U32.HI R14, RZ, 0x1, R9 ;  /* 0x00000001ff0e7819 */ /* 0x000fe20000011609 */
[----:B------:R-:W-:-:S07]  /*bec0*/  IMAD.MOV.U32 R15, RZ, RZ, RZ ;  /* 0x000000ffff0f7224 */ /* 0x000fce00078e00ff */
.L_x_5131:
        /* <DEDUP_REMOVED lines=282> */
.L_x_5134:
[----:B------:R-:W-:Y:S01]  /*d070*/  SHF.R.U32.HI R14, RZ, 0x1, R9 ;  /* 0x00000001ff0e7819 */ /* 0x000fe20000011609 */
[----:B------:R-:W-:-:S07]  /*d080*/  IMAD.MOV.U32 R15, RZ, RZ, RZ ;  /* 0x000000ffff0f7224 */ /* 0x000fce00078e00ff */
.L_x_5133:
[----:B------:R-:W-:-:S04]  /*d090*/  LEA R10, P0, R14, R22, 0x1 ;  /* 0x000000160e0a7211 */ /* 0x000fc800078008ff */
[----:B------:R-:W-:-:S05]  /*d0a0*/  LEA.HI.X R11, R14, R20, R15, 0x1, P0 ;  /* 0x000000140e0b7211 */ /* 0x000fca00000f0c0f */
[----:B--2---:R-:W2:Y:S04]  /*d0b0*/  LDG.E.U16 R9, desc[UR36][R10.64] ;  /* 0x000000240a097981 */ /* 0x004ea8000c1e1500 */
[----:B--2---:R3:W-:Y:S02]  /*d0c0*/  STL [R1+0x8], R9 ;  /* 0x0000080901007387 */ /* 0x0047e40000100800 */
.L_x_5126:
[----:B------:R-:W-:Y:S05]  /*d0d0*/  BSYNC.RECONVERGENT B1 ;  /* 0x0000000000017941 */ /* 0x000fea0003800200 */
.L_x_5125:
[----:B------:R-:W-:Y:S01]  /*d0e0*/  ISETP.GE.U32.AND P0, PT, R0, R12, PT ;  /* 0x0000000c0000720c */ /* 0x000fe20003f06070 */
[----:B------:R-:W-:-:S12]  /*d0f0*/  BSSY.RECONVERGENT B1, `(.L_x_5135) ;  /* 0x000004e000017945 */ /* 0x000fd80003800200 */
[----:B------:R-:W-:Y:S05]  /*d100*/  @P0 BRA `(.L_x_5136) ;  /* 0x0000000400300947 */ /* 0x000fea0003800000 */
[----:B0123--:R-:W2:Y:S01]  /*d110*/  LDL.LU R9, [R1+0x4] ;  /* 0x0000040001097983 */ /* 0x00fea20000300800 */
[----:B------:R-:W-:Y:S01]  /*d120*/  FSETP.NAN.FTZ.AND P3, PT, |R2|, |R2|, PT ;  /* 0x400000020200720b */ /* 0x000fe20003f78200 */
[----:B------:R-:W-:Y:S01]  /*d130*/  BSSY.RECONVERGENT B2, `(.L_x_5137) ;  /* 0x000000d000027945 */ /* 0x000fe20003800200 */
[----:B------:R-:W-:-:S04]  /*d140*/  IADD3 R10, PT, PT, R0, R13, RZ ;  /* 0x0000000d000a7210 */ /* 0x000fc80007ffe0ff */
[----:B------:R-:W-:-:S07]  /*d150*/  ISETP.GE.U32.AND P2, PT, R10, R12, PT ;  /* 0x0000000c0a00720c */ /* 0x000fce0003f46070 */
[----:B------:R-:W-:Y:S01]  /*d160*/  @P3 ISETP.LT.U32.AND P1, PT, R6, R0, PT ;  /* 0x000000000600320c */ /* 0x000fe20003f21070 */
[----:B--2---:R-:W-:-:S05]  /*d170*/  HADD2.F32 R9, -RZ, R9.H0_H0 ;  /* 0x20000009ff097230 */ /* 0x004fca0000004100 */
        /* <DEDUP_REMOVED lines=8> */
.L_x_5138:
[----:B------:R-:W-:Y:S05]  /*d200*/  BSYNC.RECONVERGENT B2 ;  /* 0x0000000000027941 */ /* 0x000fea0003800200 */
.L_x_5137:
        /* <DEDUP_REMOVED lines=10> */
[----:B--2---:R-:W-:-:S05]  /*d2b0*/  HADD2.F32 R0, -RZ, R11.H0_H0 ;  /* 0x2000000bff007230 */ /* 0x004fca0000004100 */
        /* <DEDUP_REMOVED lines=8> */
.L_x_5140:
[----:B------:R-:W-:Y:S05]  /*d340*/  BSYNC.RECONVERGENT B2 ;  /* 0x0000000000027941 */ /* 0x000fea0003800200 */
.L_x_5139:
[----:B------:R-:W-:Y:S02]  /*d350*/  FSEL R3, R3, R0, P0 ;  /* 0x0000000003037208 */ /* 0x000fe40000000000 */
[----:B------:R-:W-:Y:S02]  /*d360*/  SEL R7, R7, R10, P0 ;  /* 0x0000000a07077207 */ /* 0x000fe40000000000 */
[----:B------:R-:W-:Y:S01]  /*d370*/  SEL R25, R25, RZ, P0 ;  /* 0x000000ff19197207 */ /* 0x000fe20000000000 */
[----:B------:R-:W-:Y:S06]  /*d380*/  @P2 BRA `(.L_x_5136) ;  /* 0x0000000000902947 */ /* 0x000fec0003800000 */
[----:B------:R-:W-:Y:S01]  /*d390*/  FSETP.NAN.FTZ.AND P3, PT, |R4|, |R4|, PT ;  /* 0x400000040400720b */ /* 0x000fe20003f78200 */
[----:B-----5:R-:W-:Y:S01]  /*d3a0*/  HADD2.F32 R21, -RZ, R21.H0_H0 ;  /* 0x20000015ff157230 */ /* 0x020fe20000004100 */
        /* <DEDUP_REMOVED lines=12> */
.L_x_5142:
[----:B------:R-:W-:Y:S05]  /*d470*/  BSYNC.RECONVERGENT B2 ;  /* 0x0000000000027941 */ /* 0x000fea0003800200 */
.L_x_5141:
        /* <DEDUP_REMOVED lines=17> */
.L_x_5144:
[----:B------:R-:W-:Y:S05]  /*d590*/  BSYNC.RECONVERGENT B2 ;  /* 0x0000000000027941 */ /* 0x000fea0003800200 */
.L_x_5143:
[----:B------:R-:W-:Y:S02]  /*d5a0*/  FSEL R5, R5, R10, P0 ;  /* 0x0000000a05057208 */ /* 0x000fe40000000000 */
[----:B------:R-:W-:Y:S02]  /*d5b0*/  SEL R23, R23, R0, P0 ;  /* 0x0000000017177207 */ /* 0x000fe40000000000 */
[----:B------:R-:W-:-:S07]  /*d5c0*/  SEL R27, R27, RZ, P0 ;  /* 0x000000ff1b1b7207 */ /* 0x000fce0000000000 */
.L_x_5136:
[----:B------:R-:W-:Y:S05]  /*d5d0*/  BSYNC.RECONVERGENT B1 ;  /* 0x0000000000017941 */ /* 0x000fea0003800200 */
.L_x_5135:
        /* <DEDUP_REMOVED lines=11> */
.L_x_5146:
[----:B------:R-:W-:Y:S05]  /*d690*/  BSYNC.RECONVERGENT B1 ;  /* 0x0000000000017941 */ /* 0x000fea0003800200 */
.L_x_5145:
        /* <DEDUP_REMOVED lines=14> */
.L_x_5148:
[----:B------:R-:W-:Y:S05]  /*d780*/  BSYNC.RECONVERGENT B1 ;  /* 0x0000000000017941 */ /* 0x000fea0003800200 */
.L_x_5147:
        /* <DEDUP_REMOVED lines=14> */
.L_x_5150:
[----:B------:R-:W-:Y:S05]  /*d870*/  BSYNC.RECONVERGENT B1 ;  /* 0x0000000000017941 */ /* 0x000fea0003800200 */
.L_x_5149:
[----:B------:R-:W-:Y:S02]  /*d880*/  FSEL R3, R4, R5, P0 ;  /* 0x0000000504037208 */ /* 0x000fe40000000000 */
[----:B------:R-:W-:Y:S02]  /*d890*/  SEL R0, R0, R23, P0 ;  /* 0x0000001700007207 */ /* 0x000fe40000000000 */
[----:B------:R-:W-:-:S07]  /*d8a0*/  SEL R11, R26, R27, P0 ;  /* 0x0000001b1a0b7207 */ /* 0x000fce0000000000 */
.L_x_5021:
[----:B------:R-:W-:Y:S05]  /*d8b0*/  BSYNC.RECONVERGENT B0 ;  /* 0x0000000000007941 */ /* 0x000fea0003800200 */
.L_x_5020:
        /* <DEDUP_REMOVED lines=19> */
.L_x_5156:
        /* <DEDUP_REMOVED lines=22> */
.L_x_5155:
[----:B------:R-:W-:Y:S05]  /*db50*/  BSYNC.RECONVERGENT B1 ;  /* 0x0000000000017941 */ /* 0x000fea0003800200 */
.L_x_5154:
[----:B------:R-:W-:Y:S02]  /*db60*/  SEL R0, R0, R4, P0 ;  /* 0x0000000400007207 */ /* 0x000fe40000000000 */
[----:B------:R-:W-:Y:S02]  /*db70*/  FSEL R3, R3, R10, P0 ;  /* 0x0000000a03037208 */ /* 0x000fe40000000000 */
[----:B------:R-:W-:Y:S01]  /*db80*/  SEL R11, R11, R5, P0 ;  /* 0x000000050b0b7207 */ /* 0x000fe20000000000 */
[----:B------:R-:W-:Y:S02]  /*db90*/  IMAD.MOV.U32 R10, RZ, RZ, R0 ;  /* 0x000000ffff0a7224 */ /* 0x000fe400078e0000 */
[----:B------:R0:W-:Y:S04]  /*dba0*/  STS [R6], R3 ;  /* 0x0000000306007388 */ /* 0x0001e80000000800 */
[----:B------:R0:W-:Y:S02]  /*dbb0*/  STS.64 [R6+0x8], R10 ;  /* 0x0000080a06007388 */ /* 0x0001e40000000a00 */
.L_x_5153:
[----:B------:R-:W-:Y:S05]  /*dbc0*/  BSYNC.RECONVERGENT B0 ;  /* 0x0000000000007941 */ /* 0x000fea0003800200 */
.L_x_5152:
[----:B------:R-:W-:-:S03]  /*dbd0*/  UISETP.GT.U32.AND UP0, UPT, UR5, 0x3, UPT ;  /* 0x000000030500788c */ /* 0x000fc6000bf04070 */
[----:B------:R-:W-:-:S06]  /*dbe0*/  UMOV UR5, UR7 ;  /* 0x0000000700057c82 */ /* 0x000fcc0008000000 */
[----:B------:R-:W-:Y:S05]  /*dbf0*/  BRA.U UP0, `(.L_x_5156) ;  /* 0xfffffffd007c7547 */ /* 0x000fea000b83ffff */
.L_x_5151:
        /* <DEDUP_REMOVED lines=20> */
.L_x_5163:
        /* <DEDUP_REMOVED lines=21> */
.L_x_5162:
[----:B------:R-:W-:Y:S05]  /*de90*/  BSYNC.RECONVERGENT B1 ;  /* 0x0000000000017941 */ /* 0x000fea0003800200 */
.L_x_5161:
[----:B------:R-:W-:Y:S02]  /*dea0*/  SEL R0, R0, R4, P0 ;  /* 0x0000000400007207 */ /* 0x000fe40000000000 */
[----:B------:R-:W-:Y:S02]  /*deb0*/  FSEL R3, R3, R10, P0 ;  /* 0x0000000a03037208 */ /* 0x000fe40000000000 */
[----:B------:R-:W-:Y:S01]  /*dec0*/  SEL R11, R11, R5, P0 ;  /* 0x000000050b0b7207 */ /* 0x000fe20000000000 */
[----:B------:R-:W-:Y:S02]  /*ded0*/  IMAD.MOV.U32 R10, RZ, RZ, R0 ;  /* 0x000000ffff0a7224 */ /* 0x000fe400078e0000 */
[----:B------:R0:W-:Y:S04]  /*dee0*/  STS [R6], R3 ;  /* 0x0000000306007388 */ /* 0x0001e80000000800 */
[----:B------:R0:W-:Y:S02]  /*def0*/  STS.64 [R6+0x8], R10 ;  /* 0x0000080a06007388 */ /* 0x0001e40000000a00 */
.L_x_5160:
[----:B------:R-:W-:Y:S05]  /*df00*/  BSYNC.RECONVERGENT B0 ;  /* 0x0000000000007941 */ /* 0x000fea0003800200 */
.L_x_5159:
[----:B------:R-:W-:Y:S01]  /*df10*/  ISETP.GT.U32.AND P0, PT, R8, 0x7f, PT ;  /* 0x0000007f0800780c */ /* 0x000fe20003f04070 */
[----:B------:R-:W-:-:S12]  /*df20*/  IMAD.MOV.U32 R8, RZ, RZ, R13 ;  /* 0x000000ffff087224 */ /* 0x000fd800078e000d */
[----:B------:R-:W-:Y:S05]  /*df30*/  @P0 BRA `(.L_x_5163) ;  /* 0xfffffffc00800947 */ /* 0x000fea000383ffff */
.L_x_5158:
[----:B------:R-:W-:Y:S01]  /*df40*/  BAR.SYNC.DEFER_BLOCKING 0x0 ;  /* 0x0000000000007b1d */ /* 0x000fe20000010000 */
[----:B------:R-:W-:-:S09]  /*df50*/  UISETP.GE.U32.AND UP0, UPT, UR4, 0x2, UPT ;  /* 0x000000020400788c */ /* 0x000fd2000bf06070 */
[----:B------:R-:W-:Y:S05]  /*df60*/  BRA.U !UP0, `(.L_x_5157) ;  /* 0x0000000108587547 */ /* 0x000fea000b800000 */
[----:B------:R-:W-:-:S07]  /*df70*/  HFMA2 R4, -RZ, RZ, 0, 5.9604644775390625e-08 ;  /* 0x00000001ff047431 */ /* 0x000fce00000001ff */
.L_x_5166:
        /* <DEDUP_REMOVED lines=16> */
.L_x_5165:
[----:B------:R-:W-:Y:S05]  /*e080*/  BSYNC.RECONVERGENT B0 ;  /* 0x0000000000007941 */ /* 0x000fea0003800200 */
.L_x_5164:
[----:B------:R-:W-:Y:S02]  /*e090*/  FSEL R3, R3, R6, P0 ;  /* 0x0000000603037208 */ /* 0x000fe40000000000 */
[----:B------:R-:W-:Y:S02]  /*e0a0*/  SEL R0, R0, R5, P0 ;  /* 0x0000000500007207 */ /* 0x000fe40000000000 */
[----:B------:R-:W-:Y:S01]  /*e0b0*/  SEL R11, R11, R8, P0 ;  /* 0x000000080b0b7207 */ /* 0x000fe20000000000 */
[----:B------:R-:W-:Y:S06]  /*e0c0*/  @!P2 BRA `(.L_x_5166) ;  /* 0xfffffffc00aca947 */ /* 0x000fec000383ffff */
.L_x_5157:
        /* <DEDUP_REMOVED lines=282> */
.L_x_5167:
        /* <DEDUP_REMOVED lines=8> */
.L_x_5169:
        /* <DEDUP_REMOVED lines=64> */
.L_x_5171:
[----:B------:R-:W-:-:S07]  /*f6f0*/  MOV R6, 0xf710 ;  /* 0x0000f71000067802 */ /* 0x000fce0000000f00 */
[----:B------:R-:W-:Y:S05]  /*f700*/  CALL.REL.NOINC `($__internal_24_$__cuda_sm20_div_u64) ;  /* 0x0000003000c47944 */ /* 0x000fea0003c00000 */
[----:B------:R-:W-:Y:S01]  /*f710*/  IMAD.MOV.U32 R4, RZ, RZ, R8 ;  /* 0x000000ffff047224 */ /* 0x000fe200078e0008 */
[----:B------:R-:W-:-:S07]  /*f720*/  MOV R5, R9 ;  /* 0x0000000900057202 */ /* 0x000fce0000000f00 */
.L_x_5172:
[----:B------:R-:W-:Y:S05]  /*f730*/  BSYNC.RECONVERGENT B0 ;  /* 0x0000000000007941 */ /* 0x000fea0003800200 */
.L_x_5170:
[----:B------:R-:W0:Y:S02]  /*f740*/  LDCU.64 UR4, c[0x0][0x780] ;  /* 0x0000f000ff0477ac */ /* 0x000e240008000a00 */
[----:B0-----:R-:W-:Y:S02]  /*f750*/  UISETP.NE.U32.AND UP0, UPT, UR4, URZ, UPT ;  /* 0x000000ff0400728c */ /* 0x001fe4000bf05070 */
[----:B------:R-:W-:Y:S02]  /*f760*/  IADD3 R4, P0, PT, R4, UR4, RZ ;  /* 0x0000000404047c10 */ /* 0x000fe4000ff1e0ff */
[----:B------:R-:W-:Y:S02]  /*f770*/  UISETP.NE.AND.EX UP0, UPT, UR5, URZ, UPT, UP0 ;  /* 0x000000ff0500728c */ /* 0x000fe4000bf05300 */
[----:B------:R-:W-:Y:S02]  /*f780*/  IADD3.X R5, PT, PT, R5, UR5, RZ, P0, !PT ;  /* 0x0000000505057c10 */ /* 0x000fe400087fe4ff */
[----:B------:R-:W-:-:S11]  /*f790*/  UPLOP3.LUT UP0, UPT, UPT, UPT, UP0, 0x40, 0x4 ;  /* 0x000000000004789c */ /* 0x000fd60003f0e800 */
.L_x_5168:
        /* <DEDUP_REMOVED lines=291> */
.L_x_5174:
        /* <DEDUP_REMOVED lines=25> */
.L_x_5176:
[----:B------:R-:W-:Y:S05]  /*10b60*/  BSYNC.RECONVERGENT B0 ;  /* 0x0000000000007941 */ /* 0x000fea0003800200 */
.L_x_5175:
        /* <DEDUP_REMOVED lines=34> */
.L_x_5178:
[----:B------:R-:W-:Y:S05]  /*10d90*/  BSYNC.RECONVERGENT B0 ;  /* 0x0000000000007941 */ /* 0x000fea0003800200 */
.L_x_5177:
        /* <DEDUP_REMOVED lines=37> */
.L_x_5185:
        /* <DEDUP_REMOVED lines=17> */
.L_x_5184:
[----:B------:R-:W-:Y:S05]  /*11100*/  BSYNC.RECONVERGENT B2 ;  /* 0x0000000000027941 */ /* 0x000fea0003800200 */
.L_x_5183:
[----:B------:R-:W-:Y:S02]  /*11110*/  SEL R8, R8, R14, P1 ;  /* 0x0000000e08087207 */ /* 0x000fe40000800000 */
[----:B------:R-:W-:Y:S02]  /*11120*/  SEL R9, R9, R15, P1 ;  /* 0x0000000f09097207 */ /* 0x000fe40000800000 */
[----:B------:R-:W-:Y:S01]  /*11130*/  FSEL R3, R3, R6, P1 ;  /* 0x0000000603037208 */ /* 0x000fe20000800000 */
[----:B------:R-:W-:Y:S06]  /*11140*/  @!P3 BRA `(.L_x_5185) ;  /* 0xfffffffc00a8b947 */ /* 0x000fec000383ffff */
[----:B------:R-:W-:Y:S05]  /*11150*/  BSYNC.RECONVERGENT B1 ;  /* 0x0000000000017941 */ /* 0x000fea0003800200 */
.L_x_5182:
[----:B------:R-:W-:Y:S05]  /*11160*/  BRA `(.L_x_5181) ;  /* 0x0000000000847947 */ /* 0x000fea0003800000 */
.L_x_5180:
        /* <DEDUP_REMOVED lines=10> */
.L_x_5188:
        /* <DEDUP_REMOVED lines=18> */
.L_x_5187:
[----:B------:R-:W-:Y:S05]  /*11330*/  BSYNC.RECONVERGENT B1 ;  /* 0x0000000000017941 */ /* 0x000fea0003800200 */
.L_x_5186:
[----:B------:R-:W-:Y:S02]  /*11340*/  SEL R8, R8, R14, P1 ;  /* 0x0000000e08087207 */ /* 0x000fe40000800000 */
[----:B------:R-:W-:Y:S02]  /*11350*/  SEL R9, R9, R15, P1 ;  /* 0x0000000f09097207 */ /* 0x000fe40000800000 */
[----:B------:R-:W-:Y:S01]  /*11360*/  FSEL R3, R3, R20, P1 ;  /* 0x0000001403037208 */ /* 0x000fe20000800000 */
[----:B------:R-:W-:Y:S06]  /*11370*/  @!P3 BRA `(.L_x_5188) ;  /* 0xfffffffc00a4b947 */ /* 0x000fec000383ffff */
.L_x_5181:
[----:B------:R-:W-:Y:S05]  /*11380*/  BSYNC.RECONVERGENT B0 ;  /* 0x0000000000007941 */ /* 0x000fea0003800200 */
.L_x_5179:
        /* <DEDUP_REMOVED lines=13> */
.L_x_5194:
        /* <DEDUP_REMOVED lines=22> */
.L_x_5193:
[----:B------:R-:W-:Y:S05]  /*115c0*/  BSYNC.RECONVERGENT B1 ;  /* 0x0000000000017941 */ /* 0x000fea0003800200 */
.L_x_5192:
[----:B------:R-:W-:Y:S02]  /*115d0*/  FSEL R3, R3, R12, P1 ;  /* 0x0000000c03037208 */ /* 0x000fe40000800000 */
[----:B------:R-:W-:Y:S02]  /*115e0*/  SEL R8, R8, R10, P1 ;  /* 0x0000000a08087207 */ /* 0x000fe40000800000 */
[----:B------:R-:W-:Y:S01]  /*115f0*/  SEL R9, R9, R11, P1 ;  /* 0x0000000b09097207 */ /* 0x000fe20000800000 */
[----:B------:R0:W-:Y:S04]  /*11600*/  STS [R0], R3 ;  /* 0x0000000300007388 */ /* 0x0001e80000000800 */
[----:B------:R0:W-:Y:S02]  /*11610*/  STS.64 [R0+0x8], R8 ;  /* 0x0000080800007388 */ /* 0x0001e40000000a00 */
.L_x_5191:
[----:B------:R-:W-:Y:S05]  /*11620*/  BSYNC.RECONVERGENT B0 ;  /* 0x0000000000007941 */ /* 0x000fea0003800200 */
.L_x_5190:
[----:B------:R-:W-:-:S03]  /*11630*/  UISETP.GT.U32.AND UP1, UPT, UR4, 0x3, UPT ;  /* 0x000000030400788c */ /* 0x000fc6000bf24070 */
[----:B------:R-:W-:-:S06]  /*11640*/  UMOV UR4, UR7 ;  /* 0x0000000700047c82 */ /* 0x000fcc0008000000 */
[----:B------:R-:W-:Y:S05]  /*11650*/  BRA.U UP1, `(.L_x_5194) ;  /* 0xfffffffd01807547 */ /* 0x000fea000b83ffff */
.L_x_5189:
        /* <DEDUP_REMOVED lines=12> */
.L_x_5201:
        /* <DEDUP_REMOVED lines=21> */
.L_x_5200:
[----:B------:R-:W-:Y:S05]  /*11870*/  BSYNC.RECONVERGENT B1 ;  /* 0x0000000000017941 */ /* 0x000fea0003800200 */
.L_x_5199:
[----:B01----:R-:W-:Y:S02]  /*11880*/  FSEL R3, R3, R12, P1 ;  /* 0x0000000c03037208 */ /* 0x003fe40000800000 */
[----:B------:R-:W-:Y:S02]  /*11890*/  SEL R8, R8, R6, P1 ;  /* 0x0000000608087207 */ /* 0x000fe40000800000 */
[----:B------:R-:W-:Y:S01]  /*118a0*/  SEL R9, R9, R7, P1 ;  /* 0x0000000709097207 */ /* 0x000fe20000800000 */
[----:B------:R2:W-:Y:S04]  /*118b0*/  STS [R0], R3 ;  /* 0x0000000300007388 */ /* 0x0005e80000000800 */
[----:B------:R2:W-:Y:S02]  /*118c0*/  STS.64 [R0+0x8], R8 ;  /* 0x0000080800007388 */ /* 0x0005e40000000a00 */
.L_x_5198:
[----:B------:R-:W-:Y:S05]  /*118d0*/  BSYNC.RECONVERGENT B0 ;  /* 0x0000000000007941 */ /* 0x000fea0003800200 */
.L_x_5197:
[----:B------:R-:W-:Y:S02]  /*118e0*/  ISETP.GT.U32.AND P1, PT, R10, 0x7f, PT ;  /* 0x0000007f0a00780c */ /* 0x000fe40003f24070 */
[----:B------:R-:W-:-:S11]  /*118f0*/  MOV R10, R13 ;  /* 0x0000000d000a7202 */ /* 0x000fd60000000f00 */
[----:B------:R-:W-:Y:S05]  /*11900*/  @P1 BRA `(.L_x_5201) ;  /* 0xfffffffc00841947 */ /* 0x000fea000383ffff */
.L_x_5196:
[----:B------:R-:W-:Y:S01]  /*11910*/  BAR.SYNC.DEFER_BLOCKING 0x0 ;  /* 0x0000000000007b1d */ /* 0x000fe20000010000 */
[----:B------:R-:W-:-:S09]  /*11920*/  UISETP.GE.U32.AND UP1, UPT, UR4, 0x2, UPT ;  /* 0x000000020400788c */ /* 0x000fd2000bf26070 */
[----:B------:R-:W-:Y:S05]  /*11930*/  BRA.U !UP1, `(.L_x_5195) ;  /* 0x0000000109587547 */ /* 0x000fea000b800000 */
[----:B012---:R-:W-:-:S07]  /*11940*/  IMAD.MOV.U32 R0, RZ, RZ, 0x1 ;  /* 0x00000001ff007424 */ /* 0x007fce00078e00ff */
.L_x_5204:
        /* <DEDUP_REMOVED lines=16> */
.L_x_5203:
[----:B------:R-:W-:Y:S05]  /*11a50*/  BSYNC.RECONVERGENT B0 ;  /* 0x0000000000007941 */ /* 0x000fea0003800200 */
.L_x_5202:
[----:B------:R-:W-:Y:S02]  /*11a60*/  FSEL R3, R3, R2, P1 ;  /* 0x0000000203037208 */ /* 0x000fe40000800000 */
[----:B------:R-:W-:Y:S02]  /*11a70*/  SEL R8, R8, R7, P1 ;  /* 0x0000000708087207 */ /* 0x000fe40000800000 */
[----:B------:R-:W-:Y:S01]  /*11a80*/  SEL R9, R9, R6, P1 ;  /* 0x0000000609097207 */ /* 0x000fe20000800000 */
[----:B------:R-:W-:Y:S06]  /*11a90*/  @!P3 BRA `(.L_x_5204) ;  /* 0xfffffffc00acb947 */ /* 0x000fec000383ffff */
.L_x_5195:
        /* <DEDUP_REMOVED lines=26> */
.L_x_5207:
[----:B------:R-:W-:-:S07]  /*11c40*/  CS2R R16, SRZ ;  /* 0x0000000000107805 */ /* 0x000fce000001ff00 */
.L_x_5206:
        /* <DEDUP_REMOVED lines=22> */
.L_x_5209:
[----:B------:R-:W3:Y:S02]  /*11db0*/  LDCU.64 UR4, c[0x0][0x770] ;  /* 0x0000ee00ff0477ac */ /* 0x000ee40008000a00 */
[----:B---3--:R-:W-:-:S04]  /*11dc0*/  IADD3 R18, P0, PT, R18, UR4, RZ ;  /* 0x0000000412127c10 */ /* 0x008fc8000ff1e0ff */
[----:B------:R-:W-:-:S05]  /*11dd0*/  IADD3.X R19, PT, PT, RZ, UR5, RZ, P0, !PT ;  /* 0x00000005ff137c10 */ /* 0x000fca00087fe4ff */
[----:B------:R-:W-:Y:S01]  /*11de0*/  STG.E.64 desc[UR36][R18.64], R16 ;  /* 0x0000001012007986 */ /* 0x000fe2000c101b24 */
[----:B------:R-:W-:Y:S05]  /*11df0*/  EXIT ;  /* 0x000000000000794d */ /* 0x000fea0003800000 */
.L_x_5208:
        /* <DEDUP_REMOVED lines=16> */
.L_x_5210:
[----:B------:R-:W-:Y:S05]  /*11f00*/  EXIT ;  /* 0x000000000000794d */ /* 0x000fea0003800000 */
.L_x_5205:
        /* <DEDUP_REMOVED lines=14> */
.L_x_5213:
[----:B------:R-:W-:Y:S05]  /*11ff0*/  BSYNC.RECONVERGENT B0 ;  /* 0x0000000000007941 */ /* 0x000fea0003800200 */
.L_x_5212:
[----:B------:R-:W-:Y:S02]  /*12000*/  SEL R16, R6, R16, P0 ;  /* 0x0000001006107207 */ /* 0x000fe40000000000 */
[----:B------:R-:W-:Y:S02]  /*12010*/  SEL R17, R7, R17, P0 ;  /* 0x0000001107117207 */ /* 0x000fe40000000000 */
[----:B------:R-:W-:-:S07]  /*12020*/  FSEL R3, R0, R3, P0 ;  /* 0x0000000300037208 */ /* 0x000fce0000000000 */
.L_x_5211:
        /* <DEDUP_REMOVED lines=22> */
.L_x_5215:
[----:B------:R-:W3:Y:S02]  /*12190*/  LDCU.64 UR4, c[0x0][0x770] ;  /* 0x0000ee00ff0477ac */ /* 0x000ee40008000a00 */
[----:B---3--:R-:W-:-:S05]  /*121a0*/  IADD3 R18, P0, PT, R18, UR4, RZ ;  /* 0x0000000412127c10 */ /* 0x008fca000ff1e0ff */
[----:B------:R-:W-:-:S05]  /*121b0*/  IMAD.X R19, RZ, RZ, UR5, P0 ;  /* 0x00000005ff137e24 */ /* 0x000fca00080e06ff */
[----:B------:R-:W-:Y:S01]  /*121c0*/  STG.E.64 desc[UR36][R18.64], R16 ;  /* 0x0000001012007986 */ /* 0x000fe2000c101b24 */
[----:B------:R-:W-:Y:S05]  /*121d0*/  EXIT ;  /* 0x000000000000794d */ /* 0x000fea0003800000 */
.L_x_5214:
[----:B------:R-:W-:Y:S04]  /*121e0*/  STG.E.64 desc[UR36][R4.64+0x8], R16 ;  /* 0x0000081004007986 */ /* 0x000fe8000c101b24 */
[----:B------:R-:W-:Y:S01]  /*121f0*/  STG.E desc[UR36][R4.64], R3 ;  /* 0x0000000304007986 */ /* 0x000fe2000c101924 */
[----:B------:R-:W-:Y:S05]  /*12200*/  EXIT ;  /* 0x000000000000794d */ /* 0x000fea0003800000 */
.L_x_5173:
        /* <DEDUP_REMOVED lines=36> */
.L_x_5218:
[----:B------:R-:W-:-:S07]  /*12450*/  CS2R R16, SRZ ;  /* 0x0000000000107805 */ /* 0x000fce000001ff00 */
.L_x_5217:
        /* <DEDUP_REMOVED lines=22> */
.L_x_5220:
[----:B------:R-:W0:Y:S02]  /*125c0*/  LDCU.64 UR4, c[0x0][0x770] ;  /* 0x0000ee00ff0477ac */ /* 0x000e240008000a00 */
[----:B0-----:R-:W-:-:S05]  /*125d0*/  IADD3 R18, P0, PT, R18, UR4, RZ ;  /* 0x0000000412127c10 */ /* 0x001fca000ff1e0ff */
[----:B------:R-:W-:-:S05]  /*125e0*/  IMAD.X R19, RZ, RZ, UR5, P0 ;  /* 0x00000005ff137e24 */ /* 0x000fca00080e06ff */
[----:B------:R-:W-:Y:S01]  /*125f0*/  STG.E.64 desc[UR36][R18.64], R16 ;  /* 0x0000001012007986 */ /* 0x000fe2000c101b24 */
[----:B------:R-:W-:Y:S05]  /*12600*/  EXIT ;  /* 0x000000000000794d */ /* 0x000fea0003800000 */
.L_x_5219:
        /* <DEDUP_REMOVED lines=16> */
.L_x_5221:
[----:B------:R-:W-:Y:S05]  /*12710*/  EXIT ;  /* 0x000000000000794d */ /* 0x000fea0003800000 */
.L_x_5216:
        /* <DEDUP_REMOVED lines=14> */
.L_x_5224:
[----:B------:R-:W-:Y:S05]  /*12800*/  BSYNC.RECONVERGENT B0 ;  /* 0x0000000000007941 */ /* 0x000fea0003800200 */
.L_x_5223:
[----:B------:R-:W-:Y:S02]  /*12810*/  SEL R16, R6, R16, P0 ;  /* 0x0000001006107207 */ /* 0x000fe40000000000 */
[----:B------:R-:W-:Y:S02]  /*12820*/  SEL R17, R7, R17, P0 ;  /* 0x0000001107117207 */ /* 0x000fe40000000000 */
[----:B------:R-:W-:-:S07]  /*12830*/  FSEL R3, R0, R3, P0 ;  /* 0x0000000300037208 */ /* 0x000fce0000000000 */
.L_x_5222:
        /* <DEDUP_REMOVED lines=22> */
.L_x_5226:
[----:B------:R-:W0:Y:S02]  /*129a0*/  LDCU.64 UR4, c[0x0][0x770] ;  /* 0x0000ee00ff0477ac */ /* 0x000e240008000a00 */
[----:B0-----:R-:W-:-:S04]  /*129b0*/  IADD3 R18, P0, PT, R18, UR4, RZ ;  /* 0x0000000412127c10 */ /* 0x001fc8000ff1e0ff */
[----:B------:R-:W-:-:S05]  /*129c0*/  IADD3.X R19, PT, PT, RZ, UR5, RZ, P0, !PT ;  /* 0x00000005ff137c10 */ /* 0x000fca00087fe4ff */
[----:B------:R-:W-:Y:S01]  /*129d0*/  STG.E.64 desc[UR36][R18.64], R16 ;  /* 0x0000001012007986 */ /* 0x000fe2000c101b24 */
[----:B------:R-:W-:Y:S05]  /*129e0*/  EXIT ;  /* 0x000000000000794d */ /* 0x000fea0003800000 */
.L_x_5225:
[----:B------:R-:W-:Y:S04]  /*129f0*/  STG.E.64 desc[UR36][R4.64+0x8], R16 ;  /* 0x0000081004007986 */ /* 0x000fe8000c101b24 */
[----:B------:R-:W-:Y:S01]  /*12a00*/  STG.E desc[UR36][R4.64], R3 ;  /* 0x0000000304007986 */ /* 0x000fe2000c101924 */
[----:B------:R-:W-:Y:S05]  /*12a10*/  EXIT ;  /* 0x000000000000794d */ /* 0x000fea0003800000 */
        .weak           $__internal_24_$__cuda_sm20_div_u64
        .type           $__internal_24_$__cuda_sm20_div_u64,@function
        .size           $__internal_24_$__cuda_sm20_div_u64,(.L_x_6076 - $__internal_24_$__cuda_sm20_div_u64)
$__internal_24_$__cuda_sm20_div_u64:
        /* <DEDUP_REMOVED lines=66> */
[----:B------:R-:W-:Y:S06]  /*12e40*/  RET.REL.NODEC R4 `(_ZN2at6native13reduce_kernelILi512ELi1ENS0_8ReduceOpIN3c104HalfENS0_9ArgMaxOpsIfEEjlLi4ELi4EEEEEvT1_) ;  /* 0xfffffed0046c7950 */ /* 0x000fec0003c3ffff */
.L_x_5227:
        /* <DEDUP_REMOVED lines=11> */
.L_x_6076:


//--------------------- .text._ZN2at6native13reduce_kernelILi256ELi2ENS0_8ReduceOpIN3c104HalfENS0_9ArgMaxOpsIfEEjlLi4ELi4EEEEEvT1_ --------------------------
	.section	.text._ZN2at6native13reduce_kernelILi256ELi2ENS0_8ReduceOpIN3c104HalfENS0_9ArgMaxOpsIfEEjlLi4ELi4EEEEEvT1_,"ax",@progbits
	.align	128
        .global         _ZN2at6native13reduce_kernelILi256ELi2ENS0_8ReduceOpIN3c104HalfENS0_9ArgMaxOpsIfEEjlLi4ELi4EEEEEvT1_
        .type           _ZN2at6native13reduce_kernelILi256ELi2ENS0_8ReduceOpIN3c104HalfENS0_9ArgMaxOpsIfEEjlLi4ELi4EEEEEvT1_,@function
        .size           _ZN2at6native13reduce_kernelILi256ELi2ENS0_8ReduceOpIN3c104HalfENS0_9ArgMaxOpsIfEEjlLi4ELi4EEEEEvT1_,(.L_x_6077 - _ZN2at6native13reduce_kernelILi256ELi2ENS0_8ReduceOpIN3c104HalfENS0_9ArgMaxOpsIfEEjlLi4ELi4EEEEEvT1_)
        .other          _ZN2at6native13reduce_kernelILi256ELi2ENS0_8ReduceOpIN3c104HalfENS0_9ArgMaxOpsIfEEjlLi4ELi4EEEEEvT1_,@"STO_CUDA_ENTRY STV_DEFAULT"
_ZN2at6native13reduce_kernelILi256ELi2ENS0_8ReduceOpIN3c104HalfENS0_9ArgMaxOpsIfEEjlLi4ELi4EEEEEvT1_:
.text._ZN2at6native13reduce_kernelILi256ELi2ENS0_8ReduceOpIN3c104HalfENS0_9ArgMaxOpsIfEEjlLi4ELi4EEEEEvT1_:
        /* <DEDUP_REMOVED lines=296> */
.L_x_5228:
[----:B------:R-:W1:Y:S01]  /*1280*/  LDCU UR5, c[0x0][0x39c] ;  /* 0x00007380ff0577ac */ /* 0x000e620008000800 */
[----:B------:R-:W-:Y:S01]  /*1290*/  BSSY.RECONVERGENT B6, `(.L_x_5229) ;  /* 0x0000f11000067945 */ /* 0x000fe20003800200 */
[----:B------:R-:W-:Y:S02]  /*12a0*/  HFMA2 R27, -RZ, RZ, 0, 0 ;  /* 0x00000000ff1b7431 */ /* 0x000fe400000001ff */
[----:B------:R-:W-:Y:S01]  /*12b0*/  IMAD.MOV.U32 R38, RZ, RZ, RZ ;  /* 0x000000ffff267224 */ /* 0x000fe200078e00ff */
[----:B------:R-:W2:Y:S01]  /*12c0*/  LDCU UR4, c[0x0][0x3a0] ;  /* 0x00007400ff0477ac */ /* 0x000ea20008000800 */
[----:B------:R-:W-:Y:S01]  /*12d0*/  IMAD.MOV.U32 R18, RZ, RZ, RZ ;  /* 0x000000ffff127224 */ /* 0x000fe200078e00ff */
        /* <DEDUP_REMOVED lines=27> */
[----:B-----5:R-:W-:Y:S01]  /*1490*/  IMAD.U32 R10, RZ, RZ, UR10 ;  /* 0x0000000aff0a7e24 */ /* 0x020fe2000f8e00ff */
[----:B------:R-:W-:Y:S01]  /*14a0*/  MOV R11, UR11 ;  /* 0x0000000b000b7c02 */ /* 0x000fe20008000f00 */
[----:B0-2---:R-:W-:-:S07]  /*14b0*/  IMAD.U32 R26, RZ, RZ, UR4 ;  /* 0x00000004ff1a7e24 */ /* 0x005fce000f8e00ff */
[----:B------:R-:W-:-:S07]  /*14c0*/  LEPC R20, `(.L_x_5232) ;  /* 0x000000001014794e */ /* 0x000fce0000000000 */
[----:B---3--:R-:W-:Y:S05]  /*14d0*/  CALL.ABS.NOINC R14 ;  /* 0x000000000e007343 */ /* 0x008fea0003c00000 */
.L_x_5232:
        /* <DEDUP_REMOVED lines=8> */
[----:B------:R-:W-:Y:S01]  /*1560*/  IMAD.MOV.U32 R0, RZ, RZ, R21 ;  /* 0x000000ffff007224 */ /* 0x000fe200078e0015 */
[----:B-1----:R-:W-:Y:S01]  /*1570*/  MOV R6, R20 ;  /* 0x0000001400067202 */ /* 0x002fe20000000f00 */
[----:B------:R-:W-:-:S02]  /*1580*/  IMAD.MOV.U32 R9, RZ, RZ, R20 ;  /* 0x000000ffff097224 */ /* 0x000fc400078e0014 */
        /* <DEDUP_REMOVED lines=14> */
[----:B------:R-:W-:Y:S01]  /*1670*/  IMAD.MOV.U32 R9, RZ, RZ, R20 ;  /* 0x000000ffff097224 */ /* 0x000fe200078e0014 */
[----:B------:R-:W-:Y:S01]  /*1680*/  MOV R0, R21 ;  /* 0x0000001500007202 */ /* 0x000fe20000000f00 */
        /* <DEDUP_REMOVED lines=27> */
.L_x_5237:
[----:B------:R-:W0:Y:S01]  /*1840*/  @P0 LDC R9, c[0x0][0x390] ;  /* 0x0000e400ff090b82 */ /* 0x000e220000000800 */
[----:B------:R-:W-:Y:S02]  /*1850*/  FSEL R0, R3, R0, !P0 ;  /* 0x0000000003007208 */ /* 0x000fe40004000000 */
[----:B------:R-:W-:-:S07]  /*1860*/  SEL R3, R8, RZ, P0 ;  /* 0x000000ff08037207 */ /* 0x000fce0000000000 */
.L_x_5236:
[----:B------:R-:W-:Y:S05]  /*1870*/  BSYNC.RECONVERGENT B1 ;  /* 0x0000000000017941 */ /* 0x000fea0003800200 */
.L_x_5235:
[----:B------:R-:W1:Y:S01]  /*1880*/  LDC R5, c[0x0][0x39c] ;  /* 0x0000e700ff057b82 */ /* 0x000e620000000800 */
[----:B------:R-:W-:Y:S02]  /*1890*/  IADD3 R22, P0, PT, R22, 0x8, RZ ;  /* 0x0000000816167810 */ /* 0x000fe40007f1e0ff */
[----:B------:R-:W-:-:S03]  /*18a0*/  IADD3 R8, PT, PT, -R12, 0x4, RZ ;  /* 0x000000040c087810 */ /* 0x000fc60007ffe1ff */
[----:B------:R-:W-:Y:S01]  /*18b0*/  IMAD.X R23, RZ, RZ, R23, P0 ;  /* 0x000000ffff177224 */ /* 0x000fe200000e0617 */
[----:B-1----:R-:W-:-:S07]  /*18c0*/  IADD3 R26, PT, PT, R12, -0x4, R5 ;  /* 0xfffffffc0c1a7810 */ /* 0x002fce0007ffe005 */
.L_x_5234:
[----:B------:R-:W-:Y:S05]  /*18d0*/  BSYNC.RECONVERGENT B0 ;  /* 0x0000000000007941 */ /* 0x000fea0003800200 */
.L_x_5233:
[----:B------:R-:W1:Y:S01]  /*18e0*/  LDCU.64 UR4, c[0x0][0x3b0] ;  /* 0x00007600ff0477ac */ /* 0x000e620008000a00 */
[----:B------:R-:W-:Y:S01]  /*18f0*/  BSSY.RECONVERGENT B0, `(.L_x_5238) ;  /* 0x000005c000007945 */ /* 0x000fe20003800200 */
[----:B------:R-:W-:Y:S01]  /*1900*/  IMAD.MOV.U32 R12, RZ, RZ, R20 ;  /* 0x000000ffff0c7224 */ /* 0x000fe200078e0014 */
[----:B------:R-:W2:Y:S01]  /*1910*/  LDCU UR6, c[0x0][0x3b8] ;  /* 0x00007700ff0677ac */ /* 0x000ea20008000800 */
[----:B------:R-:W-:Y:S02]  /*1920*/  IMAD.MOV.U32 R11, RZ, RZ, R14 ;  /* 0x000000ffff0b7224 */ /* 0x000fe400078e000e */
[----:B------:R-:W-:Y:S02]  /*1930*/  IMAD.MOV.U32 R10, RZ, RZ, R21 ;  /* 0x000000ffff0a7224 */ /* 0x000fe400078e0015 */
[----:B-1----:R-:W-:-:S04]  /*1940*/  IMAD R5, R19, UR4, RZ ;  /* 0x0000000413057c24 */ /* 0x002fc8000f8e02ff */
[----:B------:R-:W-:-:S04]  /*1950*/  IMAD R5, R16, UR5, R5 ;  /* 0x0000000510057c24 */ /* 0x000fc8000f8e0205 */
[----:B--2---:R-:W-:-:S05]  /*1960*/  IMAD R13, R2, UR6, R5 ;  /* 0x00000006020d7c24 */ /* 0x004fca000f8e0205 */
[----:B------:R-:W-:-:S05]  /*1970*/  SHF.L.U32 R4, R13, 0x2, RZ ;  /* 0x000000020d047819 */ /* 0x000fca00000006ff */
[----:B------:R-:W-:-:S05]  /*1980*/  VIADD R5, R4, 0x3 ;  /* 0x0000000304057836 */ /* 0x000fca0000000000 */
[----:B------:R-:W-:-:S13]  /*1990*/  ISETP.GE.U32.AND P0, PT, R5, R26, PT ;  /* 0x0000001a0500720c */ /* 0x000fda0003f06070 */
[----:B------:R-:W-:Y:S05]  /*19a0*/  @P0 BRA `(.L_x_5239) ;  /* 0x0000000400400947 */ /* 0x000fea0003800000 */
[----:B------:R-:W-:Y:S01]  /*19b0*/  IMAD.MOV.U32 R15, RZ, RZ, R4 ;  /* 0x000000ffff0f7224 */ /* 0x000fe200078e0004 */
[----:B------:R-:W-:Y:S01]  /*19c0*/  MOV R10, R21 ;  /* 0x00000015000a7202 */ /* 0x000fe20000000f00 */
[----:B------:R-:W-:Y:S02]  /*19d0*/  IMAD.MOV.U32 R12, RZ, RZ, R20 ;  /* 0x000000ffff0c7224 */ /* 0x000fe400078e0014 */
[----:B------:R-:W-:-:S07]  /*19e0*/  IMAD.MOV.U32 R11, RZ, RZ, R14 ;  /* 0x000000ffff0b7224 */ /* 0x000fce00078e000e */
.L_x_5248:
        /* <DEDUP_REMOVED lines=11> */
[----:B------:R-:W-:Y:S01]  /*1aa0*/  @P4 ISETP.LT.U32.AND P1, PT, R20, R29, PT ;  /* 0x0000001d1400420c */ /* 0x000fe20003f21070 */
[--C-:B--2---:R-:W-:Y:S02]  /*1ab0*/  HADD2.F32 R15, -RZ, R4.reuse.H0_H0 ;  /* 0x20000004ff0f7230 */ /* 0x104fe40000004100 */
[----:B------:R-:W-:Y:S02]  /*1ac0*/  HADD2.F32 R30, -RZ, R4.H1_H1 ;  /* 0x30000004ff1e7230 */ /* 0x000fe40000004100 */
[--C-:B------:R-:W-:Y:S01]  /*1ad0*/  HADD2.F32 R31, -RZ, R5.reuse.H0_H0 ;  /* 0x20000005ff1f7230 */ /* 0x100fe20000004100 */
[----:B------:R-:W-:Y:S01]  /*1ae0*/  @P6 FSETP.NAN.FTZ.AND P0, PT, |R15|, |R15|, PT ;  /* 0x4000000f0f00620b */ /* 0x000fe20003f18200 */
[----:B------:R-:W-:Y:S01]  /*1af0*/  HADD2.F32 R4, -RZ, R5.H1_H1 ;  /* 0x30000005ff047230 */ /* 0x000fe20000004100 */
        /* <DEDUP_REMOVED lines=11> */
.L_x_5241:
[----:B------:R-:W-:Y:S05]  /*1bb0*/  BSYNC.RECONVERGENT B1 ;  /* 0x0000000000017941 */ /* 0x000fea0003800200 */
.L_x_5240:
[----:B------:R-:W-:Y:S04]  /*1bc0*/  BSSY.RECONVERGENT B1, `(.L_x_5242) ;  /* 0x0000007000017945 */ /* 0x000fe80003800200 */
[----:B------:R-:W-:Y:S05]  /*1bd0*/  @P4 BRA `(.L_x_5243) ;  /* 0x0000000000144947 */ /* 0x000fea0003800000 */
[----:B------:R-:W-:-:S13]  /*1be0*/  FSETP.NEU.FTZ.AND P6, PT, R21, R30, PT ;  /* 0x0000001e1500720b */ /* 0x000fda0003fdd000 */
[----:B------:R-:W-:Y:S02]  /*1bf0*/  @!P6 ISETP.GE.U32.AND P4, PT, R20, R29, PT ;  /* 0x0000001d1400e20c */ /* 0x000fe40003f86070 */
[----:B------:R-:W-:Y:S02]  /*1c00*/  @P6 FSETP.GT.FTZ.AND P1, PT, R21, R30, PT ;  /* 0x0000001e1500620b */ /* 0x000fe40003f34000 */
[----:B------:R-:W-:-:S04]  /*1c10*/  @!P6 ISETP.GE.AND.EX P4, PT, R14, RZ, PT, P4 ;  /* 0x000000ff0e00e20c */ /* 0x000fc80003f86340 */
[----:B------:R-:W-:-:S13]  /*1c20*/  @!P6 PLOP3.LUT P1, PT, P4, PT, PT, 0x8, 0x80 ;  /* 0x000000000080e81c */ /* 0x000fda000272e170 */
.L_x_5243:
[----:B------:R-:W-:Y:S05]  /*1c30*/  BSYNC.RECONVERGENT B1 ;  /* 0x0000000000017941 */ /* 0x000fea0003800200 */
.L_x_5242:
        /* <DEDUP_REMOVED lines=16> */
.L_x_5245:
[----:B------:R-:W-:Y:S05]  /*1d40*/  BSYNC.RECONVERGENT B1 ;  /* 0x0000000000017941 */ /* 0x000fea0003800200 */
.L_x_5244:
        /* <DEDUP_REMOVED lines=12> */
.L_x_5247:
[----:B------:R-:W-:Y:S05]  /*1e10*/  BSYNC.RECONVERGENT B1 ;  /* 0x0000000000017941 */ /* 0x000fea0003800200 */
.L_x_5246:
        /* <DEDUP_REMOVED lines=9> */
.L_x_5239:
[----:B------:R-:W-:Y:S05]  /*1eb0*/  BSYNC.RECONVERGENT B0 ;  /* 0x0000000000007941 */ /* 0x000fea0003800200 */
.L_x_5238:
        /* <DEDUP_REMOVED lines=29> */
.L_x_5252:
[----:B------:R-:W-:Y:S05]  /*2090*/  BSYNC.RECONVERGENT B1 ;  /* 0x0000000000017941 */ /* 0x000fea0003800200 */
.L_x_5251:
[----:B------:R-:W-:Y:S02]  /*20a0*/  FSEL R0, R0, R5, P0 ;  /* 0x0000000500007208 */ /* 0x000fe40000000000 */
[----:B------:R-:W-:Y:S02]  /*20b0*/  SEL R9, R9, R8, P0 ;  /* 0x0000000809097207 */ /* 0x000fe40000000000 */
[----:B------:R-:W-:-:S07]  /*20c0*/  SEL R3, R3, R4, P0 ;  /* 0x0000000403037207 */ /* 0x000fce0000000000 */
.L_x_5250:
[----:B------:R-:W-:Y:S05]  /*20d0*/  BSYNC.RECONVERGENT B0 ;  /* 0x0000000000007941 */ /* 0x000fea0003800200 */
.L_x_5249:
        /* <DEDUP_REMOVED lines=11> */
.L_x_5254:
[----:B------:R-:W-:Y:S05]  /*2190*/  BSYNC.RECONVERGENT B0 ;  /* 0x0000000000007941 */ /* 0x000fea0003800200 */
.L_x_5253:
        /* <DEDUP_REMOVED lines=14> */
.L_x_5256:
[----:B------:R-:W-:Y:S05]  /*2280*/  BSYNC.RECONVERGENT B0 ;  /* 0x0000000000007941 */ /* 0x000fea0003800200 */
.L_x_5255:
        /* <DEDUP_REMOVED lines=14> */
.L_x_5258:
[----:B------:R-:W-:Y:S05]  /*2370*/  BSYNC.RECONVERGENT B0 ;  /* 0x0000000000007941 */ /* 0x000fea0003800200 */
.L_x_5257:
[----:B------:R-:W-:Y:S02]  /*2380*/  FSEL R37, R10, R37, P0 ;  /* 0x000000250a257208 */ /* 0x000fe40000000000 */
[----:B------:R-:W-:Y:S02]  /*2390*/  SEL R6, R9, R6, P0 ;  /* 0x0000000609067207 */ /* 0x000fe40000000000 */
[----:B------:R-:W-:Y:S01]  /*23a0*/  SEL R7, R14, R7, P0 ;  /* 0x000000070e077207 */ /* 0x000fe20000000000 */
[----:B------:R-:W-:Y:S06]  /*23b0*/  BRA `(.L_x_5230) ;  /* 0x000000dc00f87947 */ /* 0x000fec0003800000 */
.L_x_5231:
        /* <DEDUP_REMOVED lines=24> */
[--C-:B------:R-:W-:Y:S02]  /*2540*/  IMAD.MOV.U32 R28, RZ, RZ, R18.reuse ;  /* 0x000000ffff1c7224 */ /* 0x100fe400078e0012 */
[--C-:B------:R-:W-:Y:S02]  /*2550*/  IMAD.MOV.U32 R26, RZ, RZ, R18.reuse ;  /* 0x000000ffff1a7224 */ /* 0x100fe400078e0012 */
[--C-:B------:R-:W-:Y:S02]  /*2560*/  IMAD.MOV.U32 R27, RZ, RZ, R18.reuse ;  /* 0x000000ffff1b7224 */ /* 0x100fe400078e0012 */
[----:B------:R-:W-:-:S02]  /*2570*/  IMAD.MOV.U32 R21, RZ, RZ, R18 ;  /* 0x000000ffff157224 */ /* 0x000fc400078e0012 */
[--C-:B----4-:R-:W-:Y:S02]  /*2580*/  IMAD.MOV.U32 R15, RZ, RZ, R0.reuse ;  /* 0x000000ffff0f7224 */ /* 0x110fe400078e0000 */
[--C-:B------:R-:W-:Y:S02]  /*2590*/  IMAD.MOV.U32 R14, RZ, RZ, R0.reuse ;  /* 0x000000ffff0e7224 */ /* 0x100fe400078e0000 */
[--C-:B------:R-:W-:Y:S02]  /*25a0*/  IMAD.MOV.U32 R13, RZ, RZ, R0.reuse ;  /* 0x000000ffff0d7224 */ /* 0x100fe400078e0000 */
[--C-:B------:R-:W-:Y:S02]  /*25b0*/  IMAD.MOV.U32 R12, RZ, RZ, R0.reuse ;  /* 0x000000ffff0c7224 */ /* 0x100fe400078e0000 */
[--C-:B------:R-:W-:Y:S02]  /*25c0*/  IMAD.MOV.U32 R10, RZ, RZ, R0.reuse ;  /* 0x000000ffff0a7224 */ /* 0x100fe400078e0000 */
[----:B------:R-:W-:-:S02]  /*25d0*/  IMAD.MOV.U32 R11, RZ, RZ, R0 ;  /* 0x000000ffff0b7224 */ /* 0x000fc400078e0000 */
[----:B------:R-:W-:Y:S01]  /*25e0*/  IMAD.MOV.U32 R3, RZ, RZ, R0 ;  /* 0x000000ffff037224 */ /* 0x000fe200078e0000 */
[----:B------:R-:W-:Y:S06]  /*25f0*/  @P0 BRA `(.L_x_5261) ;  /* 0x0000000800e80947 */ /* 0x000fec0003800000 */
[----:B------:R-:W1:Y:S01]  /*2600*/  LDC R42, c[0x0][0x3a4] ;  /* 0x0000e900ff2a7b82 */ /* 0x000e620000000800 */
[----:B------:R-:W-:Y:S01]  /*2610*/  MOV R29, R18 ;  /* 0x00000012001d7202 */ /* 0x000fe20000000f00 */
        /* <DEDUP_REMOVED lines=17> */
.L_x_5278:
[----:B------:R-:W-:Y:S01]  /*2730*/  SHF.R.U32.HI R7, RZ, 0x1, R39 ;  /* 0x00000001ff077819 */ /* 0x000fe20000011627 */
[----:B-1----:R-:W-:-:S04]  /*2740*/  IMAD.IADD R40, R39, 0x1, R42 ;  /* 0x0000000127287824 */ /* 0x002fc800078e022a */
[----:B------:R-:W-:-:S04]  /*2750*/  IMAD.WIDE.U32 R4, R7, 0x4, R22 ;  /* 0x0000000407047825 */ /* 0x000fc800078e0016 */
[----:B------:R-:W-:Y:S01]  /*2760*/  IMAD.IADD R8, R7, 0x1, R42 ;  /* 0x0000000107087824 */ /* 0x000fe200078e022a */
[----:B------:R-:W2:Y:S01]  /*2770*/  LDG.E R41, desc[UR36][R4.64] ;  /* 0x0000002404297981 */ /* 0x000ea2000c1e1900 */
[----:B------:R-:W-:Y:S02]  /*2780*/  SHF.R.U32.HI R7, RZ, 0x1, R40 ;  /* 0x00000001ff077819 */ /* 0x000fe40000011628 */
[----:B------:R-:W-:Y:S01]  /*2790*/  IMAD.SHL.U32 R9, R8, 0x4, RZ ;  /* 0x0000000408097824 */ /* 0x000fe200078e00ff */
[----:B------:R-:W-:Y:S02]  /*27a0*/  SHF.R.U32.HI R8, RZ, 0x1e, R8 ;  /* 0x0000001eff087819 */ /* 0x000fe40000011608 */
[----:B------:R-:W-:Y:S02]  /*27b0*/  IMAD.WIDE.U32 R6, R7, 0x4, R22 ;  /* 0x0000000407067825 */ /* 0x000fe400078e0016 */
[----:B------:R-:W-:Y:S02]  /*27c0*/  LOP3.LUT R9, R9, 0xfffffffc, RZ, 0xc0, !PT ;  /* 0xfffffffc09097812 */ /* 0x000fe400078ec0ff */
[----:B------:R-:W-:Y:S01]  /*27d0*/  LOP3.LUT R45, R8, 0x1, RZ, 0xc0, !PT ;  /* 0x00000001082d7812 */ /* 0x000fe200078ec0ff */
[----:B------:R2:W3:Y:S01]  /*27e0*/  LDG.E R43, desc[UR36][R6.64] ;  /* 0x00000024062b7981 */ /* 0x0004e2000c1e1900 */
[----:B------:R-:W-:-:S05]  /*27f0*/  IADD3 R8, P0, PT, R22, R9, RZ ;  /* 0x0000000916087210 */ /* 0x000fca0007f1e0ff */
[----:B------:R-:W-:-:S05]  /*2800*/  IMAD.X R9, R23, 0x1, R45, P0 ;  /* 0x0000000117097824 */ /* 0x000fca00000e062d */
[----:B------:R1:W5:Y:S01]  /*2810*/  LDG.E R8, desc[UR36][R8.64] ;  /* 0x0000002408087981 */ /* 0x000362000c1e1900 */
[----:B------:R-:W-:Y:S01]  /*2820*/  FSETP.NAN.FTZ.AND P6, PT, |R31|, |R31|, PT ;  /* 0x4000001f1f00720b */ /* 0x000fe20003fd8200 */
[----:B------:R-:W-:Y:S01]  /*2830*/  BSSY.RECONVERGENT B1, `(.L_x_5262) ;  /* 0x0000016000017945 */ /* 0x000fe20003800200 */
[----:B------:R-:W-:Y:S02]  /*2840*/  FSETP.NAN.FTZ.AND P2, PT, |R32|, |R32|, PT ;  /* 0x400000202000720b */ /* 0x000fe40003f58200 */
[----:B------:R-:W-:-:S09]  /*2850*/  FSETP.NAN.FTZ.AND P3, PT, |R34|, |R34|, PT ;  /* 0x400000222200720b */ /* 0x000fd20003f78200 */
[-C--:B------:R-:W-:Y:S02]  /*2860*/  @P6 ISETP.LT.U32.AND P4, PT, R18, R39.reuse, PT ;  /* 0x000000271200620c */ /* 0x080fe40003f81070 */
[----:B------:R-:W-:Y:S02]  /*2870*/  @P2 ISETP.LT.U32.AND P1, PT, R20, R39, PT ;  /* 0x000000271400220c */ /* 0x000fe40003f21070 */
[----:B--2---:R-:W-:Y:S01]  /*2880*/  PRMT R7, R41, 0x7632, R7 ;  /* 0x0000763229077816 */ /* 0x004fe20000000007 */
[----:B------:R-:W-:-:S04]  /*2890*/  HADD2.F32 R48, -RZ, R41.H0_H0 ;  /* 0x20000029ff307230 */ /* 0x000fc80000004100 */
[----:B------:R-:W-:Y:S01]  /*28a0*/  HADD2.F32 R49, -RZ, R7.H0_H0 ;  /* 0x20000007ff317230 */ /* 0x000fe20000004100 */
[----:B------:R-:W-:-:S04]  /*28b0*/  @P6 FSETP.NAN.FTZ.AND P0, PT, |R48|, |R48|, PT ;  /* 0x400000303000620b */ /* 0x000fc80003f18200 */
[----:B------:R-:W-:Y:S02]  /*28c0*/  @P2 FSETP.NAN.FTZ.AND P5, PT, |R49|, |R49|, PT ;  /* 0x400000313100220b */ /* 0x000fe40003fb8200 */
[----:B---3--:R-:W-:Y:S02]  /*28d0*/  PRMT R6, R43, 0x5432, R43 ;  /* 0x000054322b067816 */ /* 0x008fe4000000002b */
[----:B------:R-:W-:Y:S02]  /*28e0*/  @P6 ISETP.LT.OR.EX P0, PT, R0, RZ, !P0, P4 ;  /* 0x000000ff0000620c */ /* 0x000fe40004701740 */
[----:B------:R-:W-:Y:S01]  /*28f0*/  @P2 ISETP.LT.OR.EX P1, PT, R3, RZ, !P5, P1 ;  /* 0x000000ff0300220c */ /* 0x000fe20006f21710 */
[----:B------:R-:W-:Y:S01]  /*2900*/  HADD2.F32 R47, -RZ, R6.H1_H1 ;  /* 0x30000006ff2f7230 */ /* 0x000fe20000004100 */
        /* <DEDUP_REMOVED lines=8> */
.L_x_5263:
[----:B------:R-:W-:Y:S05]  /*2990*/  BSYNC.RECONVERGENT B1 ;  /* 0x0000000000017941 */ /* 0x000fea0003800200 */
.L_x_5262:
[----:B------:R-:W-:Y:S04]  /*29a0*/  BSSY.RECONVERGENT B1, `(.L_x_5264) ;  /* 0x0000007000017945 */ /* 0x000fe80003800200 */
[----:B------:R-:W-:Y:S05]  /*29b0*/  @P2 BRA `(.L_x_5265) ;  /* 0x0000000000142947 */ /* 0x000fea0003800000 */
[----:B------:R-:W-:-:S13]  /*29c0*/  FSETP.NEU.FTZ.AND P6, PT, R32, R49, PT ;  /* 0x000000312000720b */ /* 0x000fda0003fdd000 */
[----:B------:R-:W-:Y:S02]  /*29d0*/  @!P6 ISETP.GE.U32.AND P2, PT, R20, R39, PT ;  /* 0x000000271400e20c */ /* 0x000fe40003f46070 */
[----:B------:R-:W-:Y:S02]  /*29e0*/  @P6 FSETP.GT.FTZ.AND P1, PT, R32, R49, PT ;  /* 0x000000312000620b */ /* 0x000fe40003f34000 */
[----:B------:R-:W-:-:S04]  /*29f0*/  @!P6 ISETP.GE.AND.EX P2, PT, R3, RZ, PT, P2 ;  /* 0x000000ff0300e20c */ /* 0x000fc80003f46320 */
[----:B------:R-:W-:-:S13]  /*2a00*/  @!P6 PLOP3.LUT P1, PT, P2, PT, PT, 0x8, 0x80 ;  /* 0x000000000080e81c */ /* 0x000fda000172e170 */
.L_x_5265:
[----:B------:R-:W-:Y:S05]  /*2a10*/  BSYNC.RECONVERGENT B1 ;  /* 0x0000000000017941 */ /* 0x000fea0003800200 */
.L_x_5264:
[----:B------:R-:W-:Y:S01]  /*2a20*/  @P3 ISETP.LT.U32.AND P6, PT, R21, R40, PT ;  /* 0x000000281500320c */ /* 0x000fe20003fc1070 */
[----:B------:R-:W-:Y:S01]  /*2a30*/  BSSY.RECONVERGENT B1, `(.L_x_5266) ;  /* 0x000000b000017945 */ /* 0x000fe20003800200 */
[----:B------:R-:W-:Y:S01]  /*2a40*/  @P3 FSETP.NAN.FTZ.AND P2, PT, |R47|, |R47|, PT ;  /* 0x4000002f2f00320b */ /* 0x000fe20003f58200 */
[----:B------:R-:W-:Y:S01]  /*2a50*/  HADD2.F32 R46, -RZ, R6.H0_H0 ;  /* 0x20000006ff2e7230 */ /* 0x000fe20000004100 */
[----:B-----5:R-:W-:Y:S02]  /*2a60*/  PRMT R7, R7, 0x5410, R8 ;  /* 0x0000541007077816 */ /* 0x020fe40000000008 */
[----:B------:R-:W-:Y:S01]  /*2a70*/  @P3 ISETP.LT.OR.EX P2, PT, R11, RZ, !P2, P6 ;  /* 0x000000ff0b00320c */ /* 0x000fe20005741760 */
[----:B------:R-:W-:-:S12]  /*2a80*/  @P3 BRA `(.L_x_5267) ;  /* 0x0000000000143947 */ /* 0x000fd80003800000 */
[----:B------:R-:W-:-:S13]  /*2a90*/  FSETP.NEU.FTZ.AND P6, PT, R34, R47, PT ;  /* 0x0000002f2200720b */ /* 0x000fda0003fdd000 */
[----:B------:R-:W-:Y:S02]  /*2aa0*/  @!P6 ISETP.GE.U32.AND P3, PT, R21, R40, PT ;  /* 0x000000281500e20c */ /* 0x000fe40003f66070 */
[----:B------:R-:W-:Y:S02]  /*2ab0*/  @P6 FSETP.GT.FTZ.AND P2, PT, R34, R47, PT ;  /* 0x0000002f2200620b */ /* 0x000fe40003f54000 */
[----:B------:R-:W-:-:S04]  /*2ac0*/  @!P6 ISETP.GE.AND.EX P3, PT, R11, RZ, PT, P3 ;  /* 0x000000ff0b00e20c */ /* 0x000fc80003f66330 */
[----:B------:R-:W-:-:S13]  /*2ad0*/  @!P6 PLOP3.LUT P2, PT, P3, PT, PT, 0x8, 0x80 ;  /* 0x000000000080e81c */ /* 0x000fda0001f4e170 */
.L_x_5267:
[----:B------:R-:W-:Y:S05]  /*2ae0*/  BSYNC.RECONVERGENT B1 ;  /* 0x0000000000017941 */ /* 0x000fea0003800200 */
.L_x_5266:
[----:B------:R-:W-:Y:S01]  /*2af0*/  @P4 ISETP.LT.U32.AND P6, PT, R27, R40, PT ;  /* 0x000000281b00420c */ /* 0x000fe20003fc1070 */
[----:B------:R-:W-:Y:S01]  /*2b00*/  BSSY.RECONVERGENT B1, `(.L_x_5268) ;  /* 0x000000b000017945 */ /* 0x000fe20003800200 */
[----:B------:R-:W-:Y:S01]  /*2b10*/  @P4 FSETP.NAN.FTZ.AND P3, PT, |R46|, |R46|, PT ;  /* 0x4000002e2e00420b */ /* 0x000fe20003f78200 */
[----:B------:R-:W-:Y:S02]  /*2b20*/  IMAD.IADD R45, R40, 0x1, R42 ;  /* 0x00000001282d7824 */ /* 0x000fe400078e022a */
[----:B------:R-:W-:Y:S01]  /*2b30*/  HADD2.F32 R44, -RZ, R7.H1_H1 ;  /* 0x30000007ff2c7230 */ /* 0x000fe20000004100 */
[----:B------:R-:W-:Y:S01]  /*2b40*/  @P4 ISETP.LT.OR.EX P3, PT, R10, RZ, !P3, P6 ;  /* 0x000000ff0a00420c */ /* 0x000fe20005f61760 */
[----:B------:R-:W-:-:S12]  /*2b50*/  @P4 BRA `(.L_x_5269) ;  /* 0x0000000000144947 */ /* 0x000fd80003800000 */
[----:B------:R-:W-:-:S13]  /*2b60*/  FSETP.NEU.FTZ.AND P6, PT, R33, R46, PT ;  /* 0x0000002e2100720b */ /* 0x000fda0003fdd000 */
[----:B------:R-:W-:Y:S02]  /*2b70*/  @!P6 ISETP.GE.U32.AND P4, PT, R27, R40, PT ;  /* 0x000000281b00e20c */ /* 0x000fe40003f86070 */
[----:B------:R-:W-:Y:S02]  /*2b80*/  @P6 FSETP.GT.FTZ.AND P3, PT, R33, R46, PT ;  /* 0x0000002e2100620b */ /* 0x000fe40003f74000 */
[----:B------:R-:W-:-:S04]  /*2b90*/  @!P6 ISETP.GE.AND.EX P4, PT, R10, RZ, PT, P4 ;  /* 0x000000ff0a00e20c */ /* 0x000fc80003f86340 */
[----:B------:R-:W-:-:S13]  /*2ba0*/  @!P6 PLOP3.LUT P3, PT, P4, PT, PT, 0x8, 0x80 ;  /* 0x000000000080e81c */ /* 0x000fda000276e170 */
.L_x_5269:
[----:B------:R-:W-:Y:S05]  /*2bb0*/  BSYNC.RECONVERGENT B1 ;  /* 0x0000000000017941 */ /* 0x000fea0003800200 */
.L_x_5268:
        /* <DEDUP_REMOVED lines=10> */
.L_x_5271:
[----:B------:R-:W-:Y:S05]  /*2c60*/  BSYNC.RECONVERGENT B1 ;  /* 0x0000000000017941 */ /* 0x000fea0003800200 */
.L_x_5270:
[----:B------:R-:W-:Y:S01]  /*2c70*/  FSETP.NAN.FTZ.AND P6, PT, |R36|, |R36|, PT ;  /* 0x400000242400720b */ /* 0x000fe20003fd8200 */
[----:B------:R-:W-:Y:S01]  /*2c80*/  IMAD R9, R42, 0x2, R40 ;  /* 0x000000022a097824 */ /* 0x000fe200078e0228 */
[----:B------:R-:W-:Y:S02]  /*2c90*/  PRMT R8, R8, 0x7632, R8 ;  /* 0x0000763208087816 */ /* 0x000fe40000000008 */
[----:B------:R-:W-:Y:S02]  /*2ca0*/  P2R R4, PR, RZ, 0x1 ;  /* 0x00000001ff047803 */ /* 0x000fe40000000000 */
[----:B------:R-:W-:Y:S01]  /*2cb0*/  SHF.R.U32.HI R5, RZ, 0x1, R9 ;  /* 0x00000001ff057819 */ /* 0x000fe20000011609 */
[----:B------:R-:W-:-:S06]  /*2cc0*/  HADD2.F32 R43, -RZ, R8.H0_H0 ;  /* 0x20000008ff2b7230 */ /* 0x000fcc0000004100 */
        /* <DEDUP_REMOVED lines=15> */
.L_x_5273:
[----:B------:R-:W-:Y:S05]  /*2dc0*/  BSYNC.RECONVERGENT B1 ;  /* 0x0000000000017941 */ /* 0x000fea0003800200 */
.L_x_5272:
[----:B------:R-:W-:Y:S01]  /*2dd0*/  FSETP.NAN.FTZ.AND P6, PT, |R37|, |R37|, PT ;  /* 0x400000252500720b */ /* 0x000fe20003fd8200 */
[----:B------:R-:W-:Y:S01]  /*2de0*/  BSSY.RECONVERGENT B1, `(.L_x_5274) ;  /* 0x0000013000017945 */ /* 0x000fe20003800200 */
[----:B-----5:R-:W-:Y:S02]  /*2df0*/  PRMT R8, R8, 0x5410, R5 ;  /* 0x0000541008087816 */ /* 0x020fe40000000005 */
[----:B------:R-:W-:Y:S02]  /*2e00*/  P2R R50, PR, RZ, 0x2 ;  /* 0x00000002ff327803 */ /* 0x000fe40000000000 */
[----:B------:R-:W-:Y:S01]  /*2e10*/  FSEL R31, R31, R48, P0 ;  /* 0x000000301f1f7208 */ /* 0x000fe20000000000 */
[----:B-1----:R-:W-:Y:S01]  /*2e20*/  HADD2.F32 R4, -RZ, R8.H1_H1 ;  /* 0x30000008ff047230 */ /* 0x002fe20000004100 */
        /* <DEDUP_REMOVED lines=14> */
.L_x_5275:
[----:B------:R-:W-:Y:S05]  /*2f10*/  BSYNC.RECONVERGENT B1 ;  /* 0x0000000000017941 */ /* 0x000fea0003800200 */
.L_x_5274:
[----:B------:R-:W-:Y:S01]  /*2f20*/  FSETP.NAN.FTZ.AND P6, PT, |R38|, |R38|, PT ;  /* 0x400000262600720b */ /* 0x000fe20003fd8200 */
[----:B------:R-:W-:Y:S01]  /*2f30*/  BSSY.RECONVERGENT B1, `(.L_x_5276) ;  /* 0x000001e000017945 */ /* 0x000fe20003800200 */
[----:B------:R-:W-:Y:S02]  /*2f40*/  PRMT R41, R41, 0x7610, R5 ;  /* 0x0000761029297816 */ /* 0x000fe40000000005 */
[----:B------:R-:W-:Y:S02]  /*2f50*/  FSEL R34, R34, R47, P2 ;  /* 0x0000002f22227208 */ /* 0x000fe40001000000 */
[----:B------:R-:W-:Y:S01]  /*2f60*/  FSEL R32, R32, R49, P1 ;  /* 0x0000003120207208 */ /* 0x000fe20000800000 */
[----:B------:R-:W-:Y:S01]  /*2f70*/  HADD2.F32 R47, -RZ, R41.H1_H1 ;  /* 0x30000029ff2f7230 */ /* 0x000fe20000004100 */
[----:B------:R-:W-:Y:S02]  /*2f80*/  SEL R20, R20, R39, P1 ;  /* 0x0000002714147207 */ /* 0x000fe40000800000 */
[----:B------:R-:W-:-:S02]  /*2f90*/  SEL R21, R21, R40, P2 ;  /* 0x0000002815157207 */ /* 0x000fc40001000000 */
[----:B------:R-:W-:Y:S02]  /*2fa0*/  SEL R3, R3, RZ, P1 ;  /* 0x000000ff03037207 */ /* 0x000fe40000800000 */
[----:B------:R-:W-:Y:S02]  /*2fb0*/  SEL R11, R11, RZ, P2 ;  /* 0x000000ff0b0b7207 */ /* 0x000fe40001000000 */
[----:B------:R-:W-:Y:S02]  /*2fc0*/  @P6 ISETP.LT.U32.AND P1, PT, R30, R9, PT ;  /* 0x000000091e00620c */ /* 0x000fe40003f21070 */
[----:B------:R-:W-:Y:S02]  /*2fd0*/  @P6 FSETP.NAN.FTZ.AND P2, PT, |R47|, |R47|, PT ;  /* 0x4000002f2f00620b */ /* 0x000fe40003f58200 */
[----:B------:R-:W-:Y:S02]  /*2fe0*/  FSEL R33, R33, R46, P3 ;  /* 0x0000002e21217208 */ /* 0x000fe40001800000 */
[----:B------:R-:W-:-:S02]  /*2ff0*/  SEL R27, R27, R40, P3 ;  /* 0x000000281b1b7207 */ /* 0x000fc40001800000 */
[----:B------:R-:W-:Y:S02]  /*3000*/  FSEL R35, R35, R44, P4 ;  /* 0x0000002c23237208 */ /* 0x000fe40002000000 */
[----:B------:R-:W-:Y:S02]  /*3010*/  FSEL R36, R36, R43, P5 ;  /* 0x0000002b24247208 */ /* 0x000fe40002800000 */
[-C--:B------:R-:W-:Y:S02]  /*3020*/  SEL R26, R26, R45.reuse, P4 ;  /* 0x0000002d1a1a7207 */ /* 0x080fe40002000000 */
[----:B------:R-:W-:Y:S02]  /*3030*/  SEL R28, R28, R45, P5 ;  /* 0x0000002d1c1c7207 */ /* 0x000fe40002800000 */
[----:B------:R-:W-:Y:S02]  /*3040*/  @P6 ISETP.LT.OR.EX P1, PT, R15, RZ, !P2, P1 ;  /* 0x000000ff0f00620c */ /* 0x000fe40005721710 */
[----:B------:R-:W-:-:S02]  /*3050*/  FSEL R37, R37, R4, P0 ;  /* 0x0000000425257208 */ /* 0x000fc40000000000 */
        /* <DEDUP_REMOVED lines=11> */
.L_x_5277:
[----:B------:R-:W-:Y:S05]  /*3110*/  BSYNC.RECONVERGENT B1 ;  /* 0x0000000000017941 */ /* 0x000fea0003800200 */
.L_x_5276:
[----:B------:R-:W-:Y:S01]  /*3120*/  IADD3 R39, PT, PT, R9, R42, RZ ;  /* 0x0000002a09277210 */ /* 0x000fe20007ffe0ff */
[----:B------:R-:W-:Y:S01]  /*3130*/  IMAD.U32 R40, RZ, RZ, UR38 ;  /* 0x00000026ff287e24 */ /* 0x000fe2000f8e00ff */
[----:B------:R-:W-:Y:S02]  /*3140*/  FSEL R38, R38, R47, P1 ;  /* 0x0000002f26267208 */ /* 0x000fe40000800000 */
[----:B------:R-:W-:Y:S01]  /*3150*/  SEL R30, R30, R9, P1 ;  /* 0x000000091e1e7207 */ /* 0x000fe20000800000 */
[----:B------:R-:W-:Y:S01]  /*3160*/  IMAD R5, R42, 0x3, R39 ;  /* 0x000000032a057824 */ /* 0x000fe200078e0227 */
[----:B------:R-:W-:-:S04]  /*3170*/  SEL R15, R15, RZ, P1 ;  /* 0x000000ff0f0f7207 */ /* 0x000fc80000800000 */
[----:B------:R-:W-:-:S13]  /*3180*/  ISETP.GE.U32.AND P0, PT, R5, R40, PT ;  /* 0x000000280500720c */ /* 0x000fda0003f06070 */
[----:B------:R-:W-:Y:S05]  /*3190*/  @!P0 BRA `(.L_x_5278) ;  /* 0xfffffff400648947 */ /* 0x000fea000383ffff */
.L_x_5261:
[----:B------:R-:W-:Y:S05]  /*31a0*/  BSYNC.RECONVERGENT B0 ;  /* 0x0000000000007941 */ /* 0x000fea0003800200 */
.L_x_5260:
        /* <DEDUP_REMOVED lines=16> */
[----:B--2---:R-:W-:-:S11]  /*32b0*/  PRMT R6, R4, 0x5432, R4 ;  /* 0x0000543204067816 */ /* 0x004fd60000000004 */
        /* <DEDUP_REMOVED lines=9> */
[----:B--2---:R-:W-:Y:S02]  /*3350*/  PRMT R8, R4, 0x7632, R8 ;  /* 0x0000763204087816 */ /* 0x004fe40000000008 */
[----:B------:R-:W-:Y:S02]  /*3360*/  PRMT R7, R7, 0x5410, R4 ;  /* 0x0000541007077816 */ /* 0x000fe40000000004 */
[--C-:B---3--:R-:W-:Y:S02]  /*3370*/  @!P1 PRMT R8, R8, 0x5410, R22.reuse ;  /* 0x0000541008089816 */ /* 0x108fe40000000016 */
[----:B------:R-:W-:-:S07]  /*3380*/  @!P1 PRMT R41, R41, 0x7610, R22 ;  /* 0x0000761029299816 */ /* 0x000fce0000000016 */
.L_x_5280:
[----:B------:R-:W-:Y:S05]  /*3390*/  BSYNC.RECONVERGENT B0 ;  /* 0x0000000000007941 */ /* 0x000fea0003800200 */
.L_x_5279:
[----:B------:R-:W-:Y:S04]  /*33a0*/  BSSY.RECONVERGENT B0, `(.L_x_5281) ;  /* 0x000008b000007945 */ /* 0x000fe80003800200 */
[----:B------:R-:W-:Y:S05]  /*33b0*/  @P0 BRA `(.L_x_5282) ;  /* 0x0000000800240947 */ /* 0x000fea0003800000 */
[----:B------:R-:W-:Y:S01]  /*33c0*/  FSETP.NAN.FTZ.AND P5, PT, |R31|, |R31|, PT ;  /* 0x4000001f1f00720b */ /* 0x000fe20003fb8200 */
[----:B------:R-:W-:Y:S01]  /*33d0*/  HADD2.F32 R4, -RZ, R41.H0_H0 ;  /* 0x20000029ff047230 */ /* 0x000fe20000004100 */
[----:B------:R-:W-:Y:S01]  /*33e0*/  FSETP.NAN.FTZ.AND P3, PT, |R32|, |R32|, PT ;  /* 0x400000202000720b */ /* 0x000fe20003f78200 */
[----:B------:R-:W-:Y:S01]  /*33f0*/  HADD2.F32 R5, -RZ, R7.H0_H0 ;  /* 0x20000007ff057230 */ /* 0x000fe20000004100 */
[----:B------:R-:W-:Y:S01]  /*3400*/  BSSY.RECONVERGENT B1, `(.L_x_5283) ;  /* 0x000000e000017945 */ /* 0x000fe20003800200 */
[----:B------:R-:W-:-:S05]  /*3410*/  IMAD.IADD R22, R39, 0x1, R42 ;  /* 0x0000000127167824 */ /* 0x000fca00078e022a */
[----:B------:R-:W-:-:S03]  /*3420*/  ISETP.GE.U32.AND P4, PT, R22, R40, PT ;  /* 0x000000281600720c */ /* 0x000fc60003f86070 */
[-C--:B------:R-:W-:Y:S02]  /*3430*/  @P5 ISETP.LT.U32.AND P6, PT, R18, R39.reuse, PT ;  /* 0x000000271200520c */ /* 0x080fe40003fc1070 */
[----:B------:R-:W-:Y:S02]  /*3440*/  @P5 FSETP.NAN.FTZ.AND P0, PT, |R4|, |R4|, PT ;  /* 0x400000040400520b */ /* 0x000fe40003f18200 */
[----:B------:R-:W-:Y:S02]  /*3450*/  @P3 ISETP.LT.U32.AND P2, PT, R20, R39, PT ;  /* 0x000000271400320c */ /* 0x000fe40003f41070 */
[----:B------:R-:W-:Y:S02]  /*3460*/  @P3 FSETP.NAN.FTZ.AND P1, PT, |R5|, |R5|, PT ;  /* 0x400000050500320b */ /* 0x000fe40003f38200 */
[----:B------:R-:W-:Y:S01]  /*3470*/  @P5 ISETP.LT.OR.EX P0, PT, R0, RZ, !P0, P6 ;  /* 0x000000ff0000520c */ /* 0x000fe20004701760 */
[----:B------:R-:W-:-:S12]  /*3480*/  @P5 BRA `(.L_x_5284) ;  /* 0x0000000000145947 */ /* 0x000fd80003800000 */
[----:B------:R-:W-:-:S13]  /*3490*/  FSETP.NEU.FTZ.AND P5, PT, R31, R4, PT ;  /* 0x000000041f00720b */ /* 0x000fda0003fbd000 */
[----:B------:R-:W-:-:S04]  /*34a0*/  @!P5 ISETP.GE.U32.AND P0, PT, R18, R39, PT ;  /* 0x000000271200d20c */ /* 0x000fc80003f06070 */
[----:B------:R-:W-:-:S04]  /*34b0*/  @!P5 ISETP.GE.AND.EX P0, PT, R0, RZ, PT, P0 ;  /* 0x000000ff0000d20c */ /* 0x000fc80003f06300 */
[----:B------:R-:W-:Y:S02]  /*34c0*/  @!P5 PLOP3.LUT P0, PT, P0, PT, PT, 0x8, 0x80 ;  /* 0x000000000080d81c */ /* 0x000fe4000070e170 */
[----:B------:R-:W-:-:S13]  /*34d0*/  @P5 FSETP.GT.FTZ.AND P0, PT, R31, R4, PT ;  /* 0x000000041f00520b */ /* 0x000fda0003f14000 */
.L_x_5284:
[----:B------:R-:W-:Y:S05]  /*34e0*/  BSYNC.RECONVERGENT B1 ;  /* 0x0000000000017941 */ /* 0x000fea0003800200 */
.L_x_5283:
        /* <DEDUP_REMOVED lines=9> */
.L_x_5286:
[----:B------:R-:W-:Y:S05]  /*3580*/  BSYNC.RECONVERGENT B1 ;  /* 0x0000000000017941 */ /* 0x000fea0003800200 */
.L_x_5285:
[----:B------:R-:W-:Y:S02]  /*3590*/  FSEL R32, R32, R5, P1 ;  /* 0x0000000520207208 */ /* 0x000fe40000800000 */
[-C--:B------:R-:W-:Y:S02]  /*35a0*/  SEL R18, R18, R39.reuse, P0 ;  /* 0x0000002712127207 */ /* 0x080fe40000000000 */
[----:B------:R-:W-:Y:S02]  /*35b0*/  SEL R20, R20, R39, P1 ;  /* 0x0000002714147207 */ /* 0x000fe40000800000 */
[----:B------:R-:W-:Y:S02]  /*35c0*/  SEL R0, R0, RZ, P0 ;  /* 0x000000ff00007207 */ /* 0x000fe40000000000 */
[----:B------:R-:W-:Y:S01]  /*35d0*/  SEL R3, R3, RZ, P1 ;  /* 0x000000ff03037207 */ /* 0x000fe20000800000 */
[----:B------:R-:W-:Y:S06]  /*35e0*/  @P4 BRA `(.L_x_5282) ;  /* 0x0000000400984947 */ /* 0x000fec0003800000 */
[----:B------:R-:W-:Y:S01]  /*35f0*/  FSETP.NAN.FTZ.AND P5, PT, |R34|, |R34|, PT ;  /* 0x400000222200720b */ /* 0x000fe20003fb8200 */
[--C-:B------:R-:W-:Y:S01]  /*3600*/  HADD2.F32 R5, -RZ, R6.reuse.H1_H1 ;  /* 0x30000006ff057230 */ /* 0x100fe20000004100 */
        /* <DEDUP_REMOVED lines=16> */
.L_x_5288:
[----:B------:R-:W-:Y:S05]  /*3710*/  BSYNC.RECONVERGENT B1 ;  /* 0x0000000000017941 */ /* 0x000fea0003800200 */
.L_x_5287:
        /* <DEDUP_REMOVED lines=9> */
.L_x_5290:
[----:B------:R-:W-:Y:S05]  /*37b0*/  BSYNC.RECONVERGENT B1 ;  /* 0x0000000000017941 */ /* 0x000fea0003800200 */
.L_x_5289:
[----:B------:R-:W-:Y:S02]  /*37c0*/  FSEL R33, R33, R4, P1 ;  /* 0x0000000421217208 */ /* 0x000fe40000800000 */
[-C--:B------:R-:W-:Y:S02]  /*37d0*/  SEL R21, R21, R22.reuse, P0 ;  /* 0x0000001615157207 */ /* 0x080fe40000000000 */
[----:B------:R-:W-:Y:S02]  /*37e0*/  SEL R27, R27, R22, P1 ;  /* 0x000000161b1b7207 */ /* 0x000fe40000800000 */
[----:B------:R-:W-:Y:S02]  /*37f0*/  SEL R11, R11, RZ, P0 ;  /* 0x000000ff0b0b7207 */ /* 0x000fe40000000000 */
[----:B------:R-:W-:Y:S01]  /*3800*/  SEL R10, R10, RZ, P1 ;  /* 0x000000ff0a0a7207 */ /* 0x000fe20000800000 */
[----:B------:R-:W-:Y:S06]  /*3810*/  @P4 BRA `(.L_x_5282) ;  /* 0x00000004000c4947 */ /* 0x000fec0003800000 */
[----:B------:R-:W-:Y:S01]  /*3820*/  FSETP.NAN.FTZ.AND P5, PT, |R35|, |R35|, PT ;  /* 0x400000232300720b */ /* 0x000fe20003fb8200 */
[----:B------:R-:W-:Y:S01]  /*3830*/  HADD2.F32 R4, -RZ, R7.H1_H1 ;  /* 0x30000007ff047230 */ /* 0x000fe20000004100 */
[----:B------:R-:W-:Y:S01]  /*3840*/  FSETP.NAN.FTZ.AND P3, PT, |R36|, |R36|, PT ;  /* 0x400000242400720b */ /* 0x000fe20003f78200 */
[----:B------:R-:W-:Y:S01]  /*3850*/  IMAD.IADD R23, R9, 0x1, R42 ;  /* 0x0000000109177824 */ /* 0x000fe200078e022a */
[----:B------:R-:W-:Y:S01]  /*3860*/  BSSY.RECONVERGENT B1, `(.L_x_5291) ;  /* 0x000000e000017945 */ /* 0x000fe20003800200 */
[----:B------:R-:W-:-:S03]  /*3870*/  HADD2.F32 R5, -RZ, R8.H0_H0 ;  /* 0x20000008ff057230 */ /* 0x000fc60000004100 */
[----:B------:R-:W-:-:S05]  /*3880*/  ISETP.GE.U32.AND P4, PT, R23, R40, PT ;  /* 0x000000281700720c */ /* 0x000fca0003f86070 */
        /* <DEDUP_REMOVED lines=11> */
.L_x_5292:
[----:B------:R-:W-:Y:S05]  /*3940*/  BSYNC.RECONVERGENT B1 ;  /* 0x0000000000017941 */ /* 0x000fea0003800200 */
.L_x_5291:
        /* <DEDUP_REMOVED lines=9> */
.L_x_5294:
[----:B------:R-:W-:Y:S05]  /*39e0*/  BSYNC.RECONVERGENT B1 ;  /* 0x0000000000017941 */ /* 0x000fea0003800200 */
.L_x_5293:
        /* <DEDUP_REMOVED lines=9> */
[----:B------:R-:W-:Y:S01]  /*3a80*/  HADD2.F32 R41, -RZ, R41.H1_H1 ;  /* 0x30000029ff297230 */ /* 0x000fe20000004100 */
[----:B------:R-:W-:Y:S09]  /*3a90*/  BSSY.RECONVERGENT B1, `(.L_x_5295) ;  /* 0x000000c000017945 */ /* 0x000ff20003800200 */
[----:B------:R-:W-:-:S02]  /*3aa0*/  @P5 ISETP.LT.U32.AND P3, PT, R29, R23, PT ;  /* 0x000000171d00520c */ /* 0x000fc40003f61070 */
        /* <DEDUP_REMOVED lines=10> */
.L_x_5296:
[----:B------:R-:W-:Y:S05]  /*3b50*/  BSYNC.RECONVERGENT B1 ;  /* 0x0000000000017941 */ /* 0x000fea0003800200 */
.L_x_5295:
        /* <DEDUP_REMOVED lines=10> */
.L_x_5298:
[----:B------:R-:W-:Y:S05]  /*3c00*/  BSYNC.RECONVERGENT B1 ;  /* 0x0000000000017941 */ /* 0x000fea0003800200 */
.L_x_5297:
[----:B------:R-:W-:Y:S02]  /*3c10*/  FSEL R38, R38, R41, P0 ;  /* 0x0000002926267208 */ /* 0x000fe40000000000 */
[----:B------:R-:W-:Y:S02]  /*3c20*/  SEL R30, R30, R23, P0 ;  /* 0x000000171e1e7207 */ /* 0x000fe40000000000 */
[----:B------:R-:W-:Y:S02]  /*3c30*/  SEL R14, R14, RZ, P2 ;  /* 0x000000ff0e0e7207 */ /* 0x000fe40001000000 */
[----:B------:R-:W-:-:S07]  /*3c40*/  SEL R15, R15, RZ, P0 ;  /* 0x000000ff0f0f7207 */ /* 0x000fce0000000000 */
.L_x_5282:
[----:B------:R-:W-:Y:S05]  /*3c50*/  BSYNC.RECONVERGENT B0 ;  /* 0x0000000000007941 */ /* 0x000fea0003800200 */
.L_x_5281:
        /* <DEDUP_REMOVED lines=15> */
.L_x_5300:
[----:B------:R-:W-:Y:S05]  /*3d50*/  BSYNC.RECONVERGENT B0 ;  /* 0x0000000000007941 */ /* 0x000fea0003800200 */
.L_x_5299:
[----:B------:R-:W-:Y:S04]  /*3d60*/  BSSY.RECONVERGENT B0, `(.L_x_5301) ;  /* 0x0000007000007945 */ /* 0x000fe80003800200 */
[----:B------:R-:W-:Y:S05]  /*3d70*/  @P2 BRA `(.L_x_5302) ;  /* 0x0000000000142947 */ /* 0x000fea0003800000 */
[----:B------:R-:W-:-:S13]  /*3d80*/  FSETP.NEU.FTZ.AND P2, PT, R32, R33, PT ;  /* 0x000000212000720b */ /* 0x000fda0003f5d000 */
[----:B------:R-:W-:Y:S02]  /*3d90*/  @!P2 ISETP.GE.U32.AND P1, PT, R20, R27, PT ;  /* 0x0000001b1400a20c */ /* 0x000fe40003f26070 */
[----:B------:R-:W-:Y:S02]  /*3da0*/  @P2 FSETP.GT.FTZ.AND P0, PT, R32, R33, PT ;  /* 0x000000212000220b */ /* 0x000fe40003f14000 */
[----:B------:R-:W-:-:S04]  /*3db0*/  @!P2 ISETP.GE.AND.EX P1, PT, R3, R10, PT, P1 ;  /* 0x0000000a0300a20c */ /* 0x000fc80003f26310 */
[----:B------:R-:W-:-:S13]  /*3dc0*/  @!P2 PLOP3.LUT P0, PT, P1, PT, PT, 0x8, 0x80 ;  /* 0x000000000080a81c */ /* 0x000fda0000f0e170 */
.L_x_5302:
[----:B------:R-:W-:Y:S05]  /*3dd0*/  BSYNC.RECONVERGENT B0 ;  /* 0x0000000000007941 */ /* 0x000fea0003800200 */
.L_x_5301:
        /* <DEDUP_REMOVED lines=20> */
.L_x_5304:
[----:B------:R-:W-:Y:S05]  /*3f20*/  BSYNC.RECONVERGENT B0 ;  /* 0x0000000000007941 */ /* 0x000fea0003800200 */
.L_x_5303:
        /* <DEDUP_REMOVED lines=8> */
.L_x_5306:
[----:B------:R-:W-:Y:S05]  /*3fb0*/  BSYNC.RECONVERGENT B0 ;  /* 0x0000000000007941 */ /* 0x000fea0003800200 */
.L_x_5305:
        /* <DEDUP_REMOVED lines=20> */
.L_x_5308:
[----:B------:R-:W-:Y:S05]  /*4100*/  BSYNC.RECONVERGENT B0 ;  /* 0x0000000000007941 */ /* 0x000fea0003800200 */
.L_x_5307:
        /* <DEDUP_REMOVED lines=11> */
.L_x_5310:
[----:B------:R-:W-:Y:S05]  /*41c0*/  BSYNC.RECONVERGENT B0 ;  /* 0x0000000000007941 */ /* 0x000fea0003800200 */
.L_x_5309:
[----:B------:R-:W-:Y:S02]  /*41d0*/  SEL R18, R27, R30, P2 ;  /* 0x0000001e1b127207 */ /* 0x000fe40001000000 */
[----:B------:R-:W-:Y:S02]  /*41e0*/  FSEL R38, R33, R38, P2 ;  /* 0x0000002621267208 */ /* 0x000fe40001000000 */
[----:B------:R-:W-:Y:S01]  /*41f0*/  SEL R27, R10, R15, P2 ;  /* 0x0000000f0a1b7207 */ /* 0x000fe20001000000 */
[----:B------:R-:W-:Y:S06]  /*4200*/  BRA `(.L_x_5230) ;  /* 0x000000c000647947 */ /* 0x000fec0003800000 */
.L_x_5259:
[----:B------:R-:W-:-:S13]  /*4210*/  ISETP.NE.AND P0, PT, R41, 0x1, PT ;  /* 0x000000012900780c */ /* 0x000fda0003f05270 */
[----:B------:R-:W-:Y:S05]  /*4220*/  @P0 BRA `(.L_x_5311) ;  /* 0x0000001c008c0947 */ /* 0x000fea0003800000 */
[----:B------:R-:W1:Y:S01]  /*4230*/  LDCU UR4, c[0x0][0x3a4] ;  /* 0x00007480ff0477ac */ /* 0x000e620008000800 */
[----:B------:R-:W2:Y:S01]  /*4240*/  LDC R31, c[0x0][0x388] ;  /* 0x0000e200ff1f7b82 */ /* 0x000ea20000000800 */
[----:B------:R-:W-:Y:S07]  /*4250*/  BSSY.RECONVERGENT B0, `(.L_x_5312) ;  /* 0x00000d6000007945 */ /* 0x000fee0003800200 */
[----:B------:R-:W3:Y:S08]  /*4260*/  LDC R18, c[0x0][0x390] ;  /* 0x0000e400ff127b82 */ /* 0x000ef00000000800 */
[----:B------:R-:W4:Y:S01]  /*4270*/  LDC R0, c[0x0][0x394] ;  /* 0x0000e500ff007b82 */ /* 0x000f220000000800 */
[----:B-1----:R-:W-:-:S05]  /*4280*/  MOV R42, UR4 ;  /* 0x00000004002a7c02 */ /* 0x002fca0008000f00 */
[----:B------:R-:W-:Y:S02]  /*4290*/  IMAD R3, R42, 0x3, R39 ;  /* 0x000000032a037824 */ /* 0x000fe400078e0227 */
[--C-:B--2---:R-:W-:Y:S02]  /*42a0*/  IMAD.MOV.U32 R38, RZ, RZ, R31.reuse ;  /* 0x000000ffff267224 */ /* 0x104fe400078e001f */
[--C-:B------:R-:W-:Y:S01]  /*42b0*/  IMAD.MOV.U32 R37, RZ, RZ, R31.reuse ;  /* 0x000000ffff257224 */ /* 0x100fe200078e001f */
[----:B------:R-:W-:Y:S01]  /*42c0*/  ISETP.GE.U32.AND P0, PT, R3, R40, PT ;  /* 0x000000280300720c */ /* 0x000fe20003f06070 */
[--C-:B------:R-:W-:Y:S02]  /*42d0*/  IMAD.MOV.U32 R36, RZ, RZ, R31.reuse ;  /* 0x000000ffff247224 */ /* 0x100fe400078e001f */
[--C-:B------:R-:W-:Y:S02]  /*42e0*/  IMAD.MOV.U32 R35, RZ, RZ, R31.reuse ;  /* 0x000000ffff237224 */ /* 0x100fe400078e001f */
[--C-:B------:R-:W-:Y:S01]  /*42f0*/  IMAD.MOV.U32 R33, RZ, RZ, R31.reuse ;  /* 0x000000ffff217224 */ /* 0x100fe200078e001f */
[----:B---3--:R-:W-:Y:S01]  /*4300*/  MOV R30, R18 ;  /* 0x00000012001e7202 */ /* 0x008fe20000000f00 */
[----:B------:R-:W-:-:S02]  /*4310*/  IMAD.MOV.U32 R34, RZ, RZ, R31 ;  /* 0x000000ffff227224 */ /* 0x000fc400078e001f */
[----:B------:R-:W-:Y:S02]  /*4320*/  IMAD.MOV.U32 R32, RZ, RZ, R31 ;  /* 0x000000ffff207224 */ /* 0x000fe400078e001f */
[--C-:B------:R-:W-:Y:S02]  /*4330*/  IMAD.MOV.U32 R29, RZ, RZ, R18.reuse ;  /* 0x000000ffff1d7224 */ /* 0x100fe400078e0012 */
[--C-:B------:R-:W-:Y:S01]  /*4340*/  IMAD.MOV.U32 R28, RZ, RZ, R18.reuse ;  /* 0x000000ffff1c7224 */ /* 0x100fe200078e0012 */
[----:B----4-:R-:W-:Y:S01]  /*4350*/  MOV R14, R0 ;  /* 0x00000000000e7202 */ /* 0x010fe20000000f00 */
        /* <DEDUP_REMOVED lines=30> */
.L_x_5330:
[----:B------:R-:W-:Y:S01]  /*4540*/  IMAD R4, R44, R39, RZ ;  /* 0x000000272c047224 */ /* 0x000fe200078e02ff */
[----:B-1----:R-:W-:-:S04]  /*4550*/  IADD3 R40, PT, PT, R39, R42, RZ ;  /* 0x0000002a27287210 */ /* 0x002fc80007ffe0ff */
[----:B------:R-:W-:Y:S01]  /*4560*/  SHF.R.U32.HI R5, RZ, 0x1, R4 ;  /* 0x00000001ff057819 */ /* 0x000fe20000011604 */
[----:B------:R-:W-:-:S04]  /*4570*/  IMAD R6, R44, R40, RZ ;  /* 0x000000282c067224 */ /* 0x000fc800078e02ff */
[----:B------:R-:W-:Y:S01]  /*4580*/  IMAD.WIDE.U32 R4, R5, 0x4, R22 ;  /* 0x0000000405047825 */ /* 0x000fe200078e0016 */
[----:B------:R-:W-:-:S03]  /*4590*/  SHF.R.U32.HI R7, RZ, 0x1, R6 ;  /* 0x00000001ff077819 */ /* 0x000fc60000011606 */
[----:B------:R-:W-:Y:S01]  /*45a0*/  IMAD.IADD R41, R40, 0x1, R42 ;  /* 0x0000000128297824 */ /* 0x000fe200078e022a */
[----:B------:R-:W2:Y:S01]  /*45b0*/  LDG.E R43, desc[UR36][R4.64] ;  /* 0x00000024042b7981 */ /* 0x000ea2000c1e1900 */
[----:B------:R-:W-:-:S04]  /*45c0*/  IMAD.WIDE.U32 R6, R7, 0x4, R22 ;  /* 0x0000000407067825 */ /* 0x000fc800078e0016 */
[----:B------:R-:W-:Y:S01]  /*45d0*/  IMAD R8, R44, R41, RZ ;  /* 0x000000292c087224 */ /* 0x000fe200078e02ff */
[----:B------:R2:W3:Y:S04]  /*45e0*/  LDG.E R45, desc[UR36][R6.64] ;  /* 0x00000024062d7981 */ /* 0x0004e8000c1e1900 */
[----:B------:R-:W-:-:S05]  /*45f0*/  SHF.R.U32.HI R9, RZ, 0x1, R8 ;  /* 0x00000001ff097819 */ /* 0x000fca0000011608 */
        /* <DEDUP_REMOVED lines=11> */
[----:B------:R-:W-:Y:S02]  /*46b0*/  @P6 FSETP.NAN.FTZ.AND P0, PT, |R48|, |R48|, PT ;  /* 0x400000303000620b */ /* 0x000fe40003f18200 */
[----:B---3--:R-:W-:Y:S02]  /*46c0*/  PRMT R6, R45, 0x5432, R45 ;  /* 0x000054322d067816 */ /* 0x008fe4000000002d */
[----:B------:R-:W-:Y:S02]  /*46d0*/  @P2 FSETP.NAN.FTZ.AND P5, PT, |R49|, |R49|, PT ;  /* 0x400000313100220b */ /* 0x000fe40003fb8200 */
[----:B------:R-:W-:Y:S01]  /*46e0*/  @P6 ISETP.LT.OR.EX P0, PT, R0, RZ, !P0, P4 ;  /* 0x000000ff0000620c */ /* 0x000fe20004701740 */
[----:B------:R-:W-:Y:S01]  /*46f0*/  HADD2.F32 R47, -RZ, R6.H1_H1 ;  /* 0x30000006ff2f7230 */ /* 0x000fe20000004100 */
[----:B------:R-:W-:Y:S02]  /*4700*/  @P2 ISETP.LT.OR.EX P1, PT, R3, RZ, !P5, P1 ;  /* 0x000000ff0300220c */ /* 0x000fe40006f21710 */
        /* <DEDUP_REMOVED lines=8> */
.L_x_5315:
[----:B------:R-:W-:Y:S05]  /*4790*/  BSYNC.RECONVERGENT B1 ;  /* 0x0000000000017941 */ /* 0x000fea0003800200 */
.L_x_5314:
[----:B------:R-:W-:Y:S04]  /*47a0*/  BSSY.RECONVERGENT B1, `(.L_x_5316) ;  /* 0x0000007000017945 */ /* 0x000fe80003800200 */
[----:B------:R-:W-:Y:S05]  /*47b0*/  @P2 BRA `(.L_x_5317) ;  /* 0x0000000000142947 */ /* 0x000fea0003800000 */
[----:B------:R-:W-:-:S13]  /*47c0*/  FSETP.NEU.FTZ.AND P6, PT, R32, R49, PT ;  /* 0x000000312000720b */ /* 0x000fda0003fdd000 */
[----:B------:R-:W-:Y:S02]  /*47d0*/  @!P6 ISETP.GE.U32.AND P2, PT, R20, R39, PT ;  /* 0x000000271400e20c */ /* 0x000fe40003f46070 */
[----:B------:R-:W-:Y:S02]  /*47e0*/  @P6 FSETP.GT.FTZ.AND P1, PT, R32, R49, PT ;  /* 0x000000312000620b */ /* 0x000fe40003f34000 */
[----:B------:R-:W-:-:S04]  /*47f0*/  @!P6 ISETP.GE.AND.EX P2, PT, R3, RZ, PT, P2 ;  /* 0x000000ff0300e20c */ /* 0x000fc80003f46320 */
[----:B------:R-:W-:-:S13]  /*4800*/  @!P6 PLOP3.LUT P1, PT, P2, PT, PT, 0x8, 0x80 ;  /* 0x000000000080e81c */ /* 0x000fda000172e170 */
.L_x_5317:
[----:B------:R-:W-:Y:S05]  /*4810*/  BSYNC.RECONVERGENT B1 ;  /* 0x0000000000017941 */ /* 0x000fea0003800200 */
.L_x_5316:
        /* <DEDUP_REMOVED lines=12> */
.L_x_5319:
[----:B------:R-:W-:Y:S05]  /*48e0*/  BSYNC.RECONVERGENT B1 ;  /* 0x0000000000017941 */ /* 0x000fea0003800200 */
.L_x_5318:
[----:B------:R-:W-:Y:S01]  /*48f0*/  @P4 ISETP.LT.U32.AND P6, PT, R27, R40, PT ;  /* 0x000000281b00420c */ /* 0x000fe20003fc1070 */
[----:B------:R-:W-:Y:S01]  /*4900*/  BSSY.RECONVERGENT B1, `(.L_x_5320) ;  /* 0x000000a000017945 */ /* 0x000fe20003800200 */
[----:B------:R-:W-:Y:S01]  /*4910*/  @P4 FSETP.NAN.FTZ.AND P3, PT, |R46|, |R46|, PT ;  /* 0x4000002e2e00420b */ /* 0x000fe20003f78200 */
[----:B------:R-:W-:-:S03]  /*4920*/  HADD2.F32 R8, -RZ, R7.H1_H1 ;  /* 0x30000007ff087230 */ /* 0x000fc60000004100 */
[----:B------:R-:W-:Y:S01]  /*4930*/  @P4 ISETP.LT.OR.EX P3, PT, R10, RZ, !P3, P6 ;  /* 0x000000ff0a00420c */ /* 0x000fe20005f61760 */
[----:B------:R-:W-:-:S12]  /*4940*/  @P4 BRA `(.L_x_5321) ;  /* 0x0000000000144947 */ /* 0x000fd80003800000 */
[----:B------:R-:W-:-:S13]  /*4950*/  FSETP.NEU.FTZ.AND P6, PT, R33, R46, PT ;  /* 0x0000002e2100720b */ /* 0x000fda0003fdd000 */
[----:B------:R-:W-:Y:S02]  /*4960*/  @!P6 ISETP.GE.U32.AND P4, PT, R27, R40, PT ;  /* 0x000000281b00e20c */ /* 0x000fe40003f86070 */
[----:B------:R-:W-:Y:S02]  /*4970*/  @P6 FSETP.GT.FTZ.AND P3, PT, R33, R46, PT ;  /* 0x0000002e2100620b */ /* 0x000fe40003f74000 */
[----:B------:R-:W-:-:S04]  /*4980*/  @!P6 ISETP.GE.AND.EX P4, PT, R10, RZ, PT, P4 ;  /* 0x000000ff0a00e20c */ /* 0x000fc80003f86340 */
[----:B------:R-:W-:-:S13]  /*4990*/  @!P6 PLOP3.LUT P3, PT, P4, PT, PT, 0x8, 0x80 ;  /* 0x000000000080e81c */ /* 0x000fda000276e170 */
.L_x_5321:
[----:B------:R-:W-:Y:S05]  /*49a0*/  BSYNC.RECONVERGENT B1 ;  /* 0x0000000000017941 */ /* 0x000fea0003800200 */
.L_x_5320:
        /* <DEDUP_REMOVED lines=10> */
.L_x_5323:
[----:B------:R-:W-:Y:S05]  /*4a50*/  BSYNC.RECONVERGENT B1 ;  /* 0x0000000000017941 */ /* 0x000fea0003800200 */
.L_x_5322:
[----:B------:R-:W-:Y:S02]  /*4a60*/  FSETP.NAN.FTZ.AND P6, PT, |R36|, |R36|, PT ;  /* 0x400000242400720b */ /* 0x000fe40003fd8200 */
[----:B------:R-:W-:Y:S01]  /*4a70*/  PRMT R51, R9, 0x7632, R51 ;  /* 0x0000763209337816 */ /* 0x000fe20000000033 */
[----:B------:R-:W-:Y:S01]  /*4a80*/  IMAD.IADD R9, R41, 0x1, R42 ;  /* 0x0000000129097824 */ /* 0x000fe200078e022a */
[----:B------:R-:W-:-:S03]  /*4a90*/  P2R R4, PR, RZ, 0x1 ;  /* 0x00000001ff047803 */ /* 0x000fc60000000000 */
[----:B------:R-:W-:-:S06]  /*4aa0*/  HADD2.F32 R45, -RZ, R51.H0_H0 ;  /* 0x20000033ff2d7230 */ /* 0x000fcc0000004100 */
        /* <DEDUP_REMOVED lines=17> */
.L_x_5325:
[----:B------:R-:W-:Y:S05]  /*4bc0*/  BSYNC.RECONVERGENT B1 ;  /* 0x0000000000017941 */ /* 0x000fea0003800200 */
.L_x_5324:
        /* <DEDUP_REMOVED lines=20> */
.L_x_5327:
[----:B------:R-:W-:Y:S05]  /*4d10*/  BSYNC.RECONVERGENT B1 ;  /* 0x0000000000017941 */ /* 0x000fea0003800200 */
.L_x_5326:
        /* <DEDUP_REMOVED lines=31> */
.L_x_5329:
[----:B------:R-:W-:Y:S05]  /*4f10*/  BSYNC.RECONVERGENT B1 ;  /* 0x0000000000017941 */ /* 0x000fea0003800200 */
.L_x_5328:
        /* <DEDUP_REMOVED lines=9> */
.L_x_5313:
[----:B------:R-:W-:Y:S05]  /*4fb0*/  BSYNC.RECONVERGENT B0 ;  /* 0x0000000000007941 */ /* 0x000fea0003800200 */
.L_x_5312:
        /* <DEDUP_REMOVED lines=18> */
[----:B--2---:R-:W-:-:S11]  /*50e0*/  PRMT R6, R4, 0x5432, R4 ;  /* 0x0000543204067816 */ /* 0x004fd60000000004 */
        /* <DEDUP_REMOVED lines=11> */
[----:B--2---:R-:W-:Y:S02]  /*51a0*/  PRMT R51, R4, 0x7632, R51 ;  /* 0x0000763204337816 */ /* 0x004fe40000000033 */
[----:B------:R-:W-:Y:S02]  /*51b0*/  PRMT R7, R7, 0x5410, R4 ;  /* 0x0000541007077816 */ /* 0x000fe40000000004 */
[----:B---3--:R-:W-:-:S02]  /*51c0*/  @!P1 PRMT R51, R51, 0x5410, R22 ;  /* 0x0000541033339816 */ /* 0x008fc40000000016 */
[----:B------:R-:W-:-:S07]  /*51d0*/  @!P1 PRMT R43, R43, 0x7610, R22 ;  /* 0x000076102b2b9816 */ /* 0x000fce0000000016 */
.L_x_5332:
[----:B------:R-:W-:Y:S05]  /*51e0*/  BSYNC.RECONVERGENT B0 ;  /* 0x0000000000007941 */ /* 0x000fea0003800200 */
.L_x_5331:
[----:B------:R-:W-:Y:S04]  /*51f0*/  BSSY.RECONVERGENT B0, `(.L_x_5333) ;  /* 0x000008b000007945 */ /* 0x000fe80003800200 */
[----:B------:R-:W-:Y:S05]  /*5200*/  @P0 BRA `(.L_x_5334) ;  /* 0x0000000800240947 */ /* 0x000fea0003800000 */
[----:B------:R-:W-:Y:S01]  /*5210*/  FSETP.NAN.FTZ.AND P5, PT, |R31|, |R31|, PT ;  /* 0x4000001f1f00720b */ /* 0x000fe20003fb8200 */
[----:B------:R-:W-:Y:S01]  /*5220*/  HADD2.F32 R4, -RZ, R43.H0_H0 ;  /* 0x2000002bff047230 */ /* 0x000fe20000004100 */
[----:B------:R-:W-:Y:S01]  /*5230*/  FSETP.NAN.FTZ.AND P3, PT, |R32|, |R32|, PT ;  /* 0x400000202000720b */ /* 0x000fe20003f78200 */
[----:B------:R-:W-:Y:S01]  /*5240*/  HADD2.F32 R5, -RZ, R7.H0_H0 ;  /* 0x20000007ff057230 */ /* 0x000fe20000004100 */
[----:B------:R-:W-:Y:S01]  /*5250*/  IADD3 R8, PT, PT, R39, R42, RZ ;  /* 0x0000002a27087210 */ /* 0x000fe20007ffe0ff */
[----:B------:R-:W-:Y:S03]  /*5260*/  BSSY.RECONVERGENT B1, `(.L_x_5335) ;  /* 0x000000d000017945 */ /* 0x000fe60003800200 */
        /* <DEDUP_REMOVED lines=12> */
.L_x_5336:
[----:B------:R-:W-:Y:S05]  /*5330*/  BSYNC.RECONVERGENT B1 ;  /* 0x0000000000017941 */ /* 0x000fea0003800200 */
.L_x_5335:
        /* <DEDUP_REMOVED lines=9> */
.L_x_5338:
[----:B------:R-:W-:Y:S05]  /*53d0*/  BSYNC.RECONVERGENT B1 ;  /* 0x0000000000017941 */ /* 0x000fea0003800200 */
.L_x_5337:
        /* <DEDUP_REMOVED lines=24> */
.L_x_5340:
[----:B------:R-:W-:Y:S05]  /*5560*/  BSYNC.RECONVERGENT B1 ;  /* 0x0000000000017941 */ /* 0x000fea0003800200 */
.L_x_5339:
        /* <DEDUP_REMOVED lines=9> */
.L_x_5342:
[----:B------:R-:W-:Y:S05]  /*5600*/  BSYNC.RECONVERGENT B1 ;  /* 0x0000000000017941 */ /* 0x000fea0003800200 */
.L_x_5341:
        /* <DEDUP_REMOVED lines=24> */
.L_x_5344:
[----:B------:R-:W-:Y:S05]  /*5790*/  BSYNC.RECONVERGENT B1 ;  /* 0x0000000000017941 */ /* 0x000fea0003800200 */
.L_x_5343:
        /* <DEDUP_REMOVED lines=9> */
.L_x_5346:
[----:B------:R-:W-:Y:S05]  /*5830*/  BSYNC.RECONVERGENT B1 ;  /* 0x0000000000017941 */ /* 0x000fea0003800200 */
.L_x_5345:
        /* <DEDUP_REMOVED lines=22> */
.L_x_5348:
[----:B------:R-:W-:Y:S05]  /*59a0*/  BSYNC.RECONVERGENT B1 ;  /* 0x0000000000017941 */ /* 0x000fea0003800200 */
.L_x_5347:
        /* <DEDUP_REMOVED lines=10> */
.L_x_5350:
[----:B------:R-:W-:Y:S05]  /*5a50*/  BSYNC.RECONVERGENT B1 ;  /* 0x0000000000017941 */ /* 0x000fea0003800200 */
.L_x_5349:
[----:B------:R-:W-:Y:S02]  /*5a60*/  FSEL R38, R38, R43, P0 ;  /* 0x0000002b26267208 */ /* 0x000fe40000000000 */
[----:B------:R-:W-:Y:S02]  /*5a70*/  SEL R30, R30, R23, P0 ;  /* 0x000000171e1e7207 */ /* 0x000fe40000000000 */
[----:B------:R-:W-:Y:S02]  /*5a80*/  SEL R14, R14, RZ, P2 ;  /* 0x000000ff0e0e7207 */ /* 0x000fe40001000000 */
[----:B------:R-:W-:-:S07]  /*5a90*/  SEL R15, R15, RZ, P0 ;  /* 0x000000ff0f0f7207 */ /* 0x000fce0000000000 */
.L_x_5334:
[----:B------:R-:W-:Y:S05]  /*5aa0*/  BSYNC.RECONVERGENT B0 ;  /* 0x0000000000007941 */ /* 0x000fea0003800200 */
.L_x_5333:
        /* <DEDUP_REMOVED lines=15> */
.L_x_5352:
[----:B------:R-:W-:Y:S05]  /*5ba0*/  BSYNC.RECONVERGENT B0 ;  /* 0x0000000000007941 */ /* 0x000fea0003800200 */
.L_x_5351:
[----:B------:R-:W-:Y:S04]  /*5bb0*/  BSSY.RECONVERGENT B0, `(.L_x_5353) ;  /* 0x0000007000007945 */ /* 0x000fe80003800200 */
[----:B------:R-:W-:Y:S05]  /*5bc0*/  @P2 BRA `(.L_x_5354) ;  /* 0x0000000000142947 */ /* 0x000fea0003800000 */
[----:B------:R-:W-:-:S13]  /*5bd0*/  FSETP.NEU.FTZ.AND P2, PT, R32, R33, PT ;  /* 0x000000212000720b */ /* 0x000fda0003f5d000 */
[----:B------:R-:W-:Y:S02]  /*5be0*/  @!P2 ISETP.GE.U32.AND P1, PT, R20, R27, PT ;  /* 0x0000001b1400a20c */ /* 0x000fe40003f26070 */
[----:B------:R-:W-:Y:S02]  /*5bf0*/  @P2 FSETP.GT.FTZ.AND P0, PT, R32, R33, PT ;  /* 0x000000212000220b */ /* 0x000fe40003f14000 */
[----:B------:R-:W-:-:S04]  /*5c00*/  @!P2 ISETP.GE.AND.EX P1, PT, R3, R10, PT, P1 ;  /* 0x0000000a0300a20c */ /* 0x000fc80003f26310 */
[----:B------:R-:W-:-:S13]  /*5c10*/  @!P2 PLOP3.LUT P0, PT, P1, PT, PT, 0x8, 0x80 ;  /* 0x000000000080a81c */ /* 0x000fda0000f0e170 */
.L_x_5354:
[----:B------:R-:W-:Y:S05]  /*5c20*/  BSYNC.RECONVERGENT B0 ;  /* 0x0000000000007941 */ /* 0x000fea0003800200 */
.L_x_5353:
        /* <DEDUP_REMOVED lines=20> */
.L_x_5356:
[----:B------:R-:W-:Y:S05]  /*5d70*/  BSYNC.RECONVERGENT B0 ;  /* 0x0000000000007941 */ /* 0x000fea0003800200 */
.L_x_5355:
        /* <DEDUP_REMOVED lines=8> */
.L_x_5358:
[----:B------:R-:W-:Y:S05]  /*5e00*/  BSYNC.RECONVERGENT B0 ;  /* 0x0000000000007941 */ /* 0x000fea0003800200 */
.L_x_5357:
        /* <DEDUP_REMOVED lines=20> */
.L_x_5360:
[----:B------:R-:W-:Y:S05]  /*5f50*/  BSYNC.RECONVERGENT B0 ;  /* 0x0000000000007941 */ /* 0x000fea0003800200 */
.L_x_5359:
        /* <DEDUP_REMOVED lines=11> */
.L_x_5362:
[----:B------:R-:W-:Y:S05]  /*6010*/  BSYNC.RECONVERGENT B0 ;  /* 0x0000000000007941 */ /* 0x000fea0003800200 */
.L_x_5361:
[----:B------:R-:W-:Y:S02]  /*6020*/  SEL R18, R27, R30, P2 ;  /* 0x0000001e1b127207 */ /* 0x000fe40001000000 */
[----:B------:R-:W-:Y:S02]  /*6030*/  FSEL R38, R33, R38, P2 ;  /* 0x0000002621267208 */ /* 0x000fe40001000000 */
[----:B------:R-:W-:Y:S01]  /*6040*/  SEL R27, R10, R15, P2 ;  /* 0x0000000f0a1b7207 */ /* 0x000fe20001000000 */
[----:B------:R-:W-:Y:S06]  /*6050*/  BRA `(.L_x_5230) ;  /* 0x000000a000d07947 */ /* 0x000fec0003800000 */
.L_x_5311:
        /* <DEDUP_REMOVED lines=41> */
[--C-:B------:R-:W-:Y:S01]  /*62f0*/  IMAD.MOV.U32 R33, RZ, RZ, R20.reuse ;  /* 0x000000ffff217224 */ /* 0x100fe200078e0014 */
[----:B------:R-:W-:Y:S01]  /*6300*/  IADD3 R44, PT, PT, R44, 0x1, RZ ;  /* 0x000000012c2c7810 */ /* 0x000fe20007ffe0ff */
[----:B------:R-:W-:-:S02]  /*6310*/  IMAD.MOV.U32 R32, RZ, RZ, R20 ;  /* 0x000000ffff207224 */ /* 0x000fc400078e0014 */
[----:B------:R-:W-:Y:S02]  /*6320*/  IMAD.MOV.U32 R26, RZ, RZ, R20 ;  /* 0x000000ffff1a7224 */ /* 0x000fe400078e0014 */
        /* <DEDUP_REMOVED lines=12> */
[----:B-1----:R-:W-:-:S07]  /*63f0*/  IMAD.MOV.U32 R0, RZ, RZ, R4 ;  /* 0x000000ffff007224 */ /* 0x002fce00078e0004 */
.L_x_5386:
[----:B------:R-:W-:-:S13]  /*6400*/  ISETP.NE.AND P0, PT, R41, RZ, PT ;  /* 0x000000ff2900720c */ /* 0x000fda0003f05270 */
[--C-:B-----5:R-:W-:Y:S02]  /*6410*/  @!P0 PRMT R46, R46, 0x5410, R43.reuse ;  /* 0x000054102e2e8816 */ /* 0x120fe4000000002b */
[--C-:B------:R-:W-:Y:S02]  /*6420*/  @!P0 PRMT R48, R48, 0x7610, R43.reuse ;  /* 0x0000761030308816 */ /* 0x100fe4000000002b */
[--C-:B------:R-:W-:Y:S02]  /*6430*/  @!P0 PRMT R47, R47, 0x7610, R43.reuse ;  /* 0x000076102f2f8816 */ /* 0x100fe4000000002b */
[----:B------:R-:W-:Y:S02]  /*6440*/  @!P0 PRMT R45, R45, 0x7610, R43 ;  /* 0x000076102d2d8816 */ /* 0x000fe4000000002b */
        /* <DEDUP_REMOVED lines=301> */
.L_x_5366:
[----:B------:R-:W-:Y:S01]  /*7720*/  LOP3.LUT R29, R38, 0xfffffffc, RZ, 0xc0, !PT ;  /* 0xfffffffc261d7812 */ /* 0x000fe200078ec0ff */
[----:B------:R-:W1:Y:S03]  /*7730*/  LDCU UR28, c[0x0][0x3a4] ;  /* 0x00007480ff1c77ac */ /* 0x000e660008000800 */
[----:B------:R-:W-:-:S05]  /*7740*/  IADD3 R28, P0, PT, R29, R22, RZ ;  /* 0x000000161d1c7210 */ /* 0x000fca0007f1e0ff */
[----:B------:R-:W-:-:S05]  /*7750*/  IMAD.X R29, RZ, RZ, R23, P0 ;  /* 0x000000ffff1d7224 */ /* 0x000fca00000e0617 */
[----:B------:R-:W2:Y:S01]  /*7760*/  LDG.E R28, desc[UR36][R28.64] ;  /* 0x000000241c1c7981 */ /* 0x000ea2000c1e1900 */
[----:B------:R-:W-:Y:S02]  /*7770*/  IMAD.MOV.U32 R38, RZ, RZ, RZ ;  /* 0x000000ffff267224 */ /* 0x000fe400078e00ff */
[----:B-1----:R-:W-:-:S04]  /*7780*/  VIADD R39, R37, UR28 ;  /* 0x0000001c25277c36 */ /* 0x002fc80008000000 */
[----:B------:R-:W-:-:S05]  /*7790*/  IMAD.HI.U32 R30, R39, UR30, R38 ;  /* 0x0000001e271e7c27 */ /* 0x000fca000f8e0026 */
[----:B------:R-:W-:-:S05]  /*77a0*/  SHF.R.U32.HI R30, RZ, UR31, R30 ;  /* 0x0000001fff1e7c19 */ /* 0x000fca000801161e */
[----:B------:R-:W-:-:S04]  /*77b0*/  IMAD.MOV R31, RZ, RZ, -R30 ;  /* 0x000000ffff1f7224 */ /* 0x000fc800078e0a1e */
[----:B------:R-:W-:-:S04]  /*77c0*/  IMAD R40, R31, UR29, R39 ;  /* 0x0000001d1f287c24 */ /* 0x000fc8000f8e0227 */
[----:B------:R-:W-:Y:S01]  /*77d0*/  IMAD R40, R40, UR4, RZ ;  /* 0x0000000428287c24 */ /* 0x000fe2000f8e02ff */
[----:B--2---:R-:W-:Y:S01]  /*77e0*/  PRMT R45, R28, 0x7610, R28 ;  /* 0x000076101c2d7816 */ /* 0x004fe2000000001c */
        /* <DEDUP_REMOVED lines=230> */
.L_x_5367:
[----:B------:R-:W-:-:S04]  /*8650*/  LOP3.LUT R29, R40, 0xfffffffc, RZ, 0xc0, !PT ;  /* 0xfffffffc281d7812 */ /* 0x000fc800078ec0ff */
[----:B------:R-:W-:-:S05]  /*8660*/  IADD3 R28, P0, PT, R29, R22, RZ ;  /* 0x000000161d1c7210 */ /* 0x000fca0007f1e0ff */
[----:B------:R-:W-:-:S05]  /*8670*/  IMAD.X R29, RZ, RZ, R23, P0 ;  /* 0x000000ffff1d7224 */ /* 0x000fca00000e0617 */
[----:B------:R-:W2:Y:S01]  /*8680*/  LDG.E R28, desc[UR36][R28.64] ;  /* 0x000000241c1c7981 */ /* 0x000ea2000c1e1900 */
[----:B------:R-:W-:Y:S01]  /*8690*/  MOV R38, RZ ;  /* 0x000000ff00267202 */ /* 0x000fe20000000f00 */
[----:B------:R-:W-:-:S04]  /*86a0*/  VIADD R39, R39, UR28 ;  /* 0x0000001c27277c36 */ /* 0x000fc80008000000 */
[----:B------:R-:W-:-:S05]  /*86b0*/  IMAD.HI.U32 R30, R39, UR30, R38 ;  /* 0x0000001e271e7c27 */ /* 0x000fca000f8e0026 */
[----:B------:R-:W-:-:S05]  /*86c0*/  SHF.R.U32.HI R30, RZ, UR31, R30 ;  /* 0x0000001fff1e7c19 */ /* 0x000fca000801161e */
[----:B------:R-:W-:-:S04]  /*86d0*/  IMAD.MOV R31, RZ, RZ, -R30 ;  /* 0x000000ffff1f7224 */ /* 0x000fc800078e0a1e */
[----:B------:R-:W-:-:S04]  /*86e0*/  IMAD R40, R31, UR29, R39 ;  /* 0x0000001d1f287c24 */ /* 0x000fc8000f8e0227 */
[----:B------:R-:W-:Y:S01]  /*86f0*/  IMAD R40, R40, UR4, RZ ;  /* 0x0000000428287c24 */ /* 0x000fe2000f8e02ff */
[----:B--2---:R-:W-:Y:S01]  /*8700*/  PRMT R47, R28, 0x7610, R28 ;  /* 0x000076101c2f7816 */ /* 0x004fe2000000001c */
        /* <DEDUP_REMOVED lines=230> */
.L_x_5368:
[----:B------:R-:W-:-:S04]  /*9570*/  LOP3.LUT R29, R40, 0xfffffffc, RZ, 0xc0, !PT ;  /* 0xfffffffc281d7812 */ /* 0x000fc800078ec0ff */
[----:B------:R-:W-:-:S05]  /*9580*/  IADD3 R28, P0, PT, R29, R22, RZ ;  /* 0x000000161d1c7210 */ /* 0x000fca0007f1e0ff */
[----:B------:R-:W-:-:S05]  /*9590*/  IMAD.X R29, RZ, RZ, R23, P0 ;  /* 0x000000ffff1d7224 */ /* 0x000fca00000e0617 */
[----:B------:R1:W2:Y:S01]  /*95a0*/  LDG.E R28, desc[UR36][R28.64] ;  /* 0x000000241c1c7981 */ /* 0x0002a2000c1e1900 */
[----:B------:R-:W-:Y:S02]  /*95b0*/  VIADD R39, R39, UR28 ;  /* 0x0000001c27277c36 */ /* 0x000fe40008000000 */
[----:B------:R-:W-:-:S04]  /*95c0*/  IMAD.MOV.U32 R38, RZ, RZ, RZ ;  /* 0x000000ffff267224 */ /* 0x000fc800078e00ff */
[----:B------:R-:W-:-:S05]  /*95d0*/  IMAD.HI.U32 R30, R39, UR30, R38 ;  /* 0x0000001e271e7c27 */ /* 0x000fca000f8e0026 */
[----:B-1----:R-:W-:-:S05]  /*95e0*/  SHF.R.U32.HI R29, RZ, UR31, R30 ;  /* 0x0000001fff1d7c19 */ /* 0x002fca000801161e */
[----:B------:R-:W-:-:S04]  /*95f0*/  IMAD.MOV R38, RZ, RZ, -R29 ;  /* 0x000000ffff267224 */ /* 0x000fc800078e0a1d */
[----:B------:R-:W-:-:S04]  /*9600*/  IMAD R38, R38, UR29, R39 ;  /* 0x0000001d26267c24 */ /* 0x000fc8000f8e0227 */
[----:B------:R-:W-:Y:S01]  /*9610*/  IMAD R38, R38, UR4, RZ ;  /* 0x0000000426267c24 */ /* 0x000fe2000f8e02ff */
[----:B--2---:R-:W-:Y:S01]  /*9620*/  PRMT R48, R28, 0x7610, R28 ;  /* 0x000076101c307816 */ /* 0x004fe2000000001c */
        /* <DEDUP_REMOVED lines=229> */
.L_x_5369:
[----:B------:R-:W-:-:S04]  /*a480*/  LOP3.LUT R29, R38, 0xfffffffc, RZ, 0xc0, !PT ;  /* 0xfffffffc261d7812 */ /* 0x000fc800078ec0ff */
[----:B------:R-:W-:-:S05]  /*a490*/  IADD3 R28, P0, PT, R29, R22, RZ ;  /* 0x000000161d1c7210 */ /* 0x000fca0007f1e0ff */
[----:B------:R-:W-:-:S05]  /*a4a0*/  IMAD.X R29, RZ, RZ, R23, P0 ;  /* 0x000000ffff1d7224 */ /* 0x000fca00000e0617 */
[----:B------:R-:W2:Y:S02]  /*a4b0*/  LDG.E R28, desc[UR36][R28.64] ;  /* 0x000000241c1c7981 */ /* 0x000ea4000c1e1900 */
[----:B--2---:R-:W-:-:S07]  /*a4c0*/  PRMT R46, R28, 0x5432, R28 ;  /* 0x000054321c2e7816 */ /* 0x004fce000000001c */
.L_x_5365:
[----:B------:R-:W-:Y:S01]  /*a4d0*/  FSETP.NAN.FTZ.AND P0, PT, |R32|, |R32|, PT ;  /* 0x400000202000720b */ /* 0x000fe20003f18200 */
[--C-:B------:R-:W-:Y:S01]  /*a4e0*/  HADD2.F32 R29, -RZ, R45.reuse.H1_H1 ;  /* 0x3000002dff1d7230 */ /* 0x100fe20000004100 */
[----:B------:R-:W-:Y:S01]  /*a4f0*/  FSETP.NAN.FTZ.AND P1, PT, |R27|, |R27|, PT ;  /* 0x4000001b1b00720b */ /* 0x000fe20003f38200 */
[----:B------:R-:W-:Y:S01]  /*a500*/  HADD2.F32 R40, -RZ, R45.H0_H0 ;  /* 0x2000002dff287230 */ /* 0x000fe20000004100 */
[----:B------:R-:W-:Y:S09]  /*a510*/  BSSY.RECONVERGENT B1, `(.L_x_5370) ;  /* 0x000000d000017945 */ /* 0x000ff20003800200 */
[----:B------:R-:W-:-:S02]  /*a520*/  @P0 ISETP.LT.U32.AND P3, PT, R14, R37, PT ;  /* 0x000000250e00020c */ /* 0x000fc40003f61070 */
        /* <DEDUP_REMOVED lines=11> */
.L_x_5371:
[----:B0-----:R-:W-:Y:S05]  /*a5e0*/  BSYNC.RECONVERGENT B1 ;  /* 0x0000000000017941 */ /* 0x001fea0003800200 */
.L_x_5370:
[----:B------:R-:W-:Y:S04]  /*a5f0*/  BSSY.RECONVERGENT B1, `(.L_x_5372) ;  /* 0x0000007000017945 */ /* 0x000fe80003800200 */
[----:B------:R-:W-:Y:S05]  /*a600*/  @P0 BRA `(.L_x_5373) ;  /* 0x0000000000140947 */ /* 0x000fea0003800000 */
[----:B------:R-:W-:-:S13]  /*a610*/  FSETP.NEU.FTZ.AND P1, PT, R32, R29, PT ;  /* 0x0000001d2000720b */ /* 0x000fda0003f3d000 */
[----:B------:R-:W-:Y:S02]  /*a620*/  @!P1 ISETP.GE.U32.AND P0, PT, R14, R37, PT ;  /* 0x000000250e00920c */ /* 0x000fe40003f06070 */
[----:B------:R-:W-:Y:S02]  /*a630*/  @P1 FSETP.GT.FTZ.AND P2, PT, R32, R29, PT ;  /* 0x0000001d2000120b */ /* 0x000fe40003f54000 */
[----:B------:R-:W-:-:S04]  /*a640*/  @!P1 ISETP.GE.AND.EX P0, PT, R6, RZ, PT, P0 ;  /* 0x000000ff0600920c */ /* 0x000fc80003f06300 */
[----:B------:R-:W-:-:S13]  /*a650*/  @!P1 PLOP3.LUT P2, PT, P0, PT, PT, 0x8, 0x80 ;  /* 0x000000000080981c */ /* 0x000fda000074e170 */
.L_x_5373:
[----:B------:R-:W-:Y:S05]  /*a660*/  BSYNC.RECONVERGENT B1 ;  /* 0x0000000000017941 */ /* 0x000fea0003800200 */
.L_x_5372:
[----:B------:R-:W0:Y:S01]  /*a670*/  LDCU UR4, c[0x0][0x3a4] ;  /* 0x00007480ff0477ac */ /* 0x000e220008000800 */
[----:B------:R-:W-:Y:S01]  /*a680*/  FSETP.NAN.FTZ.AND P1, PT, |R34|, |R34|, PT ;  /* 0x400000222200720b */ /* 0x000fe20003f38200 */
[--C-:B------:R-:W-:Y:S01]  /*a690*/  HADD2.F32 R31, -RZ, R47.reuse.H0_H0 ;  /* 0x2000002fff1f7230 */ /* 0x100fe20000004100 */
[----:B------:R-:W-:Y:S01]  /*a6a0*/  BSSY.RECONVERGENT B1, `(.L_x_5374) ;  /* 0x000000e000017945 */ /* 0x000fe20003800200 */
[----:B------:R-:W-:Y:S01]  /*a6b0*/  FSETP.NAN.FTZ.AND P0, PT, |R35|, |R35|, PT ;  /* 0x400000232300720b */ /* 0x000fe20003f18200 */
[----:B------:R-:W-:-:S09]  /*a6c0*/  HADD2.F32 R28, -RZ, R47.H1_H1 ;  /* 0x3000002fff1c7230 */ /* 0x000fd20000004100 */
        /* <DEDUP_REMOVED lines=11> */
.L_x_5375:
[----:B------:R-:W-:Y:S05]  /*a780*/  BSYNC.RECONVERGENT B1 ;  /* 0x0000000000017941 */ /* 0x000fea0003800200 */
.L_x_5374:
        /* <DEDUP_REMOVED lines=10> */
.L_x_5377:
[----:B------:R-:W-:Y:S05]  /*a830*/  BSYNC.RECONVERGENT B1 ;  /* 0x0000000000017941 */ /* 0x000fea0003800200 */
.L_x_5376:
[----:B------:R-:W-:Y:S01]  /*a840*/  FSETP.NAN.FTZ.AND P6, PT, |R36|, |R36|, PT ;  /* 0x400000242400720b */ /* 0x000fe20003fd8200 */
[----:B------:R-:W-:Y:S01]  /*a850*/  HADD2.F32 R49, -RZ, R48.H0_H0 ;  /* 0x20000030ff317230 */ /* 0x000fe20000004100 */
        /* <DEDUP_REMOVED lines=11> */
.L_x_5379:
[----:B------:R-:W-:Y:S05]  /*a910*/  BSYNC.RECONVERGENT B1 ;  /* 0x0000000000017941 */ /* 0x000fea0003800200 */
.L_x_5378:
[----:B------:R-:W-:Y:S01]  /*a920*/  FSETP.NAN.FTZ.AND P6, PT, |R33|, |R33|, PT ;  /* 0x400000212100720b */ /* 0x000fe20003fd8200 */
[----:B------:R-:W-:Y:S01]  /*a930*/  HADD2.F32 R30, -RZ, R48.H1_H1 ;  /* 0x30000030ff1e7230 */ /* 0x000fe20000004100 */
        /* <DEDUP_REMOVED lines=13> */
.L_x_5381:
[----:B------:R-:W-:Y:S05]  /*aa10*/  BSYNC.RECONVERGENT B1 ;  /* 0x0000000000017941 */ /* 0x000fea0003800200 */
.L_x_5380:
[----:B------:R-:W-:Y:S01]  /*aa20*/  FSETP.NAN.FTZ.AND P6, PT, |R26|, |R26|, PT ;  /* 0x4000001a1a00720b */ /* 0x000fe20003fd8200 */
[----:B------:R-:W-:Y:S01]  /*aa30*/  HADD2.F32 R53, -RZ, R46.H1_H1 ;  /* 0x3000002eff357230 */ /* 0x000fe20000004100 */
[----:B------:R-:W-:Y:S01]  /*aa40*/  FSEL R32, R32, R29, P2 ;  /* 0x0000001d20207208 */ /* 0x000fe20001000000 */
[----:B------:R-:W-:Y:S01]  /*aa50*/  IMAD.IADD R29, R51, 0x1, R38 ;  /* 0x00000001331d7824 */ /* 0x000fe200078e0226 */
        /* <DEDUP_REMOVED lines=12> */
.L_x_5383:
[----:B------:R-:W-:Y:S05]  /*ab20*/  BSYNC.RECONVERGENT B1 ;  /* 0x0000000000017941 */ /* 0x000fea0003800200 */
.L_x_5382:
[----:B------:R-:W-:Y:S01]  /*ab30*/  FSETP.NAN.FTZ.AND P0, PT, |R20|, |R20|, PT ;  /* 0x400000141400720b */ /* 0x000fe20003f18200 */
[----:B------:R-:W-:Y:S01]  /*ab40*/  BSSY.RECONVERGENT B1, `(.L_x_5384) ;  /* 0x000001a000017945 */ /* 0x000fe20003800200 */
[----:B------:R-:W-:Y:S01]  /*ab50*/  FSEL R34, R34, R31, P4 ;  /* 0x0000001f22227208 */ /* 0x000fe20002000000 */
[----:B------:R-:W-:Y:S01]  /*ab60*/  HADD2.F32 R31, -RZ, R46.H0_H0 ;  /* 0x2000002eff1f7230 */ /* 0x000fe20000004100 */
        /* <DEDUP_REMOVED lines=23> */
.L_x_5385:
[----:B------:R-:W-:Y:S05]  /*ace0*/  BSYNC.RECONVERGENT B1 ;  /* 0x0000000000017941 */ /* 0x000fea0003800200 */
.L_x_5384:
[----:B------:R-:W0:Y:S01]  /*acf0*/  LDCU UR4, c[0x0][0x39c] ;  /* 0x00007380ff0477ac */ /* 0x000e220008000800 */
[----:B------:R-:W-:Y:S02]  /*ad00*/  IADD3 R37, PT, PT, R29, R38, RZ ;  /* 0x000000261d257210 */ /* 0x000fe40007ffe0ff */
[----:B------:R-:W-:Y:S02]  /*ad10*/  FSEL R20, R20, R31, P4 ;  /* 0x0000001f14147208 */ /* 0x000fe40002000000 */
[----:B------:R-:W-:Y:S01]  /*ad20*/  SEL R10, R10, R29, P4 ;  /* 0x0000001d0a0a7207 */ /* 0x000fe20002000000 */
[----:B------:R-:W-:Y:S01]  /*ad30*/  IMAD R39, R38, 0x3, R37 ;  /* 0x0000000326277824 */ /* 0x000fe200078e0225 */
[----:B------:R-:W-:Y:S01]  /*ad40*/  SEL R0, R0, RZ, P4 ;  /* 0x000000ff00007207 */ /* 0x000fe20002000000 */
[----:B0-----:R-:W-:-:S05]  /*ad50*/  IMAD.U32 R40, RZ, RZ, UR4 ;  /* 0x00000004ff287e24 */ /* 0x001fca000f8e00ff */
[----:B------:R-:W-:-:S13]  /*ad60*/  ISETP.GE.U32.AND P0, PT, R39, R40, PT ;  /* 0x000000282700720c */ /* 0x000fda0003f06070 */
[----:B------:R-:W-:Y:S05]  /*ad70*/  @!P0 BRA `(.L_x_5386) ;  /* 0xffffffb400a08947 */ /* 0x000fea000383ffff */
.L_x_5364:
[----:B------:R-:W-:Y:S05]  /*ad80*/  BSYNC.RECONVERGENT B0 ;  /* 0x0000000000007941 */ /* 0x000fea0003800200 */
.L_x_5363:
        /* <DEDUP_REMOVED lines=284> */
.L_x_5390:
[----:B------:R-:W-:Y:S01]  /*bf50*/  SHF.R.U32.HI R30, RZ, 0x2, R30 ;  /* 0x00000002ff1e7819 */ /* 0x000fe2000001161e */
[----:B------:R-:W-:-:S07]  /*bf60*/  IMAD.MOV.U32 R31, RZ, RZ, RZ ;  /* 0x000000ffff1f7224 */ /* 0x000fce00078e00ff */
.L_x_5389:
[----:B------:R-:W1:Y:S02]  /*bf70*/  LDCU.64 UR4, c[0x0][0x768] ;  /* 0x0000ed00ff0477ac */ /* 0x000e640008000a00 */
[----:B-1----:R-:W-:-:S04]  /*bf80*/  IADD3 R42, P1, PT, R42, UR4, RZ ;  /* 0x000000042a2a7c10 */ /* 0x002fc8000ff3e0ff */
[----:B------:R-:W-:Y:S02]  /*bf90*/  IADD3.X R41, PT, PT, RZ, UR5, RZ, P1, !PT ;  /* 0x00000005ff297c10 */ /* 0x000fe40008ffe4ff */
[----:B------:R-:W-:-:S04]  /*bfa0*/  LEA R22, P1, R30, R42, 0x2 ;  /* 0x0000002a1e167211 */ /* 0x000fc800078210ff */
[----:B------:R-:W-:-:S05]  /*bfb0*/  LEA.HI.X R23, R30, R41, R31, 0x2, P1 ;  /* 0x000000291e177211 */ /* 0x000fca00008f141f */
[----:B------:R-:W2:Y:S01]  /*bfc0*/  LDG.E R22, desc[UR36][R22.64] ;  /* 0x0000002416167981 */ /* 0x000ea2000c1e1900 */
[----:B------:R-:W-:-:S05]  /*bfd0*/  IMAD.IADD R31, R37, 0x1, R38 ;  /* 0x00000001251f7824 */ /* 0x000fca00078e0226 */
[----:B------:R-:W-:Y:S02]  /*bfe0*/  ISETP.GE.U32.AND P1, PT, R31, R40, PT ;  /* 0x000000281f00720c */ /* 0x000fe40003f26070 */
[----:B--2---:R-:W-:-:S11]  /*bff0*/  PRMT R45, R22, 0x7610, R22 ;  /* 0x00007610162d7816 */ /* 0x004fd60000000016 */
        /* <DEDUP_REMOVED lines=276> */
.L_x_5392:
[----:B------:R-:W-:Y:S01]  /*d140*/  SHF.R.U32.HI R28, RZ, 0x2, R39 ;  /* 0x00000002ff1c7819 */ /* 0x000fe20000011627 */
[----:B------:R-:W-:-:S07]  /*d150*/  IMAD.MOV.U32 R29, RZ, RZ, RZ ;  /* 0x000000ffff1d7224 */ /* 0x000fce00078e00ff */
.L_x_5391:
        /* <DEDUP_REMOVED lines=282> */
.L_x_5394:
[----:B------:R-:W-:Y:S02]  /*e300*/  SHF.R.U32.HI R30, RZ, 0x2, R39 ;  /* 0x00000002ff1e7819 */ /* 0x000fe40000011627 */
[----:B------:R-:W-:-:S07]  /*e310*/  MOV R31, RZ ;  /* 0x000000ff001f7202 */ /* 0x000fce0000000f00 */
.L_x_5393:
        /* <DEDUP_REMOVED lines=282> */
.L_x_5396:
[----:B------:R-:W-:Y:S01]  /*f4c0*/  SHF.R.U32.HI R30, RZ, 0x2, R30 ;  /* 0x00000002ff1e7819 */ /* 0x000fe2000001161e */
[----:B------:R-:W-:-:S07]  /*f4d0*/  IMAD.MOV.U32 R31, RZ, RZ, RZ ;  /* 0x000000ffff1f7224 */ /* 0x000fce00078e00ff */
.L_x_5395:
[----:B------:R-:W-:-:S04]  /*f4e0*/  LEA R42, P0, R30, R42, 0x2 ;  /* 0x0000002a1e2a7211 */ /* 0x000fc800078010ff */
[----:B------:R-:W-:-:S05]  /*f4f0*/  LEA.HI.X R43, R30, R41, R31, 0x2, P0 ;  /* 0x000000291e2b7211 */ /* 0x000fca00000f141f */
[----:B------:R-:W2:Y:S02]  /*f500*/  LDG.E R42, desc[UR36][R42.64] ;  /* 0x000000242a2a7981 */ /* 0x000ea4000c1e1900 */
[----:B--2---:R-:W-:-:S07]  /*f510*/  PRMT R46, R42, 0x5432, R42 ;  /* 0x000054322a2e7816 */ /* 0x004fce000000002a */
.L_x_5388:
[----:B------:R-:W-:Y:S05]  /*f520*/  BSYNC.RECONVERGENT B0 ;  /* 0x0000000000007941 */ /* 0x000fea0003800200 */
.L_x_5387:
[----:B------:R-:W-:Y:S01]  /*f530*/  ISETP.GE.U32.AND P0, PT, R37, R40, PT ;  /* 0x000000282500720c */ /* 0x000fe20003f06070 */
[----:B------:R-:W-:-:S12]  /*f540*/  BSSY.RECONVERGENT B0, `(.L_x_5397) ;  /* 0x000008b000007945 */ /* 0x000fd80003800200 */
[----:B------:R-:W-:Y:S05]  /*f550*/  @P0 BRA `(.L_x_5398) ;  /* 0x0000000800240947 */ /* 0x000fea0003800000 */
[----:B------:R-:W-:Y:S01]  /*f560*/  FSETP.NAN.FTZ.AND P5, PT, |R27|, |R27|, PT ;  /* 0x4000001b1b00720b */ /* 0x000fe20003fb8200 */
[--C-:B------:R-:W-:Y:S01]  /*f570*/  HADD2.F32 R22, -RZ, R45.reuse.H0_H0 ;  /* 0x2000002dff167230 */ /* 0x100fe20000004100 */
[----:B------:R-:W-:Y:S01]  /*f580*/  FSETP.NAN.FTZ.AND P3, PT, |R32|, |R32|, PT ;  /* 0x400000202000720b */ /* 0x000fe20003f78200 */
[----:B------:R-:W-:Y:S01]  /*f590*/  HADD2.F32 R23, -RZ, R45.H1_H1 ;  /* 0x3000002dff177230 */ /* 0x000fe20000004100 */
        /* <DEDUP_REMOVED lines=14> */
.L_x_5400:
[----:B------:R-:W-:Y:S05]  /*f680*/  BSYNC.RECONVERGENT B1 ;  /* 0x0000000000017941 */ /* 0x000fea0003800200 */
.L_x_5399:
        /* <DEDUP_REMOVED lines=9> */
.L_x_5402:
[----:B------:R-:W-:Y:S05]  /*f720*/  BSYNC.RECONVERGENT B1 ;  /* 0x0000000000017941 */ /* 0x000fea0003800200 */
.L_x_5401:
        /* <DEDUP_REMOVED lines=13> */
[----:B------:R-:W-:Y:S02]  /*f800*/  @P5 ISETP.LT.U32.AND P6, PT, R18, R29, PT ;  /* 0x0000001d1200520c */ /* 0x000fe40003fc1070 */
        /* <DEDUP_REMOVED lines=10> */
.L_x_5404:
[----:B------:R-:W-:Y:S05]  /*f8b0*/  BSYNC.RECONVERGENT B1 ;  /* 0x0000000000017941 */ /* 0x000fea0003800200 */
.L_x_5403:
        /* <DEDUP_REMOVED lines=9> */
.L_x_5406:
[----:B------:R-:W-:Y:S05]  /*f950*/  BSYNC.RECONVERGENT B1 ;  /* 0x0000000000017941 */ /* 0x000fea0003800200 */
.L_x_5405:
[----:B------:R-:W-:Y:S02]  /*f960*/  FSEL R35, R35, R22, P1 ;  /* 0x0000001623237208 */ /* 0x000fe40000800000 */
[-C--:B------:R-:W-:Y:S02]  /*f970*/  SEL R18, R18, R29.reuse, P0 ;  /* 0x0000001d12127207 */ /* 0x080fe40000000000 */
[----:B------:R-:W-:Y:S02]  /*f980*/  SEL R21, R21, R29, P1 ;  /* 0x0000001d15157207 */ /* 0x000fe40000800000 */
[----:B------:R-:W-:Y:S02]  /*f990*/  SEL R8, R8, RZ, P0 ;  /* 0x000000ff08087207 */ /* 0x000fe40000000000 */
[----:B------:R-:W-:Y:S01]  /*f9a0*/  SEL R9, R9, RZ, P1 ;  /* 0x000000ff09097207 */ /* 0x000fe20000800000 */
[----:B------:R-:W-:Y:S06]  /*f9b0*/  @P4 BRA `(.L_x_5398) ;  /* 0x00000004000c4947 */ /* 0x000fec0003800000 */
[----:B------:R-:W-:Y:S01]  /*f9c0*/  FSETP.NAN.FTZ.AND P5, PT, |R36|, |R36|, PT ;  /* 0x400000242400720b */ /* 0x000fe20003fb8200 */
[--C-:B------:R-:W-:Y:S01]  /*f9d0*/  HADD2.F32 R29, -RZ, R48.reuse.H0_H0 ;  /* 0x20000030ff1d7230 */ /* 0x100fe20000004100 */
[----:B------:R-:W-:Y:S01]  /*f9e0*/  FSETP.NAN.FTZ.AND P3, PT, |R33|, |R33|, PT ;  /* 0x400000212100720b */ /* 0x000fe20003f78200 */
[----:B------:R-:W-:Y:S01]  /*f9f0*/  IMAD.IADD R31, R23, 0x1, R38 ;  /* 0x00000001171f7824 */ /* 0x000fe200078e0226 */
[----:B------:R-:W-:Y:S01]  /*fa00*/  BSSY.RECONVERGENT B1, `(.L_x_5407) ;  /* 0x000000e000017945 */ /* 0x000fe20003800200 */
[----:B------:R-:W-:-:S03]  /*fa10*/  HADD2.F32 R22, -RZ, R48.H1_H1 ;  /* 0x30000030ff167230 */ /* 0x000fc60000004100 */
[----:B------:R-:W-:-:S05]  /*fa20*/  ISETP.GE.U32.AND P4, PT, R31, R40, PT ;  /* 0x000000281f00720c */ /* 0x000fca0003f86070 */
        /* <DEDUP_REMOVED lines=11> */
.L_x_5408:
[----:B------:R-:W-:Y:S05]  /*fae0*/  BSYNC.RECONVERGENT B1 ;  /* 0x0000000000017941 */ /* 0x000fea0003800200 */
.L_x_5407:
        /* <DEDUP_REMOVED lines=9> */
.L_x_5410:
[----:B------:R-:W-:Y:S05]  /*fb80*/  BSYNC.RECONVERGENT B1 ;  /* 0x0000000000017941 */ /* 0x000fea0003800200 */
.L_x_5409:
        /* <DEDUP_REMOVED lines=22> */
.L_x_5412:
[----:B------:R-:W-:Y:S05]  /*fcf0*/  BSYNC.RECONVERGENT B1 ;  /* 0x0000000000017941 */ /* 0x000fea0003800200 */
.L_x_5411:
        /* <DEDUP_REMOVED lines=10> */
.L_x_5414:
[----:B------:R-:W-:Y:S05]  /*fda0*/  BSYNC.RECONVERGENT B1 ;  /* 0x0000000000017941 */ /* 0x000fea0003800200 */
.L_x_5413:
[----:B------:R-:W-:Y:S02]  /*fdb0*/  FSEL R20, R20, R29, P0 ;  /* 0x0000001d14147208 */ /* 0x000fe40000000000 */
[----:B------:R-:W-:Y:S02]  /*fdc0*/  SEL R10, R10, R31, P0 ;  /* 0x0000001f0a0a7207 */ /* 0x000fe40000000000 */
[----:B------:R-:W-:Y:S02]  /*fdd0*/  SEL R3, R3, RZ, P2 ;  /* 0x000000ff03037207 */ /* 0x000fe40001000000 */
[----:B------:R-:W-:-:S07]  /*fde0*/  SEL R0, R0, RZ, P0 ;  /* 0x000000ff00007207 */ /* 0x000fce0000000000 */
.L_x_5398:
[----:B------:R-:W-:Y:S05]  /*fdf0*/  BSYNC.RECONVERGENT B0 ;  /* 0x0000000000007941 */ /* 0x000fea0003800200 */
.L_x_5397:
        /* <DEDUP_REMOVED lines=15> */
.L_x_5416:
[----:B------:R-:W-:Y:S05]  /*fef0*/  BSYNC.RECONVERGENT B0 ;  /* 0x0000000000007941 */ /* 0x000fea0003800200 */
.L_x_5415:
[----:B------:R-:W-:Y:S04]  /*ff00*/  BSSY.RECONVERGENT B0, `(.L_x_5417) ;  /* 0x0000007000007945 */ /* 0x000fe80003800200 */
[----:B------:R-:W-:Y:S05]  /*ff10*/  @P2 BRA `(.L_x_5418) ;  /* 0x0000000000142947 */ /* 0x000fea0003800000 */
[----:B------:R-:W-:-:S13]  /*ff20*/  FSETP.NEU.FTZ.AND P2, PT, R32, R35, PT ;  /* 0x000000232000720b */ /* 0x000fda0003f5d000 */
[----:B------:R-:W-:Y:S02]  /*ff30*/  @!P2 ISETP.GE.U32.AND P1, PT, R14, R21, PT ;  /* 0x000000150e00a20c */ /* 0x000fe40003f26070 */
[----:B------:R-:W-:Y:S02]  /*ff40*/  @P2 FSETP.GT.FTZ.AND P0, PT, R32, R35, PT ;  /* 0x000000232000220b */ /* 0x000fe40003f14000 */
[----:B------:R-:W-:-:S04]  /*ff50*/  @!P2 ISETP.GE.AND.EX P1, PT, R6, R9, PT, P1 ;  /* 0x000000090600a20c */ /* 0x000fc80003f26310 */
[----:B------:R-:W-:-:S13]  /*ff60*/  @!P2 PLOP3.LUT P0, PT, P1, PT, PT, 0x8, 0x80 ;  /* 0x000000000080a81c */ /* 0x000fda0000f0e170 */
.L_x_5418:
[----:B------:R-:W-:Y:S05]  /*ff70*/  BSYNC.RECONVERGENT B0 ;  /* 0x0000000000007941 */ /* 0x000fea0003800200 */
.L_x_5417:
        /* <DEDUP_REMOVED lines=20> */
.L_x_5420:
[----:B------:R-:W-:Y:S05]  /*100c0*/  BSYNC.RECONVERGENT B0 ;  /* 0x0000000000007941 */ /* 0x000fea0003800200 */
.L_x_5419:
        /* <DEDUP_REMOVED lines=8> */
.L_x_5422:
[----:B------:R-:W-:Y:S05]  /*10150*/  BSYNC.RECONVERGENT B0 ;  /* 0x0000000000007941 */ /* 0x000fea0003800200 */
.L_x_5421:
        /* <DEDUP_REMOVED lines=20> */
.L_x_5424:
[----:B------:R-:W-:Y:S05]  /*102a0*/  BSYNC.RECONVERGENT B0 ;  /* 0x0000000000007941 */ /* 0x000fea0003800200 */
.L_x_5423:
        /* <DEDUP_REMOVED lines=11> */
.L_x_5426:
[----:B------:R-:W-:Y:S05]  /*10360*/  BSYNC.RECONVERGENT B0 ;  /* 0x0000000000007941 */ /* 0x000fea0003800200 */
.L_x_5425:
[----:B------:R-:W-:Y:S02]  /*10370*/  FSEL R38, R33, R20, P2 ;  /* 0x0000001421267208 */ /* 0x000fe40001000000 */
[----:B------:R-:W-:Y:S02]  /*10380*/  SEL R18, R21, R10, P2 ;  /* 0x0000000a15127207 */ /* 0x000fe40001000000 */
[----:B------:R-:W-:-:S07]  /*10390*/  SEL R27, R9, R0, P2 ;  /* 0x00000000091b7207 */ /* 0x000fce0001000000 */
.L_x_5230:
[----:B------:R-:W-:Y:S05]  /*103a0*/  BSYNC.RECONVERGENT B6 ;  /* 0x0000000000067941 */ /* 0x000fea0003800200 */
.L_x_5229:
[----:B------:R-:W1:Y:S02]  /*103b0*/  LDCU UR4, c[0x0][0x3b4] ;  /* 0x00007680ff0477ac */ /* 0x000e640008000800 */
[----:B-1----:R-:W-:-:S09]  /*103c0*/  UISETP.NE.AND UP0, UPT, UR4, URZ, UPT ;  /* 0x000000ff0400728c */ /* 0x002fd2000bf05270 */
[----:B------:R-:W-:Y:S05]  /*103d0*/  BRA.U !UP0, `(.L_x_5427) ;  /* 0x0000000508147547 */ /* 0x000fea000b800000 */
[----:B------:R-:W1:Y:S01]  /*103e0*/  S2R R4, SR_CgaCtaId ;  /* 0x0000000000047919 */ /* 0x000e620000008800 */
[----:B------:R-:W2:Y:S01]  /*103f0*/  LDC R12, c[0x0][0x360] ;  /* 0x0000d800ff0c7b82 */ /* 0x000ea20000000800 */
[----:B------:R-:W-:Y:S01]  /*10400*/  MOV R0, 0x400 ;  /* 0x0000040000007802 */ /* 0x000fe20000000f00 */
[----:B------:R-:W-:-:S03]  /*10410*/  IMAD.MOV.U32 R26, RZ, RZ, R18 ;  /* 0x000000ffff1a7224 */ /* 0x000fc600078e0012 */
[----:B------:R-:W-:-:S03]  /*10420*/  IADD3 R3, PT, PT, R0, 0x10, RZ ;  /* 0x0000001000037810 */ /* 0x000fc60007ffe0ff */
[----:B------:R-:W3:Y:S01]  /*10430*/  LDC R13, c[0x0][0x364] ;  /* 0x0000d900ff0d7b82 */ /* 0x000ee20000000800 */
[----:B--2---:R-:W-:Y:S01]  /*10440*/  IMAD R0, R16, R12, R19 ;  /* 0x0000000c10007224 */ /* 0x004fe200078e0213 */
        /* <DEDUP_REMOVED lines=9> */
.L_x_5434:
        /* <DEDUP_REMOVED lines=28> */
.L_x_5431:
[----:B------:R-:W-:Y:S05]  /*106a0*/  BSYNC.RECONVERGENT B1 ;  /* 0x0000000000017941 */ /* 0x000fea0003800200 */
.L_x_5430:
        /* <DEDUP_REMOVED lines=10> */
.L_x_5433:
[----:B------:R-:W-:Y:S05]  /*10750*/  BSYNC.RECONVERGENT B1 ;  /* 0x0000000000017941 */ /* 0x000fea0003800200 */
.L_x_5432:
[----:B------:R-:W-:Y:S01]  /*10760*/  SEL R18, R18, R8, P0 ;  /* 0x0000000812127207 */ /* 0x000fe20000000000 */
[----:B------:R2:W-:Y:S01]  /*10770*/  STS.64 [R11+0x8], R6 ;  /* 0x000008060b007388 */ /* 0x0005e20000000a00 */
[----:B------:R-:W-:Y:S02]  /*10780*/  SEL R27, R27, R9, P0 ;  /* 0x000000091b1b7207 */ /* 0x000fe40000000000 */
[----:B------:R-:W-:Y:S01]  /*10790*/  FSEL R37, R37, R14, P2 ;  /* 0x0000000e25257208 */ /* 0x000fe20001000000 */
[----:B------:R-:W-:Y:S01]  /*107a0*/  IMAD.MOV.U32 R26, RZ, RZ, R18 ;  /* 0x000000ffff1a7224 */ /* 0x000fe200078e0012 */
[----:B------:R-:W-:-:S03]  /*107b0*/  FSEL R38, R38, R21, P0 ;  /* 0x0000001526267208 */ /* 0x000fc60000000000 */
[----:B------:R2:W-:Y:S04]  /*107c0*/  STS [R11], R37 ;  /* 0x000000250b007388 */ /* 0x0005e80000000800 */
[----:B------:R2:W-:Y:S04]  /*107d0*/  STS.64 [R11+0x18], R26 ;  /* 0x0000181a0b007388 */ /* 0x0005e80000000a00 */
[----:B------:R2:W-:Y:S02]  /*107e0*/  STS [R11+0x10], R38 ;  /* 0x000010260b007388 */ /* 0x0005e40000000800 */
.L_x_5429:
[----:B------:R-:W-:Y:S05]  /*107f0*/  BSYNC.RECONVERGENT B0 ;  /* 0x0000000000007941 */ /* 0x000fea0003800200 */
.L_x_5428:
[----:B------:R-:W-:Y:S01]  /*10800*/  ISETP.GT.U32.AND P0, PT, R0, 0x3, PT ;  /* 0x000000030000780c */ /* 0x000fe20003f04070 */
[----:B------:R-:W-:-:S12]  /*10810*/  IMAD.MOV.U32 R0, RZ, RZ, R15 ;  /* 0x000000ffff007224 */ /* 0x000fd800078e000f */
[----:B------:R-:W-:Y:S05]  /*10820*/  @P0 BRA `(.L_x_5434) ;  /* 0xfffffffc002c0947 */ /* 0x000fea000383ffff */
.L_x_5427:
[----:B------:R-:W3:Y:S02]  /*10830*/  LDCU UR4, c[0x0][0x3b0] ;  /* 0x00007600ff0477ac */ /* 0x000ee40008000800 */
[----:B---3--:R-:W-:-:S09]  /*10840*/  UISETP.NE.AND UP0, UPT, UR4, URZ, UPT ;  /* 0x000000ff0400728c */ /* 0x008fd2000bf05270 */
[----:B------:R-:W-:Y:S05]  /*10850*/  BRA.U !UP0, `(.L_x_5435) ;  /* 0x0000000508cc7547 */ /* 0x000fea000b800000 */
[----:B------:R-:W3:Y:S02]  /*10860*/  LDC R13, c[0x0][0x360] ;  /* 0x0000d800ff0d7b82 */ /* 0x000ee40000000800 */
[----:B---3--:R-:W-:Y:S02]  /*10870*/  ISETP.GE.U32.AND P0, PT, R13, 0x21, PT ;  /* 0x000000210d00780c */ /* 0x008fe40003f06070 */
[----:B------:R-:W-:-:S11]  /*10880*/  MOV R0, R13 ;  /* 0x0000000d00007202 */ /* 0x000fd60000000f00 */
[----:B------:R-:W-:Y:S05]  /*10890*/  @!P0 BRA `(.L_x_5436) ;  /* 0x00000004000c8947 */ /* 0x000fea0003800000 */
[----:B------:R-:W3:Y:S01]  /*108a0*/  S2UR UR5, SR_CgaCtaId ;  /* 0x00000000000579c3 */ /* 0x000ee20000008800 */
[----:B------:R-:W-:Y:S01]  /*108b0*/  UMOV UR4, 0x400 ;  /* 0x0000040000047882 */ /* 0x000fe20000000000 */
[----:B------:R-:W-:Y:S01]  /*108c0*/  IMAD R0, R16, R13, R19 ;  /* 0x0000000d10007224 */ /* 0x000fe200078e0213 */
[----:B------:R-:W-:Y:S01]  /*108d0*/  UIADD3 UR4, UPT, UPT, UR4, 0x10, URZ ;  /* 0x0000001004047890 */ /* 0x000fe2000fffe0ff */
[----:B-12---:R-:W-:Y:S01]  /*108e0*/  IMAD.MOV.U32 R26, RZ, RZ, R18 ;  /* 0x000000ffff1a7224 */ /* 0x006fe200078e0012 */
[----:B------:R-:W-:Y:S02]  /*108f0*/  ISETP.GE.U32.AND P0, PT, R13, 0x40, PT ;  /* 0x000000400d00780c */ /* 0x000fe40003f06070 */
[----:B---3--:R-:W-:-:S06]  /*10900*/  ULEA UR4, UR5, UR4, 0x18 ;  /* 0x0000000405047291 */ /* 0x008fcc000f8ec0ff */
[----:B------:R-:W-:Y:S01]  /*10910*/  LEA R3, R0, UR4, 0x5 ;  /* 0x0000000400037c11 */ /* 0x000fe2000f8e28ff */
[----:B------:R-:W-:-:S04]  /*10920*/  IMAD.MOV.U32 R0, RZ, RZ, 0x20 ;  /* 0x00000020ff007424 */ /* 0x000fc800078e00ff */
[----:B------:R3:W-:Y:S04]  /*10930*/  STS.64 [R3+0x8], R6 ;  /* 0x0000080603007388 */ /* 0x0007e80000000a00 */
[----:B------:R3:W-:Y:S04]  /*10940*/  STS.64 [R3+0x18], R26 ;  /* 0x0000181a03007388 */ /* 0x0007e80000000a00 */
[----:B------:R3:W-:Y:S04]  /*10950*/  STS [R3], R37 ;  /* 0x0000002503007388 */ /* 0x0007e80000000800 */
[----:B------:R3:W-:Y:S01]  /*10960*/  STS [R3+0x10], R38 ;  /* 0x0000102603007388 */ /* 0x0007e20000000800 */
[----:B------:R-:W-:Y:S05]  /*10970*/  @!P0 BRA `(.L_x_5436) ;  /* 0x0000000000d48947 */ /* 0x000fea0003800000 */
[----:B------:R-:W-:-:S07]  /*10980*/  IMAD.MOV.U32 R10, RZ, RZ, R13 ;  /* 0x000000ffff0a7224 */ /* 0x000fce00078e000d */
.L_x_5443:
        /* <DEDUP_REMOVED lines=8> */
[----:B------:R-:W-:Y:S01]  /*10a10*/  IMAD R11, R12, 0x20, R3 ;  /* 0x000000200c0b7824 */ /* 0x000fe200078e0203 */
        /* <DEDUP_REMOVED lines=18> */
.L_x_5440:
[----:B------:R-:W-:Y:S05]  /*10b40*/  BSYNC.RECONVERGENT B1 ;  /* 0x0000000000017941 */ /* 0x000fea0003800200 */
.L_x_5439:
        /* <DEDUP_REMOVED lines=10> */
.L_x_5442:
[----:B------:R-:W-:Y:S05]  /*10bf0*/  BSYNC.RECONVERGENT B1 ;  /* 0x0000000000017941 */ /* 0x000fea0003800200 */
.L_x_5441:
        /* <DEDUP_REMOVED lines=9> */
.L_x_5438:
[----:B------:R-:W-:Y:S05]  /*10c90*/  BSYNC.RECONVERGENT B0 ;  /* 0x0000000000007941 */ /* 0x000fea0003800200 */
.L_x_5437:
[----:B------:R-:W-:Y:S01]  /*10ca0*/  ISETP.GT.U32.AND P0, PT, R10, 0x7f, PT ;  /* 0x0000007f0a00780c */ /* 0x000fe20003f04070 */
[----:B------:R-:W-:-:S12]  /*10cb0*/  IMAD.MOV.U32 R10, RZ, RZ, R12 ;  /* 0x000000ffff0a7224 */ /* 0x000fd800078e000c */
[----:B------:R-:W-:Y:S05]  /*10cc0*/  @P0 BRA `(.L_x_5443) ;  /* 0xfffffffc00300947 */ /* 0x000fea000383ffff */
.L_x_5436:
[----:B------:R-:W-:Y:S01]  /*10cd0*/  ISETP.GE.U32.AND P0, PT, R0, 0x2, PT ;  /* 0x000000020000780c */ /* 0x000fe20003f06070 */
[----:B------:R-:W-:Y:S05]  /*10ce0*/  WARPSYNC.ALL ;  /* 0x0000000000007948 */ /* 0x000fea0003800000 */
[----:B------:R-:W-:Y:S07]  /*10cf0*/  BAR.SYNC.DEFER_BLOCKING 0x0 ;  /* 0x0000000000007b1d */ /* 0x000fee0000010000 */
[----:B------:R-:W-:Y:S05]  /*10d00*/  @!P0 BRA `(.L_x_5435) ;  /* 0x0000000000a08947 */ /* 0x000fea0003800000 */
[----:B-1-3--:R-:W-:-:S07]  /*10d10*/  HFMA2 R3, -RZ, RZ, 0, 5.9604644775390625e-08 ;  /* 0x00000001ff037431 */ /* 0x00afce00000001ff */
.L_x_5448:
[----:B------:R-:W1:Y:S01]  /*10d20*/  SHFL.DOWN PT, R4, R37, R3, 0x1f ;  /* 0x08001f0325047589 */ /* 0x000e6200000e0000 */
[----:B------:R-:W-:Y:S01]  /*10d30*/  FSETP.NAN.FTZ.AND P2, PT, |R37|, |R37|, PT ;  /* 0x400000252500720b */ /* 0x000fe20003f58200 */
[----:B------:R-:W-:Y:S02]  /*10d40*/  BSSY.RECONVERGENT B0, `(.L_x_5444) ;  /* 0x000000c000007945 */ /* 0x000fe40003800200 */
[----:B------:R-:W3:Y:S04]  /*10d50*/  SHFL.DOWN PT, R5, R6, R3, 0x1f ;  /* 0x08001f0306057589 */ /* 0x000ee800000e0000 */
[----:B------:R-:W4:Y:S06]  /*10d60*/  SHFL.DOWN PT, R8, R7, R3, 0x1f ;  /* 0x08001f0307087589 */ /* 0x000f2c00000e0000 */
[----:B-1----:R-:W-:-:S02]  /*10d70*/  @P2 FSETP.NAN.FTZ.AND P0, PT, |R4|, |R4|, PT ;  /* 0x400000040400220b */ /* 0x002fc40003f18200 */
[----:B---3--:R-:W-:-:S04]  /*10d80*/  @P2 ISETP.LT.U32.AND P1, PT, R6, R5, PT ;  /* 0x000000050600220c */ /* 0x008fc80003f21070 */
[----:B----4-:R-:W-:Y:S01]  /*10d90*/  @P2 ISETP.LT.OR.EX P0, PT, R7, R8, !P0, P1 ;  /* 0x000000080700220c */ /* 0x010fe20004701710 */
[----:B------:R-:W-:-:S12]  /*10da0*/  @P2 BRA `(.L_x_5445) ;  /* 0x0000000000142947 */ /* 0x000fd80003800000 */
[----:B------:R-:W-:-:S13]  /*10db0*/  FSETP.NEU.FTZ.AND P1, PT, R37, R4, PT ;  /* 0x000000042500720b */ /* 0x000fda0003f3d000 */
[----:B------:R-:W-:-:S04]  /*10dc0*/  @!P1 ISETP.GE.U32.AND P0, PT, R6, R5, PT ;  /* 0x000000050600920c */ /* 0x000fc80003f06070 */
[----:B------:R-:W-:-:S04]  /*10dd0*/  @!P1 ISETP.GE.AND.EX P0, PT, R7, R8, PT, P0 ;  /* 0x000000080700920c */ /* 0x000fc80003f06300 */
[----:B------:R-:W-:Y:S02]  /*10de0*/  @!P1 PLOP3.LUT P0, PT, P0, PT, PT, 0x8, 0x80 ;  /* 0x000000000080981c */ /* 0x000fe4000070e170 */
[----:B------:R-:W-:-:S13]  /*10df0*/  @P1 FSETP.GT.FTZ.AND P0, PT, R37, R4, PT ;  /* 0x000000042500120b */ /* 0x000fda0003f14000 */
.L_x_5445:
[----:B------:R-:W-:Y:S05]  /*10e00*/  BSYNC.RECONVERGENT B0 ;  /* 0x0000000000007941 */ /* 0x000fea0003800200 */
.L_x_5444:
[----:B------:R-:W1:Y:S01]  /*10e10*/  SHFL.DOWN PT, R9, R38, R3, 0x1f ;  /* 0x08001f0326097589 */ /* 0x000e6200000e0000 */
[----:B------:R-:W-:Y:S01]  /*10e20*/  FSETP.NAN.FTZ.AND P3, PT, |R38|, |R38|, PT ;  /* 0x400000262600720b */ /* 0x000fe20003f78200 */
[----:B------:R-:W-:Y:S01]  /*10e30*/  BSSY.RECONVERGENT B0, `(.L_x_5446) ;  /* 0x000000f000007945 */ /* 0x000fe20003800200 */
[----:B--2---:R-:W-:Y:S01]  /*10e40*/  FSEL R37, R37, R4, P0 ;  /* 0x0000000425257208 */ /* 0x004fe20000000000 */
[----:B------:R-:W2:Y:S01]  /*10e50*/  SHFL.DOWN PT, R11, R18, R3, 0x1f ;  /* 0x08001f03120b7589 */ /* 0x000ea200000e0000 */
[----:B------:R-:W-:Y:S02]  /*10e60*/  SEL R6, R6, R5, P0 ;  /* 0x0000000506067207 */ /* 0x000fe40000000000 */
[----:B------:R-:W-:Y:S01]  /*10e70*/  SEL R7, R7, R8, P0 ;  /* 0x0000000807077207 */ /* 0x000fe20000000000 */
        /* <DEDUP_REMOVED lines=10> */
.L_x_5447:
[----:B------:R-:W-:Y:S05]  /*10f20*/  BSYNC.RECONVERGENT B0 ;  /* 0x0000000000007941 */ /* 0x000fea0003800200 */
.L_x_5446:
[----:B------:R-:W-:Y:S01]  /*10f30*/  IMAD.SHL.U32 R3, R3, 0x2, RZ ;  /* 0x0000000203037824 */ /* 0x000fe200078e00ff */
[----:B------:R-:W-:Y:S02]  /*10f40*/  FSEL R38, R38, R9, P1 ;  /* 0x0000000926267208 */ /* 0x000fe40000800000 */
[----:B------:R-:W-:Y:S02]  /*10f50*/  SEL R18, R18, R11, P1 ;  /* 0x0000000b12127207 */ /* 0x000fe40000800000 */
[----:B------:R-:W-:Y:S02]  /*10f60*/  ISETP.GE.AND P0, PT, R3, R0, PT ;  /* 0x000000000300720c */ /* 0x000fe40003f06270 */
[----:B------:R-:W-:-:S11]  /*10f70*/  SEL R27, R27, R10, P1 ;  /* 0x0000000a1b1b7207 */ /* 0x000fd60000800000 */
[----:B------:R-:W-:Y:S05]  /*10f80*/  @!P0 BRA `(.L_x_5448) ;  /* 0xfffffffc00648947 */ /* 0x000fea000383ffff */
.L_x_5435:
[----:B------:R-:W4:Y:S01]  /*10f90*/  LDC R0, c[0x0][0x56c] ;  /* 0x00015b00ff007b82 */ /* 0x000f220000000800 */
[----:B------:R-:W-:Y:S01]  /*10fa0*/  IMAD.MOV.U32 R23, RZ, RZ, RZ ;  /* 0x000000ffff177224 */ /* 0x000fe200078e00ff */
[C---:B----4-:R-:W-:Y:S01]  /*10fb0*/  ISETP.NE.AND P0, PT, R0.reuse, RZ, PT ;  /* 0x000000ff0000720c */ /* 0x050fe20003f05270 */
[----:B------:R-:W-:-:S05]  /*10fc0*/  VIADD R20, R0, 0xffffffff ;  /* 0xffffffff00147836 */ /* 0x000fca0000000000 */
[----:B------:R-:W-:-:S05]  /*10fd0*/  VIMNMX.U32 R0, PT, PT, R20, 0x18, PT ;  /* 0x0000001814007848 */ /* 0x000fca0003fe0000 */
[----:B------:R-:W-:Y:S02]  /*10fe0*/  VIADD R0, R0, 0x1 ;  /* 0x0000000100007836 */ /* 0x000fe40000000000 */
[----:B------:R-:W-:Y:S05]  /*10ff0*/  @!P0 BRA `(.L_x_5449) ;  /* 0x0000001000488947 */ /* 0x000fea0003800000 */
[----:B------:R-:W4:Y:S01]  /*11000*/  LDCU.64 UR6, c[0x0][0x570] ;  /* 0x0000ae00ff0677ac */ /* 0x000f220008000a00 */
[----:B------:R-:W-:Y:S01]  /*11010*/  IMAD.MOV.U32 R4, RZ, RZ, RZ ;  /* 0x000000ffff047224 */ /* 0x000fe200078e00ff */
[----:B------:R-:W-:Y:S01]  /*11020*/  ISETP.NE.AND P1, PT, R20, RZ, PT ;  /* 0x000000ff1400720c */ /* 0x000fe20003f25270 */
[----:B------:R-:W-:Y:S01]  /*11030*/  IMAD.MOV.U32 R5, RZ, RZ, R25 ;  /* 0x000000ffff057224 */ /* 0x000fe200078e0019 */
[----:B------:R-:W5:Y:S01]  /*11040*/  LDCU UR5, c[0x0][0x578] ;  /* 0x0000af00ff0577ac */ /* 0x000f620008000800 */
[----:B------:R-:W0:Y:S01]  /*11050*/  LDCU UR4, c[0x0][0x69c] ;  /* 0x0000d380ff0477ac */ /* 0x000e220008000800 */
[----:B----4-:R-:W-:-:S05]  /*11060*/  IMAD.HI.U32 R4, R25, UR7, R4 ;  /* 0x0000000719047c27 */ /* 0x010fca000f8e0004 */
[----:B-----5:R-:W-:-:S05]  /*11070*/  SHF.R.U32.HI R5, RZ, UR5, R4 ;  /* 0x00000005ff057c19 */ /* 0x020fca0008011604 */
[----:B-1-3--:R-:W-:-:S04]  /*11080*/  IMAD.MOV R3, RZ, RZ, -R5 ;  /* 0x000000ffff037224 */ /* 0x00afc800078e0a05 */
[----:B------:R-:W-:-:S04]  /*11090*/  IMAD R3, R3, UR6, R25 ;  /* 0x0000000603037c24 */ /* 0x000fc8000f8e0219 */
[----:B0-----:R-:W-:Y:S01]  /*110a0*/  IMAD R23, R3, UR4, RZ ;  /* 0x0000000403177c24 */ /* 0x001fe2000f8e02ff */
[----:B------:R-:W-:Y:S06]  /*110b0*/  @!P1 BRA `(.L_x_5449) ;  /* 0x0000001000189947 */ /* 0x000fec0003800000 */
[----:B------:R-:W0:Y:S01]  /*110c0*/  LDCU.64 UR6, c[0x0][0x580] ;  /* 0x0000b000ff0677ac */ /* 0x000e220008000a00 */
[----:B------:R-:W-:Y:S01]  /*110d0*/  HFMA2 R4, -RZ, RZ, 0, 0 ;  /* 0x00000000ff047431 */ /* 0x000fe200000001ff */
[----:B------:R-:W-:Y:S01]  /*110e0*/  ISETP.NE.AND P1, PT, R0, 0x2, PT ;  /* 0x000000020000780c */ /* 0x000fe20003f25270 */
[----:B------:R-:W1:Y:S01]  /*110f0*/  LDCU UR5, c[0x0][0x57c] ;  /* 0x0000af80ff0577ac */ /* 0x000e620008000800 */
[----:B------:R-:W3:Y:S02]  /*11100*/  LDCU UR4, c[0x0][0x6a4] ;  /* 0x0000d480ff0477ac */ /* 0x000ee40008000800 */
        /* <DEDUP_REMOVED lines=257> */
.L_x_5449:
[----:B------:R-:W-:Y:S01]  /*12120*/  MOV R22, RZ ;  /* 0x000000ff00167202 */ /* 0x000fe20000000f00 */
[----:B------:R-:W-:Y:S06]  /*12130*/  @!P0 BRA `(.L_x_5450) ;  /* 0x0000001000488947 */ /* 0x000fec0003800000 */
[----:B------:R-:W4:Y:S01]  /*12140*/  LDCU.64 UR6, c[0x0][0x570] ;  /* 0x0000ae00ff0677ac */ /* 0x000f220008000a00 */
[----:B------:R-:W-:Y:S01]  /*12150*/  VIADD R5, R25, 0x1 ;  /* 0x0000000119057836 */ /* 0x000fe20000000000 */
[----:B------:R-:W-:Y:S01]  /*12160*/  ISETP.NE.AND P0, PT, R20, RZ, PT ;  /* 0x000000ff1400720c */ /* 0x000fe20003f05270 */
[----:B------:R-:W-:Y:S01]  /*12170*/  IMAD.MOV.U32 R4, RZ, RZ, RZ ;  /* 0x000000ffff047224 */ /* 0x000fe200078e00ff */
[----:B------:R-:W5:Y:S01]  /*12180*/  LDCU UR4, c[0x0][0x578] ;  /* 0x0000af00ff0477ac */ /* 0x000f620008000800 */
[----:B------:R-:W0:Y:S02]  /*12190*/  LDCU UR5, c[0x0][0x69c] ;  /* 0x0000d380ff0577ac */ /* 0x000e240008000800 */
[----:B----4-:R-:W-:-:S05]  /*121a0*/  IMAD.HI.U32 R8, R5, UR7, R4 ;  /* 0x0000000705087c27 */ /* 0x010fca000f8e0004 */
        /* <DEDUP_REMOVED lines=8> */
[----:B------:R-:W4:Y:S01]  /*12230*/  LDCU UR6, c[0x0][0x57c] ;  /* 0x0000af80ff0677ac */ /* 0x000f220008000800 */
[----:B------:R-:W5:Y:S01]  /*12240*/  LDCU UR7, c[0x0][0x6a4] ;  /* 0x0000d480ff0777ac */ /* 0x000f620008000800 */
[----:B0-----:R-:W-:-:S05]  /*12250*/  IMAD.HI.U32 R4, R9, UR4, R8 ;  /* 0x0000000409047c27 */ /* 0x001fca000f8e0008 */
[----:B------:R-:W-:-:S05]  /*12260*/  SHF.R.U32.HI R5, RZ, UR5, R4 ;  /* 0x00000005ff057c19 */ /* 0x000fca0008011604 */
[----:B-1-3--:R-:W-:-:S04]  /*12270*/  IMAD.MOV R3, RZ, RZ, -R5 ;  /* 0x000000ffff037224 */ /* 0x00afc800078e0a05 */
[----:B----4-:R-:W-:-:S04]  /*12280*/  IMAD R9, R3, UR6, R9 ;  /* 0x0000000603097c24 */ /* 0x010fc8000f8e0209 */
        /* <DEDUP_REMOVED lines=253> */
.L_x_5450:
[----:B------:R-:W4:Y:S01]  /*13260*/  LDCU.64 UR4, c[0x0][0x780] ;  /* 0x0000f000ff0477ac */ /* 0x000f220008000a00 */
[----:B------:R-:W-:Y:S02]  /*13270*/  PLOP3.LUT P1, PT, PT, PT, PT, 0x80, 0x8 ;  /* 0x000000000008781c */ /* 0x000fe40003f2f070 */
[----:B------:R-:W-:Y:S01]  /*13280*/  CS2R R4, SRZ ;  /* 0x0000000000047805 */ /* 0x000fe2000001ff00 */
[----:B----4-:R-:W-:-:S04]  /*13290*/  UISETP.NE.U32.AND UP0, UPT, UR4, URZ, UPT ;  /* 0x000000ff0400728c */ /* 0x010fc8000bf05070 */
[----:B------:R-:W-:-:S09]  /*132a0*/  UISETP.NE.AND.EX UP0, UPT, UR5, URZ, UPT, UP0 ;  /* 0x000000ff0500728c */ /* 0x000fd2000bf05300 */
[----:B------:R-:W-:Y:S05]  /*132b0*/  BRA.U !UP0, `(.L_x_5451) ;  /* 0x00000005083c7547 */ /* 0x000fea000b800000 */
[----:B------:R-:W-:Y:S01]  /*132c0*/  BSSY.RECONVERGENT B0, `(.L_x_5452) ;  /* 0x0000019000007945 */ /* 0x000fe20003800200 */
[----:B------:R-:W-:Y:S02]  /*132d0*/  IMAD.MOV.U32 R10, RZ, RZ, 0x8 ;  /* 0x00000008ff0a7424 */ /* 0x000fe400078e00ff */
[----:B-1-3--:R-:W-:-:S07]  /*132e0*/  IMAD.MOV.U32 R3, RZ, RZ, 0x10 ;  /* 0x00000010ff037424 */ /* 0x00afce00078e00ff */
.L_x_5453:
[----:B------:R-:W1:Y:S08]  /*132f0*/  I2F.U32.RP R8, R3 ;  /* 0x0000000300087306 */ /* 0x000e700000209000 */
[----:B-1----:R-:W1:Y:S02]  /*13300*/  MUFU.RCP R8, R8 ;  /* 0x0000000800087308 */ /* 0x002e640000001000 */
[----:B-1----:R-:W-:-:S06]  /*13310*/  VIADD R4, R8, 0xffffffe ;  /* 0x0ffffffe08047836 */ /* 0x002fcc0000000000 */
[----:B------:R1:W3:Y:S02]  /*13320*/  F2I.FTZ.U32.TRUNC.NTZ R5, R4 ;  /* 0x0000000400057305 */ /* 0x0002e4000021f000 */
[----:B-1----:R-:W-:Y:S02]  /*13330*/  HFMA2 R4, -RZ, RZ, 0, 0 ;  /* 0x00000000ff047431 */ /* 0x002fe400000001ff */
[----:B---3--:R-:W-:-:S04]  /*13340*/  IMAD.MOV R12, RZ, RZ, -R5 ;  /* 0x000000ffff0c7224 */ /* 0x008fc800078e0a05 */
        /* <DEDUP_REMOVED lines=17> */
.L_x_5452:
        /* <DEDUP_REMOVED lines=15> */
[----:B------:R-:W-:-:S05]  /*13550*/  @P2 VIADD R4, R4, 0x1 ;  /* 0x0000000104042836 */ /* 0x000fca0000000000 */
[----:B------:R-:W-:Y:S02]  /*13560*/  SEL R4, R9, R4, !P0 ;  /* 0x0000000409047207 */ /* 0x000fe40004000000 */
[----:B------:R-:W-:-:S03]  /*13570*/  @P1 VIADD R8, R8, 0x1 ;  /* 0x0000000108081836 */ /* 0x000fc60000000000 */
[----:B------:R-:W-:Y:S02]  /*13580*/  IMAD.WIDE.U32 R4, R4, R23, RZ ;  /* 0x0000001704047225 */ /* 0x000fe400078e00ff */
[----:B------:R-:W-:-:S03]  /*13590*/  SEL R3, R9, R8, !P0 ;  /* 0x0000000809037207 */ /* 0x000fc60004000000 */
[----:B------:R-:W-:-:S13]  /*135a0*/  LOP3.LUT P2, RZ, R5, 0x1f, RZ, 0xc0, !PT ;  /* 0x0000001f05ff7812 */ /* 0x000fda000784c0ff */
[----:B------:R-:W-:Y:S05]  /*135b0*/  @P2 BRA `(.L_x_5455) ;  /* 0x0000000000542947 */ /* 0x000fea0003800000 */
[----:B------:R-:W1:Y:S01]  /*135c0*/  I2F.U32.RP R5, R3 ;  /* 0x0000000300057306 */ /* 0x000e620000209000 */
[----:B--2---:R-:W-:Y:S01]  /*135d0*/  IMAD.MOV R11, RZ, RZ, -R3 ;  /* 0x000000ffff0b7224 */ /* 0x004fe200078e0a03 */
[----:B------:R-:W-:-:S06]  /*135e0*/  ISETP.NE.U32.AND P2, PT, R3, RZ, PT ;  /* 0x000000ff0300720c */ /* 0x000fcc0003f45070 */
[----:B-1----:R-:W1:Y:S02]  /*135f0*/  MUFU.RCP R5, R5 ;  /* 0x0000000500057308 */ /* 0x002e640000001000 */
[----:B-1----:R-:W-:Y:S02]  /*13600*/  VIADD R8, R5, 0xffffffe ;  /* 0x0ffffffe05087836 */ /* 0x002fe40000000000 */
[----:B------:R-:W-:-:S04]  /*13610*/  IMAD.MOV.U32 R5, RZ, RZ, RZ ;  /* 0x000000ffff057224 */ /* 0x000fc800078e00ff */
[----:B------:R1:W2:Y:S02]  /*13620*/  F2I.FTZ.U32.TRUNC.NTZ R9, R8 ;  /* 0x0000000800097305 */ /* 0x0002a4000021f000 */
[----:B-1----:R-:W-:Y:S01]  /*13630*/  MOV R8, RZ ;  /* 0x000000ff00087202 */ /* 0x002fe20000000f00 */
        /* <DEDUP_REMOVED lines=13> */
.L_x_5455:
[----:B------:R-:W-:-:S07]  /*13710*/  MOV R8, 0x13730 ;  /* 0x0001373000087802 */ /* 0x000fce0000000f00 */
[----:B0-2---:R-:W-:Y:S05]  /*13720*/  CALL.REL.NOINC `($__internal_25_$__cuda_sm20_div_u64) ;  /* 0x0000005400ac7944 */ /* 0x005fea0003c00000 */
.L_x_5456:
[----:B------:R-:W-:Y:S05]  /*13730*/  BSYNC.RECONVERGENT B0 ;  /* 0x0000000000007941 */ /* 0x000fea0003800200 */
.L_x_5454:
[----:B------:R-:W1:Y:S02]  /*13740*/  LDCU.64 UR4, c[0x0][0x780] ;  /* 0x0000f000ff0477ac */ /* 0x000e640008000a00 */
[----:B-1----:R-:W-:Y:S02]  /*13750*/  UISETP.NE.U32.AND UP0, UPT, UR4, URZ, UPT ;  /* 0x000000ff0400728c */ /* 0x002fe4000bf05070 */
[----:B------:R-:W-:Y:S02]  /*13760*/  IADD3 R4, P0, PT, R4, UR4, RZ ;  /* 0x0000000404047c10 */ /* 0x000fe4000ff1e0ff */
[----:B------:R-:W-:Y:S02]  /*13770*/  UISETP.NE.AND.EX UP0, UPT, UR5, URZ, UPT, UP0 ;  /* 0x000000ff0500728c */ /* 0x000fe4000bf05300 */
[----:B------:R-:W-:-:S04]  /*13780*/  IADD3.X R5, PT, PT, R5, UR5, RZ, P0, !PT ;  /* 0x0000000505057c10 */ /* 0x000fc800087fe4ff */
[----:B------:R-:W-:-:S04]  /*13790*/  PLOP3.LUT P1, PT, PT, PT, UP0, 0x80, 0x8 ;  /* 0x000000000008781c */ /* 0x000fc80003f2f008 */
[----:B------:R-:W-:-:S13]  /*137a0*/  PLOP3.LUT P1, PT, P1, PT, PT, 0x8, 0x80 ;  /* 0x000000000080781c */ /* 0x000fda0000f2e170 */
.L_x_5451:
[----:B------:R-:W4:Y:S02]  /*137b0*/  LDCU UR4, c[0x0][0x3b8] ;  /* 0x00007700ff0477ac */ /* 0x000f240008000800 */
[----:B----4-:R-:W-:-:S09]  /*137c0*/  UISETP.NE.AND UP0, UPT, UR4, URZ, UPT ;  /* 0x000000ff0400728c */ /* 0x010fd2000bf05270 */
[----:B------:R-:W-:Y:S05]  /*137d0*/  BRA.U !UP0, `(.L_x_5457) ;  /* 0x0000004908107547 */ /* 0x000fea000b800000 */
[----:B------:R-:W1:Y:S01]  /*137e0*/  LDCU UR4, c[0x0][0x3bc] ;  /* 0x00007780ff0477ac */ /* 0x000e620008000800 */
[----:B------:R-:W-:Y:S01]  /*137f0*/  IMAD.MOV.U32 R23, RZ, RZ, RZ ;  /* 0x000000ffff177224 */ /* 0x000fe200078e00ff */
[----:B------:R-:W4:Y:S01]  /*13800*/  LDCU UR7, c[0x0][0x56c] ;  /* 0x0000ad80ff0777ac */ /* 0x000f220008000800 */
[----:B------:R-:W5:Y:S01]  /*13810*/  LDCU UR5, c[0x0][0x3c0] ;  /* 0x00007800ff0577ac */ /* 0x000f620008000800 */
[----:B------:R-:W0:Y:S01]  /*13820*/  LDCU UR6, c[0x0][0x3a8] ;  /* 0x00007500ff0677ac */ /* 0x000e220008000800 */
[----:B-1-3--:R-:W-:Y:S01]  /*13830*/  IMAD R3, R19, UR4, RZ ;  /* 0x0000000413037c24 */ /* 0x00afe2000f8e02ff */
[----:B----4-:R-:W-:-:S03]  /*13840*/  UISETP.NE.AND UP0, UPT, UR7, URZ, UPT ;  /* 0x000000ff0700728c */ /* 0x010fc6000bf05270 */
[----:B-----5:R-:W-:-:S04]  /*13850*/  IMAD R8, R16, UR5, R3 ;  /* 0x0000000510087c24 */ /* 0x020fc8000f8e0203 */
[----:B0-----:R-:W-:-:S05]  /*13860*/  IMAD R8, R17, UR6, R8 ;  /* 0x0000000611087c24 */ /* 0x001fca000f8e0208 */
[----:B------:R-:W-:Y:S01]  /*13870*/  SHF.L.U32 R9, R8, 0x1, RZ ;  /* 0x0000000108097819 */ /* 0x000fe200000006ff */
        /* <DEDUP_REMOVED lines=274> */
.L_x_5458:
        /* <DEDUP_REMOVED lines=276> */
.L_x_5459:
        /* <DEDUP_REMOVED lines=26> */
.L_x_5461:
[----:B------:R-:W-:Y:S05]  /*15c80*/  BSYNC.RECONVERGENT B0 ;  /* 0x0000000000007941 */ /* 0x000fea0003800200 */
.L_x_5460:
        /* <DEDUP_REMOVED lines=17> */
[----:B--2---:R-:W1:Y:S08]  /*15da0*/  FLO.U32 R6, UR5 ;  /* 0x0000000500067d00 */ /* 0x004e7000080e0000 */
        /* <DEDUP_REMOVED lines=17> */
.L_x_5463:
[----:B------:R-:W-:Y:S05]  /*15ec0*/  BSYNC.RECONVERGENT B0 ;  /* 0x0000000000007941 */ /* 0x000fea0003800200 */
.L_x_5462:
        /* <DEDUP_REMOVED lines=23> */
[----:B--2---:R-:W-:-:S04]  /*16040*/  IMAD.U32 R11, RZ, RZ, UR9 ;  /* 0x00000009ff0b7e24 */ /* 0x004fc8000f8e00ff */
[----:B------:R-:W-:Y:S05]  /*16050*/  BRA.U !UP0, `(.L_x_5465) ;  /* 0x0000000108ec7547 */ /* 0x000fea000b800000 */
[----:B------:R-:W0:Y:S01]  /*16060*/  LDCU UR4, c[0x0][0x360] ;  /* 0x00006c00ff0477ac */ /* 0x000e220008000800 */
[----:B------:R-:W-:Y:S02]  /*16070*/  IMAD.U32 R7, RZ, RZ, UR6 ;  /* 0x00000006ff077e24 */ /* 0x000fe4000f8e00ff */
[----:B------:R-:W-:Y:S01]  /*16080*/  IMAD.U32 R18, RZ, RZ, UR8 ;  /* 0x00000008ff127e24 */ /* 0x000fe2000f8e00ff */
[----:B------:R-:W1:Y:S01]  /*16090*/  LDCU UR5, c[0x0][0x3ac] ;  /* 0x00007580ff0577ac */ /* 0x000e620008000800 */
[----:B------:R-:W-:Y:S01]  /*160a0*/  IMAD.U32 R9, RZ, RZ, UR9 ;  /* 0x00000009ff097e24 */ /* 0x000fe2000f8e00ff */
        /* <DEDUP_REMOVED lines=13> */
.L_x_5472:
        /* <DEDUP_REMOVED lines=23> */
.L_x_5469:
[----:B------:R-:W-:Y:S05]  /*162f0*/  BSYNC.RECONVERGENT B2 ;  /* 0x0000000000027941 */ /* 0x000fea0003800200 */
.L_x_5468:
        /* <DEDUP_REMOVED lines=10> */
.L_x_5471:
[----:B------:R-:W-:Y:S05]  /*163a0*/  BSYNC.RECONVERGENT B2 ;  /* 0x0000000000027941 */ /* 0x000fea0003800200 */
.L_x_5470:
[----:B------:R-:W-:Y:S02]  /*163b0*/  SEL R18, R18, R20, P3 ;  /* 0x0000001412127207 */ /* 0x000fe40001800000 */
[----:B------:R-:W-:Y:S02]  /*163c0*/  SEL R9, R9, R21, P3 ;  /* 0x0000001509097207 */ /* 0x000fe40001800000 */
[----:B------:R-:W-:Y:S01]  /*163d0*/  FSEL R7, R7, R8, P3 ;  /* 0x0000000807077208 */ /* 0x000fe20001800000 */
[----:B------:R-:W-:Y:S06]  /*163e0*/  @!P6 BRA `(.L_x_5472) ;  /* 0xfffffffc0064e947 */ /* 0x000fec000383ffff */
[----:B------:R-:W-:Y:S05]  /*163f0*/  BSYNC.RECONVERGENT B0 ;  /* 0x0000000000007941 */ /* 0x000fea0003800200 */
.L_x_5467:
[----:B------:R-:W-:Y:S05]  /*16400*/  BRA `(.L_x_5466) ;  /* 0x0000000000e07947 */ /* 0x000fea0003800000 */
.L_x_5465:
[----:B------:R-:W0:Y:S01]  /*16410*/  LDCU UR4, c[0x0][0x3ac] ;  /* 0x00007580ff0477ac */ /* 0x000e220008000800 */
[----:B------:R-:W-:Y:S02]  /*16420*/  IMAD.U32 R7, RZ, RZ, UR6 ;  /* 0x00000006ff077e24 */ /* 0x000fe4000f8e00ff */
[----:B------:R-:W-:Y:S01]  /*16430*/  IMAD.U32 R18, RZ, RZ, UR8 ;  /* 0x00000008ff127e24 */ /* 0x000fe2000f8e00ff */
[----:B------:R-:W1:Y:S01]  /*16440*/  LDCU UR5, c[0x0][0x3ac] ;  /* 0x00007580ff0577ac */ /* 0x000e620008000800 */
[----:B------:R-:W-:Y:S01]  /*16450*/  IMAD.U32 R9, RZ, RZ, UR9 ;  /* 0x00000009ff097e24 */ /* 0x000fe2000f8e00ff */
        /* <DEDUP_REMOVED lines=11> */
.L_x_5477:
        /* <DEDUP_REMOVED lines=24> */
.L_x_5474:
[----:B------:R-:W-:Y:S05]  /*16690*/  BSYNC.RECONVERGENT B0 ;  /* 0x0000000000007941 */ /* 0x000fea0003800200 */
.L_x_5473:
        /* <DEDUP_REMOVED lines=10> */
.L_x_5476:
[----:B------:R-:W-:Y:S05]  /*16740*/  BSYNC.RECONVERGENT B0 ;  /* 0x0000000000007941 */ /* 0x000fea0003800200 */
.L_x_5475:
[----:B------:R-:W-:Y:S02]  /*16750*/  SEL R18, R18, R20, P3 ;  /* 0x0000001412127207 */ /* 0x000fe40001800000 */
[----:B------:R-:W-:Y:S02]  /*16760*/  SEL R9, R9, R21, P3 ;  /* 0x0000001509097207 */ /* 0x000fe40001800000 */
[----:B------:R-:W-:Y:S01]  /*16770*/  FSEL R7, R7, R10, P3 ;  /* 0x0000000a07077208 */ /* 0x000fe20001800000 */
[----:B------:R-:W-:Y:S06]  /*16780*/  @!P6 BRA `(.L_x_5477) ;  /* 0xfffffffc0060e947 */ /* 0x000fec000383ffff */
.L_x_5466:
[----:B------:R-:W-:Y:S05]  /*16790*/  BSYNC.RECONVERGENT B1 ;  /* 0x0000000000017941 */ /* 0x000fea0003800200 */
.L_x_5464:
        /* <DEDUP_REMOVED lines=17> */
.L_x_5485:
        /* <DEDUP_REMOVED lines=27> */
.L_x_5482:
[----:B------:R-:W-:Y:S05]  /*16a60*/  BSYNC.RECONVERGENT B1 ;  /* 0x0000000000017941 */ /* 0x000fea0003800200 */
.L_x_5481:
        /* <DEDUP_REMOVED lines=10> */
.L_x_5484:
[----:B------:R-:W-:Y:S05]  /*16b10*/  BSYNC.RECONVERGENT B1 ;  /* 0x0000000000017941 */ /* 0x000fea0003800200 */
.L_x_5483:
[----:B------:R-:W-:Y:S02]  /*16b20*/  SEL R18, R18, R14, P3 ;  /* 0x0000000e12127207 */ /* 0x000fe40001800000 */
[----:B------:R-:W-:Y:S02]  /*16b30*/  FSEL R3, R3, R8, P2 ;  /* 0x0000000803037208 */ /* 0x000fe40001000000 */
[----:B------:R-:W-:Y:S01]  /*16b40*/  FSEL R7, R7, R10, P3 ;  /* 0x0000000a07077208 */ /* 0x000fe20001800000 */
[----:B------:R-:W-:Y:S01]  /*16b50*/  IMAD.MOV.U32 R8, RZ, RZ, R18 ;  /* 0x000000ffff087224 */ /* 0x000fe200078e0012 */
[----:B------:R-:W-:Y:S01]  /*16b60*/  SEL R9, R9, R15, P3 ;  /* 0x0000000f09097207 */ /* 0x000fe20001800000 */
[----:B------:R0:W-:Y:S01]  /*16b70*/  STS [R2], R3 ;  /* 0x0000000302007388 */ /* 0x0001e20000000800 */
[----:B------:R-:W-:-:S03]  /*16b80*/  MOV R10, R0 ;  /* 0x00000000000a7202 */ /* 0x000fc60000000f00 */
[----:B------:R0:W-:Y:S04]  /*16b90*/  STS.64 [R2+0x18], R8 ;  /* 0x0000180802007388 */ /* 0x0001e80000000a00 */
[----:B------:R0:W-:Y:S04]  /*16ba0*/  STS.64 [R2+0x8], R10 ;  /* 0x0000080a02007388 */ /* 0x0001e80000000a00 */
[----:B------:R0:W-:Y:S02]  /*16bb0*/  STS [R2+0x10], R7 ;  /* 0x0000100702007388 */ /* 0x0001e40000000800 */
.L_x_5480:
[----:B------:R-:W-:Y:S05]  /*16bc0*/  BSYNC.RECONVERGENT B0 ;  /* 0x0000000000007941 */ /* 0x000fea0003800200 */
.L_x_5479:
[----:B------:R-:W-:-:S03]  /*16bd0*/  UISETP.GT.U32.AND UP0, UPT, UR4, 0x3, UPT ;  /* 0x000000030400788c */ /* 0x000fc6000bf04070 */
[----:B------:R-:W-:-:S06]  /*16be0*/  UMOV UR4, UR7 ;  /* 0x0000000700047c82 */ /* 0x000fcc0008000000 */
[----:B------:R-:W-:Y:S05]  /*16bf0*/  BRA.U UP0, `(.L_x_5485) ;  /* 0xfffffffd002c7547 */ /* 0x000fea000b83ffff */
.L_x_5478:
        /* <DEDUP_REMOVED lines=8> */
[----:B------:R-:W-:Y:S01]  /*16c80*/  IMAD.MOV.U32 R8, RZ, RZ, R18 ;  /* 0x000000ffff087224 */ /* 0x000fe200078e0012 */
[----:B------:R-:W-:Y:S02]  /*16c90*/  UISETP.GE.U32.AND UP0, UPT, UR5, 0x40, UPT ;  /* 0x000000400500788c */ /* 0x000fe4000bf06070 */
[----:B------:R2:W-:Y:S01]  /*16ca0*/  STS.64 [R2+0x8], R10 ;  /* 0x0000080a02007388 */ /* 0x0005e20000000a00 */
[----:B------:R-:W-:-:S03]  /*16cb0*/  UMOV UR4, 0x20 ;  /* 0x0000002000047882 */ /* 0x000fc60000000000 */
[----:B------:R2:W-:Y:S04]  /*16cc0*/  STS.64 [R2+0x18], R8 ;  /* 0x0000180802007388 */ /* 0x0005e80000000a00 */
[----:B------:R2:W-:Y:S01]  /*16cd0*/  STS [R2+0x10], R7 ;  /* 0x0000100702007388 */ /* 0x0005e20000000800 */
[----:B------:R-:W-:Y:S05]  /*16ce0*/  BRA.U !UP0, `(.L_x_5487) ;  /* 0x0000000108d47547 */ /* 0x000fea000b800000 */
[----:B------:R-:W-:-:S07]  /*16cf0*/  IMAD.U32 R6, RZ, RZ, UR5 ;  /* 0x00000005ff067e24 */ /* 0x000fce000f8e00ff */
.L_x_5494:
        /* <DEDUP_REMOVED lines=26> */
.L_x_5491:
[----:B------:R-:W-:Y:S05]  /*16ea0*/  BSYNC.RECONVERGENT B1 ;  /* 0x0000000000017941 */ /* 0x000fea0003800200 */
.L_x_5490:
        /* <DEDUP_REMOVED lines=10> */
.L_x_5493:
[----:B------:R-:W-:Y:S05]  /*16f50*/  BSYNC.RECONVERGENT B1 ;  /* 0x0000000000017941 */ /* 0x000fea0003800200 */
.L_x_5492:
[----:B------:R-:W-:Y:S02]  /*16f60*/  SEL R18, R18, R14, P3 ;  /* 0x0000000e12127207 */ /* 0x000fe40001800000 */
[----:B------:R-:W-:Y:S01]  /*16f70*/  FSEL R3, R3, R10, P2 ;  /* 0x0000000a03037208 */ /* 0x000fe20001000000 */
[----:B------:R-:W-:Y:S01]  /*16f80*/  IMAD.MOV.U32 R10, RZ, RZ, R0 ;  /* 0x000000ffff0a7224 */ /* 0x000fe200078e0000 */
[----:B------:R-:W-:Y:S02]  /*16f90*/  SEL R9, R9, R15, P3 ;  /* 0x0000000f09097207 */ /* 0x000fe40001800000 */
[----:B------:R-:W-:Y:S01]  /*16fa0*/  FSEL R7, R7, R20, P3 ;  /* 0x0000001407077208 */ /* 0x000fe20001800000 */
[----:B------:R0:W-:Y:S01]  /*16fb0*/  STS [R2], R3 ;  /* 0x0000000302007388 */ /* 0x0001e20000000800 */
[----:B------:R-:W-:-:S03]  /*16fc0*/  MOV R8, R18 ;  /* 0x0000001200087202 */ /* 0x000fc60000000f00 */
[----:B------:R0:W-:Y:S04]  /*16fd0*/  STS.64 [R2+0x8], R10 ;  /* 0x0000080a02007388 */ /* 0x0001e80000000a00 */
[----:B------:R0:W-:Y:S04]  /*16fe0*/  STS.64 [R2+0x18], R8 ;  /* 0x0000180802007388 */ /* 0x0001e80000000a00 */
[----:B------:R0:W-:Y:S02]  /*16ff0*/  STS [R2+0x10], R7 ;  /* 0x0000100702007388 */ /* 0x0001e40000000800 */
.L_x_5489:
[----:B------:R-:W-:Y:S05]  /*17000*/  BSYNC.RECONVERGENT B0 ;  /* 0x0000000000007941 */ /* 0x000fea0003800200 */
.L_x_5488:
[----:B------:R-:W-:Y:S01]  /*17010*/  ISETP.GT.U32.AND P2, PT, R6, 0x7f, PT ;  /* 0x0000007f0600780c */ /* 0x000fe20003f44070 */
[----:B------:R-:W-:-:S12]  /*17020*/  IMAD.MOV.U32 R6, RZ, RZ, R16 ;  /* 0x000000ffff067224 */ /* 0x000fd800078e0010 */
[----:B------:R-:W-:Y:S05]  /*17030*/  @P2 BRA `(.L_x_5494) ;  /* 0xfffffffc00302947 */ /* 0x000fea000383ffff */
.L_x_5487:
[----:B------:R-:W-:Y:S01]  /*17040*/  BAR.SYNC.DEFER_BLOCKING 0x0 ;  /* 0x0000000000007b1d */ /* 0x000fe20000010000 */
[----:B------:R-:W-:-:S09]  /*17050*/  UISETP.GE.U32.AND UP0, UPT, UR4, 0x2, UPT ;  /* 0x000000020400788c */ /* 0x000fd2000bf06070 */
[----:B------:R-:W-:Y:S05]  /*17060*/  BRA.U !UP0, `(.L_x_5486) ;  /* 0x0000000108a07547 */ /* 0x000fea000b800000 */
[----:B012---:R-:W-:-:S07]  /*17070*/  IMAD.MOV.U32 R2, RZ, RZ, 0x1 ;  /* 0x00000001ff027424 */ /* 0x007fce00078e00ff */
.L_x_5499:
        /* <DEDUP_REMOVED lines=14> */
.L_x_5496:
[----:B------:R-:W-:Y:S05]  /*17160*/  BSYNC.RECONVERGENT B0 ;  /* 0x0000000000007941 */ /* 0x000fea0003800200 */
.L_x_5495:
        /* <DEDUP_REMOVED lines=17> */
.L_x_5498:
[----:B------:R-:W-:Y:S05]  /*17280*/  BSYNC.RECONVERGENT B0 ;  /* 0x0000000000007941 */ /* 0x000fea0003800200 */
.L_x_5497:
[----:B------:R-:W-:Y:S01]  /*17290*/  IMAD.SHL.U32 R2, R2, 0x2, RZ ;  /* 0x0000000202027824 */ /* 0x000fe200078e00ff */
[----:B------:R-:W-:Y:S02]  /*172a0*/  FSEL R7, R7, R10, P3 ;  /* 0x0000000a07077208 */ /* 0x000fe40001800000 */
[----:B------:R-:W-:Y:S02]  /*172b0*/  SEL R18, R18, R15, P3 ;  /* 0x0000000f12127207 */ /* 0x000fe40001800000 */
[----:B------:R-:W-:Y:S02]  /*172c0*/  ISETP.GE.AND P2, PT, R2, UR4, PT ;  /* 0x0000000402007c0c */ /* 0x000fe4000bf46270 */
[----:B------:R-:W-:-:S11]  /*172d0*/  SEL R9, R9, R12, P3 ;  /* 0x0000000c09097207 */ /* 0x000fd60001800000 */
[----:B------:R-:W-:Y:S05]  /*172e0*/  @!P2 BRA `(.L_x_5499) ;  /* 0xfffffffc0064a947 */ /* 0x000fea000383ffff */
.L_x_5486:
        /* <DEDUP_REMOVED lines=26> */
.L_x_5502:
[----:B------:R-:W-:Y:S02]  /*17490*/  HFMA2 R11, -RZ, RZ, 0, 0 ;  /* 0x00000000ff0b7431 */ /* 0x000fe400000001ff */
[----:B------:R-:W-:Y:S02]  /*174a0*/  IMAD.MOV.U32 R0, RZ, RZ, RZ ;  /* 0x000000ffff007224 */ /* 0x000fe400078e00ff */
[----:B------:R-:W-:Y:S02]  /*174b0*/  IMAD.MOV.U32 R18, RZ, RZ, RZ ;  /* 0x000000ffff127224 */ /* 0x000fe400078e00ff */
[----:B------:R-:W-:-:S07]  /*174c0*/  IMAD.MOV.U32 R9, RZ, RZ, RZ ;  /* 0x000000ffff097224 */ /* 0x000fce00078e00ff */
.L_x_5501:
        /* <DEDUP_REMOVED lines=26> */
.L_x_5505:
        /* <DEDUP_REMOVED lines=19> */
.L_x_5506:
[----:B------:R-:W-:Y:S05]  /*177a0*/  BRA `(.L_x_5507) ;  /* 0x0000000000107947 */ /* 0x000fea0003800000 */
.L_x_5504:
[----:B------:R-:W0:Y:S02]  /*177b0*/  LDCU.64 UR4, c[0x0][0x770] ;  /* 0x0000ee00ff0477ac */ /* 0x000e240008000a00 */
[----:B0-----:R-:W-:-:S05]  /*177c0*/  IADD3 R2, P0, PT, R23, UR4, RZ ;  /* 0x0000000417027c10 */ /* 0x001fca000ff1e0ff */
[----:B------:R-:W-:-:S05]  /*177d0*/  IMAD.X R3, RZ, RZ, UR5, P0 ;  /* 0x00000005ff037e24 */ /* 0x000fca00080e06ff */
[----:B------:R0:W-:Y:S03]  /*177e0*/  STG.E.64 desc[UR36][R2.64], R16 ;  /* 0x0000001002007986 */ /* 0x0001e6000c101b24 */
.L_x_5507:
[----:B------:R-:W1:Y:S02]  /*177f0*/  LDCU.64 UR4, c[0x0][0x770] ;  /* 0x0000ee00ff0477ac */ /* 0x000e640008000a00 */
[----:B-1----:R-:W-:-:S05]  /*17800*/  IADD3 R22, P0, PT, R22, UR4, RZ ;  /* 0x0000000416167c10 */ /* 0x002fca000ff1e0ff */
[----:B------:R-:W-:-:S05]  /*17810*/  IMAD.X R23, RZ, RZ, UR5, P0 ;  /* 0x00000005ff177e24 */ /* 0x000fca00080e06ff */
[----:B------:R-:W-:Y:S01]  /*17820*/  STG.E.64 desc[UR36][R22.64], R24 ;  /* 0x0000001816007986 */ /* 0x000fe2000c101b24 */
[----:B------:R-:W-:Y:S05]  /*17830*/  EXIT ;  /* 0x000000000000794d */ /* 0x000fea0003800000 */
.L_x_5503:
        /* <DEDUP_REMOVED lines=16> */
.L_x_5508:
        /* <DEDUP_REMOVED lines=15> */
.L_x_5509:
[----:B------:R-:W-:Y:S05]  /*17a30*/  EXIT ;  /* 0x000000000000794d */ /* 0x000fea0003800000 */
.L_x_5500:
        /* <DEDUP_REMOVED lines=19> */
.L_x_5512:
[----:B------:R-:W-:Y:S05]  /*17b70*/  BSYNC.RECONVERGENT B0 ;  /* 0x0000000000007941 */ /* 0x000fea0003800200 */
.L_x_5511:
        /* <DEDUP_REMOVED lines=11> */
.L_x_5514:
[----:B------:R-:W-:Y:S05]  /*17c30*/  BSYNC.RECONVERGENT B0 ;  /* 0x0000000000007941 */ /* 0x000fea0003800200 */
.L_x_5513:
[----:B------:R-:W-:Y:S02]  /*17c40*/  SEL R18, R14, R18, P0 ;  /* 0x000000120e127207 */ /* 0x000fe40000000000 */
[----:B------:R-:W-:Y:S02]  /*17c50*/  SEL R9, R15, R9, P0 ;  /* 0x000000090f097207 */ /* 0x000fe40000000000 */
[----:B------:R-:W-:-:S07]  /*17c60*/  FSEL R7, R6, R7, P0 ;  /* 0x0000000706077208 */ /* 0x000fce0000000000 */
.L_x_5510:
        /* <DEDUP_REMOVED lines=25> */
.L_x_5517:
        /* <DEDUP_REMOVED lines=19> */
.L_x_5518:
[----:B------:R-:W-:Y:S05]  /*17f30*/  BRA `(.L_x_5519) ;  /* 0x0000000000107947 */ /* 0x000fea0003800000 */
.L_x_5516:
[----:B------:R-:W0:Y:S02]  /*17f40*/  LDCU.64 UR4, c[0x0][0x770] ;  /* 0x0000ee00ff0477ac */ /* 0x000e240008000a00 */
[----:B0-----:R-:W-:-:S04]  /*17f50*/  IADD3 R2, P0, PT, R23, UR4, RZ ;  /* 0x0000000417027c10 */ /* 0x001fc8000ff1e0ff */
[----:B------:R-:W-:-:S05]  /*17f60*/  IADD3.X R3, PT, PT, RZ, UR5, RZ, P0, !PT ;  /* 0x00000005ff037c10 */ /* 0x000fca00087fe4ff */
[----:B------:R0:W-:Y:S04]  /*17f70*/  STG.E.64 desc[UR36][R2.64], R16 ;  /* 0x0000001002007986 */ /* 0x0001e8000c101b24 */
.L_x_5519:
[----:B------:R-:W1:Y:S02]  /*17f80*/  LDCU.64 UR4, c[0x0][0x770] ;  /* 0x0000ee00ff0477ac */ /* 0x000e640008000a00 */
[----:B-1----:R-:W-:-:S05]  /*17f90*/  IADD3 R22, P0, PT, R22, UR4, RZ ;  /* 0x0000000416167c10 */ /* 0x002fca000ff1e0ff */
[----:B------:R-:W-:-:S05]  /*17fa0*/  IMAD.X R23, RZ, RZ, UR5, P0 ;  /* 0x00000005ff177e24 */ /* 0x000fca00080e06ff */
[----:B------:R-:W-:Y:S01]  /*17fb0*/  STG.E.64 desc[UR36][R22.64], R18 ;  /* 0x0000001216007986 */ /* 0x000fe2000c101b24 */
[----:B------:R-:W-:Y:S05]  /*17fc0*/  EXIT ;  /* 0x000000000000794d */ /* 0x000fea0003800000 */
.L_x_5515:
[----:B------:R-:W-:Y:S04]  /*17fd0*/  STG.E.64 desc[UR36][R4.64+0x8], R16 ;  /* 0x0000081004007986 */ /* 0x000fe8000c101b24 */
[----:B------:R-:W-:Y:S04]  /*17fe0*/  STG.E.64 desc[UR36][R4.64+0x18], R18 ;  /* 0x0000181204007986 */ /* 0x000fe8000c101b24 */
[----:B------:R-:W-:Y:S04]  /*17ff0*/  STG.E desc[UR36][R4.64], R3 ;  /* 0x0000000304007986 */ /* 0x000fe8000c101924 */
[----:B------:R-:W-:Y:S01]  /*18000*/  STG.E desc[UR36][R4.64+0x10], R7 ;  /* 0x0000100704007986 */ /* 0x000fe2000c101924 */
[----:B------:R-:W-:Y:S05]  /*18010*/  EXIT ;  /* 0x000000000000794d */ /* 0x000fea0003800000 */
.L_x_5457:
[----:B------:R-:W4:Y:S02]  /*18020*/  LDCU UR4, c[0x0][0x3a0] ;  /* 0x00007400ff0477ac */ /* 0x000f240008000800 */
[----:B----4-:R-:W-:-:S13]  /*18030*/  ISETP.GE.AND P0, PT, R25, UR4, PT ;  /* 0x0000000419007c0c */ /* 0x010fda000bf06270 */
[----:B------:R-:W-:Y:S05]  /*18040*/  @P0 EXIT ;  /* 0x000000000000094d */ /* 0x000fea0003800000 */
[----:B------:R-:W4:Y:S01]  /*18050*/  LDCU UR4, c[0x0][0x3b0] ;  /* 0x00007600ff0477ac */ /* 0x000f220008000800 */
[----:B------:R-:W-:Y:S02]  /*18060*/  ISETP.NE.AND P2, PT, R19, RZ, PT ;  /* 0x000000ff1300720c */ /* 0x000fe40003f45270 */
[----:B----4-:R-:W-:-:S13]  /*18070*/  ISETP.NE.AND P0, PT, RZ, UR4, PT ;  /* 0x00000004ff007c0c */ /* 0x010fda000bf05270 */
[----:B------:R-:W-:Y:S05]  /*18080*/  @P0 EXIT P2 ;  /* 0x000000000000094d */ /* 0x000fea0001000000 */
[----:B------:R-:W4:Y:S01]  /*18090*/  LDCU UR4, c[0x0][0x3b4] ;  /* 0x00007680ff0477ac */ /* 0x000f220008000800 */
[----:B------:R-:W-:Y:S02]  /*180a0*/  ISETP.NE.AND P2, PT, R16, RZ, PT ;  /* 0x000000ff1000720c */ /* 0x000fe40003f45270 */
[----:B----4-:R-:W-:-:S13]  /*180b0*/  ISETP.NE.AND P0, PT, RZ, UR4, PT ;  /* 0x00000004ff007c0c */ /* 0x010fda000bf05270 */
[----:B------:R-:W-:Y:S05]  /*180c0*/  @P0 EXIT P2 ;  /* 0x000000000000094d */ /* 0x000fea0001000000 */
[----:B------:R-:W4:Y:S02]  /*180d0*/  LDCU.U8 UR4, c[0x0][0x7a0] ;  /* 0x0000f400ff0477ac */ /* 0x000f240008000000 */
[----:B----4-:R-:W-:-:S13]  /*180e0*/  ISETP.NE.AND P3, PT, RZ, UR4, PT ;  /* 0x00000004ff007c0c */ /* 0x010fda000bf65270 */
[----:B-1-3--:R-:W2:Y:S02]  /*180f0*/  @P3 LDC.64 R2, c[0x0][0x798] ;  /* 0x0001e600ff023b82 */ /* 0x00aea40000000a00 */
[-C--:B--2---:R-:W-:Y:S02]  /*18100*/  @P3 IADD3 R6, P0, PT, R6, R2.reuse, RZ ;  /* 0x0000000206063210 */ /* 0x084fe40007f1e0ff */
        /* <DEDUP_REMOVED lines=15> */
[----:B----4-:R-:W-:Y:S01]  /*18200*/  IMAD.U32 R6, RZ, RZ, UR6 ;  /* 0x00000006ff067e24 */ /* 0x010fe2000f8e00ff */
[----:B------:R-:W-:Y:S01]  /*18210*/  MOV R7, UR7 ;  /* 0x0000000700077c02 */ /* 0x000fe20008000f00 */
[----:B-----5:R-:W-:Y:S02]  /*18220*/  IMAD.U32 R10, RZ, RZ, UR8 ;  /* 0x00000008ff0a7e24 */ /* 0x020fe4000f8e00ff */
[----:B--2---:R-:W-:-:S07]  /*18230*/  IMAD.U32 R11, RZ, RZ, UR9 ;  /* 0x00000009ff0b7e24 */ /* 0x004fce000f8e00ff */
[----:B------:R-:W-:-:S07]  /*18240*/  LEPC R20, `(.L_x_5522) ;  /* 0x000000001014794e */ /* 0x000fce0000000000 */
[----:B0--3--:R-:W-:Y:S05]  /*18250*/  CALL.ABS.NOINC R2 ;  /* 0x0000000002007343 */ /* 0x009fea0003c00000 */
.L_x_5522:
[----:B------:R-:W-:Y:S02]  /*18260*/  HFMA2 R27, -RZ, RZ, 0, 0 ;  /* 0x00000000ff1b7431 */ /* 0x000fe400000001ff */
[----:B------:R-:W-:Y:S01]  /*18270*/  IMAD.MOV.U32 R18, RZ, RZ, RZ ;  /* 0x000000ffff127224 */ /* 0x000fe200078e00ff */
[----:B------:R-:W-:-:S07]  /*18280*/  CS2R R6, SRZ ;  /* 0x0000000000067805 */ /* 0x000fce000001ff00 */
.L_x_5521:
        /* <DEDUP_REMOVED lines=26> */
.L_x_5525:
        /* <DEDUP_REMOVED lines=19> */
.L_x_5526:
[----:B------:R-:W-:Y:S05]  /*18560*/  BRA `(.L_x_5527) ;  /* 0x0000000000107947 */ /* 0x000fea0003800000 */
.L_x_5524:
[----:B------:R-:W1:Y:S02]  /*18570*/  LDCU.64 UR4, c[0x0][0x770] ;  /* 0x0000ee00ff0477ac */ /* 0x000e640008000a00 */
[----:B-1----:R-:W-:-:S05]  /*18580*/  IADD3 R2, P0, PT, R23, UR4, RZ ;  /* 0x0000000417027c10 */ /* 0x002fca000ff1e0ff */
[----:B------:R-:W-:-:S05]  /*18590*/  IMAD.X R3, RZ, RZ, UR5, P0 ;  /* 0x00000005ff037e24 */ /* 0x000fca00080e06ff */
[----:B------:R1:W-:Y:S03]  /*185a0*/  STG.E.64 desc[UR36][R2.64], R16 ;  /* 0x0000001002007986 */ /* 0x0003e6000c101b24 */
.L_x_5527:
[----:B------:R-:W2:Y:S02]  /*185b0*/  LDCU.64 UR4, c[0x0][0x770] ;  /* 0x0000ee00ff0477ac */ /* 0x000ea40008000a00 */
[----:B--2---:R-:W-:-:S05]  /*185c0*/  IADD3 R22, P0, PT, R22, UR4, RZ ;  /* 0x0000000416167c10 */ /* 0x004fca000ff1e0ff */
[----:B------:R-:W-:-:S05]  /*185d0*/  IMAD.X R23, RZ, RZ, UR5, P0 ;  /* 0x00000005ff177e24 */ /* 0x000fca00080e06ff */
[----:B------:R-:W-:Y:S01]  /*185e0*/  STG.E.64 desc[UR36][R22.64], R24 ;  /* 0x0000001816007986 */ /* 0x000fe2000c101b24 */
[----:B------:R-:W-:Y:S05]  /*185f0*/  EXIT ;  /* 0x000000000000794d */ /* 0x000fea0003800000 */
.L_x_5523:
        /* <DEDUP_REMOVED lines=16> */
.L_x_5528:
        /* <DEDUP_REMOVED lines=15> */
.L_x_5529:
[----:B------:R-:W-:Y:S05]  /*187f0*/  EXIT ;  /* 0x000000000000794d */ /* 0x000fea0003800000 */
.L_x_5520:
        /* <DEDUP_REMOVED lines=19> */
.L_x_5532:
[----:B------:R-:W-:Y:S05]  /*18930*/  BSYNC.RECONVERGENT B0 ;  /* 0x0000000000007941 */ /* 0x000fea0003800200 */
.L_x_5531:
        /* <DEDUP_REMOVED lines=11> */
.L_x_5534:
[----:B------:R-:W-:Y:S05]  /*189f0*/  BSYNC.RECONVERGENT B0 ;  /* 0x0000000000007941 */ /* 0x000fea0003800200 */
.L_x_5533:
[----:B------:R-:W-:Y:S02]  /*18a00*/  SEL R18, R8, R18, P0 ;  /* 0x0000001208127207 */ /* 0x000fe40000000000 */
[----:B------:R-:W-:Y:S02]  /*18a10*/  SEL R27, R9, R27, P0 ;  /* 0x0000001b091b7207 */ /* 0x000fe40000000000 */
[----:B------:R-:W-:-:S07]  /*18a20*/  FSEL R38, R11, R38, P0 ;  /* 0x000000260b267208 */ /* 0x000fce0000000000 */
.L_x_5530:
        /* <DEDUP_REMOVED lines=25> */
.L_x_5537:
        /* <DEDUP_REMOVED lines=19> */
.L_x_5538:
[----:B------:R-:W-:Y:S05]  /*18cf0*/  BRA `(.L_x_5539) ;  /* 0x0000000000107947 */ /* 0x000fea0003800000 */
.L_x_5536:
[----:B------:R-:W1:Y:S02]  /*18d00*/  LDCU.64 UR4, c[0x0][0x770] ;  /* 0x0000ee00ff0477ac */ /* 0x000e640008000a00 */
[----:B-1----:R-:W-:-:S05]  /*18d10*/  IADD3 R2, P0, PT, R23, UR4, RZ ;  /* 0x0000000417027c10 */ /* 0x002fca000ff1e0ff */
[----:B------:R-:W-:-:S05]  /*18d20*/  IMAD.X R3, RZ, RZ, UR5, P0 ;  /* 0x00000005ff037e24 */ /* 0x000fca00080e06ff */
[----:B------:R1:W-:Y:S03]  /*18d30*/  STG.E.64 desc[UR36][R2.64], R16 ;  /* 0x0000001002007986 */ /* 0x0003e6000c101b24 */
.L_x_5539:
[----:B------:R-:W2:Y:S02]  /*18d40*/  LDCU.64 UR4, c[0x0][0x770] ;  /* 0x0000ee00ff0477ac */ /* 0x000ea40008000a00 */
[----:B--2---:R-:W-:-:S05]  /*18d50*/  IADD3 R22, P0, PT, R22, UR4, RZ ;  /* 0x0000000416167c10 */ /* 0x004fca000ff1e0ff */
[----:B------:R-:W-:-:S05]  /*18d60*/  IMAD.X R23, RZ, RZ, UR5, P0 ;  /* 0x00000005ff177e24 */ /* 0x000fca00080e06ff */
[----:B------:R-:W-:Y:S01]  /*18d70*/  STG.E.64 desc[UR36][R22.64], R18 ;  /* 0x0000001216007986 */ /* 0x000fe2000c101b24 */
[----:B------:R-:W-:Y:S05]  /*18d80*/  EXIT ;  /* 0x000000000000794d */ /* 0x000fea0003800000 */
.L_x_5535:
[----:B------:R-:W-:Y:S04]  /*18d90*/  STG.E.64 desc[UR36][R4.64+0x8], R16 ;  /* 0x0000081004007986 */ /* 0x000fe8000c101b24 */
[----:B------:R-:W-:Y:S04]  /*18da0*/  STG.E.64 desc[UR36][R4.64+0x18], R18 ;  /* 0x0000181204007986 */ /* 0x000fe8000c101b24 */
[----:B------:R-:W-:Y:S04]  /*18db0*/  STG.E desc[UR36][R4.64], R37 ;  /* 0x0000002504007986 */ /* 0x000fe8000c101924 */
[----:B------:R-:W-:Y:S01]  /*18dc0*/  STG.E desc[UR36][R4.64+0x10], R38 ;  /* 0x0000102604007986 */ /* 0x000fe2000c101924 */
[----:B------:R-:W-:Y:S05]  /*18dd0*/  EXIT ;  /* 0x000000000000794d */ /* 0x000fea0003800000 */
        .weak           $__internal_25_$__cuda_sm20_div_u64
        .type           $__internal_25_$__cuda_sm20_div_u64,@function
        .size           $__internal_25_$__cuda_sm20_div_u64,(.L_x_6077 - $__internal_25_$__cuda_sm20_div_u64)
$__internal_25_$__cuda_sm20_div_u64:
        /* <DEDUP_REMOVED lines=65> */
[----:B------:R-:W-:Y:S06]  /*191f0*/  RET.REL.NODEC R8 `(_ZN2at6native13reduce_kernelILi256ELi2ENS0_8ReduceOpIN3c104HalfENS0_9ArgMaxOpsIfEEjlLi4ELi4EEEEEvT1_) ;  /* 0xfffffe6c08807950 */ /* 0x000fec0003c3ffff */
.L_x_5540:
        /* <DEDUP_REMOVED lines=16> */
.L_x_6077:


//--------------------- .text._ZN2at6native13reduce_kernelILi128ELi4ENS0_8ReduceOpIN3c104HalfENS0_9ArgMaxOpsIfEEjlLi4ELi4EEEEEvT1_ --------------------------
	.section	.text._ZN2at6native13reduce_kernelILi128ELi4ENS0_8ReduceOpIN3c104HalfENS0_9ArgMaxOpsIfEEjlLi4ELi4EEEEEvT1_,"ax",@progbits
	.align	128
        .global         _ZN2at6native13reduce_kernelILi128ELi4ENS0_8ReduceOpIN3c104HalfENS0_9ArgMaxOpsIfEEjlLi4ELi4EEEEEvT1_
        .type           _ZN2at6native13reduce_kernelILi128ELi4ENS0_8ReduceOpIN3c104HalfENS0_9ArgMaxOpsIfEEjlLi4ELi4EEEEEvT1_,@function
        .size           _ZN2at6native13reduce_kernelILi128ELi4ENS0_8ReduceOpIN3c104HalfENS0_9ArgMaxOpsIfEEjlLi4ELi4EEEEEvT1_,(.L_x_6078 - _ZN2at6native13reduce_kernelILi128ELi4ENS0_8ReduceOpIN3c104HalfENS0_9ArgMaxOpsIfEEjlLi4ELi4EEEEEvT1_)
        .other          _ZN2at6native13reduce_kernelILi128ELi4ENS0_8ReduceOpIN3c104HalfENS0_9ArgMaxOpsIfEEjlLi4ELi4EEEEEvT1_,@"STO_CUDA_ENTRY STV_DEFAULT"
_ZN2at6native13reduce_kernelILi128ELi4ENS0_8ReduceOpIN3c104HalfENS0_9ArgMaxOpsIfEEjlLi4ELi4EEEEEvT1_:
.text._ZN2at6native13reduce_kernelILi128ELi4ENS0_8ReduceOpIN3c104HalfENS0_9ArgMaxOpsIfEEjlLi4ELi4EEEEEvT1_:
        /* <DEDUP_REMOVED lines=296> */
.L_x_5541:
        /* <DEDUP_REMOVED lines=42> */
.L_x_5545:
        /* <DEDUP_REMOVED lines=54> */
.L_x_5550:
[----:B------:R-:W0:Y:S01]  /*1880*/  @P0 LDC R3, c[0x0][0x390] ;  /* 0x0000e400ff030b82 */ /* 0x000e220000000800 */
[----:B------:R-:W-:Y:S02]  /*1890*/  FSEL R0, R13, R0, !P0 ;  /* 0x000000000d007208 */ /* 0x000fe40004000000 */
[----:B------:R-:W-:Y:S01]  /*18a0*/  SEL R14, R14, RZ, P0 ;  /* 0x000000ff0e0e7207 */ /* 0x000fe20000000000 */
[----:B0-----:R-:W-:-:S07]  /*18b0*/  IMAD.MOV.U32 R15, RZ, RZ, R3 ;  /* 0x000000ffff0f7224 */ /* 0x001fce00078e0003 */
.L_x_5549:
[----:B------:R-:W-:Y:S05]  /*18c0*/  BSYNC.RECONVERGENT B1 ;  /* 0x0000000000017941 */ /* 0x000fea0003800200 */
.L_x_5548:
[----:B------:R-:W0:Y:S01]  /*18d0*/  LDC R18, c[0x0][0x39c] ;  /* 0x0000e700ff127b82 */ /* 0x000e220000000800 */
[----:B------:R-:W-:Y:S02]  /*18e0*/  IADD3 R22, P0, PT, R22, 0x8, RZ ;  /* 0x0000000816167810 */ /* 0x000fe40007f1e0ff */
[----:B------:R-:W-:-:S03]  /*18f0*/  IADD3 R3, PT, PT, -R9, 0x4, RZ ;  /* 0x0000000409037810 */ /* 0x000fc60007ffe1ff */
[----:B------:R-:W-:Y:S01]  /*1900*/  IMAD.X R23, RZ, RZ, R23, P0 ;  /* 0x000000ffff177224 */ /* 0x000fe200000e0617 */
[----:B0-----:R-:W-:-:S07]  /*1910*/  IADD3 R18, PT, PT, R9, -0x4, R18 ;  /* 0xfffffffc09127810 */ /* 0x001fce0007ffe012 */
.L_x_5547:
[----:B------:R-:W-:Y:S05]  /*1920*/  BSYNC.RECONVERGENT B0 ;  /* 0x0000000000007941 */ /* 0x000fea0003800200 */
.L_x_5546:
        /* <DEDUP_REMOVED lines=17> */
.L_x_5561:
        /* <DEDUP_REMOVED lines=28> */
.L_x_5554:
[----:B------:R-:W-:Y:S05]  /*1c00*/  BSYNC.RECONVERGENT B1 ;  /* 0x0000000000017941 */ /* 0x000fea0003800200 */
.L_x_5553:
[----:B------:R-:W-:Y:S04]  /*1c10*/  BSSY.RECONVERGENT B1, `(.L_x_5555) ;  /* 0x0000007000017945 */ /* 0x000fe80003800200 */
[----:B------:R-:W-:Y:S05]  /*1c20*/  @P4 BRA `(.L_x_5556) ;  /* 0x0000000000144947 */ /* 0x000fea0003800000 */
[----:B------:R-:W-:-:S13]  /*1c30*/  FSETP.NEU.FTZ.AND P6, PT, R9, R26, PT ;  /* 0x0000001a0900720b */ /* 0x000fda0003fdd000 */
[----:B------:R-:W-:Y:S02]  /*1c40*/  @!P6 ISETP.GE.U32.AND P4, PT, R10, R29, PT ;  /* 0x0000001d0a00e20c */ /* 0x000fe40003f86070 */
[----:B------:R-:W-:Y:S02]  /*1c50*/  @P6 FSETP.GT.FTZ.AND P1, PT, R9, R26, PT ;  /* 0x0000001a0900620b */ /* 0x000fe40003f34000 */
[----:B------:R-:W-:-:S04]  /*1c60*/  @!P6 ISETP.GE.AND.EX P4, PT, R11, RZ, PT, P4 ;  /* 0x000000ff0b00e20c */ /* 0x000fc80003f86340 */
[----:B------:R-:W-:-:S13]  /*1c70*/  @!P6 PLOP3.LUT P1, PT, P4, PT, PT, 0x8, 0x80 ;  /* 0x000000000080e81c */ /* 0x000fda000272e170 */
.L_x_5556:
[----:B------:R-:W-:Y:S05]  /*1c80*/  BSYNC.RECONVERGENT B1 ;  /* 0x0000000000017941 */ /* 0x000fea0003800200 */
.L_x_5555:
        /* <DEDUP_REMOVED lines=16> */
.L_x_5558:
[----:B------:R-:W-:Y:S05]  /*1d90*/  BSYNC.RECONVERGENT B1 ;  /* 0x0000000000017941 */ /* 0x000fea0003800200 */
.L_x_5557:
        /* <DEDUP_REMOVED lines=12> */
.L_x_5560:
[----:B------:R-:W-:Y:S05]  /*1e60*/  BSYNC.RECONVERGENT B1 ;  /* 0x0000000000017941 */ /* 0x000fea0003800200 */
.L_x_5559:
        /* <DEDUP_REMOVED lines=9> */
.L_x_5552:
[----:B------:R-:W-:Y:S05]  /*1f00*/  BSYNC.RECONVERGENT B0 ;  /* 0x0000000000007941 */ /* 0x000fea0003800200 */
.L_x_5551:
        /* <DEDUP_REMOVED lines=29> */
.L_x_5565:
[----:B------:R-:W-:Y:S05]  /*20e0*/  BSYNC.RECONVERGENT B1 ;  /* 0x0000000000017941 */ /* 0x000fea0003800200 */
.L_x_5564:
[----:B------:R-:W-:Y:S02]  /*20f0*/  FSEL R0, R0, R3, P0 ;  /* 0x0000000300007208 */ /* 0x000fe40000000000 */
[----:B------:R-:W-:Y:S02]  /*2100*/  SEL R15, R15, R4, P0 ;  /* 0x000000040f0f7207 */ /* 0x000fe40000000000 */
[----:B------:R-:W-:-:S07]  /*2110*/  SEL R14, R14, R5, P0 ;  /* 0x000000050e0e7207 */ /* 0x000fce0000000000 */
.L_x_5563:
[----:B------:R-:W-:Y:S05]  /*2120*/  BSYNC.RECONVERGENT B0 ;  /* 0x0000000000007941 */ /* 0x000fea0003800200 */
.L_x_5562:
        /* <DEDUP_REMOVED lines=11> */
.L_x_5567:
[----:B------:R-:W-:Y:S05]  /*21e0*/  BSYNC.RECONVERGENT B0 ;  /* 0x0000000000007941 */ /* 0x000fea0003800200 */
.L_x_5566:
        /* <DEDUP_REMOVED lines=14> */
.L_x_5569:
[----:B------:R-:W-:Y:S05]  /*22d0*/  BSYNC.RECONVERGENT B0 ;  /* 0x0000000000007941 */ /* 0x000fea0003800200 */
.L_x_5568:
        /* <DEDUP_REMOVED lines=14> */
.L_x_5571:
[----:B------:R-:W-:Y:S05]  /*23c0*/  BSYNC.RECONVERGENT B0 ;  /* 0x0000000000007941 */ /* 0x000fea0003800200 */
.L_x_5570:
        /* <DEDUP_REMOVED lines=9> */
.L_x_5544:
        /* <DEDUP_REMOVED lines=104> */
.L_x_5607:
        /* <DEDUP_REMOVED lines=14> */
[----:B--2---:R-:W-:Y:S01]  /*2bc0*/  PRMT R66, R4, 0x7632, R66 ;  /* 0x0000763204427816 */ /* 0x004fe20000000042 */
[----:B------:R-:W-:Y:S01]  /*2bd0*/  HADD2.F32 R68, -RZ, R4.H0_H0 ;  /* 0x20000004ff447230 */ /* 0x000fe20000004100 */
[--C-:B------:R-:W-:Y:S02]  /*2be0*/  PRMT R63, R63, 0x5410, R5.reuse ;  /* 0x000054103f3f7816 */ /* 0x100fe40000000005 */
[----:B------:R-:W-:Y:S01]  /*2bf0*/  PRMT R67, R67, 0x7610, R5 ;  /* 0x0000761043437816 */ /* 0x000fe20000000005 */
[----:B------:R-:W-:Y:S01]  /*2c00*/  HADD2.F32 R75, -RZ, R66.H0_H0 ;  /* 0x20000042ff4b7230 */ /* 0x000fe20000004100 */
[----:B------:R-:W-:Y:S01]  /*2c10*/  @P5 FSETP.NAN.FTZ.AND P4, PT, |R68|, |R68|, PT ;  /* 0x400000444400520b */ /* 0x000fe20003f98200 */
[----:B------:R-:W-:-:S03]  /*2c20*/  HADD2.F32 R80, -RZ, R63.H1_H1 ;  /* 0x3000003fff507230 */ /* 0x000fc60000004100 */
        /* <DEDUP_REMOVED lines=12> */
.L_x_5576:
[----:B------:R-:W-:Y:S05]  /*2cf0*/  BSYNC.RECONVERGENT B1 ;  /* 0x0000000000017941 */ /* 0x000fea0003800200 */
.L_x_5575:
        /* <DEDUP_REMOVED lines=9> */
.L_x_5578:
[----:B------:R-:W-:Y:S05]  /*2d90*/  BSYNC.RECONVERGENT B1 ;  /* 0x0000000000017941 */ /* 0x000fea0003800200 */
.L_x_5577:
[----:B------:R-:W-:Y:S01]  /*2da0*/  @P1 ISETP.LT.U32.AND P5, PT, R31, R62, PT ;  /* 0x0000003e1f00120c */ /* 0x000fe20003fa1070 */
[----:B------:R-:W-:Y:S01]  /*2db0*/  BSSY.RECONVERGENT B1, `(.L_x_5579) ;  /* 0x000000f000017945 */ /* 0x000fe20003800200 */
[----:B------:R-:W-:Y:S01]  /*2dc0*/  @P1 FSETP.NAN.FTZ.AND P3, PT, |R80|, |R80|, PT ;  /* 0x400000505000120b */ /* 0x000fe20003f78200 */
[----:B------:R-:W-:Y:S01]  /*2dd0*/  HADD2.F32 R79, -RZ, R67.H1_H1 ;  /* 0x30000043ff4f7230 */ /* 0x000fe20000004100 */
[----:B------:R-:W-:Y:S02]  /*2de0*/  LOP3.LUT R65, R65, 0xfffffffb, RZ, 0xc0, !PT ;  /* 0xfffffffb41417812 */ /* 0x000fe400078ec0ff */
[----:B------:R-:W-:Y:S02]  /*2df0*/  @P1 ISETP.LT.OR.EX P3, PT, R8, RZ, !P3, P5 ;  /* 0x000000ff0800120c */ /* 0x000fe40005f61750 */
[----:B-----5:R-:W-:-:S11]  /*2e00*/  PRMT R63, R6, 0x7610, R63 ;  /* 0x00007610063f7816 */ /* 0x020fd6000000003f */
        /* <DEDUP_REMOVED lines=9> */
.L_x_5580:
[----:B------:R-:W-:Y:S05]  /*2ea0*/  BSYNC.RECONVERGENT B1 ;  /* 0x0000000000017941 */ /* 0x000fea0003800200 */
.L_x_5579:
[----:B------:R-:W-:Y:S01]  /*2eb0*/  @P2 ISETP.LT.U32.AND P3, PT, R32, R62, PT ;  /* 0x0000003e2000220c */ /* 0x000fe20003f61070 */
[----:B------:R-:W-:Y:S01]  /*2ec0*/  BSSY.RECONVERGENT B1, `(.L_x_5581) ;  /* 0x000000a000017945 */ /* 0x000fe20003800200 */
[----:B------:R-:W-:Y:S01]  /*2ed0*/  @P2 FSETP.NAN.FTZ.AND P1, PT, |R79|, |R79|, PT ;  /* 0x4000004f4f00220b */ /* 0x000fe20003f38200 */
[----:B------:R-:W-:-:S03]  /*2ee0*/  HADD2.F32 R77, -RZ, R63.H0_H0 ;  /* 0x2000003fff4d7230 */ /* 0x000fc60000004100 */
[----:B------:R-:W-:Y:S01]  /*2ef0*/  @P2 ISETP.LT.OR.EX P1, PT, R9, RZ, !P1, P3 ;  /* 0x000000ff0900220c */ /* 0x000fe20004f21730 */
[----:B------:R-:W-:-:S12]  /*2f00*/  @P2 BRA `(.L_x_5582) ;  /* 0x0000000000142947 */ /* 0x000fd80003800000 */
[----:B------:R-:W-:-:S13]  /*2f10*/  FSETP.NEU.FTZ.AND P3, PT, R48, R79, PT ;  /* 0x0000004f3000720b */ /* 0x000fda0003f7d000 */
[----:B------:R-:W-:Y:S02]  /*2f20*/  @!P3 ISETP.GE.U32.AND P2, PT, R32, R62, PT ;  /* 0x0000003e2000b20c */ /* 0x000fe40003f46070 */
[----:B------:R-:W-:Y:S02]  /*2f30*/  @P3 FSETP.GT.FTZ.AND P1, PT, R48, R79, PT ;  /* 0x0000004f3000320b */ /* 0x000fe40003f34000 */
[----:B------:R-:W-:-:S04]  /*2f40*/  @!P3 ISETP.GE.AND.EX P2, PT, R9, RZ, PT, P2 ;  /* 0x000000ff0900b20c */ /* 0x000fc80003f46320 */
[----:B------:R-:W-:-:S13]  /*2f50*/  @!P3 PLOP3.LUT P1, PT, P2, PT, PT, 0x8, 0x80 ;  /* 0x000000000080b81c */ /* 0x000fda000172e170 */
.L_x_5582:
[----:B------:R-:W-:Y:S05]  /*2f60*/  BSYNC.RECONVERGENT B1 ;  /* 0x0000000000017941 */ /* 0x000fea0003800200 */
.L_x_5581:
        /* <DEDUP_REMOVED lines=10> */
.L_x_5584:
[----:B------:R-:W-:Y:S05]  /*3010*/  BSYNC.RECONVERGENT B1 ;  /* 0x0000000000017941 */ /* 0x000fea0003800200 */
.L_x_5583:
[----:B------:R-:W-:Y:S01]  /*3020*/  FSETP.NAN.FTZ.AND P0, PT, |R49|, |R49|, PT ;  /* 0x400000313100720b */ /* 0x000fe20003f18200 */
[----:B------:R-:W-:Y:S01]  /*3030*/  BSSY.RECONVERGENT B1, `(.L_x_5585) ;  /* 0x000000c000017945 */ /* 0x000fe20003800200 */
[----:B------:R-:W-:-:S05]  /*3040*/  PRMT R67, R6, 0x7632, R67 ;  /* 0x0000763206437816 */ /* 0x000fca0000000043 */
[----:B------:R-:W-:-:S06]  /*3050*/  HADD2.F32 R82, -RZ, R67.H0_H0 ;  /* 0x20000043ff527230 */ /* 0x000fcc0000004100 */
        /* <DEDUP_REMOVED lines=9> */
.L_x_5586:
[----:B------:R-:W-:Y:S05]  /*30f0*/  BSYNC.RECONVERGENT B1 ;  /* 0x0000000000017941 */ /* 0x000fea0003800200 */
.L_x_5585:
[----:B------:R-:W-:Y:S01]  /*3100*/  FSETP.NAN.FTZ.AND P0, PT, |R52|, |R52|, PT ;  /* 0x400000343400720b */ /* 0x000fe20003f18200 */
[----:B------:R-:W-:Y:S01]  /*3110*/  BSSY.RECONVERGENT B1, `(.L_x_5587) ;  /* 0x000000f000017945 */ /* 0x000fe20003800200 */
[----:B------:R-:W-:Y:S02]  /*3120*/  PRMT R66, R66, 0x5410, R7 ;  /* 0x0000541042427816 */ /* 0x000fe40000000007 */
[----:B------:R-:W-:Y:S02]  /*3130*/  FSEL R45, R45, R68, P4 ;  /* 0x000000442d2d7208 */ /* 0x000fe40002000000 */
[----:B------:R-:W-:Y:S01]  /*3140*/  SEL R29, R29, R62, P4 ;  /* 0x0000003e1d1d7207 */ /* 0x000fe20002000000 */
[----:B------:R-:W-:Y:S01]  /*3150*/  HADD2.F32 R5, -RZ, R66.H1_H1 ;  /* 0x30000042ff057230 */ /* 0x000fe20000004100 */
        /* <DEDUP_REMOVED lines=10> */
.L_x_5588:
[----:B------:R-:W-:Y:S05]  /*3200*/  BSYNC.RECONVERGENT B1 ;  /* 0x0000000000017941 */ /* 0x000fea0003800200 */
.L_x_5587:
[----:B------:R-:W-:Y:S01]  /*3210*/  IMAD.IADD R72, R64, 0x1, R61 ;  /* 0x0000000140487824 */ /* 0x000fe200078e023d */
[----:B------:R-:W-:Y:S02]  /*3220*/  PRMT R68, R7, 0x7632, R68 ;  /* 0x0000763207447816 */ /* 0x000fe40000000044 */
[----:B------:R-:W-:Y:S02]  /*3230*/  FSETP.NAN.FTZ.AND P0, PT, |R51|, |R51|, PT ;  /* 0x400000333300720b */ /* 0x000fe40003f18200 */
[----:B------:R-:W-:Y:S01]  /*3240*/  SHF.R.U32.HI R7, RZ, 0x2, R72 ;  /* 0x00000002ff077819 */ /* 0x000fe20000011648 */
[----:B------:R-:W-:Y:S01]  /*3250*/  HADD2.F32 R74, -RZ, R68.H0_H0 ;  /* 0x20000044ff4a7230 */ /* 0x000fe20000004100 */
        /* <DEDUP_REMOVED lines=17> */
.L_x_5590:
[----:B------:R-:W-:Y:S05]  /*3370*/  BSYNC.RECONVERGENT B1 ;  /* 0x0000000000017941 */ /* 0x000fea0003800200 */
.L_x_5589:
[----:B------:R-:W-:Y:S01]  /*3380*/  FSETP.NAN.FTZ.AND P0, PT, |R53|, |R53|, PT ;  /* 0x400000353500720b */ /* 0x000fe20003f18200 */
[----:B------:R-:W-:Y:S01]  /*3390*/  HADD2.F32 R78, -RZ, R68.H1_H1 ;  /* 0x30000044ff4e7230 */ /* 0x000fe20000004100 */
        /* <DEDUP_REMOVED lines=15> */
.L_x_5592:
[----:B------:R-:W-:Y:S05]  /*3490*/  BSYNC.RECONVERGENT B1 ;  /* 0x0000000000017941 */ /* 0x000fea0003800200 */
.L_x_5591:
[----:B------:R-:W-:Y:S01]  /*34a0*/  FSETP.NAN.FTZ.AND P0, PT, |R54|, |R54|, PT ;  /* 0x400000363600720b */ /* 0x000fe20003f18200 */
[----:B------:R-:W-:Y:S01]  /*34b0*/  HADD2.F32 R71, -RZ, R70.H0_H0 ;  /* 0x20000046ff477230 */ /* 0x000fe20000004100 */
        /* <DEDUP_REMOVED lines=15> */
.L_x_5594:
[----:B------:R-:W-:Y:S05]  /*35b0*/  BSYNC.RECONVERGENT B1 ;  /* 0x0000000000017941 */ /* 0x000fea0003800200 */
.L_x_5593:
[----:B------:R-:W-:Y:S01]  /*35c0*/  FSETP.NAN.FTZ.AND P5, PT, |R55|, |R55|, PT ;  /* 0x400000373700720b */ /* 0x000fe20003fb8200 */
[----:B------:R-:W-:Y:S01]  /*35d0*/  HADD2.F32 R76, -RZ, R69.H1_H1 ;  /* 0x30000045ff4c7230 */ /* 0x000fe20000004100 */
        /* <DEDUP_REMOVED lines=11> */
.L_x_5596:
[----:B------:R-:W-:Y:S05]  /*3690*/  BSYNC.RECONVERGENT B1 ;  /* 0x0000000000017941 */ /* 0x000fea0003800200 */
.L_x_5595:
[----:B------:R-:W-:Y:S01]  /*36a0*/  FSETP.NAN.FTZ.AND P5, PT, |R56|, |R56|, PT ;  /* 0x400000383800720b */ /* 0x000fe20003fb8200 */
[----:B------:R-:W-:Y:S01]  /*36b0*/  HADD2.F32 R73, -RZ, R70.H1_H1 ;  /* 0x30000046ff497230 */ /* 0x000fe20000004100 */
[----:B------:R-:W-:Y:S02]  /*36c0*/  P2R R81, PR, RZ, 0x1 ;  /* 0x00000001ff517803 */ /* 0x000fe40000000000 */
[C---:B------:R-:W-:Y:S02]  /*36d0*/  LOP3.LUT P0, RZ, R65.reuse, 0x4, RZ, 0xc0, !PT ;  /* 0x0000000441ff7812 */ /* 0x040fe4000780c0ff */
[----:B------:R-:W-:Y:S02]  /*36e0*/  P2R R7, PR, RZ, 0x10 ;  /* 0x00000010ff077803 */ /* 0x000fe40000000000 */
[----:B------:R-:W-:Y:S02]  /*36f0*/  LOP3.LUT P4, RZ, R65, 0x20, RZ, 0xc0, !PT ;  /* 0x0000002041ff7812 */ /* 0x000fe4000788c0ff */
[----:B------:R-:W-:Y:S01]  /*3700*/  FSEL R47, R47, R80, P0 ;  /* 0x000000502f2f7208 */ /* 0x000fe20000000000 */
[----:B------:R-:W-:Y:S01]  /*3710*/  IMAD.IADD R80, R72, 0x1, R61 ;  /* 0x0000000148507824 */ /* 0x000fe200078e023d */
[----:B------:R-:W-:-:S02]  /*3720*/  P2R R6, PR, RZ, 0x8 ;  /* 0x00000008ff067803 */ /* 0x000fc40000000000 */
[----:B------:R-:W-:Y:S02]  /*3730*/  FSEL R46, R46, R75, P4 ;  /* 0x0000004b2e2e7208 */ /* 0x000fe40002000000 */
[----:B------:R-:W-:Y:S02]  /*3740*/  SEL R30, R30, R62, P4 ;  /* 0x0000003e1e1e7207 */ /* 0x000fe40002000000 */
[----:B------:R-:W-:Y:S02]  /*3750*/  SEL R3, R3, RZ, P4 ;  /* 0x000000ff03037207 */ /* 0x000fe40002000000 */
[----:B------:R-:W-:Y:S02]  /*3760*/  @P5 ISETP.LT.U32.AND P6, PT, R40, R72, PT ;  /* 0x000000482800520c */ /* 0x000fe40003fc1070 */
[----:B------:R-:W-:Y:S02]  /*3770*/  @P5 FSETP.NAN.FTZ.AND P3, PT, |R73|, |R73|, PT ;  /* 0x400000494900520b */ /* 0x000fe40003f78200 */
[----:B------:R-:W-:-:S02]  /*3780*/  ISETP.NE.AND P4, PT, R7, RZ, PT ;  /* 0x000000ff0700720c */ /* 0x000fc40003f85270 */
[----:B------:R-:W-:Y:S02]  /*3790*/  SHF.R.U32.HI R7, RZ, 0x2, R80 ;  /* 0x00000002ff077819 */ /* 0x000fe40000011650 */
[----:B------:R-:W-:Y:S02]  /*37a0*/  @P5 ISETP.LT.OR.EX P6, PT, R20, RZ, !P3, P6 ;  /* 0x000000ff1400520c */ /* 0x000fe40005fc1760 */
[----:B------:R-:W-:Y:S01]  /*37b0*/  ISETP.NE.AND P3, PT, R6, RZ, PT ;  /* 0x000000ff0600720c */ /* 0x000fe20003f65270 */
[----:B------:R-:W-:Y:S01]  /*37c0*/  IMAD.WIDE.U32 R6, R7, 0x8, R22 ;  /* 0x0000000807067825 */ /* 0x000fe200078e0016 */
[----:B------:R-:W-:Y:S01]  /*37d0*/  BSSY.RECONVERGENT B1, `(.L_x_5597) ;  /* 0x0000014000017945 */ /* 0x000fe20003800200 */
[----:B------:R-:W-:Y:S02]  /*37e0*/  SEL R31, R31, R62, P0 ;  /* 0x0000003e1f1f7207 */ /* 0x000fe40000000000 */
[----:B------:R-:W-:Y:S02]  /*37f0*/  SEL R8, R8, RZ, P0 ;  /* 0x000000ff08087207 */ /* 0x000fe40000000000 */
[----:B------:R-:W5:Y:S01]  /*3800*/  LDG.E.64 R6, desc[UR36][R6.64] ;  /* 0x0000002406067981 */ /* 0x000f62000c1e1b00 */
[----:B------:R-:W-:-:S02]  /*3810*/  ISETP.NE.AND P0, PT, R81, RZ, PT ;  /* 0x000000ff5100720c */ /* 0x000fc40003f05270 */
[----:B------:R-:W-:Y:S02]  /*3820*/  FSEL R48, R48, R79, P1 ;  /* 0x0000004f30307208 */ /* 0x000fe40000800000 */
[----:B------:R-:W-:Y:S02]  /*3830*/  SEL R32, R32, R62, P1 ;  /* 0x0000003e20207207 */ /* 0x000fe40000800000 */
        /* <DEDUP_REMOVED lines=13> */
.L_x_5598:
[----:B------:R-:W-:Y:S05]  /*3910*/  BSYNC.RECONVERGENT B1 ;  /* 0x0000000000017941 */ /* 0x000fea0003800200 */
.L_x_5597:
[----:B------:R-:W-:Y:S01]  /*3920*/  FSETP.NAN.FTZ.AND P1, PT, |R57|, |R57|, PT ;  /* 0x400000393900720b */ /* 0x000fe20003f38200 */
[----:B------:R-:W-:Y:S01]  /*3930*/  BSSY.RECONVERGENT B1, `(.L_x_5599) ;  /* 0x000000f000017945 */ /* 0x000fe20003800200 */
[----:B-----5:R-:W-:Y:S02]  /*3940*/  PRMT R69, R6, 0x7610, R69 ;  /* 0x0000761006457816 */ /* 0x020fe40000000045 */
[----:B------:R-:W-:Y:S02]  /*3950*/  FSEL R52, R52, R5, P4 ;  /* 0x0000000534347208 */ /* 0x000fe40002000000 */
[----:B------:R-:W-:Y:S01]  /*3960*/  SEL R36, R36, R64, P4 ;  /* 0x0000004024247207 */ /* 0x000fe20002000000 */
[----:B------:R-:W-:Y:S01]  /*3970*/  HADD2.F32 R62, -RZ, R69.H0_H0 ;  /* 0x20000045ff3e7230 */ /* 0x000fe20000004100 */
        /* <DEDUP_REMOVED lines=10> */
.L_x_5600:
[----:B------:R-:W-:Y:S05]  /*3a20*/  BSYNC.RECONVERGENT B1 ;  /* 0x0000000000017941 */ /* 0x000fea0003800200 */
.L_x_5599:
[----:B------:R-:W-:Y:S01]  /*3a30*/  FSETP.NAN.FTZ.AND P3, PT, |R58|, |R58|, PT ;  /* 0x4000003a3a00720b */ /* 0x000fe20003f78200 */
[----:B------:R-:W-:Y:S01]  /*3a40*/  BSSY.RECONVERGENT B1, `(.L_x_5601) ;  /* 0x0000010000017945 */ /* 0x000fe20003800200 */
[----:B------:R-:W-:Y:S02]  /*3a50*/  PRMT R6, R6, 0x7632, R6 ;  /* 0x0000763206067816 */ /* 0x000fe40000000006 */
[----:B------:R-:W-:-:S03]  /*3a60*/  LOP3.LUT P1, RZ, R65, 0x10, RZ, 0xc0, !PT ;  /* 0x0000001041ff7812 */ /* 0x000fc6000782c0ff */
[----:B------:R-:W-:Y:S01]  /*3a70*/  HADD2.F32 R5, -RZ, R6.H0_H0 ;  /* 0x20000006ff057230 */ /* 0x000fe20000004100 */
        /* <DEDUP_REMOVED lines=12> */
.L_x_5602:
[----:B------:R-:W-:Y:S05]  /*3b40*/  BSYNC.RECONVERGENT B1 ;  /* 0x0000000000017941 */ /* 0x000fea0003800200 */
.L_x_5601:
[----:B------:R-:W-:Y:S01]  /*3b50*/  FSETP.NAN.FTZ.AND P3, PT, |R59|, |R59|, PT ;  /* 0x4000003b3b00720b */ /* 0x000fe20003f78200 */
[----:B------:R-:W-:Y:S01]  /*3b60*/  BSSY.RECONVERGENT B1, `(.L_x_5603) ;  /* 0x0000010000017945 */ /* 0x000fe20003800200 */
[----:B------:R-:W-:Y:S02]  /*3b70*/  PRMT R6, R6, 0x5410, R7 ;  /* 0x0000541006067816 */ /* 0x000fe40000000007 */
[----:B------:R-:W-:-:S03]  /*3b80*/  LOP3.LUT P4, RZ, R65, 0x8, RZ, 0xc0, !PT ;  /* 0x0000000841ff7812 */ /* 0x000fc6000788c0ff */
[----:B------:R-:W-:Y:S01]  /*3b90*/  HADD2.F32 R64, -RZ, R6.H1_H1 ;  /* 0x30000006ff407230 */ /* 0x000fe20000004100 */
        /* <DEDUP_REMOVED lines=12> */
.L_x_5604:
[----:B------:R-:W-:Y:S05]  /*3c60*/  BSYNC.RECONVERGENT B1 ;  /* 0x0000000000017941 */ /* 0x000fea0003800200 */
.L_x_5603:
[----:B------:R-:W-:Y:S01]  /*3c70*/  FSETP.NAN.FTZ.AND P3, PT, |R60|, |R60|, PT ;  /* 0x4000003c3c00720b */ /* 0x000fe20003f78200 */
[----:B------:R-:W-:Y:S01]  /*3c80*/  BSSY.RECONVERGENT B1, `(.L_x_5605) ;  /* 0x000001f000017945 */ /* 0x000fe20003800200 */
[----:B------:R-:W-:Y:S02]  /*3c90*/  LOP3.LUT P5, RZ, R65, 0x1, RZ, 0xc0, !PT ;  /* 0x0000000141ff7812 */ /* 0x000fe400078ac0ff */
[----:B------:R-:W-:Y:S02]  /*3ca0*/  PRMT R7, R7, 0x5432, R4 ;  /* 0x0000543207077816 */ /* 0x000fe40000000004 */
[----:B------:R-:W-:Y:S02]  /*3cb0*/  FSEL R54, R54, R71, P5 ;  /* 0x0000004736367208 */ /* 0x000fe40002800000 */
[----:B------:R-:W-:Y:S01]  /*3cc0*/  FSEL R55, R55, R76, P0 ;  /* 0x0000004c37377208 */ /* 0x000fe20000000000 */
[----:B------:R-:W-:Y:S01]  /*3cd0*/  HADD2.F32 R71, -RZ, R7.H0_H0 ;  /* 0x20000007ff477230 */ /* 0x000fe20000004100 */
[----:B------:R-:W-:-:S02]  /*3ce0*/  SEL R38, R38, R72, P5 ;  /* 0x0000004826267207 */ /* 0x000fc40002800000 */
        /* <DEDUP_REMOVED lines=8> */
[----:B------:R-:W-:Y:S02]  /*3d70*/  FSEL R58, R58, R5, P1 ;  /* 0x000000053a3a7208 */ /* 0x000fe40000800000 */
[----:B------:R-:W-:Y:S02]  /*3d80*/  FSEL R59, R59, R64, P4 ;  /* 0x000000403b3b7208 */ /* 0x000fe40002000000 */
[----:B------:R-:W-:Y:S02]  /*3d90*/  @P3 ISETP.LT.OR.EX P5, PT, R28, RZ, !P0, P5 ;  /* 0x000000ff1c00320c */ /* 0x000fe400047a1750 */
[----:B------:R-:W-:-:S02]  /*3da0*/  SEL R20, R20, RZ, P6 ;  /* 0x000000ff14147207 */ /* 0x000fc40003000000 */
[-C--:B------:R-:W-:Y:S02]  /*3db0*/  SEL R41, R41, R80.reuse, P2 ;  /* 0x0000005029297207 */ /* 0x080fe40001000000 */
[----:B------:R-:W-:Y:S02]  /*3dc0*/  SEL R21, R21, RZ, P2 ;  /* 0x000000ff15157207 */ /* 0x000fe40001000000 */
        /* <DEDUP_REMOVED lines=10> */
.L_x_5606:
[----:B------:R-:W-:Y:S05]  /*3e70*/  BSYNC.RECONVERGENT B1 ;  /* 0x0000000000017941 */ /* 0x000fea0003800200 */
.L_x_5605:
        /* <DEDUP_REMOVED lines=8> */
.L_x_5574:
[----:B------:R-:W-:Y:S05]  /*3f00*/  BSYNC.RECONVERGENT B0 ;  /* 0x0000000000007941 */ /* 0x000fea0003800200 */
.L_x_5573:
        /* <DEDUP_REMOVED lines=8> */
[----:B--2---:R-:W-:Y:S02]  /*3f90*/  PRMT R7, R7, 0x5410, R4 ;  /* 0x0000541007077816 */ /* 0x004fe40000000004 */
[----:B------:R-:W-:Y:S02]  /*3fa0*/  PRMT R66, R4, 0x7632, R66 ;  /* 0x0000763204427816 */ /* 0x000fe40000000042 */
[--C-:B------:R-:W-:Y:S02]  /*3fb0*/  PRMT R63, R63, 0x5410, R5.reuse ;  /* 0x000054103f3f7816 */ /* 0x100fe40000000005 */
        /* <DEDUP_REMOVED lines=9> */
[----:B------:R-:W-:Y:S02]  /*4050*/  PRMT R66, R66, 0x5410, R5 ;  /* 0x0000541042427816 */ /* 0x000fe40000000005 */
        /* <DEDUP_REMOVED lines=10> */
[--C-:B--2---:R-:W-:Y:S02]  /*4100*/  PRMT R69, R69, 0x5410, R5.reuse ;  /* 0x0000541045457816 */ /* 0x104fe40000000005 */
[----:B------:R-:W-:Y:S02]  /*4110*/  PRMT R68, R68, 0x5410, R4 ;  /* 0x0000541044447816 */ /* 0x000fe40000000004 */
[----:B------:R-:W-:Y:S02]  /*4120*/  PRMT R70, R4, 0x7632, R5 ;  /* 0x0000763204467816 */ /* 0x000fe40000000005 */
[C---:B---3--:R-:W-:Y:S02]  /*4130*/  @!P1 PRMT R6, R22.reuse, 0x7632, R6 ;  /* 0x0000763216069816 */ /* 0x048fe40000000006 */
[----:B------:R-:W-:Y:S02]  /*4140*/  @!P1 PRMT R69, R22, 0x7610, R69 ;  /* 0x0000761016459816 */ /* 0x000fe40000000045 */
[----:B------:R-:W-:-:S02]  /*4150*/  @!P1 PRMT R6, R6, 0x5410, R23 ;  /* 0x0000541006069816 */ /* 0x000fc40000000017 */
[----:B------:R-:W-:-:S07]  /*4160*/  @!P1 PRMT R7, R23, 0x7632, R7 ;  /* 0x0000763217079816 */ /* 0x000fce0000000007 */
.L_x_5609:
[----:B------:R-:W-:Y:S05]  /*4170*/  BSYNC.RECONVERGENT B0 ;  /* 0x0000000000007941 */ /* 0x000fea0003800200 */
.L_x_5608:
[----:B------:R-:W-:Y:S04]  /*4180*/  BSSY.RECONVERGENT B0, `(.L_x_5610) ;  /* 0x000010b000007945 */ /* 0x000fe80003800200 */
[----:B------:R-:W-:Y:S05]  /*4190*/  @P0 BRA `(.L_x_5611) ;  /* 0x0000001000240947 */ /* 0x000fea0003800000 */
[----:B------:R-:W-:Y:S01]  /*41a0*/  FSETP.NAN.FTZ.AND P6, PT, |R45|, |R45|, PT ;  /* 0x4000002d2d00720b */ /* 0x000fe20003fd8200 */
[----:B------:R-:W-:Y:S01]  /*41b0*/  HADD2.F32 R4, -RZ, R7.H1_H1 ;  /* 0x30000007ff047230 */ /* 0x000fe20000004100 */
[----:B------:R-:W-:Y:S01]  /*41c0*/  FSETP.NAN.FTZ.AND P4, PT, |R46|, |R46|, PT ;  /* 0x4000002e2e00720b */ /* 0x000fe20003f98200 */
[----:B------:R-:W-:Y:S01]  /*41d0*/  HADD2.F32 R5, -RZ, R66.H0_H0 ;  /* 0x20000042ff057230 */ /* 0x000fe20000004100 */
[----:B------:R-:W-:Y:S01]  /*41e0*/  FSETP.NAN.FTZ.AND P5, PT, |R48|, |R48|, PT ;  /* 0x400000303000720b */ /* 0x000fe20003fb8200 */
[----:B------:R-:W-:Y:S01]  /*41f0*/  BSSY.RECONVERGENT B1, `(.L_x_5612) ;  /* 0x0000010000017945 */ /* 0x000fe20003800200 */
[----:B------:R-:W-:-:S07]  /*4200*/  HADD2.F32 R22, -RZ, R63.H1_H1 ;  /* 0x3000003fff167230 */ /* 0x000fce0000004100 */
[----:B------:R-:W-:Y:S02]  /*4210*/  @P6 ISETP.LT.U32.AND P3, PT, R29, R62, PT ;  /* 0x0000003e1d00620c */ /* 0x000fe40003f61070 */
[----:B------:R-:W-:Y:S02]  /*4220*/  @P6 FSETP.NAN.FTZ.AND P0, PT, |R4|, |R4|, PT ;  /* 0x400000040400620b */ /* 0x000fe40003f18200 */
[----:B------:R-:W-:Y:S02]  /*4230*/  @P4 ISETP.LT.U32.AND P2, PT, R30, R62, PT ;  /* 0x0000003e1e00420c */ /* 0x000fe40003f41070 */
        /* <DEDUP_REMOVED lines=11> */
.L_x_5613:
[----:B------:R-:W-:Y:S05]  /*42f0*/  BSYNC.RECONVERGENT B1 ;  /* 0x0000000000017941 */ /* 0x000fea0003800200 */
.L_x_5612:
[----:B------:R-:W-:Y:S04]  /*4300*/  BSSY.RECONVERGENT B1, `(.L_x_5614) ;  /* 0x0000007000017945 */ /* 0x000fe80003800200 */
[----:B------:R-:W-:Y:S05]  /*4310*/  @P4 BRA `(.L_x_5615) ;  /* 0x0000000000144947 */ /* 0x000fea0003800000 */
[----:B------:R-:W-:-:S13]  /*4320*/  FSETP.NEU.FTZ.AND P6, PT, R46, R5, PT ;  /* 0x000000052e00720b */ /* 0x000fda0003fdd000 */
[----:B------:R-:W-:Y:S02]  /*4330*/  @!P6 ISETP.GE.U32.AND P4, PT, R30, R62, PT ;  /* 0x0000003e1e00e20c */ /* 0x000fe40003f86070 */
[----:B------:R-:W-:Y:S02]  /*4340*/  @P6 FSETP.GT.FTZ.AND P2, PT, R46, R5, PT ;  /* 0x000000052e00620b */ /* 0x000fe40003f54000 */
[----:B------:R-:W-:-:S04]  /*4350*/  @!P6 ISETP.GE.AND.EX P4, PT, R3, RZ, PT, P4 ;  /* 0x000000ff0300e20c */ /* 0x000fc80003f86340 */
[----:B------:R-:W-:-:S13]  /*4360*/  @!P6 PLOP3.LUT P2, PT, P4, PT, PT, 0x8, 0x80 ;  /* 0x000000000080e81c */ /* 0x000fda000274e170 */
.L_x_5615:
[----:B------:R-:W-:Y:S05]  /*4370*/  BSYNC.RECONVERGENT B1 ;  /* 0x0000000000017941 */ /* 0x000fea0003800200 */
.L_x_5614:
[----:B------:R-:W-:Y:S01]  /*4380*/  @P3 ISETP.LT.U32.AND P6, PT, R31, R62, PT ;  /* 0x0000003e1f00320c */ /* 0x000fe20003fc1070 */
[----:B------:R-:W-:Y:S01]  /*4390*/  BSSY.RECONVERGENT B1, `(.L_x_5616) ;  /* 0x000000b000017945 */ /* 0x000fe20003800200 */
[----:B------:R-:W-:Y:S01]  /*43a0*/  @P3 FSETP.NAN.FTZ.AND P4, PT, |R22|, |R22|, PT ;  /* 0x400000161600320b */ /* 0x000fe20003f98200 */
[----:B------:R-:W-:Y:S01]  /*43b0*/  HADD2.F32 R23, -RZ, R67.H1_H1 ;  /* 0x30000043ff177230 */ /* 0x000fe20000004100 */
        /* <DEDUP_REMOVED lines=8> */
.L_x_5617:
[----:B------:R-:W-:Y:S05]  /*4440*/  BSYNC.RECONVERGENT B1 ;  /* 0x0000000000017941 */ /* 0x000fea0003800200 */
.L_x_5616:
[----:B------:R-:W-:Y:S01]  /*4450*/  @P5 FSETP.NAN.FTZ.AND P3, PT, |R23|, |R23|, PT ;  /* 0x400000171700520b */ /* 0x000fe20003f78200 */
        /* <DEDUP_REMOVED lines=11> */
.L_x_5619:
[----:B------:R-:W-:Y:S05]  /*4510*/  BSYNC.RECONVERGENT B1 ;  /* 0x0000000000017941 */ /* 0x000fea0003800200 */
.L_x_5618:
        /* <DEDUP_REMOVED lines=12> */
[----:B------:R-:W-:Y:S01]  /*45e0*/  HADD2.F32 R63, -RZ, R63.H0_H0 ;  /* 0x2000003fff3f7230 */ /* 0x000fe20000004100 */
[----:B------:R-:W-:Y:S01]  /*45f0*/  FSETP.NAN.FTZ.AND P4, PT, |R51|, |R51|, PT ;  /* 0x400000333300720b */ /* 0x000fe20003f98200 */
[----:B------:R-:W-:Y:S01]  /*4600*/  BSSY.RECONVERGENT B1, `(.L_x_5620) ;  /* 0x000000e000017945 */ /* 0x000fe20003800200 */
[----:B------:R-:W-:Y:S01]  /*4610*/  FSETP.NAN.FTZ.AND P3, PT, |R49|, |R49|, PT ;  /* 0x400000313100720b */ /* 0x000fe20003f78200 */
[----:B------:R-:W-:Y:S01]  /*4620*/  HADD2.F32 R4, -RZ, R67.H0_H0 ;  /* 0x20000043ff047230 */ /* 0x000fe20000004100 */
[----:B------:R-:W-:-:S07]  /*4630*/  FSETP.NAN.FTZ.AND P5, PT, |R52|, |R52|, PT ;  /* 0x400000343400720b */ /* 0x000fce0003fb8200 */
        /* <DEDUP_REMOVED lines=10> */
.L_x_5621:
[----:B------:R-:W-:Y:S05]  /*46e0*/  BSYNC.RECONVERGENT B1 ;  /* 0x0000000000017941 */ /* 0x000fea0003800200 */
.L_x_5620:
        /* <DEDUP_REMOVED lines=11> */
.L_x_5623:
[----:B------:R-:W-:Y:S05]  /*47a0*/  BSYNC.RECONVERGENT B1 ;  /* 0x0000000000017941 */ /* 0x000fea0003800200 */
.L_x_5622:
[----:B------:R-:W-:Y:S01]  /*47b0*/  @P5 ISETP.LT.U32.AND P6, PT, R36, R65, PT ;  /* 0x000000412400520c */ /* 0x000fe20003fc1070 */
[----:B------:R-:W-:Y:S01]  /*47c0*/  BSSY.RECONVERGENT B1, `(.L_x_5624) ;  /* 0x000000b000017945 */ /* 0x000fe20003800200 */
[----:B------:R-:W-:Y:S01]  /*47d0*/  @P5 FSETP.NAN.FTZ.AND P3, PT, |R5|, |R5|, PT ;  /* 0x400000050500520b */ /* 0x000fe20003f78200 */
[----:B------:R-:W-:Y:S01]  /*47e0*/  HADD2.F32 R22, -RZ, R68.H0_H0 ;  /* 0x20000044ff167230 */ /* 0x000fe20000004100 */
        /* <DEDUP_REMOVED lines=8> */
.L_x_5625:
[----:B------:R-:W-:Y:S05]  /*4870*/  BSYNC.RECONVERGENT B1 ;  /* 0x0000000000017941 */ /* 0x000fea0003800200 */
.L_x_5624:
        /* <DEDUP_REMOVED lines=12> */
.L_x_5627:
[----:B------:R-:W-:Y:S05]  /*4940*/  BSYNC.RECONVERGENT B1 ;  /* 0x0000000000017941 */ /* 0x000fea0003800200 */
.L_x_5626:
        /* <DEDUP_REMOVED lines=12> */
[----:B------:R-:W-:Y:S01]  /*4a10*/  HADD2.F32 R68, -RZ, R68.H1_H1 ;  /* 0x30000044ff447230 */ /* 0x000fe20000004100 */
[----:B------:R-:W-:Y:S01]  /*4a20*/  BSSY.RECONVERGENT B1, `(.L_x_5628) ;  /* 0x0000010000017945 */ /* 0x000fe20003800200 */
[----:B------:R-:W-:Y:S01]  /*4a30*/  IMAD.IADD R61, R4, 0x1, R61 ;  /* 0x00000001043d7824 */ /* 0x000fe200078e023d */
[----:B------:R-:W-:Y:S01]  /*4a40*/  FSETP.NAN.FTZ.AND P2, PT, |R54|, |R54|, PT ;  /* 0x400000363600720b */ /* 0x000fe20003f58200 */
[----:B------:R-:W-:Y:S01]  /*4a50*/  HADD2.F32 R5, -RZ, R70.H0_H0 ;  /* 0x20000046ff057230 */ /* 0x000fe20000004100 */
[----:B------:R-:W-:Y:S02]  /*4a60*/  FSETP.NAN.FTZ.AND P3, PT, |R55|, |R55|, PT ;  /* 0x400000373700720b */ /* 0x000fe40003f78200 */
[----:B------:R-:W-:Y:S02]  /*4a70*/  ISETP.GE.U32.AND P4, PT, R61, R64, PT ;  /* 0x000000403d00720c */ /* 0x000fe40003f86070 */
[----:B------:R-:W-:-:S03]  /*4a80*/  FSETP.NAN.FTZ.AND P5, PT, |R56|, |R56|, PT ;  /* 0x400000383800720b */ /* 0x000fc60003fb8200 */
        /* <DEDUP_REMOVED lines=9> */
.L_x_5629:
[----:B------:R-:W-:Y:S05]  /*4b20*/  BSYNC.RECONVERGENT B1 ;  /* 0x0000000000017941 */ /* 0x000fea0003800200 */
.L_x_5628:
        /* <DEDUP_REMOVED lines=11> */
.L_x_5631:
[----:B------:R-:W-:Y:S05]  /*4be0*/  BSYNC.RECONVERGENT B1 ;  /* 0x0000000000017941 */ /* 0x000fea0003800200 */
.L_x_5630:
        /* <DEDUP_REMOVED lines=11> */
.L_x_5633:
[----:B------:R-:W-:Y:S05]  /*4ca0*/  BSYNC.RECONVERGENT B1 ;  /* 0x0000000000017941 */ /* 0x000fea0003800200 */
.L_x_5632:
[----:B------:R-:W-:Y:S01]  /*4cb0*/  @P5 ISETP.LT.U32.AND P6, PT, R40, R4, PT ;  /* 0x000000042800520c */ /* 0x000fe20003fc1070 */
[----:B------:R-:W-:Y:S01]  /*4cc0*/  BSSY.RECONVERGENT B1, `(.L_x_5634) ;  /* 0x000000c000017945 */ /* 0x000fe20003800200 */
[----:B------:R-:W-:Y:S02]  /*4cd0*/  @P5 FSETP.NAN.FTZ.AND P3, PT, |R23|, |R23|, PT ;  /* 0x400000171700520b */ /* 0x000fe40003f78200 */
        /* <DEDUP_REMOVED lines=10> */
.L_x_5635:
[----:B------:R-:W-:Y:S05]  /*4d80*/  BSYNC.RECONVERGENT B1 ;  /* 0x0000000000017941 */ /* 0x000fea0003800200 */
.L_x_5634:
        /* <DEDUP_REMOVED lines=27> */
.L_x_5637:
[----:B------:R-:W-:Y:S05]  /*4f40*/  BSYNC.RECONVERGENT B1 ;  /* 0x0000000000017941 */ /* 0x000fea0003800200 */
.L_x_5636:
        /* <DEDUP_REMOVED lines=11> */
.L_x_5639:
[----:B------:R-:W-:Y:S05]  /*5000*/  BSYNC.RECONVERGENT B1 ;  /* 0x0000000000017941 */ /* 0x000fea0003800200 */
.L_x_5638:
        /* <DEDUP_REMOVED lines=11> */
.L_x_5641:
[----:B------:R-:W-:Y:S05]  /*50c0*/  BSYNC.RECONVERGENT B1 ;  /* 0x0000000000017941 */ /* 0x000fea0003800200 */
.L_x_5640:
[----:B------:R-:W-:Y:S01]  /*50d0*/  @P4 FSETP.NAN.FTZ.AND P5, PT, |R7|, |R7|, PT ;  /* 0x400000070700420b */ /* 0x000fe20003fb8200 */
        /* <DEDUP_REMOVED lines=11> */
.L_x_5643:
[----:B------:R-:W-:Y:S05]  /*5190*/  BSYNC.RECONVERGENT B1 ;  /* 0x0000000000017941 */ /* 0x000fea0003800200 */
.L_x_5642:
        /* <DEDUP_REMOVED lines=9> */
.L_x_5611:
[----:B------:R-:W-:Y:S05]  /*5230*/  BSYNC.RECONVERGENT B0 ;  /* 0x0000000000007941 */ /* 0x000fea0003800200 */
.L_x_5610:
        /* <DEDUP_REMOVED lines=13> */
.L_x_5645:
[----:B------:R-:W-:Y:S05]  /*5310*/  BSYNC.RECONVERGENT B0 ;  /* 0x0000000000007941 */ /* 0x000fea0003800200 */
.L_x_5644:
        /* <DEDUP_REMOVED lines=16> */
.L_x_5647:
[----:B------:R-:W-:Y:S05]  /*5420*/  BSYNC.RECONVERGENT B0 ;  /* 0x0000000000007941 */ /* 0x000fea0003800200 */
.L_x_5646:
        /* <DEDUP_REMOVED lines=12> */
.L_x_5649:
[----:B------:R-:W-:Y:S05]  /*54f0*/  BSYNC.RECONVERGENT B0 ;  /* 0x0000000000007941 */ /* 0x000fea0003800200 */
.L_x_5648:
        /* <DEDUP_REMOVED lines=16> */
.L_x_5651:
[----:B------:R-:W-:Y:S05]  /*5600*/  BSYNC.RECONVERGENT B0 ;  /* 0x0000000000007941 */ /* 0x000fea0003800200 */
.L_x_5650:
        /* <DEDUP_REMOVED lines=12> */
.L_x_5653:
[----:B------:R-:W-:Y:S05]  /*56d0*/  BSYNC.RECONVERGENT B0 ;  /* 0x0000000000007941 */ /* 0x000fea0003800200 */
.L_x_5652:
        /* <DEDUP_REMOVED lines=16> */
.L_x_5655:
[----:B------:R-:W-:Y:S05]  /*57e0*/  BSYNC.RECONVERGENT B0 ;  /* 0x0000000000007941 */ /* 0x000fea0003800200 */
.L_x_5654:
        /* <DEDUP_REMOVED lines=14> */
.L_x_5657:
[----:B------:R-:W-:Y:S05]  /*58d0*/  BSYNC.RECONVERGENT B0 ;  /* 0x0000000000007941 */ /* 0x000fea0003800200 */
.L_x_5656:
[----:B------:R-:W-:Y:S04]  /*58e0*/  BSSY.RECONVERGENT B0, `(.L_x_5658) ;  /* 0x0000007000007945 */ /* 0x000fe80003800200 */
[----:B------:R-:W-:Y:S05]  /*58f0*/  @P5 BRA `(.L_x_5659) ;  /* 0x0000000000145947 */ /* 0x000fea0003800000 */
[----:B------:R-:W-:-:S13]  /*5900*/  FSETP.NEU.FTZ.AND P5, PT, R51, R56, PT ;  /* 0x000000383300720b */ /* 0x000fda0003fbd000 */
[----:B------:R-:W-:Y:S02]  /*5910*/  @!P5 ISETP.GE.U32.AND P4, PT, R35, R40, PT ;  /* 0x000000282300d20c */ /* 0x000fe40003f86070 */
[----:B------:R-:W-:Y:S02]  /*5920*/  @P5 FSETP.GT.FTZ.AND P1, PT, R51, R56, PT ;  /* 0x000000383300520b */ /* 0x000fe40003f34000 */
[----:B------:R-:W-:-:S04]  /*5930*/  @!P5 ISETP.GE.AND.EX P4, PT, R9, R20, PT, P4 ;  /* 0x000000140900d20c */ /* 0x000fc80003f86340 */
[----:B------:R-:W-:-:S13]  /*5940*/  @!P5 PLOP3.LUT P1, PT, P4, PT, PT, 0x8, 0x80 ;  /* 0x000000000080d81c */ /* 0x000fda000272e170 */
.L_x_5659:
[----:B------:R-:W-:Y:S05]  /*5950*/  BSYNC.RECONVERGENT B0 ;  /* 0x0000000000007941 */ /* 0x000fea0003800200 */
.L_x_5658:
        /* <DEDUP_REMOVED lines=19> */
.L_x_5661:
[----:B------:R-:W-:Y:S05]  /*5a90*/  BSYNC.RECONVERGENT B0 ;  /* 0x0000000000007941 */ /* 0x000fea0003800200 */
.L_x_5660:
        /* <DEDUP_REMOVED lines=16> */
.L_x_5663:
[----:B------:R-:W-:Y:S05]  /*5ba0*/  BSYNC.RECONVERGENT B0 ;  /* 0x0000000000007941 */ /* 0x000fea0003800200 */
.L_x_5662:
        /* <DEDUP_REMOVED lines=13> */
.L_x_5665:
[----:B------:R-:W-:Y:S05]  /*5c80*/  BSYNC.RECONVERGENT B0 ;  /* 0x0000000000007941 */ /* 0x000fea0003800200 */
.L_x_5664:
        /* <DEDUP_REMOVED lines=11> */
.L_x_5667:
[----:B------:R-:W-:Y:S05]  /*5d40*/  BSYNC.RECONVERGENT B0 ;  /* 0x0000000000007941 */ /* 0x000fea0003800200 */
.L_x_5666:
[----:B------:R-:W-:Y:S02]  /*5d50*/  FSEL R41, R51, R60, P0 ;  /* 0x0000003c33297208 */ /* 0x000fe40000000000 */
[----:B------:R-:W-:Y:S02]  /*5d60*/  SEL R44, R35, R44, P0 ;  /* 0x0000002c232c7207 */ /* 0x000fe40000000000 */
[----:B------:R-:W-:Y:S01]  /*5d70*/  SEL R45, R45, R28, P0 ;  /* 0x0000001c2d2d7207 */ /* 0x000fe20000000000 */
[----:B------:R-:W-:Y:S06]  /*5d80*/  BRA `(.L_x_5543) ;  /* 0x000000f400ac7947 */ /* 0x000fec0003800000 */
.L_x_5572:
        /* <DEDUP_REMOVED lines=100> */
.L_x_5703:
        /* <DEDUP_REMOVED lines=35> */
.L_x_5672:
[----:B------:R-:W-:Y:S05]  /*6600*/  BSYNC.RECONVERGENT B1 ;  /* 0x0000000000017941 */ /* 0x000fea0003800200 */
.L_x_5671:
        /* <DEDUP_REMOVED lines=9> */
.L_x_5674:
[----:B------:R-:W-:Y:S05]  /*66a0*/  BSYNC.RECONVERGENT B1 ;  /* 0x0000000000017941 */ /* 0x000fea0003800200 */
.L_x_5673:
        /* <DEDUP_REMOVED lines=16> */
.L_x_5676:
[----:B------:R-:W-:Y:S05]  /*67b0*/  BSYNC.RECONVERGENT B1 ;  /* 0x0000000000017941 */ /* 0x000fea0003800200 */
.L_x_5675:
        /* <DEDUP_REMOVED lines=11> */
.L_x_5678:
[----:B------:R-:W-:Y:S05]  /*6870*/  BSYNC.RECONVERGENT B1 ;  /* 0x0000000000017941 */ /* 0x000fea0003800200 */
.L_x_5677:
        /* <DEDUP_REMOVED lines=10> */
.L_x_5680:
[----:B------:R-:W-:Y:S05]  /*6920*/  BSYNC.RECONVERGENT B1 ;  /* 0x0000000000017941 */ /* 0x000fea0003800200 */
.L_x_5679:
        /* <DEDUP_REMOVED lines=13> */
.L_x_5682:
[----:B------:R-:W-:Y:S05]  /*6a00*/  BSYNC.RECONVERGENT B1 ;  /* 0x0000000000017941 */ /* 0x000fea0003800200 */
.L_x_5681:
        /* <DEDUP_REMOVED lines=16> */
.L_x_5684:
[----:B------:R-:W-:Y:S05]  /*6b10*/  BSYNC.RECONVERGENT B1 ;  /* 0x0000000000017941 */ /* 0x000fea0003800200 */
.L_x_5683:
[----:B------:R-:W-:Y:S01]  /*6b20*/  IMAD.IADD R72, R64, 0x1, R61 ;  /* 0x0000000140487824 */ /* 0x000fe200078e023d */
[----:B------:R-:W-:Y:S02]  /*6b30*/  PRMT R69, R7, 0x7632, R69 ;  /* 0x0000763207457816 */ /* 0x000fe40000000045 */
[----:B------:R-:W-:Y:S01]  /*6b40*/  FSETP.NAN.FTZ.AND P0, PT, |R51|, |R51|, PT ;  /* 0x400000333300720b */ /* 0x000fe20003f18200 */
[----:B------:R-:W-:Y:S01]  /*6b50*/  IMAD R6, R63, R72, RZ ;  /* 0x000000483f067224 */ /* 0x000fe200078e02ff */
[----:B------:R-:W-:Y:S01]  /*6b60*/  LOP3.LUT R65, R65, 0xffffffef, RZ, 0xc0, !PT ;  /* 0xffffffef41417812 */ /* 0x000fe200078ec0ff */
[----:B------:R-:W-:-:S03]  /*6b70*/  HADD2.F32 R74, -RZ, R69.H0_H0 ;  /* 0x20000045ff4a7230 */ /* 0x000fc60000004100 */
        /* <DEDUP_REMOVED lines=17> */
.L_x_5686:
[----:B------:R-:W-:Y:S05]  /*6c90*/  BSYNC.RECONVERGENT B1 ;  /* 0x0000000000017941 */ /* 0x000fea0003800200 */
.L_x_5685:
        /* <DEDUP_REMOVED lines=17> */
.L_x_5688:
[----:B------:R-:W-:Y:S05]  /*6db0*/  BSYNC.RECONVERGENT B1 ;  /* 0x0000000000017941 */ /* 0x000fea0003800200 */
.L_x_5687:
        /* <DEDUP_REMOVED lines=17> */
.L_x_5690:
[----:B------:R-:W-:Y:S05]  /*6ed0*/  BSYNC.RECONVERGENT B1 ;  /* 0x0000000000017941 */ /* 0x000fea0003800200 */
.L_x_5689:
[----:B------:R-:W-:Y:S01]  /*6ee0*/  FSETP.NAN.FTZ.AND P5, PT, |R55|, |R55|, PT ;  /* 0x400000373700720b */ /* 0x000fe20003fb8200 */
[----:B------:R-:W-:Y:S01]  /*6ef0*/  HADD2.F32 R76, -RZ, R71.H0_H0 ;  /* 0x20000047ff4c7230 */ /* 0x000fe20000004100 */
        /* <DEDUP_REMOVED lines=11> */
.L_x_5692:
[----:B------:R-:W-:Y:S05]  /*6fb0*/  BSYNC.RECONVERGENT B1 ;  /* 0x0000000000017941 */ /* 0x000fea0003800200 */
.L_x_5691:
[----:B------:R-:W-:Y:S01]  /*6fc0*/  FSETP.NAN.FTZ.AND P5, PT, |R56|, |R56|, PT ;  /* 0x400000383800720b */ /* 0x000fe20003fb8200 */
[----:B------:R-:W-:Y:S01]  /*6fd0*/  HADD2.F32 R75, -RZ, R71.H1_H1 ;  /* 0x30000047ff4b7230 */ /* 0x000fe20000004100 */
        /* <DEDUP_REMOVED lines=38> */
.L_x_5694:
[----:B------:R-:W-:Y:S05]  /*7240*/  BSYNC.RECONVERGENT B1 ;  /* 0x0000000000017941 */ /* 0x000fea0003800200 */
.L_x_5693:
        /* <DEDUP_REMOVED lines=16> */
.L_x_5696:
[----:B------:R-:W-:Y:S05]  /*7350*/  BSYNC.RECONVERGENT B1 ;  /* 0x0000000000017941 */ /* 0x000fea0003800200 */
.L_x_5695:
        /* <DEDUP_REMOVED lines=17> */
.L_x_5698:
[----:B------:R-:W-:Y:S05]  /*7470*/  BSYNC.RECONVERGENT B1 ;  /* 0x0000000000017941 */ /* 0x000fea0003800200 */
.L_x_5697:
        /* <DEDUP_REMOVED lines=17> */
.L_x_5700:
[----:B------:R-:W-:Y:S05]  /*7590*/  BSYNC.RECONVERGENT B1 ;  /* 0x0000000000017941 */ /* 0x000fea0003800200 */
.L_x_5699:
        /* <DEDUP_REMOVED lines=32> */
.L_x_5702:
[----:B------:R-:W-:Y:S05]  /*77a0*/  BSYNC.RECONVERGENT B1 ;  /* 0x0000000000017941 */ /* 0x000fea0003800200 */
.L_x_5701:
        /* <DEDUP_REMOVED lines=9> */
.L_x_5670:
[----:B------:R-:W-:Y:S05]  /*7840*/  BSYNC.RECONVERGENT B0 ;  /* 0x0000000000007941 */ /* 0x000fea0003800200 */
.L_x_5669:
        /* <DEDUP_REMOVED lines=33> */
[----:B------:R-:W2:Y:S04]  /*7a60*/  LDG.E.64 R4, desc[UR36][R4.64] ;  /* 0x0000002404047981 */ /* 0x000ea8000c1e1b00 */
[----:B------:R-:W3:Y:S01]  /*7a70*/  @!P1 LDG.E.64 R22, desc[UR36][R22.64] ;  /* 0x0000002416169981 */ /* 0x000ee2000c1e1b00 */
[--C-:B--2---:R-:W-:Y:S02]  /*7a80*/  PRMT R70, R70, 0x7610, R4.reuse ;  /* 0x0000761046467816 */ /* 0x104fe40000000004 */
[----:B------:R-:W-:Y:S02]  /*7a90*/  PRMT R69, R69, 0x5410, R4 ;  /* 0x0000541045457816 */ /* 0x000fe40000000004 */
[----:B---3--:R-:W-:-:S02]  /*7aa0*/  @!P1 PRMT R6, R22, 0x7632, R6 ;  /* 0x0000763216069816 */ /* 0x008fc40000000006 */
[----:B------:R-:W-:Y:S02]  /*7ab0*/  PRMT R71, R5, 0x7610, R5 ;  /* 0x0000761005477816 */ /* 0x000fe40000000005 */
[----:B------:R-:W-:Y:S02]  /*7ac0*/  @!P1 PRMT R70, R22, 0x7610, R70 ;  /* 0x0000761016469816 */ /* 0x000fe40000000046 */
[----:B------:R-:W-:Y:S02]  /*7ad0*/  @!P1 PRMT R6, R6, 0x5410, R23 ;  /* 0x0000541006069816 */ /* 0x000fe40000000017 */
[----:B------:R-:W-:-:S07]  /*7ae0*/  @!P1 PRMT R7, R23, 0x7632, R7 ;  /* 0x0000763217079816 */ /* 0x000fce0000000007 */
.L_x_5705:
[----:B------:R-:W-:Y:S05]  /*7af0*/  BSYNC.RECONVERGENT B0 ;  /* 0x0000000000007941 */ /* 0x000fea0003800200 */
.L_x_5704:
        /* <DEDUP_REMOVED lines=23> */
.L_x_5709:
[----:B------:R-:W-:Y:S05]  /*7c70*/  BSYNC.RECONVERGENT B1 ;  /* 0x0000000000017941 */ /* 0x000fea0003800200 */
.L_x_5708:
[----:B------:R-:W-:Y:S04]  /*7c80*/  BSSY.RECONVERGENT B1, `(.L_x_5710) ;  /* 0x0000007000017945 */ /* 0x000fe80003800200 */
[----:B------:R-:W-:Y:S05]  /*7c90*/  @P4 BRA `(.L_x_5711) ;  /* 0x0000000000144947 */ /* 0x000fea0003800000 */
[----:B------:R-:W-:-:S13]  /*7ca0*/  FSETP.NEU.FTZ.AND P6, PT, R46, R5, PT ;  /* 0x000000052e00720b */ /* 0x000fda0003fdd000 */
[----:B------:R-:W-:Y:S02]  /*7cb0*/  @!P6 ISETP.GE.U32.AND P4, PT, R30, R62, PT ;  /* 0x0000003e1e00e20c */ /* 0x000fe40003f86070 */
[----:B------:R-:W-:Y:S02]  /*7cc0*/  @P6 FSETP.GT.FTZ.AND P2, PT, R46, R5, PT ;  /* 0x000000052e00620b */ /* 0x000fe40003f54000 */
[----:B------:R-:W-:-:S04]  /*7cd0*/  @!P6 ISETP.GE.AND.EX P4, PT, R3, RZ, PT, P4 ;  /* 0x000000ff0300e20c */ /* 0x000fc80003f86340 */
[----:B------:R-:W-:-:S13]  /*7ce0*/  @!P6 PLOP3.LUT P2, PT, P4, PT, PT, 0x8, 0x80 ;  /* 0x000000000080e81c */ /* 0x000fda000274e170 */
.L_x_5711:
[----:B------:R-:W-:Y:S05]  /*7cf0*/  BSYNC.RECONVERGENT B1 ;  /* 0x0000000000017941 */ /* 0x000fea0003800200 */
.L_x_5710:
        /* <DEDUP_REMOVED lines=12> */
.L_x_5713:
[----:B------:R-:W-:Y:S05]  /*7dc0*/  BSYNC.RECONVERGENT B1 ;  /* 0x0000000000017941 */ /* 0x000fea0003800200 */
.L_x_5712:
        /* <DEDUP_REMOVED lines=12> */
.L_x_5715:
[----:B------:R-:W-:Y:S05]  /*7e90*/  BSYNC.RECONVERGENT B1 ;  /* 0x0000000000017941 */ /* 0x000fea0003800200 */
.L_x_5714:
        /* <DEDUP_REMOVED lines=28> */
.L_x_5717:
[----:B------:R-:W-:Y:S05]  /*8060*/  BSYNC.RECONVERGENT B1 ;  /* 0x0000000000017941 */ /* 0x000fea0003800200 */
.L_x_5716:
        /* <DEDUP_REMOVED lines=11> */
.L_x_5719:
[----:B------:R-:W-:Y:S05]  /*8120*/  BSYNC.RECONVERGENT B1 ;  /* 0x0000000000017941 */ /* 0x000fea0003800200 */
.L_x_5718:
        /* <DEDUP_REMOVED lines=12> */
.L_x_5721:
[----:B------:R-:W-:Y:S05]  /*81f0*/  BSYNC.RECONVERGENT B1 ;  /* 0x0000000000017941 */ /* 0x000fea0003800200 */
.L_x_5720:
        /* <DEDUP_REMOVED lines=12> */
.L_x_5723:
[----:B------:R-:W-:Y:S05]  /*82c0*/  BSYNC.RECONVERGENT B1 ;  /* 0x0000000000017941 */ /* 0x000fea0003800200 */
.L_x_5722:
        /* <DEDUP_REMOVED lines=16> */
[----:B------:R-:W-:Y:S01]  /*83d0*/  HADD2.F32 R23, -RZ, R70.H1_H1 ;  /* 0x30000046ff177230 */ /* 0x000fe20000004100 */
        /* <DEDUP_REMOVED lines=12> */
.L_x_5725:
[----:B------:R-:W-:Y:S05]  /*84a0*/  BSYNC.RECONVERGENT B1 ;  /* 0x0000000000017941 */ /* 0x000fea0003800200 */
.L_x_5724:
        /* <DEDUP_REMOVED lines=11> */
.L_x_5727:
[----:B------:R-:W-:Y:S05]  /*8560*/  BSYNC.RECONVERGENT B1 ;  /* 0x0000000000017941 */ /* 0x000fea0003800200 */
.L_x_5726:
        /* <DEDUP_REMOVED lines=11> */
.L_x_5729:
[----:B------:R-:W-:Y:S05]  /*8620*/  BSYNC.RECONVERGENT B1 ;  /* 0x0000000000017941 */ /* 0x000fea0003800200 */
.L_x_5728:
        /* <DEDUP_REMOVED lines=13> */
.L_x_5731:
[----:B------:R-:W-:Y:S05]  /*8700*/  BSYNC.RECONVERGENT B1 ;  /* 0x0000000000017941 */ /* 0x000fea0003800200 */
.L_x_5730:
        /* <DEDUP_REMOVED lines=27> */
.L_x_5733:
[----:B------:R-:W-:Y:S05]  /*88c0*/  BSYNC.RECONVERGENT B1 ;  /* 0x0000000000017941 */ /* 0x000fea0003800200 */
.L_x_5732:
        /* <DEDUP_REMOVED lines=11> */
.L_x_5735:
[----:B------:R-:W-:Y:S05]  /*8980*/  BSYNC.RECONVERGENT B1 ;  /* 0x0000000000017941 */ /* 0x000fea0003800200 */
.L_x_5734:
        /* <DEDUP_REMOVED lines=11> */
.L_x_5737:
[----:B------:R-:W-:Y:S05]  /*8a40*/  BSYNC.RECONVERGENT B1 ;  /* 0x0000000000017941 */ /* 0x000fea0003800200 */
.L_x_5736:
        /* <DEDUP_REMOVED lines=12> */
.L_x_5739:
[----:B------:R-:W-:Y:S05]  /*8b10*/  BSYNC.RECONVERGENT B1 ;  /* 0x0000000000017941 */ /* 0x000fea0003800200 */
.L_x_5738:
        /* <DEDUP_REMOVED lines=9> */
.L_x_5707:
[----:B------:R-:W-:Y:S05]  /*8bb0*/  BSYNC.RECONVERGENT B0 ;  /* 0x0000000000007941 */ /* 0x000fea0003800200 */
.L_x_5706:
        /* <DEDUP_REMOVED lines=13> */
.L_x_5741:
[----:B------:R-:W-:Y:S05]  /*8c90*/  BSYNC.RECONVERGENT B0 ;  /* 0x0000000000007941 */ /* 0x000fea0003800200 */
.L_x_5740:
        /* <DEDUP_REMOVED lines=16> */
.L_x_5743:
[----:B------:R-:W-:Y:S05]  /*8da0*/  BSYNC.RECONVERGENT B0 ;  /* 0x0000000000007941 */ /* 0x000fea0003800200 */
.L_x_5742:
        /* <DEDUP_REMOVED lines=12> */
.L_x_5745:
[----:B------:R-:W-:Y:S05]  /*8e70*/  BSYNC.RECONVERGENT B0 ;  /* 0x0000000000007941 */ /* 0x000fea0003800200 */
.L_x_5744:
        /* <DEDUP_REMOVED lines=16> */
.L_x_5747:
[----:B------:R-:W-:Y:S05]  /*8f80*/  BSYNC.RECONVERGENT B0 ;  /* 0x0000000000007941 */ /* 0x000fea0003800200 */
.L_x_5746:
        /* <DEDUP_REMOVED lines=12> */
.L_x_5749:
[----:B------:R-:W-:Y:S05]  /*9050*/  BSYNC.RECONVERGENT B0 ;  /* 0x0000000000007941 */ /* 0x000fea0003800200 */
.L_x_5748:
        /* <DEDUP_REMOVED lines=16> */
.L_x_5751:
[----:B------:R-:W-:Y:S05]  /*9160*/  BSYNC.RECONVERGENT B0 ;  /* 0x0000000000007941 */ /* 0x000fea0003800200 */
.L_x_5750:
        /* <DEDUP_REMOVED lines=14> */
.L_x_5753:
[----:B------:R-:W-:Y:S05]  /*9250*/  BSYNC.RECONVERGENT B0 ;  /* 0x0000000000007941 */ /* 0x000fea0003800200 */
.L_x_5752:
[----:B------:R-:W-:Y:S04]  /*9260*/  BSSY.RECONVERGENT B0, `(.L_x_5754) ;  /* 0x0000007000007945 */ /* 0x000fe80003800200 */
[----:B------:R-:W-:Y:S05]  /*9270*/  @P5 BRA `(.L_x_5755) ;  /* 0x0000000000145947 */ /* 0x000fea0003800000 */
[----:B------:R-:W-:-:S13]  /*9280*/  FSETP.NEU.FTZ.AND P5, PT, R51, R56, PT ;  /* 0x000000383300720b */ /* 0x000fda0003fbd000 */
[----:B------:R-:W-:Y:S02]  /*9290*/  @!P5 ISETP.GE.U32.AND P4, PT, R35, R40, PT ;  /* 0x000000282300d20c */ /* 0x000fe40003f86070 */
[----:B------:R-:W-:Y:S02]  /*92a0*/  @P5 FSETP.GT.FTZ.AND P1, PT, R51, R56, PT ;  /* 0x000000383300520b */ /* 0x000fe40003f34000 */
[----:B------:R-:W-:-:S04]  /*92b0*/  @!P5 ISETP.GE.AND.EX P4, PT, R9, R20, PT, P4 ;  /* 0x000000140900d20c */ /* 0x000fc80003f86340 */
[----:B------:R-:W-:-:S13]  /*92c0*/  @!P5 PLOP3.LUT P1, PT, P4, PT, PT, 0x8, 0x80 ;  /* 0x000000000080d81c */ /* 0x000fda000272e170 */
.L_x_5755:
[----:B------:R-:W-:Y:S05]  /*92d0*/  BSYNC.RECONVERGENT B0 ;  /* 0x0000000000007941 */ /* 0x000fea0003800200 */
.L_x_5754:
        /* <DEDUP_REMOVED lines=19> */
.L_x_5757:
[----:B------:R-:W-:Y:S05]  /*9410*/  BSYNC.RECONVERGENT B0 ;  /* 0x0000000000007941 */ /* 0x000fea0003800200 */
.L_x_5756:
        /* <DEDUP_REMOVED lines=16> */
.L_x_5759:
[----:B------:R-:W-:Y:S05]  /*9520*/  BSYNC.RECONVERGENT B0 ;  /* 0x0000000000007941 */ /* 0x000fea0003800200 */
.L_x_5758:
        /* <DEDUP_REMOVED lines=13> */
.L_x_5761:
[----:B------:R-:W-:Y:S05]  /*9600*/  BSYNC.RECONVERGENT B0 ;  /* 0x0000000000007941 */ /* 0x000fea0003800200 */
.L_x_5760:
        /* <DEDUP_REMOVED lines=11> */
.L_x_5763:
[----:B------:R-:W-:Y:S05]  /*96c0*/  BSYNC.RECONVERGENT B0 ;  /* 0x0000000000007941 */ /* 0x000fea0003800200 */
.L_x_5762:
[----:B------:R-:W-:Y:S02]  /*96d0*/  FSEL R41, R51, R60, P0 ;  /* 0x0000003c33297208 */ /* 0x000fe40000000000 */
[----:B------:R-:W-:Y:S02]  /*96e0*/  SEL R44, R35, R44, P0 ;  /* 0x0000002c232c7207 */ /* 0x000fe40000000000 */
[----:B------:R-:W-:Y:S01]  /*96f0*/  SEL R45, R45, R28, P0 ;  /* 0x0000001c2d2d7207 */ /* 0x000fe20000000000 */
[----:B------:R-:W-:Y:S06]  /*9700*/  BRA `(.L_x_5543) ;  /* 0x000000bc004c7947 */ /* 0x000fec0003800000 */
.L_x_5668:
        /* <DEDUP_REMOVED lines=106> */
.L_x_5803:
[----:B------:R-:W-:-:S13]  /*9db0*/  ISETP.NE.AND P0, PT, R68, RZ, PT ;  /* 0x000000ff4400720c */ /* 0x000fda0003f05270 */
[C---:B-----5:R-:W-:Y:S02]  /*9dc0*/  @!P0 PRMT R72, R48.reuse, 0x7610, R72 ;  /* 0x0000761030488816 */ /* 0x060fe40000000048 */
[----:B------:R-:W-:Y:S02]  /*9dd0*/  @!P0 PRMT R73, R48, 0x7632, R73 ;  /* 0x0000763230498816 */ /* 0x000fe40000000049 */
[--C-:B------:R-:W-:Y:S02]  /*9de0*/  @!P0 PRMT R77, R77, 0x7610, R49.reuse ;  /* 0x000076104d4d8816 */ /* 0x100fe40000000031 */
[----:B------:R-:W-:Y:S02]  /*9df0*/  @!P0 PRMT R76, R76, 0x7610, R48 ;  /* 0x000076104c4c8816 */ /* 0x000fe40000000030 */
[----:B------:R-:W-:Y:S02]  /*9e00*/  @!P0 PRMT R74, R48, 0x7610, R74 ;  /* 0x00007610304a8816 */ /* 0x000fe4000000004a */
[----:B------:R-:W-:-:S02]  /*9e10*/  @!P0 PRMT R75, R75, 0x5410, R49 ;  /* 0x000054104b4b8816 */ /* 0x000fc40000000031 */
[--C-:B------:R-:W-:Y:S02]  /*9e20*/  @!P0 PRMT R71, R71, 0x7610, R49.reuse ;  /* 0x0000761047478816 */ /* 0x100fe40000000031 */
[--C-:B------:R-:W-:Y:S02]  /*9e30*/  @!P0 PRMT R70, R70, 0x5410, R49.reuse ;  /* 0x0000541046468816 */ /* 0x100fe40000000031 */
[--C-:B------:R-:W-:Y:S02]  /*9e40*/  @!P0 PRMT R72, R72, 0x5410, R49.reuse ;  /* 0x0000541048488816 */ /* 0x100fe40000000031 */
[----:B------:R-:W-:Y:S02]  /*9e50*/  @!P0 PRMT R73, R73, 0x7610, R49 ;  /* 0x0000761049498816 */ /* 0x000fe40000000031 */
[C---:B------:R-:W-:Y:S02]  /*9e60*/  @!P0 PRMT R77, R49.reuse, 0x7610, R77 ;  /* 0x00007610314d8816 */ /* 0x040fe4000000004d */
[----:B------:R-:W-:-:S02]  /*9e70*/  @!P0 PRMT R76, R49, 0x7632, R76 ;  /* 0x00007632314c8816 */ /* 0x000fc4000000004c */
[----:B------:R-:W-:Y:S02]  /*9e80*/  @!P0 PRMT R75, R48, 0x7632, R75 ;  /* 0x00007632304b8816 */ /* 0x000fe4000000004b */
        /* <DEDUP_REMOVED lines=300> */
.L_x_5767:
        /* <DEDUP_REMOVED lines=12> */
[C-C-:B--2---:R-:W-:Y:S02]  /*b210*/  PRMT R70, R50.reuse, 0x5410, R51.reuse ;  /* 0x0000541032467816 */ /* 0x144fe40000000033 */
        /* <DEDUP_REMOVED lines=231> */
.L_x_5768:
        /* <DEDUP_REMOVED lines=11> */
[----:B--2---:R-:W-:Y:S02]  /*c140*/  PRMT R74, R74, 0x5410, R50 ;  /* 0x000054104a4a7816 */ /* 0x004fe40000000032 */
[----:B------:R-:W-:Y:S02]  /*c150*/  PRMT R75, R50, 0x5432, R51 ;  /* 0x00005432324b7816 */ /* 0x000fe40000000033 */
        /* <DEDUP_REMOVED lines=231> */
.L_x_5769:
        /* <DEDUP_REMOVED lines=244> */
.L_x_5770:
[----:B------:R-:W-:-:S04]  /*df10*/  LOP3.LUT R51, R64, 0xfffffff8, RZ, 0xc0, !PT ;  /* 0xfffffff840337812 */ /* 0x000fc800078ec0ff */
[----:B------:R-:W-:-:S05]  /*df20*/  IADD3 R50, P0, PT, R51, R22, RZ ;  /* 0x0000001633327210 */ /* 0x000fca0007f1e0ff */
[----:B------:R-:W-:-:S06]  /*df30*/  IMAD.X R51, RZ, RZ, R23, P0 ;  /* 0x000000ffff337224 */ /* 0x000fcc00000e0617 */
[----:B------:R-:W2:Y:S02]  /*df40*/  LDG.E.64 R50, desc[UR36][R50.64] ;  /* 0x0000002432327981 */ /* 0x000ea4000c1e1b00 */
[C-C-:B--2---:R-:W-:Y:S02]  /*df50*/  PRMT R72, R50.reuse, 0x5410, R51.reuse ;  /* 0x0000541032487816 */ /* 0x144fe40000000033 */
[----:B------:R-:W-:-:S07]  /*df60*/  PRMT R73, R50, 0x7632, R51 ;  /* 0x0000763232497816 */ /* 0x000fce0000000033 */
.L_x_5766:
[----:B------:R-:W-:Y:S01]  /*df70*/  FSETP.NAN.FTZ.AND P5, PT, |R43|, |R43|, PT ;  /* 0x4000002b2b00720b */ /* 0x000fe20003fb8200 */
[--C-:B------:R-:W-:Y:S01]  /*df80*/  HADD2.F32 R50, -RZ, R70.reuse.H0_H0 ;  /* 0x20000046ff327230 */ /* 0x100fe20000004100 */
[----:B------:R-:W-:Y:S01]  /*df90*/  FSETP.NAN.FTZ.AND P4, PT, |R44|, |R44|, PT ;  /* 0x4000002c2c00720b */ /* 0x000fe20003f98200 */
[----:B------:R-:W-:Y:S01]  /*dfa0*/  HADD2.F32 R63, -RZ, R71.H0_H0 ;  /* 0x20000047ff3f7230 */ /* 0x000fe20000004100 */
[----:B------:R-:W-:Y:S01]  /*dfb0*/  BSSY.RECONVERGENT B1, `(.L_x_5771) ;  /* 0x0000010000017945 */ /* 0x000fe20003800200 */
[----:B------:R-:W-:-:S08]  /*dfc0*/  HADD2.F32 R67, -RZ, R70.H1_H1 ;  /* 0x30000046ff437230 */ /* 0x000fd00000004100 */
        /* <DEDUP_REMOVED lines=14> */
.L_x_5772:
[----:B0-----:R-:W-:Y:S05]  /*e0b0*/  BSYNC.RECONVERGENT B1 ;  /* 0x0000000000017941 */ /* 0x001fea0003800200 */
.L_x_5771:
[----:B------:R-:W-:Y:S04]  /*e0c0*/  BSSY.RECONVERGENT B1, `(.L_x_5773) ;  /* 0x0000007000017945 */ /* 0x000fe80003800200 */
[----:B------:R-:W-:Y:S05]  /*e0d0*/  @P4 BRA `(.L_x_5774) ;  /* 0x0000000000144947 */ /* 0x000fea0003800000 */
[----:B------:R-:W-:-:S13]  /*e0e0*/  FSETP.NEU.FTZ.AND P5, PT, R44, R63, PT ;  /* 0x0000003f2c00720b */ /* 0x000fda0003fbd000 */
[----:B------:R-:W-:Y:S02]  /*e0f0*/  @!P5 ISETP.GE.U32.AND P4, PT, R29, R61, PT ;  /* 0x0000003d1d00d20c */ /* 0x000fe40003f86070 */
[----:B------:R-:W-:Y:S02]  /*e100*/  @P5 FSETP.GT.FTZ.AND P3, PT, R44, R63, PT ;  /* 0x0000003f2c00520b */ /* 0x000fe40003f74000 */
[----:B------:R-:W-:-:S04]  /*e110*/  @!P5 ISETP.GE.AND.EX P4, PT, R6, RZ, PT, P4 ;  /* 0x000000ff0600d20c */ /* 0x000fc80003f86340 */
[----:B------:R-:W-:-:S13]  /*e120*/  @!P5 PLOP3.LUT P3, PT, P4, PT, PT, 0x8, 0x80 ;  /* 0x000000000080d81c */ /* 0x000fda000276e170 */
.L_x_5774:
[----:B------:R-:W-:Y:S05]  /*e130*/  BSYNC.RECONVERGENT B1 ;  /* 0x0000000000017941 */ /* 0x000fea0003800200 */
.L_x_5773:
        /* <DEDUP_REMOVED lines=11> */
.L_x_5776:
[----:B------:R-:W-:Y:S05]  /*e1f0*/  BSYNC.RECONVERGENT B1 ;  /* 0x0000000000017941 */ /* 0x000fea0003800200 */
.L_x_5775:
        /* <DEDUP_REMOVED lines=10> */
.L_x_5778:
[----:B------:R-:W-:Y:S05]  /*e2a0*/  BSYNC.RECONVERGENT B1 ;  /* 0x0000000000017941 */ /* 0x000fea0003800200 */
.L_x_5777:
[----:B------:R-:W0:Y:S01]  /*e2b0*/  LDCU UR4, c[0x0][0x3a4] ;  /* 0x00007480ff0477ac */ /* 0x000e220008000800 */
[----:B------:R-:W-:Y:S01]  /*e2c0*/  FSETP.NAN.FTZ.AND P6, PT, |R54|, |R54|, PT ;  /* 0x400000363600720b */ /* 0x000fe20003fd8200 */
[----:B------:R-:W-:Y:S01]  /*e2d0*/  HADD2.F32 R79, -RZ, R74.H1_H1 ;  /* 0x3000004aff4f7230 */ /* 0x000fe20000004100 */
        /* <DEDUP_REMOVED lines=12> */
.L_x_5780:
[----:B------:R-:W-:Y:S05]  /*e3a0*/  BSYNC.RECONVERGENT B1 ;  /* 0x0000000000017941 */ /* 0x000fea0003800200 */
.L_x_5779:
[----:B------:R-:W-:Y:S01]  /*e3b0*/  FSETP.NAN.FTZ.AND P6, PT, |R53|, |R53|, PT ;  /* 0x400000353500720b */ /* 0x000fe20003fd8200 */
[----:B------:R-:W-:Y:S01]  /*e3c0*/  HADD2.F32 R66, -RZ, R75.H0_H0 ;  /* 0x2000004bff427230 */ /* 0x000fe20000004100 */
        /* <DEDUP_REMOVED lines=13> */
.L_x_5782:
[----:B------:R-:W-:Y:S05]  /*e4a0*/  BSYNC.RECONVERGENT B1 ;  /* 0x0000000000017941 */ /* 0x000fea0003800200 */
.L_x_5781:
        /* <DEDUP_REMOVED lines=15> */
.L_x_5784:
[----:B------:R-:W-:Y:S05]  /*e5a0*/  BSYNC.RECONVERGENT B1 ;  /* 0x0000000000017941 */ /* 0x000fea0003800200 */
.L_x_5783:
        /* <DEDUP_REMOVED lines=15> */
.L_x_5786:
[----:B------:R-:W-:Y:S05]  /*e6a0*/  BSYNC.RECONVERGENT B1 ;  /* 0x0000000000017941 */ /* 0x000fea0003800200 */
.L_x_5785:
[----:B------:R-:W-:Y:S01]  /*e6b0*/  FSETP.NAN.FTZ.AND P6, PT, |R59|, |R59|, PT ;  /* 0x4000003b3b00720b */ /* 0x000fe20003fd8200 */
[----:B------:R-:W-:Y:S01]  /*e6c0*/  HADD2.F32 R78, -RZ, R74.H0_H0 ;  /* 0x2000004aff4e7230 */ /* 0x000fe20000004100 */
        /* <DEDUP_REMOVED lines=14> */
.L_x_5788:
[----:B------:R-:W-:Y:S05]  /*e7b0*/  BSYNC.RECONVERGENT B1 ;  /* 0x0000000000017941 */ /* 0x000fea0003800200 */
.L_x_5787:
        /* <DEDUP_REMOVED lines=15> */
.L_x_5790:
[----:B------:R-:W-:Y:S05]  /*e8b0*/  BSYNC.RECONVERGENT B1 ;  /* 0x0000000000017941 */ /* 0x000fea0003800200 */
.L_x_5789:
        /* <DEDUP_REMOVED lines=15> */
.L_x_5792:
[----:B------:R-:W-:Y:S05]  /*e9b0*/  BSYNC.RECONVERGENT B1 ;  /* 0x0000000000017941 */ /* 0x000fea0003800200 */
.L_x_5791:
        /* <DEDUP_REMOVED lines=15> */
.L_x_5794:
[----:B------:R-:W-:Y:S05]  /*eab0*/  BSYNC.RECONVERGENT B1 ;  /* 0x0000000000017941 */ /* 0x000fea0003800200 */
.L_x_5793:
        /* <DEDUP_REMOVED lines=16> */
.L_x_5796:
[----:B------:R-:W-:Y:S05]  /*ebc0*/  BSYNC.RECONVERGENT B1 ;  /* 0x0000000000017941 */ /* 0x000fea0003800200 */
.L_x_5795:
        /* <DEDUP_REMOVED lines=15> */
.L_x_5798:
[----:B------:R-:W-:Y:S05]  /*ecc0*/  BSYNC.RECONVERGENT B1 ;  /* 0x0000000000017941 */ /* 0x000fea0003800200 */
.L_x_5797:
        /* <DEDUP_REMOVED lines=15> */
.L_x_5800:
[----:B------:R-:W-:Y:S05]  /*edc0*/  BSYNC.RECONVERGENT B1 ;  /* 0x0000000000017941 */ /* 0x000fea0003800200 */
.L_x_5799:
[----:B------:R-:W-:Y:S01]  /*edd0*/  FSETP.NAN.FTZ.AND P0, PT, |R41|, |R41|, PT ;  /* 0x400000292900720b */ /* 0x000fe20003f18200 */
[----:B------:R-:W-:Y:S01]  /*ede0*/  HADD2.F32 R66, -RZ, R73.H1_H1 ;  /* 0x30000049ff427230 */ /* 0x000fe20000004100 */
[----:B------:R-:W-:Y:S01]  /*edf0*/  FSEL R58, R58, R67, P2 ;  /* 0x000000433a3a7208 */ /* 0x000fe20001000000 */
[----:B------:R-:W-:Y:S01]  /*ee00*/  BSSY.RECONVERGENT B1, `(.L_x_5801) ;  /* 0x0000018000017945 */ /* 0x000fe20003800200 */
        /* <DEDUP_REMOVED lines=23> */
.L_x_5802:
[----:B------:R-:W-:Y:S05]  /*ef80*/  BSYNC.RECONVERGENT B1 ;  /* 0x0000000000017941 */ /* 0x000fea0003800200 */
.L_x_5801:
        /* <DEDUP_REMOVED lines=9> */
.L_x_5765:
[----:B------:R-:W-:Y:S05]  /*f020*/  BSYNC.RECONVERGENT B0 ;  /* 0x0000000000007941 */ /* 0x000fea0003800200 */
.L_x_5764:
        /* <DEDUP_REMOVED lines=284> */
.L_x_5807:
[----:B------:R-:W-:Y:S01]  /*101f0*/  SHF.R.U32.HI R50, RZ, 0x3, R50 ;  /* 0x00000003ff327819 */ /* 0x000fe20000011632 */
[----:B------:R-:W-:-:S07]  /*10200*/  IMAD.MOV.U32 R51, RZ, RZ, RZ ;  /* 0x000000ffff337224 */ /* 0x000fce00078e00ff */
.L_x_5806:
        /* <DEDUP_REMOVED lines=8> */
[C-C-:B--2---:R-:W-:Y:S02]  /*10290*/  PRMT R70, R22.reuse, 0x5410, R23.reuse ;  /* 0x0000541016467816 */ /* 0x144fe40000000017 */
        /* <DEDUP_REMOVED lines=277> */
.L_x_5809:
[----:B------:R-:W-:Y:S01]  /*113f0*/  SHF.R.U32.HI R68, RZ, 0x3, R68 ;  /* 0x00000003ff447819 */ /* 0x000fe20000011644 */
[----:B------:R-:W-:-:S07]  /*11400*/  IMAD.MOV.U32 R69, RZ, RZ, RZ ;  /* 0x000000ffff457224 */ /* 0x000fce00078e00ff */
.L_x_5808:
[----:B------:R-:W-:-:S04]  /*11410*/  LEA R48, P1, R68, R65, 0x3 ;  /* 0x0000004144307211 */ /* 0x000fc800078218ff */
[----:B------:R-:W-:-:S06]  /*11420*/  LEA.HI.X R49, R68, R63, R69, 0x3, P1 ;  /* 0x0000003f44317211 */ /* 0x000fcc00008f1c45 */
[----:B------:R-:W2:Y:S01]  /*11430*/  LDG.E.64 R48, desc[UR36][R48.64] ;  /* 0x0000002430307981 */ /* 0x000ea2000c1e1b00 */
[----:B------:R-:W-:-:S05]  /*11440*/  IMAD.IADD R23, R51, 0x1, R62 ;  /* 0x0000000133177824 */ /* 0x000fca00078e023e */
[----:B------:R-:W-:Y:S02]  /*11450*/  ISETP.GE.U32.AND P1, PT, R23, R64, PT ;  /* 0x000000401700720c */ /* 0x000fe40003f26070 */
[----:B--2---:R-:W-:Y:S02]  /*11460*/  PRMT R74, R74, 0x5410, R48 ;  /* 0x000054104a4a7816 */ /* 0x004fe40000000030 */
[----:B------:R-:W-:Y:S02]  /*11470*/  PRMT R75, R48, 0x5432, R49 ;  /* 0x00005432304b7816 */ /* 0x000fe40000000031 */
[----:B------:R-:W-:-:S07]  /*11480*/  PRMT R76, R49, 0x7632, R76 ;  /* 0x00007632314c7816 */ /* 0x000fce000000004c */
        /* <DEDUP_REMOVED lines=276> */
.L_x_5811:
[----:B------:R-:W-:Y:S01]  /*125d0*/  SHF.R.U32.HI R68, RZ, 0x3, R68 ;  /* 0x00000003ff447819 */ /* 0x000fe20000011644 */
[----:B------:R-:W-:-:S07]  /*125e0*/  IMAD.MOV.U32 R69, RZ, RZ, RZ ;  /* 0x000000ffff457224 */ /* 0x000fce00078e00ff */
.L_x_5810:
        /* <DEDUP_REMOVED lines=284> */
.L_x_5813:
[----:B------:R-:W-:Y:S01]  /*137b0*/  SHF.R.U32.HI R50, RZ, 0x3, R50 ;  /* 0x00000003ff327819 */ /* 0x000fe20000011632 */
[----:B------:R-:W-:-:S07]  /*137c0*/  IMAD.MOV.U32 R51, RZ, RZ, RZ ;  /* 0x000000ffff337224 */ /* 0x000fce00078e00ff */
.L_x_5812:
[----:B------:R-:W-:-:S04]  /*137d0*/  LEA R22, P0, R50, R65, 0x3 ;  /* 0x0000004132167211 */ /* 0x000fc800078018ff */
[----:B------:R-:W-:-:S06]  /*137e0*/  LEA.HI.X R23, R50, R63, R51, 0x3, P0 ;  /* 0x0000003f32177211 */ /* 0x000fcc00000f1c33 */
[----:B------:R-:W2:Y:S02]  /*137f0*/  LDG.E.64 R22, desc[UR36][R22.64] ;  /* 0x0000002416167981 */ /* 0x000ea4000c1e1b00 */
[C-C-:B--2---:R-:W-:Y:S02]  /*13800*/  PRMT R72, R22.reuse, 0x5410, R23.reuse ;  /* 0x0000541016487816 */ /* 0x144fe40000000017 */
[----:B------:R-:W-:-:S07]  /*13810*/  PRMT R73, R22, 0x7632, R23 ;  /* 0x0000763216497816 */ /* 0x000fce0000000017 */
.L_x_5805:
[----:B------:R-:W-:Y:S05]  /*13820*/  BSYNC.RECONVERGENT B0 ;  /* 0x0000000000007941 */ /* 0x000fea0003800200 */
.L_x_5804:
[----:B------:R-:W-:Y:S01]  /*13830*/  ISETP.GE.U32.AND P0, PT, R61, R64, PT ;  /* 0x000000403d00720c */ /* 0x000fe20003f06070 */
[----:B------:R-:W-:-:S12]  /*13840*/  BSSY.RECONVERGENT B0, `(.L_x_5814) ;  /* 0x000010b000007945 */ /* 0x000fd80003800200 */
[----:B------:R-:W-:Y:S05]  /*13850*/  @P0 BRA `(.L_x_5815) ;  /* 0x0000001000240947 */ /* 0x000fea0003800000 */
[----:B------:R-:W-:Y:S01]  /*13860*/  FSETP.NAN.FTZ.AND P6, PT, |R43|, |R43|, PT ;  /* 0x4000002b2b00720b */ /* 0x000fe20003fd8200 */
[--C-:B------:R-:W-:Y:S01]  /*13870*/  HADD2.F32 R22, -RZ, R70.reuse.H0_H0 ;  /* 0x20000046ff167230 */ /* 0x100fe20000004100 */
[----:B------:R-:W-:Y:S01]  /*13880*/  FSETP.NAN.FTZ.AND P4, PT, |R44|, |R44|, PT ;  /* 0x4000002c2c00720b */ /* 0x000fe20003f98200 */
[----:B------:R-:W-:Y:S01]  /*13890*/  HADD2.F32 R23, -RZ, R71.H0_H0 ;  /* 0x20000047ff177230 */ /* 0x000fe20000004100 */
[----:B------:R-:W-:Y:S01]  /*138a0*/  FSETP.NAN.FTZ.AND P5, PT, |R47|, |R47|, PT ;  /* 0x4000002f2f00720b */ /* 0x000fe20003fb8200 */
[----:B------:R-:W-:Y:S01]  /*138b0*/  BSSY.RECONVERGENT B1, `(.L_x_5816) ;  /* 0x0000010000017945 */ /* 0x000fe20003800200 */
[----:B------:R-:W-:-:S07]  /*138c0*/  HADD2.F32 R49, -RZ, R70.H1_H1 ;  /* 0x30000046ff317230 */ /* 0x000fce0000004100 */
[-C--:B------:R-:W-:Y:S02]  /*138d0*/  @P6 ISETP.LT.U32.AND P3, PT, R28, R61.reuse, PT ;  /* 0x0000003d1c00620c */ /* 0x080fe40003f61070 */
        /* <DEDUP_REMOVED lines=13> */
.L_x_5817:
[----:B------:R-:W-:Y:S05]  /*139b0*/  BSYNC.RECONVERGENT B1 ;  /* 0x0000000000017941 */ /* 0x000fea0003800200 */
.L_x_5816:
[----:B------:R-:W-:Y:S04]  /*139c0*/  BSSY.RECONVERGENT B1, `(.L_x_5818) ;  /* 0x0000007000017945 */ /* 0x000fe80003800200 */
[----:B------:R-:W-:Y:S05]  /*139d0*/  @P4 BRA `(.L_x_5819) ;  /* 0x0000000000144947 */ /* 0x000fea0003800000 */
[----:B------:R-:W-:-:S13]  /*139e0*/  FSETP.NEU.FTZ.AND P6, PT, R44, R23, PT ;  /* 0x000000172c00720b */ /* 0x000fda0003fdd000 */
[----:B------:R-:W-:Y:S02]  /*139f0*/  @!P6 ISETP.GE.U32.AND P4, PT, R29, R61, PT ;  /* 0x0000003d1d00e20c */ /* 0x000fe40003f86070 */
[----:B------:R-:W-:Y:S02]  /*13a00*/  @P6 FSETP.GT.FTZ.AND P2, PT, R44, R23, PT ;  /* 0x000000172c00620b */ /* 0x000fe40003f54000 */
[----:B------:R-:W-:-:S04]  /*13a10*/  @!P6 ISETP.GE.AND.EX P4, PT, R6, RZ, PT, P4 ;  /* 0x000000ff0600e20c */ /* 0x000fc80003f86340 */
[----:B------:R-:W-:-:S13]  /*13a20*/  @!P6 PLOP3.LUT P2, PT, P4, PT, PT, 0x8, 0x80 ;  /* 0x000000000080e81c */ /* 0x000fda000274e170 */
.L_x_5819:
[----:B------:R-:W-:Y:S05]  /*13a30*/  BSYNC.RECONVERGENT B1 ;  /* 0x0000000000017941 */ /* 0x000fea0003800200 */
.L_x_5818:
[----:B------:R-:W-:Y:S01]  /*13a40*/  @P3 ISETP.LT.U32.AND P6, PT, R31, R61, PT ;  /* 0x0000003d1f00320c */ /* 0x000fe20003fc1070 */
[----:B------:R-:W-:Y:S01]  /*13a50*/  BSSY.RECONVERGENT B1, `(.L_x_5820) ;  /* 0x000000b000017945 */ /* 0x000fe20003800200 */
[----:B------:R-:W-:Y:S02]  /*13a60*/  @P3 FSETP.NAN.FTZ.AND P4, PT, |R49|, |R49|, PT ;  /* 0x400000313100320b */ /* 0x000fe40003f98200 */
[----:B------:R-:W-:Y:S01]  /*13a70*/  FSEL R43, R43, R22, P0 ;  /* 0x000000162b2b7208 */ /* 0x000fe20000000000 */
        /* <DEDUP_REMOVED lines=8> */
.L_x_5821:
[----:B------:R-:W-:Y:S05]  /*13b00*/  BSYNC.RECONVERGENT B1 ;  /* 0x0000000000017941 */ /* 0x000fea0003800200 */
.L_x_5820:
        /* <DEDUP_REMOVED lines=12> */
.L_x_5823:
[----:B------:R-:W-:Y:S05]  /*13bd0*/  BSYNC.RECONVERGENT B1 ;  /* 0x0000000000017941 */ /* 0x000fea0003800200 */
.L_x_5822:
        /* <DEDUP_REMOVED lines=28> */
.L_x_5825:
[----:B------:R-:W-:Y:S05]  /*13da0*/  BSYNC.RECONVERGENT B1 ;  /* 0x0000000000017941 */ /* 0x000fea0003800200 */
.L_x_5824:
        /* <DEDUP_REMOVED lines=11> */
.L_x_5827:
[----:B------:R-:W-:Y:S05]  /*13e60*/  BSYNC.RECONVERGENT B1 ;  /* 0x0000000000017941 */ /* 0x000fea0003800200 */
.L_x_5826:
[----:B------:R-:W-:Y:S01]  /*13e70*/  @P5 ISETP.LT.U32.AND P6, PT, R38, R51, PT ;  /* 0x000000332600520c */ /* 0x000fe20003fc1070 */
[----:B------:R-:W-:Y:S01]  /*13e80*/  BSSY.RECONVERGENT B1, `(.L_x_5828) ;  /* 0x000000b000017945 */ /* 0x000fe20003800200 */
[----:B------:R-:W-:Y:S02]  /*13e90*/  @P5 FSETP.NAN.FTZ.AND P3, PT, |R48|, |R48|, PT ;  /* 0x400000303000520b */ /* 0x000fe40003f78200 */
[----:B------:R-:W-:Y:S01]  /*13ea0*/  FSEL R54, R54, R23, P1 ;  /* 0x0000001736367208 */ /* 0x000fe20000800000 */
[----:B------:R-:W-:Y:S01]  /*13eb0*/  HADD2.F32 R23, -RZ, R76.H0_H0 ;  /* 0x2000004cff177230 */ /* 0x000fe20000004100 */
[----:B------:R-:W-:Y:S01]  /*13ec0*/  @P5 ISETP.LT.OR.EX P3, PT, R15, RZ, !P3, P6 ;  /* 0x000000ff0f00520c */ /* 0x000fe20005f61760 */
[----:B------:R-:W-:-:S12]  /*13ed0*/  @P5 BRA `(.L_x_5829) ;  /* 0x0000000000145947 */ /* 0x000fd80003800000 */
[----:B------:R-:W-:-:S13]  /*13ee0*/  FSETP.NEU.FTZ.AND P6, PT, R57, R48, PT ;  /* 0x000000303900720b */ /* 0x000fda0003fdd000 */
[----:B------:R-:W-:Y:S02]  /*13ef0*/  @!P6 ISETP.GE.U32.AND P5, PT, R38, R51, PT ;  /* 0x000000332600e20c */ /* 0x000fe40003fa6070 */
[----:B------:R-:W-:Y:S02]  /*13f00*/  @P6 FSETP.GT.FTZ.AND P3, PT, R57, R48, PT ;  /* 0x000000303900620b */ /* 0x000fe40003f74000 */
[----:B------:R-:W-:-:S04]  /*13f10*/  @!P6 ISETP.GE.AND.EX P5, PT, R15, RZ, PT, P5 ;  /* 0x000000ff0f00e20c */ /* 0x000fc80003fa6350 */
[----:B------:R-:W-:-:S13]  /*13f20*/  @!P6 PLOP3.LUT P3, PT, P5, PT, PT, 0x8, 0x80 ;  /* 0x000000000080e81c */ /* 0x000fda0002f6e170 */
.L_x_5829:
[----:B------:R-:W-:Y:S05]  /*13f30*/  BSYNC.RECONVERGENT B1 ;  /* 0x0000000000017941 */ /* 0x000fea0003800200 */
.L_x_5828:
        /* <DEDUP_REMOVED lines=12> */
.L_x_5831:
[----:B------:R-:W-:Y:S05]  /*14000*/  BSYNC.RECONVERGENT B1 ;  /* 0x0000000000017941 */ /* 0x000fea0003800200 */
.L_x_5830:
        /* <DEDUP_REMOVED lines=29> */
.L_x_5833:
[----:B------:R-:W-:Y:S05]  /*141e0*/  BSYNC.RECONVERGENT B1 ;  /* 0x0000000000017941 */ /* 0x000fea0003800200 */
.L_x_5832:
        /* <DEDUP_REMOVED lines=11> */
.L_x_5835:
[----:B------:R-:W-:Y:S05]  /*142a0*/  BSYNC.RECONVERGENT B1 ;  /* 0x0000000000017941 */ /* 0x000fea0003800200 */
.L_x_5834:
        /* <DEDUP_REMOVED lines=11> */
.L_x_5837:
[----:B------:R-:W-:Y:S05]  /*14360*/  BSYNC.RECONVERGENT B1 ;  /* 0x0000000000017941 */ /* 0x000fea0003800200 */
.L_x_5836:
        /* <DEDUP_REMOVED lines=13> */
.L_x_5839:
[----:B------:R-:W-:Y:S05]  /*14440*/  BSYNC.RECONVERGENT B1 ;  /* 0x0000000000017941 */ /* 0x000fea0003800200 */
.L_x_5838:
        /* <DEDUP_REMOVED lines=27> */
.L_x_5841:
[----:B------:R-:W-:Y:S05]  /*14600*/  BSYNC.RECONVERGENT B1 ;  /* 0x0000000000017941 */ /* 0x000fea0003800200 */
.L_x_5840:
        /* <DEDUP_REMOVED lines=11> */
.L_x_5843:
[----:B------:R-:W-:Y:S05]  /*146c0*/  BSYNC.RECONVERGENT B1 ;  /* 0x0000000000017941 */ /* 0x000fea0003800200 */
.L_x_5842:
        /* <DEDUP_REMOVED lines=11> */
.L_x_5845:
[----:B------:R-:W-:Y:S05]  /*14780*/  BSYNC.RECONVERGENT B1 ;  /* 0x0000000000017941 */ /* 0x000fea0003800200 */
.L_x_5844:
        /* <DEDUP_REMOVED lines=12> */
.L_x_5847:
[----:B------:R-:W-:Y:S05]  /*14850*/  BSYNC.RECONVERGENT B1 ;  /* 0x0000000000017941 */ /* 0x000fea0003800200 */
.L_x_5846:
        /* <DEDUP_REMOVED lines=9> */
.L_x_5815:
[----:B------:R-:W-:Y:S05]  /*148f0*/  BSYNC.RECONVERGENT B0 ;  /* 0x0000000000007941 */ /* 0x000fea0003800200 */
.L_x_5814:
        /* <DEDUP_REMOVED lines=13> */
.L_x_5849:
[----:B------:R-:W-:Y:S05]  /*149d0*/  BSYNC.RECONVERGENT B0 ;  /* 0x0000000000007941 */ /* 0x000fea0003800200 */
.L_x_5848:
        /* <DEDUP_REMOVED lines=16> */
.L_x_5851:
[----:B------:R-:W-:Y:S05]  /*14ae0*/  BSYNC.RECONVERGENT B0 ;  /* 0x0000000000007941 */ /* 0x000fea0003800200 */
.L_x_5850:
        /* <DEDUP_REMOVED lines=12> */
.L_x_5853:
[----:B------:R-:W-:Y:S05]  /*14bb0*/  BSYNC.RECONVERGENT B0 ;  /* 0x0000000000007941 */ /* 0x000fea0003800200 */
.L_x_5852:
        /* <DEDUP_REMOVED lines=16> */
.L_x_5855:
[----:B------:R-:W-:Y:S05]  /*14cc0*/  BSYNC.RECONVERGENT B0 ;  /* 0x0000000000007941 */ /* 0x000fea0003800200 */
.L_x_5854:
        /* <DEDUP_REMOVED lines=12> */
.L_x_5857:
[----:B------:R-:W-:Y:S05]  /*14d90*/  BSYNC.RECONVERGENT B0 ;  /* 0x0000000000007941 */ /* 0x000fea0003800200 */
.L_x_5856:
        /* <DEDUP_REMOVED lines=16> */
.L_x_5859:
[----:B------:R-:W-:Y:S05]  /*14ea0*/  BSYNC.RECONVERGENT B0 ;  /* 0x0000000000007941 */ /* 0x000fea0003800200 */
.L_x_5858:
        /* <DEDUP_REMOVED lines=14> */
.L_x_5861:
[----:B------:R-:W-:Y:S05]  /*14f90*/  BSYNC.RECONVERGENT B0 ;  /* 0x0000000000007941 */ /* 0x000fea0003800200 */
.L_x_5860:
[----:B------:R-:W-:Y:S04]  /*14fa0*/  BSSY.RECONVERGENT B0, `(.L_x_5862) ;  /* 0x0000007000007945 */ /* 0x000fe80003800200 */
[----:B------:R-:W-:Y:S05]  /*14fb0*/  @P5 BRA `(.L_x_5863) ;  /* 0x0000000000145947 */ /* 0x000fea0003800000 */
[----:B------:R-:W-:-:S13]  /*14fc0*/  FSETP.NEU.FTZ.AND P5, PT, R56, R55, PT ;  /* 0x000000373800720b */ /* 0x000fda0003fbd000 */
[----:B------:R-:W-:Y:S02]  /*14fd0*/  @!P5 ISETP.GE.U32.AND P4, PT, R32, R33, PT ;  /* 0x000000212000d20c */ /* 0x000fe40003f86070 */
[----:B------:R-:W-:Y:S02]  /*14fe0*/  @P5 FSETP.GT.FTZ.AND P1, PT, R56, R55, PT ;  /* 0x000000373800520b */ /* 0x000fe40003f34000 */
[----:B------:R-:W-:-:S04]  /*14ff0*/  @!P5 ISETP.GE.AND.EX P4, PT, R9, R10, PT, P4 ;  /* 0x0000000a0900d20c */ /* 0x000fc80003f86340 */
[----:B------:R-:W-:-:S13]  /*15000*/  @!P5 PLOP3.LUT P1, PT, P4, PT, PT, 0x8, 0x80 ;  /* 0x000000000080d81c */ /* 0x000fda000272e170 */
.L_x_5863:
[----:B------:R-:W-:Y:S05]  /*15010*/  BSYNC.RECONVERGENT B0 ;  /* 0x0000000000007941 */ /* 0x000fea0003800200 */
.L_x_5862:
        /* <DEDUP_REMOVED lines=19> */
.L_x_5865:
[----:B------:R-:W-:Y:S05]  /*15150*/  BSYNC.RECONVERGENT B0 ;  /* 0x0000000000007941 */ /* 0x000fea0003800200 */
.L_x_5864:
        /* <DEDUP_REMOVED lines=16> */
.L_x_5867:
[----:B------:R-:W-:Y:S05]  /*15260*/  BSYNC.RECONVERGENT B0 ;  /* 0x0000000000007941 */ /* 0x000fea0003800200 */
.L_x_5866:
        /* <DEDUP_REMOVED lines=13> */
.L_x_5869:
[----:B------:R-:W-:Y:S05]  /*15340*/  BSYNC.RECONVERGENT B0 ;  /* 0x0000000000007941 */ /* 0x000fea0003800200 */
.L_x_5868:
        /* <DEDUP_REMOVED lines=11> */
.L_x_5871:
[----:B------:R-:W-:Y:S05]  /*15400*/  BSYNC.RECONVERGENT B0 ;  /* 0x0000000000007941 */ /* 0x000fea0003800200 */
.L_x_5870:
[----:B------:R-:W-:Y:S02]  /*15410*/  FSEL R41, R56, R41, P0 ;  /* 0x0000002938297208 */ /* 0x000fe40000000000 */
[----:B------:R-:W-:Y:S02]  /*15420*/  SEL R44, R32, R21, P0 ;  /* 0x00000015202c7207 */ /* 0x000fe40000000000 */
[----:B------:R-:W-:-:S07]  /*15430*/  SEL R45, R13, R0, P0 ;  /* 0x000000000d2d7207 */ /* 0x000fce0000000000 */
.L_x_5543:
[----:B------:R-:W-:Y:S05]  /*15440*/  BSYNC.RECONVERGENT B6 ;  /* 0x0000000000067941 */ /* 0x000fea0003800200 */
.L_x_5542:
        /* <DEDUP_REMOVED lines=27> */
.L_x_5883:
        /* <DEDUP_REMOVED lines=29> */
.L_x_5876:
[----:B------:R-:W-:Y:S05]  /*157d0*/  BSYNC.RECONVERGENT B1 ;  /* 0x0000000000017941 */ /* 0x000fea0003800200 */
.L_x_5875:
        /* <DEDUP_REMOVED lines=21> */
.L_x_5878:
[----:B------:R-:W-:Y:S05]  /*15930*/  BSYNC.RECONVERGENT B1 ;  /* 0x0000000000017941 */ /* 0x000fea0003800200 */
.L_x_5877:
        /* <DEDUP_REMOVED lines=13> */
.L_x_5880:
[----:B------:R-:W-:Y:S05]  /*15a10*/  BSYNC.RECONVERGENT B1 ;  /* 0x0000000000017941 */ /* 0x000fea0003800200 */
.L_x_5879:
        /* <DEDUP_REMOVED lines=11> */
.L_x_5882:
[----:B------:R-:W-:Y:S05]  /*15ad0*/  BSYNC.RECONVERGENT B1 ;  /* 0x0000000000017941 */ /* 0x000fea0003800200 */
.L_x_5881:
        /* <DEDUP_REMOVED lines=13> */
.L_x_5874:
[----:B------:R-:W-:Y:S05]  /*15bb0*/  BSYNC.RECONVERGENT B0 ;  /* 0x0000000000007941 */ /* 0x000fea0003800200 */
.L_x_5873:
[----:B------:R-:W-:Y:S01]  /*15bc0*/  ISETP.GT.U32.AND P0, PT, R22, 0x3, PT ;  /* 0x000000031600780c */ /* 0x000fe20003f04070 */
[----:B------:R-:W-:-:S12]  /*15bd0*/  IMAD.MOV.U32 R22, RZ, RZ, R28 ;  /* 0x000000ffff167224 */ /* 0x000fd800078e001c */
[----:B------:R-:W-:Y:S05]  /*15be0*/  @P0 BRA `(.L_x_5883) ;  /* 0xfffffff800840947 */ /* 0x000fea000383ffff */
.L_x_5872:
        /* <DEDUP_REMOVED lines=30> */
.L_x_5896:
        /* <DEDUP_REMOVED lines=28> */
.L_x_5889:
[----:B------:R-:W-:Y:S05]  /*15f90*/  BSYNC.RECONVERGENT B1 ;  /* 0x0000000000017941 */ /* 0x000fea0003800200 */
.L_x_5888:
        /* <DEDUP_REMOVED lines=21> */
.L_x_5891:
[----:B------:R-:W-:Y:S05]  /*160f0*/  BSYNC.RECONVERGENT B1 ;  /* 0x0000000000017941 */ /* 0x000fea0003800200 */
.L_x_5890:
        /* <DEDUP_REMOVED lines=13> */
.L_x_5893:
[----:B------:R-:W-:Y:S05]  /*161d0*/  BSYNC.RECONVERGENT B1 ;  /* 0x0000000000017941 */ /* 0x000fea0003800200 */
.L_x_5892:
        /* <DEDUP_REMOVED lines=11> */
.L_x_5895:
[----:B------:R-:W-:Y:S05]  /*16290*/  BSYNC.RECONVERGENT B1 ;  /* 0x0000000000017941 */ /* 0x000fea0003800200 */
.L_x_5894:
        /* <DEDUP_REMOVED lines=13> */
.L_x_5887:
[----:B------:R-:W-:Y:S05]  /*16370*/  BSYNC.RECONVERGENT B0 ;  /* 0x0000000000007941 */ /* 0x000fea0003800200 */
.L_x_5886:
[----:B------:R-:W-:Y:S01]  /*16380*/  ISETP.GT.U32.AND P0, PT, R23, 0x7f, PT ;  /* 0x0000007f1700780c */ /* 0x000fe20003f04070 */
[----:B------:R-:W-:-:S12]  /*16390*/  IMAD.MOV.U32 R23, RZ, RZ, R29 ;  /* 0x000000ffff177224 */ /* 0x000fd800078e001d */
[----:B------:R-:W-:Y:S05]  /*163a0*/  @P0 BRA `(.L_x_5896) ;  /* 0xfffffff800880947 */ /* 0x000fea000383ffff */
.L_x_5885:
[----:B------:R-:W-:Y:S01]  /*163b0*/  ISETP.GE.U32.AND P0, PT, R0, 0x2, PT ;  /* 0x000000020000780c */ /* 0x000fe20003f06070 */
[----:B------:R-:W-:Y:S05]  /*163c0*/  WARPSYNC.ALL ;  /* 0x0000000000007948 */ /* 0x000fea0003800000 */
[----:B------:R-:W-:Y:S07]  /*163d0*/  BAR.SYNC.DEFER_BLOCKING 0x0 ;  /* 0x0000000000007b1d */ /* 0x000fee0000010000 */
[----:B------:R-:W-:Y:S05]  /*163e0*/  @!P0 BRA `(.L_x_5884) ;  /* 0x0000000400308947 */ /* 0x000fea0003800000 */
[----:B-1----:R-:W-:-:S07]  /*163f0*/  IMAD.MOV.U32 R4, RZ, RZ, 0x1 ;  /* 0x00000001ff047424 */ /* 0x002fce00078e00ff */
.L_x_5905:
        /* <DEDUP_REMOVED lines=14> */
.L_x_5898:
[----:B------:R-:W-:Y:S05]  /*164e0*/  BSYNC.RECONVERGENT B0 ;  /* 0x0000000000007941 */ /* 0x000fea0003800200 */
.L_x_5897:
        /* <DEDUP_REMOVED lines=14> */
.L_x_5900:
[----:B------:R-:W-:Y:S05]  /*165d0*/  BSYNC.RECONVERGENT B0 ;  /* 0x0000000000007941 */ /* 0x000fea0003800200 */
.L_x_5899:
        /* <DEDUP_REMOVED lines=14> */
.L_x_5902:
[----:B------:R-:W-:Y:S05]  /*166c0*/  BSYNC.RECONVERGENT B0 ;  /* 0x0000000000007941 */ /* 0x000fea0003800200 */
.L_x_5901:
        /* <DEDUP_REMOVED lines=23> */
.L_x_5904:
[----:B------:R-:W-:Y:S05]  /*16840*/  BSYNC.RECONVERGENT B0 ;  /* 0x0000000000007941 */ /* 0x000fea0003800200 */
.L_x_5903:
[----:B------:R-:W-:Y:S01]  /*16850*/  IMAD.SHL.U32 R4, R4, 0x2, RZ ;  /* 0x0000000204047824 */ /* 0x000fe200078e00ff */
[----:B------:R-:W-:Y:S02]  /*16860*/  FSEL R41, R41, R28, P1 ;  /* 0x0000001c29297208 */ /* 0x000fe40000800000 */
[----:B------:R-:W-:Y:S02]  /*16870*/  SEL R44, R44, R21, P1 ;  /* 0x000000152c2c7207 */ /* 0x000fe40000800000 */
[----:B------:R-:W-:Y:S02]  /*16880*/  ISETP.GE.AND P0, PT, R4, R0, PT ;  /* 0x000000000400720c */ /* 0x000fe40003f06270 */
[----:B------:R-:W-:-:S11]  /*16890*/  SEL R45, R45, R30, P1 ;  /* 0x0000001e2d2d7207 */ /* 0x000fd60000800000 */
[----:B------:R-:W-:Y:S05]  /*168a0*/  @!P0 BRA `(.L_x_5905) ;  /* 0xfffffff800d48947 */ /* 0x000fea000383ffff */
.L_x_5884:
        /* <DEDUP_REMOVED lines=281> */
.L_x_5906:
        /* <DEDUP_REMOVED lines=276> */
.L_x_5907:
        /* <DEDUP_REMOVED lines=276> */
.L_x_5908:
        /* <DEDUP_REMOVED lines=276> */
.L_x_5909:
        /* <DEDUP_REMOVED lines=9> */
.L_x_5912:
        /* <DEDUP_REMOVED lines=22> */
.L_x_5911:
        /* <DEDUP_REMOVED lines=43> */
.L_x_5914:
[----:B------:R-:W-:-:S07]  /*1b2a0*/  MOV R29, 0x1b2c0 ;  /* 0x0001b2c0001d7802 */ /* 0x000fce0000000f00 */
[----:B0-----:R-:W-:Y:S05]  /*1b2b0*/  CALL.REL.NOINC `($__internal_26_$__cuda_sm20_div_u64) ;  /* 0x0000009c00407944 */ /* 0x001fea0003c00000 */
[----:B------:R-:W-:Y:S02]  /*1b2c0*/  IMAD.MOV.U32 R4, RZ, RZ, R10 ;  /* 0x000000ffff047224 */ /* 0x000fe400078e000a */
[----:B------:R-:W-:-:S07]  /*1b2d0*/  IMAD.MOV.U32 R5, RZ, RZ, R13 ;  /* 0x000000ffff057224 */ /* 0x000fce00078e000d */
.L_x_5915:
[----:B------:R-:W-:Y:S05]  /*1b2e0*/  BSYNC.RECONVERGENT B0 ;  /* 0x0000000000007941 */ /* 0x000fea0003800200 */
.L_x_5913:
[----:B------:R-:W1:Y:S02]  /*1b2f0*/  LDCU.64 UR4, c[0x0][0x780] ;  /* 0x0000f000ff0477ac */ /* 0x000e640008000a00 */
[----:B-1----:R-:W-:Y:S02]  /*1b300*/  UISETP.NE.U32.AND UP0, UPT, UR4, URZ, UPT ;  /* 0x000000ff0400728c */ /* 0x002fe4000bf05070 */
[----:B------:R-:W-:Y:S02]  /*1b310*/  IADD3 R4, P1, PT, R4, UR4, RZ ;  /* 0x0000000404047c10 */ /* 0x000fe4000ff3e0ff */
[----:B------:R-:W-:Y:S02]  /*1b320*/  UISETP.NE.AND.EX UP0, UPT, UR5, URZ, UPT, UP0 ;  /* 0x000000ff0500728c */ /* 0x000fe4000bf05300 */
[----:B------:R-:W-:-:S04]  /*1b330*/  IADD3.X R5, PT, PT, R5, UR5, RZ, P1, !PT ;  /* 0x0000000505057c10 */ /* 0x000fc80008ffe4ff */
[----:B------:R-:W-:-:S04]  /*1b340*/  PLOP3.LUT P0, PT, PT, PT, UP0, 0x80, 0x8 ;  /* 0x000000000008781c */ /* 0x000fc80003f0f008 */
[----:B------:R-:W-:-:S13]  /*1b350*/  PLOP3.LUT P0, PT, P0, PT, PT, 0x8, 0x80 ;  /* 0x000000000080781c */ /* 0x000fda000070e170 */
.L_x_5910:
        /* <DEDUP_REMOVED lines=287> */
.L_x_5917:
        /* <DEDUP_REMOVED lines=276> */
.L_x_5918:
        /* <DEDUP_REMOVED lines=276> */
.L_x_5919:
        /* <DEDUP_REMOVED lines=276> */
.L_x_5920:
        /* <DEDUP_REMOVED lines=33> */
.L_x_5922:
[----:B------:R-:W-:Y:S05]  /*1fb20*/  BSYNC.RECONVERGENT B0 ;  /* 0x0000000000007941 */ /* 0x000fea0003800200 */
.L_x_5921:
        /* <DEDUP_REMOVED lines=35> */
.L_x_5924:
[----:B------:R-:W-:Y:S05]  /*1fd60*/  BSYNC.RECONVERGENT B0 ;  /* 0x0000000000007941 */ /* 0x000fea0003800200 */
.L_x_5923:
        /* <DEDUP_REMOVED lines=55> */
.L_x_5937:
        /* <DEDUP_REMOVED lines=22> */
.L_x_5930:
[----:B------:R-:W-:Y:S05]  /*20240*/  BSYNC.RECONVERGENT B2 ;  /* 0x0000000000027941 */ /* 0x000fea0003800200 */
.L_x_5929:
        /* <DEDUP_REMOVED lines=15> */
.L_x_5932:
[----:B------:R-:W-:Y:S05]  /*20340*/  BSYNC.RECONVERGENT B2 ;  /* 0x0000000000027941 */ /* 0x000fea0003800200 */
.L_x_5931:
        /* <DEDUP_REMOVED lines=12> */
.L_x_5934:
[----:B------:R-:W-:Y:S05]  /*20410*/  BSYNC.RECONVERGENT B2 ;  /* 0x0000000000027941 */ /* 0x000fea0003800200 */
.L_x_5933:
        /* <DEDUP_REMOVED lines=16> */
.L_x_5936:
[----:B------:R-:W-:Y:S05]  /*20520*/  BSYNC.RECONVERGENT B2 ;  /* 0x0000000000027941 */ /* 0x000fea0003800200 */
.L_x_5935:
[----:B------:R-:W-:Y:S02]  /*20530*/  SEL R0, R0, R36, P3 ;  /* 0x0000002400007207 */ /* 0x000fe40001800000 */
[----:B------:R-:W-:Y:S02]  /*20540*/  SEL R3, R3, R37, P3 ;  /* 0x0000002503037207 */ /* 0x000fe40001800000 */
[----:B------:R-:W-:Y:S01]  /*20550*/  FSEL R15, R15, R20, P3 ;  /* 0x000000140f0f7208 */ /* 0x000fe20001800000 */
[----:B------:R-:W-:Y:S06]  /*20560*/  @!P5 BRA `(.L_x_5937) ;  /* 0xfffffff800dcd947 */ /* 0x000fec000383ffff */
[----:B------:R-:W-:Y:S05]  /*20570*/  BSYNC.RECONVERGENT B0 ;  /* 0x0000000000007941 */ /* 0x000fea0003800200 */
.L_x_5928:
[----:B------:R-:W-:Y:S05]  /*20580*/  BRA `(.L_x_5927) ;  /* 0x0000000400987947 */ /* 0x000fea0003800000 */
.L_x_5926:
        /* <DEDUP_REMOVED lines=28> */
.L_x_5946:
        /* <DEDUP_REMOVED lines=23> */
.L_x_5939:
[----:B------:R-:W-:Y:S05]  /*208c0*/  BSYNC.RECONVERGENT B0 ;  /* 0x0000000000007941 */ /* 0x000fea0003800200 */
.L_x_5938:
        /* <DEDUP_REMOVED lines=15> */
.L_x_5941:
[----:B------:R-:W-:Y:S05]  /*209c0*/  BSYNC.RECONVERGENT B0 ;  /* 0x0000000000007941 */ /* 0x000fea0003800200 */
.L_x_5940:
        /* <DEDUP_REMOVED lines=12> */
.L_x_5943:
[----:B------:R-:W-:Y:S05]  /*20a90*/  BSYNC.RECONVERGENT B0 ;  /* 0x0000000000007941 */ /* 0x000fea0003800200 */
.L_x_5942:
        /* <DEDUP_REMOVED lines=16> */
.L_x_5945:
[----:B------:R-:W-:Y:S05]  /*20ba0*/  BSYNC.RECONVERGENT B0 ;  /* 0x0000000000007941 */ /* 0x000fea0003800200 */
.L_x_5944:
[----:B------:R-:W-:Y:S02]  /*20bb0*/  SEL R0, R0, R36, P3 ;  /* 0x0000002400007207 */ /* 0x000fe40001800000 */
[----:B------:R-:W-:Y:S02]  /*20bc0*/  SEL R3, R3, R37, P3 ;  /* 0x0000002503037207 */ /* 0x000fe40001800000 */
[----:B------:R-:W-:Y:S01]  /*20bd0*/  FSEL R15, R15, R40, P3 ;  /* 0x000000280f0f7208 */ /* 0x000fe20001800000 */
[----:B------:R-:W-:Y:S06]  /*20be0*/  @!P5 BRA `(.L_x_5946) ;  /* 0xfffffff800d8d947 */ /* 0x000fec000383ffff */
.L_x_5927:
[----:B------:R-:W-:Y:S05]  /*20bf0*/  BSYNC.RECONVERGENT B1 ;  /* 0x0000000000017941 */ /* 0x000fea0003800200 */
.L_x_5925:
        /* <DEDUP_REMOVED lines=23> */
.L_x_5958:
        /* <DEDUP_REMOVED lines=27> */
.L_x_5951:
[----:B------:R-:W-:Y:S05]  /*20f20*/  BSYNC.RECONVERGENT B1 ;  /* 0x0000000000017941 */ /* 0x000fea0003800200 */
.L_x_5950:
        /* <DEDUP_REMOVED lines=19> */
.L_x_5953:
[----:B------:R-:W-:Y:S05]  /*21060*/  BSYNC.RECONVERGENT B1 ;  /* 0x0000000000017941 */ /* 0x000fea0003800200 */
.L_x_5952:
        /* <DEDUP_REMOVED lines=14> */
.L_x_5955:
[----:B------:R-:W-:Y:S05]  /*21150*/  BSYNC.RECONVERGENT B1 ;  /* 0x0000000000017941 */ /* 0x000fea0003800200 */
.L_x_5954:
        /* <DEDUP_REMOVED lines=12> */
.L_x_5957:
[----:B------:R-:W-:Y:S05]  /*21220*/  BSYNC.RECONVERGENT B1 ;  /* 0x0000000000017941 */ /* 0x000fea0003800200 */
.L_x_5956:
        /* <DEDUP_REMOVED lines=13> */
.L_x_5949:
[----:B------:R-:W-:Y:S05]  /*21300*/  BSYNC.RECONVERGENT B0 ;  /* 0x0000000000007941 */ /* 0x000fea0003800200 */
.L_x_5948:
[----:B------:R-:W-:-:S03]  /*21310*/  UISETP.GT.U32.AND UP0, UPT, UR4, 0x3, UPT ;  /* 0x000000030400788c */ /* 0x000fc6000bf04070 */
[----:B------:R-:W-:-:S06]  /*21320*/  UMOV UR4, UR7 ;  /* 0x0000000700047c82 */ /* 0x000fcc0008000000 */
[----:B------:R-:W-:Y:S05]  /*21330*/  BRA.U UP0, `(.L_x_5958) ;  /* 0xfffffff9008c7547 */ /* 0x000fea000b83ffff */
.L_x_5947:
        /* <DEDUP_REMOVED lines=22> */
.L_x_5971:
        /* <DEDUP_REMOVED lines=26> */
.L_x_5964:
[----:B------:R-:W-:Y:S05]  /*21640*/  BSYNC.RECONVERGENT B1 ;  /* 0x0000000000017941 */ /* 0x000fea0003800200 */
.L_x_5963:
        /* <DEDUP_REMOVED lines=19> */
.L_x_5966:
[----:B------:R-:W-:Y:S05]  /*21780*/  BSYNC.RECONVERGENT B1 ;  /* 0x0000000000017941 */ /* 0x000fea0003800200 */
.L_x_5965:
        /* <DEDUP_REMOVED lines=14> */
.L_x_5968:
[----:B------:R-:W-:Y:S05]  /*21870*/  BSYNC.RECONVERGENT B1 ;  /* 0x0000000000017941 */ /* 0x000fea0003800200 */
.L_x_5967:
        /* <DEDUP_REMOVED lines=12> */
.L_x_5970:
[----:B------:R-:W-:Y:S05]  /*21940*/  BSYNC.RECONVERGENT B1 ;  /* 0x0000000000017941 */ /* 0x000fea0003800200 */
.L_x_5969:
        /* <DEDUP_REMOVED lines=13> */
.L_x_5962:
[----:B------:R-:W-:Y:S05]  /*21a20*/  BSYNC.RECONVERGENT B0 ;  /* 0x0000000000007941 */ /* 0x000fea0003800200 */
.L_x_5961:
[----:B------:R-:W-:Y:S01]  /*21a30*/  ISETP.GT.U32.AND P2, PT, R14, 0x7f, PT ;  /* 0x0000007f0e00780c */ /* 0x000fe20003f44070 */
[----:B------:R-:W-:-:S12]  /*21a40*/  IMAD.MOV.U32 R14, RZ, RZ, R27 ;  /* 0x000000ffff0e7224 */ /* 0x000fd800078e001b */
[----:B------:R-:W-:Y:S05]  /*21a50*/  @P2 BRA `(.L_x_5971) ;  /* 0xfffffff800902947 */ /* 0x000fea000383ffff */
.L_x_5960:
[----:B------:R-:W-:Y:S01]  /*21a60*/  BAR.SYNC.DEFER_BLOCKING 0x0 ;  /* 0x0000000000007b1d */ /* 0x000fe20000010000 */
[----:B------:R-:W-:-:S09]  /*21a70*/  UISETP.GE.U32.AND UP0, UPT, UR4, 0x2, UPT ;  /* 0x000000020400788c */ /* 0x000fd2000bf06070 */
[----:B------:R-:W-:Y:S05]  /*21a80*/  BRA.U !UP0, `(.L_x_5959) ;  /* 0x0000000508307547 */ /* 0x000fea000b800000 */
[----:B------:R-:W-:-:S07]  /*21a90*/  IMAD.MOV.U32 R2, RZ, RZ, 0x1 ;  /* 0x00000001ff027424 */ /* 0x000fce00078e00ff */
.L_x_5980:
        /* <DEDUP_REMOVED lines=14> */
.L_x_5973:
[----:B------:R-:W-:Y:S05]  /*21b80*/  BSYNC.RECONVERGENT B0 ;  /* 0x0000000000007941 */ /* 0x000fea0003800200 */
.L_x_5972:
        /* <DEDUP_REMOVED lines=14> */
.L_x_5975:
[----:B------:R-:W-:Y:S05]  /*21c70*/  BSYNC.RECONVERGENT B0 ;  /* 0x0000000000007941 */ /* 0x000fea0003800200 */
.L_x_5974:
        /* <DEDUP_REMOVED lines=14> */
.L_x_5977:
[----:B------:R-:W-:Y:S05]  /*21d60*/  BSYNC.RECONVERGENT B0 ;  /* 0x0000000000007941 */ /* 0x000fea0003800200 */
.L_x_5976:
        /* <DEDUP_REMOVED lines=23> */
.L_x_5979:
[----:B------:R-:W-:Y:S05]  /*21ee0*/  BSYNC.RECONVERGENT B0 ;  /* 0x0000000000007941 */ /* 0x000fea0003800200 */
.L_x_5978:
[----:B------:R-:W-:Y:S01]  /*21ef0*/  IMAD.SHL.U32 R2, R2, 0x2, RZ ;  /* 0x0000000202027824 */ /* 0x000fe200078e00ff */
[----:B------:R-:W-:Y:S02]  /*21f00*/  FSEL R15, R15, R28, P2 ;  /* 0x0000001c0f0f7208 */ /* 0x000fe40001000000 */
[----:B------:R-:W-:Y:S02]  /*21f10*/  SEL R0, R0, R31, P2 ;  /* 0x0000001f00007207 */ /* 0x000fe40001000000 */
[----:B------:R-:W-:Y:S02]  /*21f20*/  ISETP.GE.AND P3, PT, R2, UR4, PT ;  /* 0x0000000402007c0c */ /* 0x000fe4000bf66270 */
[----:B------:R-:W-:-:S11]  /*21f30*/  SEL R3, R3, R30, P2 ;  /* 0x0000001e03037207 */ /* 0x000fd60001000000 */
[----:B------:R-:W-:Y:S05]  /*21f40*/  @!P3 BRA `(.L_x_5980) ;  /* 0xfffffff800d4b947 */ /* 0x000fea000383ffff */
.L_x_5959:
        /* <DEDUP_REMOVED lines=13> */
.L_x_5981:
        /* <DEDUP_REMOVED lines=18> */
.L_x_5984:
[----:B------:R-:W-:Y:S01]  /*22140*/  IMAD.MOV.U32 R8, RZ, RZ, RZ ;  /* 0x000000ffff087224 */ /* 0x000fe200078e00ff */
[----:B------:R-:W-:Y:S01]  /*22150*/  CS2R R18, SRZ ;  /* 0x0000000000127805 */ /* 0x000fe2000001ff00 */
[----:B------:R-:W-:Y:S02]  /*22160*/  IMAD.MOV.U32 R21, RZ, RZ, RZ ;  /* 0x000000ffff157224 */ /* 0x000fe400078e00ff */
[----:B------:R-:W-:Y:S02]  /*22170*/  IMAD.MOV.U32 R6, RZ, RZ, RZ ;  /* 0x000000ffff067224 */ /* 0x000fe400078e00ff */
[----:B------:R-:W-:Y:S02]  /*22180*/  IMAD.MOV.U32 R11, RZ, RZ, RZ ;  /* 0x000000ffff0b7224 */ /* 0x000fe400078e00ff */
[----:B------:R-:W-:Y:S02]  /*22190*/  IMAD.MOV.U32 R0, RZ, RZ, RZ ;  /* 0x000000ffff007224 */ /* 0x000fe400078e00ff */
[----:B------:R-:W-:-:S07]  /*221a0*/  IMAD.MOV.U32 R3, RZ, RZ, RZ ;  /* 0x000000ffff037224 */ /* 0x000fce00078e00ff */
.L_x_5983:
        /* <DEDUP_REMOVED lines=28> */
.L_x_5987:
        /* <DEDUP_REMOVED lines=19> */
.L_x_5988:
[----:B------:R-:W-:Y:S05]  /*224a0*/  BRA `(.L_x_5989) ;  /* 0x0000000000107947 */ /* 0x000fea0003800000 */
.L_x_5986:
[----:B------:R-:W1:Y:S02]  /*224b0*/  LDCU.64 UR4, c[0x0][0x770] ;  /* 0x0000ee00ff0477ac */ /* 0x000e640008000a00 */
[----:B-1----:R-:W-:-:S05]  /*224c0*/  IADD3 R2, P0, PT, R23, UR4, RZ ;  /* 0x0000000417027c10 */ /* 0x002fca000ff1e0ff */
[----:B------:R-:W-:-:S05]  /*224d0*/  IMAD.X R3, RZ, RZ, UR5, P0 ;  /* 0x00000005ff037e24 */ /* 0x000fca00080e06ff */
[----:B------:R1:W-:Y:S03]  /*224e0*/  STG.E.64 desc[UR36][R2.64], R16 ;  /* 0x0000001002007986 */ /* 0x0003e6000c101b24 */
.L_x_5989:
        /* <DEDUP_REMOVED lines=23> */
.L_x_5991:
        /* <DEDUP_REMOVED lines=19> */
.L_x_5992:
[----:B------:R-:W-:Y:S05]  /*22790*/  BRA `(.L_x_5993) ;  /* 0x00000000000c7947 */ /* 0x000fea0003800000 */
.L_x_5990:
[----:B-1----:R-:W-:-:S05]  /*227a0*/  IADD3 R2, P0, PT, R25, UR6, RZ ;  /* 0x0000000619027c10 */ /* 0x002fca000ff1e0ff */
[----:B------:R-:W-:-:S05]  /*227b0*/  IMAD.X R3, RZ, RZ, UR7, P0 ;  /* 0x00000007ff037e24 */ /* 0x000fca00080e06ff */
[----:B------:R1:W-:Y:S03]  /*227c0*/  STG.E.64 desc[UR36][R2.64], R18 ;  /* 0x0000001202007986 */ /* 0x0003e6000c101b24 */
.L_x_5993:
[----:B------:R-:W3:Y:S02]  /*227d0*/  LDCU.64 UR4, c[0x0][0x770] ;  /* 0x0000ee00ff0477ac */ /* 0x000ee40008000a00 */
[----:B---3--:R-:W-:-:S05]  /*227e0*/  IADD3 R24, P0, PT, R24, UR4, RZ ;  /* 0x0000000418187c10 */ /* 0x008fca000ff1e0ff */
[----:B------:R-:W-:-:S05]  /*227f0*/  IMAD.X R25, RZ, RZ, UR5, P0 ;  /* 0x00000005ff197e24 */ /* 0x000fca00080e06ff */
[----:B------:R-:W-:Y:S01]  /*22800*/  STG.E.64 desc[UR36][R24.64], R30 ;  /* 0x0000001e18007986 */ /* 0x000fe2000c101b24 */
[----:B------:R-:W-:Y:S05]  /*22810*/  EXIT ;  /* 0x000000000000794d */ /* 0x000fea0003800000 */
.L_x_5985:
        /* <DEDUP_REMOVED lines=16> */
.L_x_5994:
        /* <DEDUP_REMOVED lines=15> */
.L_x_5995:
        /* <DEDUP_REMOVED lines=15> */
.L_x_5996:
        /* <DEDUP_REMOVED lines=15> */
.L_x_5997:
[----:B------:R-:W-:Y:S05]  /*22bf0*/  EXIT ;  /* 0x000000000000794d */ /* 0x000fea0003800000 */
.L_x_5982:
        /* <DEDUP_REMOVED lines=22> */
.L_x_6000:
[----:B------:R-:W-:Y:S05]  /*22d60*/  BSYNC.RECONVERGENT B0 ;  /* 0x0000000000007941 */ /* 0x000fea0003800200 */
.L_x_5999:
        /* <DEDUP_REMOVED lines=16> */
.L_x_6002:
[----:B------:R-:W-:Y:S05]  /*22e70*/  BSYNC.RECONVERGENT B0 ;  /* 0x0000000000007941 */ /* 0x000fea0003800200 */
.L_x_6001:
        /* <DEDUP_REMOVED lines=13> */
.L_x_6004:
[----:B------:R-:W-:Y:S05]  /*22f50*/  BSYNC.RECONVERGENT B0 ;  /* 0x0000000000007941 */ /* 0x000fea0003800200 */
.L_x_6003:
        /* <DEDUP_REMOVED lines=11> */
.L_x_6006:
[----:B------:R-:W-:Y:S05]  /*23010*/  BSYNC.RECONVERGENT B0 ;  /* 0x0000000000007941 */ /* 0x000fea0003800200 */
.L_x_6005:
[----:B------:R-:W-:Y:S02]  /*23020*/  SEL R0, R32, R0, P0 ;  /* 0x0000000020007207 */ /* 0x000fe40000000000 */
[----:B------:R-:W-:Y:S02]  /*23030*/  SEL R3, R33, R3, P0 ;  /* 0x0000000321037207 */ /* 0x000fe40000000000 */
[----:B------:R-:W-:-:S07]  /*23040*/  FSEL R15, R14, R15, P0 ;  /* 0x0000000f0e0f7208 */ /* 0x000fce0000000000 */
.L_x_5998:
        /* <DEDUP_REMOVED lines=28> */
.L_x_6009:
        /* <DEDUP_REMOVED lines=19> */
.L_x_6010:
[----:B------:R-:W-:Y:S05]  /*23340*/  BRA `(.L_x_6011) ;  /* 0x0000000000107947 */ /* 0x000fea0003800000 */
.L_x_6008:
[----:B------:R-:W1:Y:S02]  /*23350*/  LDCU.64 UR4, c[0x0][0x770] ;  /* 0x0000ee00ff0477ac */ /* 0x000e640008000a00 */
[----:B-1----:R-:W-:-:S05]  /*23360*/  IADD3 R2, P0, PT, R23, UR4, RZ ;  /* 0x0000000417027c10 */ /* 0x002fca000ff1e0ff */
[----:B------:R-:W-:-:S05]  /*23370*/  IMAD.X R3, RZ, RZ, UR5, P0 ;  /* 0x00000005ff037e24 */ /* 0x000fca00080e06ff */
[----:B------:R1:W-:Y:S03]  /*23380*/  STG.E.64 desc[UR36][R2.64], R16 ;  /* 0x0000001002007986 */ /* 0x0003e6000c101b24 */
.L_x_6011:
        /* <DEDUP_REMOVED lines=23> */
.L_x_6013:
        /* <DEDUP_REMOVED lines=19> */
.L_x_6014:
[----:B------:R-:W-:Y:S05]  /*23630*/  BRA `(.L_x_6015) ;  /* 0x00000000000c7947 */ /* 0x000fea0003800000 */
.L_x_6012:
[----:B-1----:R-:W-:-:S05]  /*23640*/  IADD3 R2, P0, PT, R25, UR6, RZ ;  /* 0x0000000619027c10 */ /* 0x002fca000ff1e0ff */
[----:B------:R-:W-:-:S05]  /*23650*/  IMAD.X R3, RZ, RZ, UR7, P0 ;  /* 0x00000007ff037e24 */ /* 0x000fca00080e06ff */
[----:B------:R1:W-:Y:S03]  /*23660*/  STG.E.64 desc[UR36][R2.64], R18 ;  /* 0x0000001202007986 */ /* 0x0003e6000c101b24 */
.L_x_6015:
[----:B------:R-:W3:Y:S02]  /*23670*/  LDCU.64 UR4, c[0x0][0x770] ;  /* 0x0000ee00ff0477ac */ /* 0x000ee40008000a00 */
[----:B---3--:R-:W-:-:S05]  /*23680*/  IADD3 R24, P0, PT, R24, UR4, RZ ;  /* 0x0000000418187c10 */ /* 0x008fca000ff1e0ff */
[----:B------:R-:W-:-:S05]  /*23690*/  IMAD.X R25, RZ, RZ, UR5, P0 ;  /* 0x00000005ff197e24 */ /* 0x000fca00080e06ff */
[----:B------:R-:W-:Y:S01]  /*236a0*/  STG.E.64 desc[UR36][R24.64], R30 ;  /* 0x0000001e18007986 */ /* 0x000fe2000c101b24 */
[----:B------:R-:W-:Y:S05]  /*236b0*/  EXIT ;  /* 0x000000000000794d */ /* 0x000fea0003800000 */
.L_x_6007:
        /* <DEDUP_REMOVED lines=9> */
.L_x_5916:
        /* <DEDUP_REMOVED lines=23> */
.L_x_6016:
        /* <DEDUP_REMOVED lines=18> */
.L_x_6019:
[----:B------:R-:W-:Y:S01]  /*239e0*/  CS2R R44, SRZ ;  /* 0x00000000002c7805 */ /* 0x000fe2000001ff00 */
[----:B------:R-:W-:Y:S01]  /*239f0*/  IMAD.MOV.U32 R8, RZ, RZ, RZ ;  /* 0x000000ffff087224 */ /* 0x000fe200078e00ff */
[----:B------:R-:W-:Y:S01]  /*23a00*/  CS2R R6, SRZ ;  /* 0x0000000000067805 */ /* 0x000fe2000001ff00 */
[----:B------:R-:W-:Y:S02]  /*23a10*/  IMAD.MOV.U32 R3, RZ, RZ, RZ ;  /* 0x000000ffff037224 */ /* 0x000fe400078e00ff */
[----:B------:R-:W-:Y:S02]  /*23a20*/  IMAD.MOV.U32 R11, RZ, RZ, RZ ;  /* 0x000000ffff0b7224 */ /* 0x000fe400078e00ff */
[----:B------:R-:W-:-:S07]  /*23a30*/  IMAD.MOV.U32 R18, RZ, RZ, RZ ;  /* 0x000000ffff127224 */ /* 0x000fce00078e00ff */
.L_x_6018:
        /* <DEDUP_REMOVED lines=27> */
.L_x_6022:
        /* <DEDUP_REMOVED lines=19> */
.L_x_6023:
[----:B------:R-:W-:Y:S05]  /*23d20*/  BRA `(.L_x_6024) ;  /* 0x0000000000107947 */ /* 0x000fea0003800000 */
.L_x_6021:
[----:B------:R-:W1:Y:S02]  /*23d30*/  LDCU.64 UR4, c[0x0][0x770] ;  /* 0x0000ee00ff0477ac */ /* 0x000e640008000a00 */
[----:B-1----:R-:W-:-:S05]  /*23d40*/  IADD3 R2, P0, PT, R23, UR4, RZ ;  /* 0x0000000417027c10 */ /* 0x002fca000ff1e0ff */
[----:B------:R-:W-:-:S05]  /*23d50*/  IMAD.X R3, RZ, RZ, UR5, P0 ;  /* 0x00000005ff037e24 */ /* 0x000fca00080e06ff */
[----:B------:R1:W-:Y:S03]  /*23d60*/  STG.E.64 desc[UR36][R2.64], R18 ;  /* 0x0000001202007986 */ /* 0x0003e6000c101b24 */
.L_x_6024:
        /* <DEDUP_REMOVED lines=23> */
.L_x_6026:
        /* <DEDUP_REMOVED lines=19> */
.L_x_6027:
[----:B------:R-:W-:Y:S05]  /*24010*/  BRA `(.L_x_6028) ;  /* 0x00000000000c7947 */ /* 0x000fea0003800000 */
.L_x_6025:
[----:B-1----:R-:W-:-:S05]  /*24020*/  IADD3 R2, P0, PT, R27, UR6, RZ ;  /* 0x000000061b027c10 */ /* 0x002fca000ff1e0ff */
[----:B------:R-:W-:-:S05]  /*24030*/  IMAD.X R3, RZ, RZ, UR7, P0 ;  /* 0x00000007ff037e24 */ /* 0x000fca00080e06ff */
[----:B------:R1:W-:Y:S03]  /*24040*/  STG.E.64 desc[UR36][R2.64], R16 ;  /* 0x0000001002007986 */ /* 0x0003e6000c101b24 */
.L_x_6028:
[----:B------:R-:W3:Y:S02]  /*24050*/  LDCU.64 UR4, c[0x0][0x770] ;  /* 0x0000ee00ff0477ac */ /* 0x000ee40008000a00 */
[----:B---3--:R-:W-:-:S05]  /*24060*/  IADD3 R26, P0, PT, R26, UR4, RZ ;  /* 0x000000041a1a7c10 */ /* 0x008fca000ff1e0ff */
[----:B------:R-:W-:-:S05]  /*24070*/  IMAD.X R27, RZ, RZ, UR5, P0 ;  /* 0x00000005ff1b7e24 */ /* 0x000fca00080e06ff */
[----:B------:R-:W-:Y:S01]  /*24080*/  STG.E.64 desc[UR36][R26.64], R44 ;  /* 0x0000002c1a007986 */ /* 0x000fe2000c101b24 */
[----:B------:R-:W-:Y:S05]  /*24090*/  EXIT ;  /* 0x000000000000794d */ /* 0x000fea0003800000 */
.L_x_6020:
        /* <DEDUP_REMOVED lines=16> */
.L_x_6029:
        /* <DEDUP_REMOVED lines=15> */
.L_x_6030:
        /* <DEDUP_REMOVED lines=15> */
.L_x_6031:
        /* <DEDUP_REMOVED lines=15> */
.L_x_6032:
[----:B------:R-:W-:Y:S05]  /*24470*/  EXIT ;  /* 0x000000000000794d */ /* 0x000fea0003800000 */
.L_x_6017:
        /* <DEDUP_REMOVED lines=22> */
.L_x_6035:
[----:B------:R-:W-:Y:S05]  /*245e0*/  BSYNC.RECONVERGENT B0 ;  /* 0x0000000000007941 */ /* 0x000fea0003800200 */
.L_x_6034:
        /* <DEDUP_REMOVED lines=16> */
.L_x_6037:
[----:B------:R-:W-:Y:S05]  /*246f0*/  BSYNC.RECONVERGENT B0 ;  /* 0x0000000000007941 */ /* 0x000fea0003800200 */
.L_x_6036:
        /* <DEDUP_REMOVED lines=13> */
.L_x_6039:
[----:B------:R-:W-:Y:S05]  /*247d0*/  BSYNC.RECONVERGENT B0 ;  /* 0x0000000000007941 */ /* 0x000fea0003800200 */
.L_x_6038:
        /* <DEDUP_REMOVED lines=11> */
.L_x_6041:
[----:B------:R-:W-:Y:S05]  /*24890*/  BSYNC.RECONVERGENT B0 ;  /* 0x0000000000007941 */ /* 0x000fea0003800200 */
.L_x_6040:
[----:B------:R-:W-:Y:S02]  /*248a0*/  SEL R44, R20, R44, P0 ;  /* 0x0000002c142c7207 */ /* 0x000fe40000000000 */
[----:B------:R-:W-:Y:S02]  /*248b0*/  SEL R45, R21, R45, P0 ;  /* 0x0000002d152d7207 */ /* 0x000fe40000000000 */
[----:B------:R-:W-:-:S07]  /*248c0*/  FSEL R41, R22, R41, P0 ;  /* 0x0000002916297208 */ /* 0x000fce0000000000 */
.L_x_6033:
        /* <DEDUP_REMOVED lines=27> */
.L_x_6044:
        /* <DEDUP_REMOVED lines=19> */
.L_x_6045:
[----:B------:R-:W-:Y:S05]  /*24bb0*/  BRA `(.L_x_6046) ;  /* 0x0000000000107947 */ /* 0x000fea0003800000 */
.L_x_6043:
[----:B------:R-:W1:Y:S02]  /*24bc0*/  LDCU.64 UR4, c[0x0][0x770] ;  /* 0x0000ee00ff0477ac */ /* 0x000e640008000a00 */
[----:B-1----:R-:W-:-:S05]  /*24bd0*/  IADD3 R2, P0, PT, R23, UR4, RZ ;  /* 0x0000000417027c10 */ /* 0x002fca000ff1e0ff */
[----:B------:R-:W-:-:S05]  /*24be0*/  IMAD.X R3, RZ, RZ, UR5, P0 ;  /* 0x00000005ff037e24 */ /* 0x000fca00080e06ff */
[----:B------:R1:W-:Y:S03]  /*24bf0*/  STG.E.64 desc[UR36][R2.64], R18 ;  /* 0x0000001202007986 */ /* 0x0003e6000c101b24 */
.L_x_6046:
        /* <DEDUP_REMOVED lines=23> */
.L_x_6048:
        /* <DEDUP_REMOVED lines=19> */
.L_x_6049:
[----:B------:R-:W-:Y:S05]  /*24ea0*/  BRA `(.L_x_6050) ;  /* 0x00000000000c7947 */ /* 0x000fea0003800000 */
.L_x_6047:
[----:B-1----:R-:W-:-:S05]  /*24eb0*/  IADD3 R2, P0, PT, R27, UR6, RZ ;  /* 0x000000061b027c10 */ /* 0x002fca000ff1e0ff */
[----:B------:R-:W-:-:S05]  /*24ec0*/  IMAD.X R3, RZ, RZ, UR7, P0 ;  /* 0x00000007ff037e24 */ /* 0x000fca00080e06ff */
[----:B------:R1:W-:Y:S03]  /*24ed0*/  STG.E.64 desc[UR36][R2.64], R16 ;  /* 0x0000001002007986 */ /* 0x0003e6000c101b24 */
.L_x_6050:
[----:B------:R-:W3:Y:S02]  /*24ee0*/  LDCU.64 UR4, c[0x0][0x770] ;  /* 0x0000ee00ff0477ac */ /* 0x000ee40008000a00 */
[----:B---3--:R-:W-:-:S05]  /*24ef0*/  IADD3 R26, P0, PT, R26, UR4, RZ ;  /* 0x000000041a1a7c10 */ /* 0x008fca000ff1e0ff */
[----:B------:R-:W-:-:S05]  /*24f00*/  IMAD.X R27, RZ, RZ, UR5, P0 ;  /* 0x00000005ff1b7e24 */ /* 0x000fca00080e06ff */
[----:B------:R-:W-:Y:S01]  /*24f10*/  STG.E.64 desc[UR36][R26.64], R44 ;  /* 0x0000002c1a007986 */ /* 0x000fe2000c101b24 */
[----:B------:R-:W-:Y:S05]  /*24f20*/  EXIT ;  /* 0x000000000000794d */ /* 0x000fea0003800000 */
.L_x_6042:
        /* <DEDUP_REMOVED lines=9> */
        .weak           $__internal_26_$__cuda_sm20_div_u64
        .type           $__internal_26_$__cuda_sm20_div_u64,@function
        .size           $__internal_26_$__cuda_sm20_div_u64,(.L_x_6078 - $__internal_26_$__cuda_sm20_div_u64)
$__internal_26_$__cuda_sm20_div_u64:
        /* <DEDUP_REMOVED lines=66> */
[----:B------:R-:W-:Y:S06]  /*253e0*/  RET.REL.NODEC R4 `(_ZN2at6native13reduce_kernelILi128ELi4ENS0_8ReduceOpIN3c104HalfENS0_9ArgMaxOpsIfEEjlLi4ELi4EEEEEvT1_) ;  /* 0xfffffdac04047950 */ /* 0x000fec0003c3ffff */
.L_x_6051:
        /* <DEDUP_REMOVED lines=9> */
.L_x_6078:


//--------------------- .nv.global.init           --------------------------
	.section	.nv.global.init,"aw",@progbits
.nv.global.init:
	.type		$str$7,@object
	.size		$str$7,(__unnamed_74 - $str$7)
$str$7:
        /*0000*/ 	.byte	0x66, 0x61, 0x6c, 0x73, 0x65, 0x00
	.type		__unnamed_74,@object
	.size		__unnamed_74,(__unnamed_34 - __unnamed_74)
__unnamed_74:
        /*0006*/ 	.byte	0x73, 0x65, 0x74, 0x5f, 0x72, 0x65, 0x73, 0x75, 0x6c, 0x74, 0x73, 0x00
	.type		__unnamed_34,@object
	.size		__unnamed_34,(__unnamed_14 - __unnamed_34)
__unnamed_34:
        /*0012*/ 	.byte	0x73, 0x65, 0x74, 0x5f, 0x72, 0x65, 0x73, 0x75, 0x6c, 0x74, 0x73, 0x00
	.type		__unnamed_14,@object
	.size		__unnamed_14,(__unnamed_54 - __unnamed_14)
__unnamed_14:
        /*001e*/ 	.byte	0x73, 0x65, 0x74, 0x5f, 0x72, 0x65, 0x73, 0x75, 0x6c, 0x74, 0x73, 0x00
	.type		__unnamed_54,@object
	.size		__unnamed_54,(__unnamed_44 - __unnamed_54)
__unnamed_54:
        /*002a*/ 	.byte	0x73, 0x65, 0x74, 0x5f, 0x72, 0x65, 0x73, 0x75, 0x6c, 0x74, 0x73, 0x00
	.type		__unnamed_44,@object
	.size		__unnamed_44,(__unnamed_4 - __unnamed_44)
__unnamed_44:
        /*0036*/ 	.byte	0x73, 0x65, 0x74, 0x5f, 0x72, 0x65, 0x73, 0x75, 0x6c, 0x74, 0x73, 0x00
	.type		__unnamed_4,@object
	.size		__unnamed_4,(__unnamed_84 - __unnamed_4)
__unnamed_4:
        /*0042*/ 	.byte	0x73, 0x65, 0x74, 0x5f, 0x72, 0x65, 0x73, 0x75, 0x6c, 0x74, 0x73, 0x00
	.type		__unnamed_84,@object
	.size		__unnamed_84,(__unnamed_24 - __unnamed_84)
__unnamed_84:
        /*004e*/ 	.byte	0x73, 0x65, 0x74, 0x5f, 0x72, 0x65, 0x73, 0x75, 0x6c, 0x74, 0x73, 0x00
	.type		__unnamed_24,@object
	.size		__unnamed_24,(__unnamed_64 - __unnamed_24)
__unnamed_24:
        /*005a*/ 	.byte	0x73, 0x65, 0x74, 0x5f, 0x72, 0x65, 0x73, 0x75, 0x6c, 0x74, 0x73, 0x00
	.type		__unnamed_64,@object
	.size		__unnamed_64,($str$8 - __unnamed_64)
__unnamed_64:
        /*0066*/ 	.byte	0x73, 0x65, 0x74, 0x5f, 0x72, 0x65, 0x73, 0x75, 0x6c, 0x74, 0x73, 0x00
	.type		$str$8,@object
	.size		$str$8,(__unnamed_11 - $str$8)
$str$8:
        /*0072*/ 	.byte	0x66, 0x69, 0x6e, 0x61, 0x6c, 0x5f, 0x6f, 0x75, 0x74, 0x70, 0x75, 0x74, 0x00
	.type		__unnamed_11,@object
	.size		__unnamed_11,(__unnamed_51 - __unnamed_11)
__unnamed_11:
        /*007f*/ 	.byte	0x74, 0x68, 0x72, 0x65, 0x61, 0x64, 0x5f, 0x72, 0x65, 0x64, 0x75, 0x63, 0x65, 0x00
	.type		__unnamed_51,@object
	.size		__unnamed_51,(__unnamed_31 - __unnamed_51)
__unnamed_51:
        /*008d*/ 	.byte	0x74, 0x68, 0x72, 0x65, 0x61, 0x64, 0x5f, 0x72, 0x65, 0x64, 0x75, 0x63, 0x65, 0x00
	.type		__unnamed_31,@object
	.size		__unnamed_31,($str$9 - __unnamed_31)
__unnamed_31:
        /*009b*/ 	.byte	0x74, 0x68, 0x72, 0x65, 0x61, 0x64, 0x5f, 0x72, 0x65, 0x64, 0x75, 0x63, 0x65, 0x00
	.type		$str$9,@object
	.size		$str$9,(__unnamed_71 - $str$9)
$str$9:
        /*00a9*/ 	.byte	0x6e, 0x6f, 0x75, 0x74, 0x70, 0x75, 0x74, 0x73, 0x20, 0x3d, 0x3d, 0x20, 0x31, 0x00
	.type		__unnamed_71,@object
	.size		__unnamed_71,(__unnamed_41 - __unnamed_71)
__unnamed_71:
        /*00b7*/ 	.byte	0x74, 0x68, 0x72, 0x65, 0x61, 0x64, 0x5f, 0x72, 0x65, 0x64, 0x75, 0x63, 0x65, 0x00
	.type		__unnamed_41,@object
	.size		__unnamed_41,(__unnamed_1 - __unnamed_41)
__unnamed_41:
        /*00c5*/ 	.byte	0x74, 0x68, 0x72, 0x65, 0x61, 0x64, 0x5f, 0x72, 0x65, 0x64, 0x75, 0x63, 0x65, 0x00
	.type		__unnamed_1,@object
	.size		__unnamed_1,(__unnamed_81 - __unnamed_1)
__unnamed_1:
        /*00d3*/ 	.byte	0x74, 0x68, 0x72, 0x65, 0x61, 0x64, 0x5f, 0x72, 0x65, 0x64, 0x75, 0x63, 0x65, 0x00
	.type		__unnamed_81,@object
	.size		__unnamed_81,(__unnamed_61 - __unnamed_81)
__unnamed_81:
        /*00e1*/ 	.byte	0x74, 0x68, 0x72, 0x65, 0x61, 0x64, 0x5f, 0x72, 0x65, 0x64, 0x75, 0x63, 0x65, 0x00
	.type		__unnamed_61,@object
	.size		__unnamed_61,(__unnamed_21 - __unnamed_61)
__unnamed_61:
        /*00ef*/ 	.byte	0x74, 0x68, 0x72, 0x65, 0x61, 0x64, 0x5f, 0x72, 0x65, 0x64, 0x75, 0x63, 0x65, 0x00
	.type		__unnamed_21,@object
	.size		__unnamed_21,(__unnamed_26 - __unnamed_21)
__unnamed_21:
        /*00fd*/ 	.byte	0x74, 0x68, 0x72, 0x65, 0x61, 0x64, 0x5f, 0x72, 0x65, 0x64, 0x75, 0x63, 0x65, 0x00
	.type		__unnamed_26,@object
	.size		__unnamed_26,(__unnamed_66 - __unnamed_26)
__unnamed_26:
        /*010b*/ 	.byte	0x74, 0x68, 0x72, 0x65, 0x61, 0x64, 0x5f, 0x72, 0x65, 0x64, 0x75, 0x63, 0x65, 0x00
	.type		__unnamed_66,@object
	.size		__unnamed_66,(__unnamed_46 - __unnamed_66)
__unnamed_66:
        /*0119*/ 	.byte	0x74, 0x68, 0x72, 0x65, 0x61, 0x64, 0x5f, 0x72, 0x65, 0x64, 0x75, 0x63, 0x65, 0x00
	.type		__unnamed_46,@object
	.size		__unnamed_46,(__unnamed_6 - __unnamed_46)
__unnamed_46:
        /*0127*/ 	.byte	0x74, 0x68, 0x72, 0x65, 0x61, 0x64, 0x5f, 0x72, 0x65, 0x64, 0x75, 0x63, 0x65, 0x00
	.type		__unnamed_6,@object
	.size		__unnamed_6,(__unnamed_86 - __unnamed_6)
__unnamed_6:
        /*0135*/ 	.byte	0x74, 0x68, 0x72, 0x65, 0x61, 0x64, 0x5f, 0x72, 0x65, 0x64, 0x75, 0x63, 0x65, 0x00
	.type		__unnamed_86,@object
	.size		__unnamed_86,(__unnamed_76 - __unnamed_86)
__unnamed_86:
        /*0143*/ 	.byte	0x74, 0x68, 0x72, 0x65, 0x61, 0x64, 0x5f, 0x72, 0x65, 0x64, 0x75, 0x63, 0x65, 0x00
	.type		__unnamed_76,@object
	.size		__unnamed_76,(__unnamed_36 - __unnamed_76)
__unnamed_76:
        /*0151*/ 	.byte	0x74, 0x68, 0x72, 0x65, 0x61, 0x64, 0x5f, 0x72, 0x65, 0x64, 0x75, 0x63, 0x65, 0x00
	.type		__unnamed_36,@object
	.size		__unnamed_36,(__unnamed_56 - __unnamed_36)
__unnamed_36:
        /*015f*/ 	.byte	0x74, 0x68, 0x72, 0x65, 0x61, 0x64, 0x5f, 0x72, 0x65, 0x64, 0x75, 0x63, 0x65, 0x00
	.type		__unnamed_56,@object
	.size		__unnamed_56,(__unnamed_16 - __unnamed_56)
__unnamed_56:
        /*016d*/ 	.byte	0x74, 0x68, 0x72, 0x65, 0x61, 0x64, 0x5f, 0x72, 0x65, 0x64, 0x75, 0x63, 0x65, 0x00
	.type		__unnamed_16,@object
	.size		__unnamed_16,(__unnamed_27 - __unnamed_16)
__unnamed_16:
        /*017b*/ 	.byte	0x74, 0x68, 0x72, 0x65, 0x61, 0x64, 0x5f, 0x72, 0x65, 0x64, 0x75, 0x63, 0x65, 0x00
	.type		__unnamed_27,@object
	.size		__unnamed_27,($str$5 - __unnamed_27)
__unnamed_27:
        /*0189*/ 	.byte	0x61, 0x63, 0x63, 0x75, 0x6d, 0x75, 0x6c, 0x61, 0x74, 0x65, 0x5f, 0x69, 0x6e, 0x5f, 0x6f, 0x75
        /*0199*/ 	.byte	0x74, 0x70, 0x75, 0x74, 0x00
	.type		$str$5,@object
	.size		$str$5,(__unnamed_59 - $str$5)
$str$5:
        /*019e*/ 	.byte	0x6f, 0x75, 0x74, 0x70, 0x75, 0x74, 0x5f, 0x76, 0x65, 0x63, 0x5f, 0x73, 0x69, 0x7a, 0x65, 0x20
        /*01ae*/ 	.byte	0x3d, 0x3d, 0x20, 0x31, 0x00
	.type		__unnamed_59,@object
	.size		__unnamed_59,(__unnamed_67 - __unnamed_59)
__unnamed_59:
        /*01b3*/ 	.byte	0x61, 0x63, 0x63, 0x75, 0x6d, 0x75, 0x6c, 0x61, 0x74, 0x65, 0x5f, 0x69, 0x6e, 0x5f, 0x6f, 0x75
        /*01c3*/ 	.byte	0x74, 0x70, 0x75, 0x74, 0x00
	.type		__unnamed_67,@object
	.size		__unnamed_67,(__unnamed_19 - __unnamed_67)
__unnamed_67:
        /*01c8*/ 	.byte	0x61, 0x63, 0x63, 0x75, 0x6d, 0x75, 0x6c, 0x61, 0x74, 0x65, 0x5f, 0x69, 0x6e, 0x5f, 0x6f, 0x75
        /*01d8*/ 	.byte	0x74, 0x70, 0x75, 0x74, 0x00
	.type		__unnamed_19,@object
	.size		__unnamed_19,(__unnamed_79 - __unnamed_19)
__unnamed_19:
        /*01dd*/ 	.byte	0x61, 0x63, 0x63, 0x75, 0x6d, 0x75, 0x6c, 0x61, 0x74, 0x65, 0x5f, 0x69, 0x6e, 0x5f, 0x6f, 0x75
        /*01ed*/ 	.byte	0x74, 0x70, 0x75, 0x74, 0x00
	.type		__unnamed_79,@object
	.size		__unnamed_79,(__unnamed_47 - __unnamed_79)
__unnamed_79:
        /*01f2*/ 	.byte	0x61, 0x63, 0x63, 0x75, 0x6d, 0x75, 0x6c, 0x61, 0x74, 0x65, 0x5f, 0x69, 0x6e, 0x5f, 0x6f, 0x75
        /*0202*/ 	.byte	0x74, 0x70, 0x75, 0x74, 0x00
	.type		__unnamed_47,@object
	.size		__unnamed_47,(__unnamed_7 - __unnamed_47)
__unnamed_47:
        /*0207*/ 	.byte	0x61, 0x63, 0x63, 0x75, 0x6d, 0x75, 0x6c, 0x61, 0x74, 0x65, 0x5f, 0x69, 0x6e, 0x5f, 0x6f, 0x75
        /*0217*/ 	.byte	0x74, 0x70, 0x75, 0x74, 0x00
	.type		__unnamed_7,@object
	.size		__unnamed_7,(__unnamed_39 - __unnamed_7)
__unnamed_7:
        /*021c*/ 	.byte	0x61, 0x63, 0x63, 0x75, 0x6d, 0x75, 0x6c, 0x61, 0x74, 0x65, 0x5f, 0x69, 0x6e, 0x5f, 0x6f, 0x75
        /*022c*/ 	.byte	0x74, 0x70, 0x75, 0x74, 0x00
	.type		__unnamed_39,@object
	.size		__unnamed_39,(__unnamed_87 - __unnamed_39)
__unnamed_39:
        /*0231*/ 	.byte	0x61, 0x63, 0x63, 0x75, 0x6d, 0x75, 0x6c, 0x61, 0x74, 0x65, 0x5f, 0x69, 0x6e, 0x5f, 0x6f, 0x75
        /*0241*/ 	.byte	0x74, 0x70, 0x75, 0x74, 0x00
	.type		__unnamed_87,@object
	.size		__unnamed_87,(__unnamed_9 - __unnamed_87)
__unnamed_87:
        /*0246*/ 	.byte	0x61, 0x63, 0x63, 0x75, 0x6d, 0x75, 0x6c, 0x61, 0x74, 0x65, 0x5f, 0x69, 0x6e, 0x5f, 0x6f, 0x75
        /*0256*/ 	.byte	0x74, 0x70, 0x75, 0x74, 0x00
	.type		__unnamed_9,@object
	.size		__unnamed_9,(__unnamed_89 - __unnamed_9)
__unnamed_9:
        /*025b*/ 	.byte	0x61, 0x63, 0x63, 0x75, 0x6d, 0x75, 0x6c, 0x61, 0x74, 0x65, 0x5f, 0x69, 0x6e, 0x5f, 0x6f, 0x75
        /*026b*/ 	.byte	0x74, 0x70, 0x75, 0x74, 0x00
	.type		__unnamed_89,@object
	.size		__unnamed_89,(__unnamed_57 - __unnamed_89)
__unnamed_89:
        /*0270*/ 	.byte	0x61, 0x63, 0x63, 0x75, 0x6d, 0x75, 0x6c, 0x61, 0x74, 0x65, 0x5f, 0x69, 0x6e, 0x5f, 0x6f, 0x75
        /*0280*/ 	.byte	0x74, 0x70, 0x75, 0x74, 0x00
	.type		__unnamed_57,@object
	.size		__unnamed_57,(__unnamed_17 - __unnamed_57)
__unnamed_57:
        /*0285*/ 	.byte	0x61, 0x63, 0x63, 0x75, 0x6d, 0x75, 0x6c, 0x61, 0x74, 0x65, 0x5f, 0x69, 0x6e, 0x5f, 0x6f, 0x75
        /*0295*/ 	.byte	0x74, 0x70, 0x75, 0x74, 0x00
	.type		__unnamed_17,@object
	.size		__unnamed_17,(__unnamed_49 - __unnamed_17)
__unnamed_17:
        /*029a*/ 	.byte	0x61, 0x63, 0x63, 0x75, 0x6d, 0x75, 0x6c, 0x61, 0x74, 0x65, 0x5f, 0x69, 0x6e, 0x5f, 0x6f, 0x75
        /*02aa*/ 	.byte	0x74, 0x70, 0x75, 0x74, 0x00
	.type		__unnamed_49,@object
	.size		__unnamed_49,(__unnamed_77 - __unnamed_49)
__unnamed_49:
        /*02af*/ 	.byte	0x61, 0x63, 0x63, 0x75, 0x6d, 0x75, 0x6c, 0x61, 0x74, 0x65, 0x5f, 0x69, 0x6e, 0x5f, 0x6f, 0x75
        /*02bf*/ 	.byte	0x74, 0x70, 0x75, 0x74, 0x00
	.type		__unnamed_77,@object
	.size		__unnamed_77,(__unnamed_29 - __unnamed_77)
__unnamed_77:
        /*02c4*/ 	.byte	0x61, 0x63, 0x63, 0x75, 0x6d, 0x75, 0x6c, 0x61, 0x74, 0x65, 0x5f, 0x69, 0x6e, 0x5f, 0x6f, 0x75
        /*02d4*/ 	.byte	0x74, 0x70, 0x75, 0x74, 0x00
	.type		__unnamed_29,@object
	.size		__unnamed_29,(__unnamed_69 - __unnamed_29)
__unnamed_29:
        /*02d9*/ 	.byte	0x61, 0x63, 0x63, 0x75, 0x6d, 0x75, 0x6c, 0x61, 0x74, 0x65, 0x5f, 0x69, 0x6e, 0x5f, 0x6f, 0x75
        /*02e9*/ 	.byte	0x74, 0x70, 0x75, 0x74, 0x00
	.type		__unnamed_69,@object
	.size		__unnamed_69,(__unnamed_37 - __unnamed_69)
__unnamed_69:
        /*02ee*/ 	.byte	0x61, 0x63, 0x63, 0x75, 0x6d, 0x75, 0x6c, 0x61, 0x74, 0x65, 0x5f, 0x69, 0x6e, 0x5f, 0x6f, 0x75
        /*02fe*/ 	.byte	0x74, 0x70, 0x75, 0x74, 0x00
	.type		__unnamed_37,@object
	.size		__unnamed_37,(__unnamed_42 - __unnamed_37)
__unnamed_37:
        /*0303*/ 	.byte	0x61, 0x63, 0x63, 0x75, 0x6d, 0x75, 0x6c, 0x61, 0x74, 0x65, 0x5f, 0x69, 0x6e, 0x5f, 0x6f, 0x75
        /*0313*/ 	.byte	0x74, 0x70, 0x75, 0x74, 0x00
	.type		__unnamed_42,@object
	.size		__unnamed_42,(__unnamed_2 - __unnamed_42)
__unnamed_42:
        /*0318*/ 	.byte	0x61, 0x63, 0x63, 0x75, 0x6d, 0x75, 0x6c, 0x61, 0x74, 0x65, 0x5f, 0x69, 0x6e, 0x5f, 0x6f, 0x75
        /*0328*/ 	.byte	0x74, 0x70, 0x75, 0x74, 0x00
	.type		__unnamed_2,@object
	.size		__unnamed_2,(__unnamed_82 - __unnamed_2)
__unnamed_2:
        /*032d*/ 	.byte	0x61, 0x63, 0x63, 0x75, 0x6d, 0x75, 0x6c, 0x61, 0x74, 0x65, 0x5f, 0x69, 0x6e, 0x5f, 0x6f, 0x75
        /*033d*/ 	.byte	0x74, 0x70, 0x75, 0x74, 0x00
	.type		__unnamed_82,@object
	.size		__unnamed_82,(__unnamed_62 - __unnamed_82)
__unnamed_82:
        /*0342*/ 	.byte	0x61, 0x63, 0x63, 0x75, 0x6d, 0x75, 0x6c, 0x61, 0x74, 0x65, 0x5f, 0x69, 0x6e, 0x5f, 0x6f, 0x75
        /*0352*/ 	.byte	0x74, 0x70, 0x75, 0x74, 0x00
	.type		__unnamed_62,@object
	.size		__unnamed_62,(__unnamed_22 - __unnamed_62)
__unnamed_62:
        /*0357*/ 	.byte	0x61, 0x63, 0x63, 0x75, 0x6d, 0x75, 0x6c, 0x61, 0x74, 0x65, 0x5f, 0x69, 0x6e, 0x5f, 0x6f, 0x75
        /*0367*/ 	.byte	0x74, 0x70, 0x75, 0x74, 0x00
	.type		__unnamed_22,@object
	.size		__unnamed_22,(__unnamed_12 - __unnamed_22)
__unnamed_22:
        /*036c*/ 	.byte	0x61, 0x63, 0x63, 0x75, 0x6d, 0x75, 0x6c, 0x61, 0x74, 0x65, 0x5f, 0x69, 0x6e, 0x5f, 0x6f, 0x75
        /*037c*/ 	.byte	0x74, 0x70, 0x75, 0x74, 0x00
	.type		__unnamed_12,@object
	.size		__unnamed_12,(__unnamed_52 - __unnamed_12)
__unnamed_12:
        /*0381*/ 	.byte	0x61, 0x63, 0x63, 0x75, 0x6d, 0x75, 0x6c, 0x61, 0x74, 0x65, 0x5f, 0x69, 0x6e, 0x5f, 0x6f, 0x75
        /*0391*/ 	.byte	0x74, 0x70, 0x75, 0x74, 0x00
	.type		__unnamed_52,@object
	.size		__unnamed_52,(__unnamed_72 - __unnamed_52)
__unnamed_52:
        /*0396*/ 	.byte	0x61, 0x63, 0x63, 0x75, 0x6d, 0x75, 0x6c, 0x61, 0x74, 0x65, 0x5f, 0x69, 0x6e, 0x5f, 0x6f, 0x75
        /*03a6*/ 	.byte	0x74, 0x70, 0x75, 0x74, 0x00
	.type		__unnamed_72,@object
	.size		__unnamed_72,(__unnamed_32 - __unnamed_72)
__unnamed_72:
        /*03ab*/ 	.byte	0x61, 0x63, 0x63, 0x75, 0x6d, 0x75, 0x6c, 0x61, 0x74, 0x65, 0x5f, 0x69, 0x6e, 0x5f, 0x6f, 0x75
        /*03bb*/ 	.byte	0x74, 0x70, 0x75, 0x74, 0x00
	.type		__unnamed_32,@object
	.size		__unnamed_32,(__unnamed_43 - __unnamed_32)
__unnamed_32:
        /*03c0*/ 	.byte	0x61, 0x63, 0x63, 0x75, 0x6d, 0x75, 0x6c, 0x61, 0x74, 0x65, 0x5f, 0x69, 0x6e, 0x5f, 0x6f, 0x75
        /*03d0*/ 	.byte	0x74, 0x70, 0x75, 0x74, 0x00
	.type		__unnamed_43,@object
	.size		__unnamed_43,(__unnamed_3 - __unnamed_43)
__unnamed_43:
        /*03d5*/ 	.byte	0x73, 0x65, 0x74, 0x5f, 0x72, 0x65, 0x73, 0x75, 0x6c, 0x74, 0x73, 0x5f, 0x74, 0x6f, 0x5f, 0x6f
        /*03e5*/ 	.byte	0x75, 0x74, 0x70, 0x75, 0x74, 0x00
	.type		__unnamed_3,@object
	.size		__unnamed_3,(__unnamed_83 - __unnamed_3)
__unnamed_3:
        /*03eb*/ 	.byte	0x73, 0x65, 0x74, 0x5f, 0x72, 0x65, 0x73, 0x75, 0x6c, 0x74, 0x73, 0x5f, 0x74, 0x6f, 0x5f, 0x6f
        /*03fb*/ 	.byte	0x75, 0x74, 0x70, 0x75, 0x74, 0x00
	.type		__unnamed_83,@object
	.size		__unnamed_83,(__unnamed_63 - __unnamed_83)
__unnamed_83:
        /*0401*/ 	.byte	0x73, 0x65, 0x74, 0x5f, 0x72, 0x65, 0x73, 0x75, 0x6c, 0x74, 0x73, 0x5f, 0x74, 0x6f, 0x5f, 0x6f
        /*0411*/ 	.byte	0x75, 0x74, 0x70, 0x75, 0x74, 0x00
	.type		__unnamed_63,@object
	.size		__unnamed_63,(__unnamed_23 - __unnamed_63)
__unnamed_63:
        /*0417*/ 	.byte	0x73, 0x65, 0x74, 0x5f, 0x72, 0x65, 0x73, 0x75, 0x6c, 0x74, 0x73, 0x5f, 0x74, 0x6f, 0x5f, 0x6f
        /*0427*/ 	.byte	0x75, 0x74, 0x70, 0x75, 0x74, 0x00
	.type		__unnamed_23,@object
	.size		__unnamed_23,(__unnamed_73 - __unnamed_23)
__unnamed_23:
        /*042d*/ 	.byte	0x73, 0x65, 0x74, 0x5f, 0x72, 0x65, 0x73, 0x75, 0x6c, 0x74, 0x73, 0x5f, 0x74, 0x6f, 0x5f, 0x6f
        /*043d*/ 	.byte	0x75, 0x74, 0x70, 0x75, 0x74, 0x00
	.type		__unnamed_73,@object
	.size		__unnamed_73,(__unnamed_33 - __unnamed_73)
__unnamed_73:
        /*0443*/ 	.byte	0x73, 0x65, 0x74, 0x5f, 0x72, 0x65, 0x73, 0x75, 0x6c, 0x74, 0x73, 0x5f, 0x74, 0x6f, 0x5f, 0x6f
        /*0453*/ 	.byte	0x75, 0x74, 0x70, 0x75, 0x74, 0x00
	.type		__unnamed_33,@object
	.size		__unnamed_33,(__unnamed_13 - __unnamed_33)
__unnamed_33:
        /*0459*/ 	.byte	0x73, 0x65, 0x74, 0x5f, 0x72, 0x65, 0x73, 0x75, 0x6c, 0x74, 0x73, 0x5f, 0x74, 0x6f, 0x5f, 0x6f
        /*0469*/ 	.byte	0x75, 0x74, 0x70, 0x75, 0x74, 0x00
	.type		__unnamed_13,@object
	.size		__unnamed_13,(__unnamed_53 - __unnamed_13)
__unnamed_13:
        /*046f*/ 	.byte	0x73, 0x65, 0x74, 0x5f, 0x72, 0x65, 0x73, 0x75, 0x6c, 0x74, 0x73, 0x5f, 0x74, 0x6f, 0x5f, 0x6f
        /*047f*/ 	.byte	0x75, 0x74, 0x70, 0x75, 0x74, 0x00
	.type		__unnamed_53,@object
	.size		__unnamed_53,(__unnamed_10 - __unnamed_53)
__unnamed_53:
        /*0485*/ 	.byte	0x73, 0x65, 0x74, 0x5f, 0x72, 0x65, 0x73, 0x75, 0x6c, 0x74, 0x73, 0x5f, 0x74, 0x6f, 0x5f, 0x6f
        /*0495*/ 	.byte	0x75, 0x74, 0x70, 0x75, 0x74, 0x00
	.type		__unnamed_10,@object
	.size		__unnamed_10,(__unnamed_90 - __unnamed_10)
__unnamed_10:
        /*049b*/ 	.byte	0x73, 0x65, 0x74, 0x5f, 0x72, 0x65, 0x73, 0x75, 0x6c, 0x74, 0x73, 0x5f, 0x74, 0x6f, 0x5f, 0x6f
        /*04ab*/ 	.byte	0x75, 0x74, 0x70, 0x75, 0x74, 0x00
	.type		__unnamed_90,@object
	.size		__unnamed_90,(__unnamed_58 - __unnamed_90)
__unnamed_90:
        /*04b1*/ 	.byte	0x73, 0x65, 0x74, 0x5f, 0x72, 0x65, 0x73, 0x75, 0x6c, 0x74, 0x73, 0x5f, 0x74, 0x6f, 0x5f, 0x6f
        /*04c1*/ 	.byte	0x75, 0x74, 0x70, 0x75, 0x74, 0x00
	.type		__unnamed_58,@object
	.size		__unnamed_58,(__unnamed_18 - __unnamed_58)
__unnamed_58:
        /*04c7*/ 	.byte	0x73, 0x65, 0x74, 0x5f, 0x72, 0x65, 0x73, 0x75, 0x6c, 0x74, 0x73, 0x5f, 0x74, 0x6f, 0x5f, 0x6f
        /*04d7*/ 	.byte	0x75, 0x74, 0x70, 0x75, 0x74, 0x00
	.type		__unnamed_18,@object
	.size		__unnamed_18,(__unnamed_50 - __unnamed_18)
__unnamed_18:
        /*04dd*/ 	.byte	0x73, 0x65, 0x74, 0x5f, 0x72, 0x65, 0x73, 0x75, 0x6c, 0x74, 0x73, 0x5f, 0x74, 0x6f, 0x5f, 0x6f
        /*04ed*/ 	.byte	0x75, 0x74, 0x70, 0x75, 0x74, 0x00
	.type		__unnamed_50,@object
	.size		__unnamed_50,(__unnamed_78 - __unnamed_50)
__unnamed_50:
        /*04f3*/ 	.byte	0x73, 0x65, 0x74, 0x5f, 0x72, 0x65, 0x73, 0x75, 0x6c, 0x74, 0x73, 0x5f, 0x74, 0x6f, 0x5f, 0x6f
        /*0503*/ 	.byte	0x75, 0x74, 0x70, 0x75, 0x74, 0x00
	.type		__unnamed_78,@object
	.size		__unnamed_78,(__unnamed_30 - __unnamed_78)
__unnamed_78:
        /*0509*/ 	.byte	0x73, 0x65, 0x74, 0x5f, 0x72, 0x65, 0x73, 0x75, 0x6c, 0x74, 0x73, 0x5f, 0x74, 0x6f, 0x5f, 0x6f
        /*0519*/ 	.byte	0x75, 0x74, 0x70, 0x75, 0x74, 0x00
	.type		__unnamed_30,@object
	.size		__unnamed_30,(__unnamed_70 - __unnamed_30)
__unnamed_30:
        /*051f*/ 	.byte	0x73, 0x65, 0x74, 0x5f, 0x72, 0x65, 0x73, 0x75, 0x6c, 0x74, 0x73, 0x5f, 0x74, 0x6f, 0x5f, 0x6f
        /*052f*/ 	.byte	0x75, 0x74, 0x70, 0x75, 0x74, 0x00
	.type		__unnamed_70,@object
	.size		__unnamed_70,(__unnamed_38 - __unnamed_70)
__unnamed_70:
        /*0535*/ 	.byte	0x73, 0x65, 0x74, 0x5f, 0x72, 0x65, 0x73, 0x75, 0x6c, 0x74, 0x73, 0x5f, 0x74, 0x6f, 0x5f, 0x6f
        /*0545*/ 	.byte	0x75, 0x74, 0x70, 0x75, 0x74, 0x00
	.type		__unnamed_38,@object
	.size		__unnamed_38,(__unnamed_28 - __unnamed_38)
__unnamed_38:
        /*054b*/ 	.byte	0x73, 0x65, 0x74, 0x5f, 0x72, 0x65, 0x73, 0x75, 0x6c, 0x74, 0x73, 0x5f, 0x74, 0x6f, 0x5f, 0x6f
        /*055b*/ 	.byte	0x75, 0x74, 0x70, 0x75, 0x74, 0x00
	.type		__unnamed_28,@object
	.size		__unnamed_28,(__unnamed_60 - __unnamed_28)
__unnamed_28:
        /*0561*/ 	.byte	0x73, 0x65, 0x74, 0x5f, 0x72, 0x65, 0x73, 0x75, 0x6c, 0x74, 0x73, 0x5f, 0x74, 0x6f, 0x5f, 0x6f
        /*0571*/ 	.byte	0x75, 0x74, 0x70, 0x75, 0x74, 0x00
	.type		__unnamed_60,@object
	.size		__unnamed_60,(__unnamed_68 - __unnamed_60)
__unnamed_60:
        /*0577*/ 	.byte	0x73, 0x65, 0x74, 0x5f, 0x72, 0x65, 0x73, 0x75, 0x6c, 0x74, 0x73, 0x5f, 0x74, 0x6f, 0x5f, 0x6f
        /*0587*/ 	.byte	0x75, 0x74, 0x70, 0x75, 0x74, 0x00
	.type		__unnamed_68,@object
	.size		__unnamed_68,(__unnamed_20 - __unnamed_68)
__unnamed_68:
        /*058d*/ 	.byte	0x73, 0x65, 0x74, 0x5f, 0x72, 0x65, 0x73, 0x75, 0x6c, 0x74, 0x73, 0x5f, 0x74, 0x6f, 0x5f, 0x6f
        /*059d*/ 	.byte	0x75, 0x74, 0x70, 0x75, 0x74, 0x00
	.type		__unnamed_20,@object
	.size		__unnamed_20,(__unnamed_8 - __unnamed_20)
__unnamed_20:
        /*05a3*/ 	.byte	0x73, 0x65, 0x74, 0x5f, 0x72, 0x65, 0x73, 0x75, 0x6c, 0x74, 0x73, 0x5f, 0x74, 0x6f, 0x5f, 0x6f
        /*05b3*/ 	.byte	0x75, 0x74, 0x70, 0x75, 0x74, 0x00
	.type		__unnamed_8,@object
	.size		__unnamed_8,(__unnamed_40 - __unnamed_8)
__unnamed_8:
        /*05b9*/ 	.byte	0x73, 0x65, 0x74, 0x5f, 0x72, 0x65, 0x73, 0x75, 0x6c, 0x74, 0x73, 0x5f, 0x74, 0x6f, 0x5f, 0x6f
        /*05c9*/ 	.byte	0x75, 0x74, 0x70, 0x75, 0x74, 0x00
	.type		__unnamed_40,@object
	.size		__unnamed_40,(__unnamed_88 - __unnamed_40)
__unnamed_40:
        /*05cf*/ 	.byte	0x73, 0x65, 0x74, 0x5f, 0x72, 0x65, 0x73, 0x75, 0x6c, 0x74, 0x73, 0x5f, 0x74, 0x6f, 0x5f, 0x6f
        /*05df*/ 	.byte	0x75, 0x74, 0x70, 0x75, 0x74, 0x00
	.type		__unnamed_88,@object
	.size		__unnamed_88,(__unnamed_80 - __unnamed_88)
__unnamed_88:
        /*05e5*/ 	.byte	0x73, 0x65, 0x74, 0x5f, 0x72, 0x65, 0x73, 0x75, 0x6c, 0x74, 0x73, 0x5f, 0x74, 0x6f, 0x5f, 0x6f
        /*05f5*/ 	.byte	0x75, 0x74, 0x70, 0x75, 0x74, 0x00
	.type		__unnamed_80,@object
	.size		__unnamed_80,(__unnamed_48 - __unnamed_80)
__unnamed_80:
        /*05fb*/ 	.byte	0x73, 0x65, 0x74, 0x5f, 0x72, 0x65, 0x73, 0x75, 0x6c, 0x74, 0x73, 0x5f, 0x74, 0x6f, 0x5f, 0x6f
        /*060b*/ 	.byte	0x75, 0x74, 0x70, 0x75, 0x74, 0x00
	.type		__unnamed_48,@object
	.size		__unnamed_48,(__unnamed_75 - __unnamed_48)
__unnamed_48:
        /*0611*/ 	.byte	0x73, 0x65, 0x74, 0x5f, 0x72, 0x65, 0x73, 0x75, 0x6c, 0x74, 0x73, 0x5f, 0x74, 0x6f, 0x5f, 0x6f
        /*0621*/ 	.byte	0x75, 0x74, 0x70, 0x75, 0x74, 0x00
	.type		__unnamed_75,@object
	.size		__unnamed_75,(__unnamed_35 - __unnamed_75)
__unnamed_75:
        /*0627*/ 	.byte	0x67, 0x65, 0x74, 0x5f, 0x61, 0x63, 0x63, 0x75, 0x6d, 0x75, 0x6c, 0x61, 0x74, 0x65, 0x64, 0x5f
        /*0637*/ 	.byte	0x6f, 0x75, 0x74, 0x70, 0x75, 0x74, 0x00
	.type		__unnamed_35,@object
	.size		__unnamed_35,(__unnamed_15 - __unnamed_35)
__unnamed_35:
        /*063e*/ 	.byte	0x67, 0x65, 0x74, 0x5f, 0x61, 0x63, 0x63, 0x75, 0x6d, 0x75, 0x6c, 0x61, 0x74, 0x65, 0x64, 0x5f
        /*064e*/ 	.byte	0x6f, 0x75, 0x74, 0x70, 0x75, 0x74, 0x00
	.type		__unnamed_15,@object
	.size		__unnamed_15,(__unnamed_55 - __unnamed_15)
__unnamed_15:
        /*0655*/ 	.byte	0x67, 0x65, 0x74, 0x5f, 0x61, 0x63, 0x63, 0x75, 0x6d, 0x75, 0x6c, 0x61, 0x74, 0x65, 0x64, 0x5f
        /*0665*/ 	.byte	0x6f, 0x75, 0x74, 0x70, 0x75, 0x74, 0x00
	.type		__unnamed_55,@object
	.size		__unnamed_55,(__unnamed_25 - __unnamed_55)
__unnamed_55:
        /*066c*/ 	.byte	0x67, 0x65, 0x74, 0x5f, 0x61, 0x63, 0x63, 0x75, 0x6d, 0x75, 0x6c, 0x61, 0x74, 0x65, 0x64, 0x5f
        /*067c*/ 	.byte	0x6f, 0x75, 0x74, 0x70, 0x75, 0x74, 0x00
	.type		__unnamed_25,@object
	.size		__unnamed_25,(__unnamed_65 - __unnamed_25)
__unnamed_25:
        /*0683*/ 	.byte	0x67, 0x65, 0x74, 0x5f, 0x61, 0x63, 0x63, 0x75, 0x6d, 0x75, 0x6c, 0x61, 0x74, 0x65, 0x64, 0x5f
        /*0693*/ 	.byte	0x6f, 0x75, 0x74, 0x70, 0x75, 0x74, 0x00
	.type		__unnamed_65,@object
	.size		__unnamed_65,(__unnamed_45 - __unnamed_65)
__unnamed_65:
        /*069a*/ 	.byte	0x67, 0x65, 0x74, 0x5f, 0x61, 0x63, 0x63, 0x75, 0x6d, 0x75, 0x6c, 0x61, 0x74, 0x65, 0x64, 0x5f
        /*06aa*/ 	.byte	0x6f, 0x75, 0x74, 0x70, 0x75, 0x74, 0x00
	.type		__unnamed_45,@object
	.size		__unnamed_45,(__unnamed_5 - __unnamed_45)
__unnamed_45:
        /*06b1*/ 	.byte	0x67, 0x65, 0x74, 0x5f, 0x61, 0x63, 0x63, 0x75, 0x6d, 0x75, 0x6c, 0x61, 0x74, 0x65, 0x64, 0x5f
        /*06c1*/ 	.byte	0x6f, 0x75, 0x74, 0x70, 0x75, 0x74, 0x00
	.type		__unnamed_5,@object
	.size		__unnamed_5,(__unnamed_85 - __unnamed_5)
__unnamed_5:
        /*06c8*/ 	.byte	0x67, 0x65, 0x74, 0x5f, 0x61, 0x63, 0x63, 0x75, 0x6d, 0x75, 0x6c, 0x61, 0x74, 0x65, 0x64, 0x5f
        /*06d8*/ 	.byte	0x6f, 0x75, 0x74, 0x70, 0x75, 0x74, 0x00
	.type		__unnamed_85,@object
	.size		__unnamed_85,($str$6 - __unnamed_85)
__unnamed_85:
        /*06df*/ 	.byte	0x67, 0x65, 0x74, 0x5f, 0x61, 0x63, 0x63, 0x75, 0x6d, 0x75, 0x6c, 0x61, 0x74, 0x65, 0x64, 0x5f
        /*06ef*/ 	.byte	0x6f, 0x75, 0x74, 0x70, 0x75, 0x74, 0x00
	.type		$str$6,@object
	.size		$str$6,(.L_119 - $str$6)
$str$6:
        /*06f6*/ 	.byte	0x2f, 0x72, 0x6f, 0x6f, 0x74, 0x2f, 0x2e, 0x70, 0x79, 0x65, 0x6e, 0x76, 0x2f, 0x76, 0x65, 0x72
        /*0706*/ 	.byte	0x73, 0x69, 0x6f, 0x6e, 0x73, 0x2f, 0x33, 0x2e, 0x31, 0x33, 0x2e, 0x31, 0x32, 0x2f, 0x6c, 0x69
        /*0716*/ 	.byte	0x62, 0x2f, 0x70, 0x79, 0x74, 0x68, 0x6f, 0x6e, 0x33, 0x2e, 0x31, 0x33, 0x2f, 0x73, 0x69, 0x74
        /*0726*/ 	.byte	0x65, 0x2d, 0x70, 0x61, 0x63, 0x6b, 0x61, 0x67, 0x65, 0x73, 0x2f, 0x74, 0x6f, 0x72, 0x63, 0x68
        /*0736*/ 	.byte	0x2f, 0x69, 0x6e, 0x63, 0x6c, 0x75, 0x64, 0x65, 0x2f, 0x41, 0x54, 0x65, 0x6e, 0x2f, 0x6e, 0x61
        /*0746*/ 	.byte	0x74, 0x69, 0x76, 0x65, 0x2f, 0x63, 0x75, 0x64, 0x61, 0x2f, 0x52, 0x65, 0x64, 0x75, 0x63, 0x65
        /*0756*/ 	.byte	0x2e, 0x63, 0x75, 0x68, 0x00
.L_119:


//--------------------- .nv.shared._ZN2at6native13reduce_kernelILi512ELi1ENS0_8ReduceOpIfNS0_9ArgMaxOpsIfEEjlLi4ELi4EEEEEvT1_ --------------------------
	.section	.nv.shared._ZN2at6native13reduce_kernelILi512ELi1ENS0_8ReduceOpIfNS0_9ArgMaxOpsIfEEjlLi4ELi4EEEEEvT1_,"aw",@nobits
	.sectionflags	@""
	.align	16
.nv.shared._ZN2at6native13reduce_kernelILi512ELi1ENS0_8ReduceOpIfNS0_9ArgMaxOpsIfEEjlLi4ELi4EEEEEvT1_:
	.zero		1040


//--------------------- .nv.shared.reserved.0     --------------------------
	.section	.nv.shared.reserved.0,"aw",@nobits
	.weak		__nv_reservedSMEM_offset_0_alias
	.size		__nv_reservedSMEM_offset_0_alias, 0, 64
	.other		__nv_reservedSMEM_offset_0_alias,@"STO_CUDA_RESERVED_SHARED STV_DEFAULT"
__nv_reservedSMEM_offset_0_alias:
	.zero		0
	.zero		64


//--------------------- .nv.global                --------------------------
	.section	.nv.global,"aw",@nobits
.nv.global:
	.type		_ZN52_INTERNAL_eb7131a8_21_ReduceArgMaxKernel_cu_9c1cc8ff4cuda3std3__48in_placeE,@object
	.size		_ZN52_INTERNAL_eb7131a8_21_ReduceArgMaxKernel_cu_9c1cc8ff4cuda3std3__48in_placeE,(_ZN52_INTERNAL_eb7131a8_21_ReduceArgMaxKernel_cu_9c1cc8ff4cuda3std6ranges3__45__cpo8distanceE - _ZN52_INTERNAL_eb7131a8_21_ReduceArgMaxKernel_cu_9c1cc8ff4cuda3std3__48in_placeE)
_ZN52_INTERNAL_eb7131a8_21_ReduceArgMaxKernel_cu_9c1cc8ff4cuda3std3__48in_placeE:
	.zero		1
	.type		_ZN52_INTERNAL_eb7131a8_21_ReduceArgMaxKernel_cu_9c1cc8ff4cuda3std6ranges3__45__cpo8distanceE,@object
	.size		_ZN52_INTERNAL_eb7131a8_21_ReduceArgMaxKernel_cu_9c1cc8ff4cuda3std6ranges3__45__cpo8distanceE,(_ZN52_INTERNAL_eb7131a8_21_ReduceArgMaxKernel_cu_9c1cc8ff4cuda3std3__45__cpo6cbeginE - _ZN52_INTERNAL_eb7131a8_21_ReduceArgMaxKernel_cu_9c1cc8ff4cuda3std6ranges3__45__cpo8distanceE)
_ZN52_INTERNAL_eb7131a8_21_ReduceArgMaxKernel_cu_9c1cc8ff4cuda3std6ranges3__45__cpo8distanceE:
	.zero		1
	.type		_ZN52_INTERNAL_eb7131a8_21_ReduceArgMaxKernel_cu_9c1cc8ff4cuda3std3__45__cpo6cbeginE,@object
	.size		_ZN52_INTERNAL_eb7131a8_21_ReduceArgMaxKernel_cu_9c1cc8ff4cuda3std3__45__cpo6cbeginE,(_ZN52_INTERNAL_eb7131a8_21_ReduceArgMaxKernel_cu_9c1cc8ff4cuda3std6ranges3__45__cpo7advanceE - _ZN52_INTERNAL_eb7131a8_21_ReduceArgMaxKernel_cu_9c1cc8ff4cuda3std3__45__cpo6cbeginE)
_ZN52_INTERNAL_eb7131a8_21_ReduceArgMaxKernel_cu_9c1cc8ff4cuda3std3__45__cpo6cbeginE:
	.zero		1
	.type		_ZN52_INTERNAL_eb7131a8_21_ReduceArgMaxKernel_cu_9c1cc8ff4cuda3std6ranges3__45__cpo7advanceE,@object
	.size		_ZN52_INTERNAL_eb7131a8_21_ReduceArgMaxKernel_cu_9c1cc8ff4cuda3std6ranges3__45__cpo7advanceE,(_ZN52_INTERNAL_eb7131a8_21_ReduceArgMaxKernel_cu_9c1cc8ff4cuda3std3__45__cpo7crbeginE - _ZN52_INTERNAL_eb7131a8_21_ReduceArgMaxKernel_cu_9c1cc8ff4cuda3std6ranges3__45__cpo7advanceE)
_ZN52_INTERNAL_eb7131a8_21_ReduceArgMaxKernel_cu_9c1cc8ff4cuda3std6ranges3__45__cpo7advanceE:
	.zero		1
	.type		_ZN52_INTERNAL_eb7131a8_21_ReduceArgMaxKernel_cu_9c1cc8ff4cuda3std3__45__cpo7crbeginE,@object
	.size		_ZN52_INTERNAL_eb7131a8_21_ReduceArgMaxKernel_cu_9c1cc8ff4cuda3std3__45__cpo7crbeginE,(_ZN52_INTERNAL_eb7131a8_21_ReduceArgMaxKernel_cu_9c1cc8ff4cuda3std6ranges3__45__cpo4dataE - _ZN52_INTERNAL_eb7131a8_21_ReduceArgMaxKernel_cu_9c1cc8ff4cuda3std3__45__cpo7crbeginE)
_ZN52_INTERNAL_eb7131a8_21_ReduceArgMaxKernel_cu_9c1cc8ff4cuda3std3__45__cpo7crbeginE:
	.zero		1
	.type		_ZN52_INTERNAL_eb7131a8_21_ReduceArgMaxKernel_cu_9c1cc8ff4cuda3std6ranges3__45__cpo4dataE,@object
	.size		_ZN52_INTERNAL_eb7131a8_21_ReduceArgMaxKernel_cu_9c1cc8ff4cuda3std6ranges3__45__cpo4dataE,(_ZN52_INTERNAL_eb7131a8_21_ReduceArgMaxKernel_cu_9c1cc8ff4cuda3std6ranges3__45__cpo5beginE - _ZN52_INTERNAL_eb7131a8_21_ReduceArgMaxKernel_cu_9c1cc8ff4cuda3std6ranges3__45__cpo4dataE)
_ZN52_INTERNAL_eb7131a8_21_ReduceArgMaxKernel_cu_9c1cc8ff4cuda3std6ranges3__45__cpo4dataE:
	.zero		1
	.type		_ZN52_INTERNAL_eb7131a8_21_ReduceArgMaxKernel_cu_9c1cc8ff4cuda3std6ranges3__45__cpo5beginE,@object
	.size		_ZN52_INTERNAL_eb7131a8_21_ReduceArgMaxKernel_cu_9c1cc8ff4cuda3std6ranges3__45__cpo5beginE,(_ZN52_INTERNAL_eb7131a8_21_ReduceArgMaxKernel_cu_9c1cc8ff4cuda3std3__454_GLOBAL__N__eb7131a8_21_ReduceArgMaxKernel_cu_9c1cc8ff6ignoreE - _ZN52_INTERNAL_eb7131a8_21_ReduceArgMaxKernel_cu_9c1cc8ff4cuda3std6ranges3__45__cpo5beginE)
_ZN52_INTERNAL_eb7131a8_21_ReduceArgMaxKernel_cu_9c1cc8ff4cuda3std6ranges3__45__cpo5beginE:
	.zero		1
	.type		_ZN52_INTERNAL_eb7131a8_21_ReduceArgMaxKernel_cu_9c1cc8ff4cuda3std3__454_GLOBAL__N__eb7131a8_21_ReduceArgMaxKernel_cu_9c1cc8ff6ignoreE,@object
	.size		_ZN52_INTERNAL_eb7131a8_21_ReduceArgMaxKernel_cu_9c1cc8ff4cuda3std3__454_GLOBAL__N__eb7131a8_21_ReduceArgMaxKernel_cu_9c1cc8ff6ignoreE,(_ZN52_INTERNAL_eb7131a8_21_ReduceArgMaxKernel_cu_9c1cc8ff4cuda3std6ranges3__45__cpo4sizeE - _ZN52_INTERNAL_eb7131a8_21_ReduceArgMaxKernel_cu_9c1cc8ff4cuda3std3__454_GLOBAL__N__eb7131a8_21_ReduceArgMaxKernel_cu_9c1cc8ff6ignoreE)
_ZN52_INTERNAL_eb7131a8_21_ReduceArgMaxKernel_cu_9c1cc8ff4cuda3std3__454_GLOBAL__N__eb7131a8_21_ReduceArgMaxKernel_cu_9c1cc8ff6ignoreE:
	.zero		1
	.type		_ZN52_INTERNAL_eb7131a8_21_ReduceArgMaxKernel_cu_9c1cc8ff4cuda3std6ranges3__45__cpo4sizeE,@object
	.size		_ZN52_INTERNAL_eb7131a8_21_ReduceArgMaxKernel_cu_9c1cc8ff4cuda3std6ranges3__45__cpo4sizeE,(_ZN52_INTERNAL_eb7131a8_21_ReduceArgMaxKernel_cu_9c1cc8ff4cuda3std3__45__cpo5beginE - _ZN52_INTERNAL_eb7131a8_21_ReduceArgMaxKernel_cu_9c1cc8ff4cuda3std6ranges3__45__cpo4sizeE)
_ZN52_INTERNAL_eb7131a8_21_ReduceArgMaxKernel_cu_9c1cc8ff4cuda3std6ranges3__45__cpo4sizeE:
	.zero		1
	.type		_ZN52_INTERNAL_eb7131a8_21_ReduceArgMaxKernel_cu_9c1cc8ff4cuda3std3__45__cpo5beginE,@object
	.size		_ZN52_INTERNAL_eb7131a8_21_ReduceArgMaxKernel_cu_9c1cc8ff4cuda3std3__45__cpo5beginE,(_ZN52_INTERNAL_eb7131a8_21_ReduceArgMaxKernel_cu_9c1cc8ff4cuda3std6ranges3__45__cpo6cbeginE - _ZN52_INTERNAL_eb7131a8_21_ReduceArgMaxKernel_cu_9c1cc8ff4cuda3std3__45__cpo5beginE)
_ZN52_INTERNAL_eb7131a8_21_ReduceArgMaxKernel_cu_9c1cc8ff4cuda3std3__45__cpo5beginE:
	.zero		1
	.type		_ZN52_INTERNAL_eb7131a8_21_ReduceArgMaxKernel_cu_9c1cc8ff4cuda3std6ranges3__45__cpo6cbeginE,@object
	.size		_ZN52_INTERNAL_eb7131a8_21_ReduceArgMaxKernel_cu_9c1cc8ff4cuda3std6ranges3__45__cpo6cbeginE,(_ZN52_INTERNAL_eb7131a8_21_ReduceArgMaxKernel_cu_9c1cc8ff4cuda3std3__45__cpo6rbeginE - _ZN52_INTERNAL_eb7131a8_21_ReduceArgMaxKernel_cu_9c1cc8ff4cuda3std6ranges3__45__cpo6cbeginE)
_ZN52_INTERNAL_eb7131a8_21_ReduceArgMaxKernel_cu_9c1cc8ff4cuda3std6ranges3__45__cpo6cbeginE:
	.zero		1
	.type		_ZN52_INTERNAL_eb7131a8_21_ReduceArgMaxKernel_cu_9c1cc8ff4cuda3std3__45__cpo6rbeginE,@object
	.size		_ZN52_INTERNAL_eb7131a8_21_ReduceArgMaxKernel_cu_9c1cc8ff4cuda3std3__45__cpo6rbeginE,(_ZN52_INTERNAL_eb7131a8_21_ReduceArgMaxKernel_cu_9c1cc8ff4cuda3std6ranges3__45__cpo4nextE - _ZN52_INTERNAL_eb7131a8_21_ReduceArgMaxKernel_cu_9c1cc8ff4cuda3std3__45__cpo6rbeginE)
_ZN52_INTERNAL_eb7131a8_21_ReduceArgMaxKernel_cu_9c1cc8ff4cuda3std3__45__cpo6rbeginE:
	.zero		1
	.type		_ZN52_INTERNAL_eb7131a8_21_ReduceArgMaxKernel_cu_9c1cc8ff4cuda3std6ranges3__45__cpo4nextE,@object
	.size		_ZN52_INTERNAL_eb7131a8_21_ReduceArgMaxKernel_cu_9c1cc8ff4cuda3std6ranges3__45__cpo4nextE,(_ZN52_INTERNAL_eb7131a8_21_ReduceArgMaxKernel_cu_9c1cc8ff4cuda3std6ranges3__45__cpo4swapE - _ZN52_INTERNAL_eb7131a8_21_ReduceArgMaxKernel_cu_9c1cc8ff4cuda3std6ranges3__45__cpo4nextE)
_ZN52_INTERNAL_eb7131a8_21_ReduceArgMaxKernel_cu_9c1cc8ff4cuda3std6ranges3__45__cpo4nextE:
	.zero		1
	.type		_ZN52_INTERNAL_eb7131a8_21_ReduceArgMaxKernel_cu_9c1cc8ff4cuda3std6ranges3__45__cpo4swapE,@object
	.size		_ZN52_INTERNAL_eb7131a8_21_ReduceArgMaxKernel_cu_9c1cc8ff4cuda3std6ranges3__45__cpo4swapE,(_ZN52_INTERNAL_eb7131a8_21_ReduceArgMaxKernel_cu_9c1cc8ff4cuda3std3__420unreachable_sentinelE - _ZN52_INTERNAL_eb7131a8_21_ReduceArgMaxKernel_cu_9c1cc8ff4cuda3std6ranges3__45__cpo4swapE)
_ZN52_INTERNAL_eb7131a8_21_ReduceArgMaxKernel_cu_9c1cc8ff4cuda3std6ranges3__45__cpo4swapE:
	.zero		1
	.type		_ZN52_INTERNAL_eb7131a8_21_ReduceArgMaxKernel_cu_9c1cc8ff4cuda3std3__420unreachable_sentinelE,@object
	.size		_ZN52_INTERNAL_eb7131a8_21_ReduceArgMaxKernel_cu_9c1cc8ff4cuda3std3__420unreachable_sentinelE,(_ZN52_INTERNAL_eb7131a8_21_ReduceArgMaxKernel_cu_9c1cc8ff6thrust24THRUST_300001_SM_1000_NS6system6detail10sequential3seqE - _ZN52_INTERNAL_eb7131a8_21_ReduceArgMaxKernel_cu_9c1cc8ff4cuda3std3__420unreachable_sentinelE)
_ZN52_INTERNAL_eb7131a8_21_ReduceArgMaxKernel_cu_9c1cc8ff4cuda3std3__420unreachable_sentinelE:
	.zero		1
	.type		_ZN52_INTERNAL_eb7131a8_21_ReduceArgMaxKernel_cu_9c1cc8ff6thrust24THRUST_300001_SM_1000_NS6system6detail10sequential3seqE,@object
	.size		_ZN52_INTERNAL_eb7131a8_21_ReduceArgMaxKernel_cu_9c1cc8ff6thrust24THRUST_300001_SM_1000_NS6system6detail10sequential3seqE,(_ZN52_INTERNAL_eb7131a8_21_ReduceArgMaxKernel_cu_9c1cc8ff4cuda3std3__45__cpo4cendE - _ZN52_INTERNAL_eb7131a8_21_ReduceArgMaxKernel_cu_9c1cc8ff6thrust24THRUST_300001_SM_1000_NS6system6detail10sequential3seqE)
_ZN52_INTERNAL_eb7131a8_21_ReduceArgMaxKernel_cu_9c1cc8ff6thrust24THRUST_300001_SM_1000_NS6system6detail10sequential3seqE:
	.zero		1
	.type		_ZN52_INTERNAL_eb7131a8_21_ReduceArgMaxKernel_cu_9c1cc8ff4cuda3std3__45__cpo4cendE,@object
	.size		_ZN52_INTERNAL_eb7131a8_21_ReduceArgMaxKernel_cu_9c1cc8ff4cuda3std3__45__cpo4cendE,(_ZN52_INTERNAL_eb7131a8_21_ReduceArgMaxKernel_cu_9c1cc8ff4cuda3std6ranges3__45__cpo9iter_swapE - _ZN52_INTERNAL_eb7131a8_21_ReduceArgMaxKernel_cu_9c1cc8ff4cuda3std3__45__cpo4cendE)
_ZN52_INTERNAL_eb7131a8_21_ReduceArgMaxKernel_cu_9c1cc8ff4cuda3std3__45__cpo4cendE:
	.zero		1
	.type		_ZN52_INTERNAL_eb7131a8_21_ReduceArgMaxKernel_cu_9c1cc8ff4cuda3std6ranges3__45__cpo9iter_swapE,@object
	.size		_ZN52_INTERNAL_eb7131a8_21_ReduceArgMaxKernel_cu_9c1cc8ff4cuda3std6ranges3__45__cpo9iter_swapE,(_ZN52_INTERNAL_eb7131a8_21_ReduceArgMaxKernel_cu_9c1cc8ff4cuda3std3__45__cpo5crendE - _ZN52_INTERNAL_eb7131a8_21_ReduceArgMaxKernel_cu_9c1cc8ff4cuda3std6ranges3__45__cpo9iter_swapE)
_ZN52_INTERNAL_eb7131a8_21_ReduceArgMaxKernel_cu_9c1cc8ff4cuda3std6ranges3__45__cpo9iter_swapE:
	.zero		1
	.type		_ZN52_INTERNAL_eb7131a8_21_ReduceArgMaxKernel_cu_9c1cc8ff4cuda3std3__45__cpo5crendE,@object
	.size		_ZN52_INTERNAL_eb7131a8_21_ReduceArgMaxKernel_cu_9c1cc8ff4cuda3std3__45__cpo5crendE,(_ZN52_INTERNAL_eb7131a8_21_ReduceArgMaxKernel_cu_9c1cc8ff4cuda3std6ranges3__45__cpo5cdataE - _ZN52_INTERNAL_eb7131a8_21_ReduceArgMaxKernel_cu_9c1cc8ff4cuda3std3__45__cpo5crendE)
_ZN52_INTERNAL_eb7131a8_21_ReduceArgMaxKernel_cu_9c1cc8ff4cuda3std3__45__cpo5crendE:
	.zero		1
	.type		_ZN52_INTERNAL_eb7131a8_21_ReduceArgMaxKernel_cu_9c1cc8ff4cuda3std6ranges3__45__cpo5cdataE,@object
	.size		_ZN52_INTERNAL_eb7131a8_21_ReduceArgMaxKernel_cu_9c1cc8ff4cuda3std6ranges3__45__cpo5cdataE,(_ZN52_INTERNAL_eb7131a8_21_ReduceArgMaxKernel_cu_9c1cc8ff4cuda3std6ranges3__45__cpo3endE - _ZN52_INTERNAL_eb7131a8_21_ReduceArgMaxKernel_cu_9c1cc8ff4cuda3std6ranges3__45__cpo5cdataE)
_ZN52_INTERNAL_eb7131a8_21_ReduceArgMaxKernel_cu_9c1cc8ff4cuda3std6ranges3__45__cpo5cdataE:
	.zero		1
	.type		_ZN52_INTERNAL_eb7131a8_21_ReduceArgMaxKernel_cu_9c1cc8ff4cuda3std6ranges3__45__cpo3endE,@object
	.size		_ZN52_INTERNAL_eb7131a8_21_ReduceArgMaxKernel_cu_9c1cc8ff4cuda3std6ranges3__45__cpo3endE,(_ZN52_INTERNAL_eb7131a8_21_ReduceArgMaxKernel_cu_9c1cc8ff4cuda3std3__419piecewise_constructE - _ZN52_INTERNAL_eb7131a8_21_ReduceArgMaxKernel_cu_9c1cc8ff4cuda3std6ranges3__45__cpo3endE)
_ZN52_INTERNAL_eb7131a8_21_ReduceArgMaxKernel_cu_9c1cc8ff4cuda3std6ranges3__45__cpo3endE:
	.zero		1
	.type		_ZN52_INTERNAL_eb7131a8_21_ReduceArgMaxKernel_cu_9c1cc8ff4cuda3std3__419piecewise_constructE,@object
	.size		_ZN52_INTERNAL_eb7131a8_21_ReduceArgMaxKernel_cu_9c1cc8ff4cuda3std3__419piecewise_constructE,(_ZN52_INTERNAL_eb7131a8_21_ReduceArgMaxKernel_cu_9c1cc8ff4cuda3std6ranges3__45__cpo5ssizeE - _ZN52_INTERNAL_eb7131a8_21_ReduceArgMaxKernel_cu_9c1cc8ff4cuda3std3__419piecewise_constructE)
_ZN52_INTERNAL_eb7131a8_21_ReduceArgMaxKernel_cu_9c1cc8ff4cuda3std3__419piecewise_constructE:
	.zero		1
	.type		_ZN52_INTERNAL_eb7131a8_21_ReduceArgMaxKernel_cu_9c1cc8ff4cuda3std6ranges3__45__cpo5ssizeE,@object
	.size		_ZN52_INTERNAL_eb7131a8_21_ReduceArgMaxKernel_cu_9c1cc8ff4cuda3std6ranges3__45__cpo5ssizeE,(_ZN52_INTERNAL_eb7131a8_21_ReduceArgMaxKernel_cu_9c1cc8ff4cuda3std3__45__cpo3endE - _ZN52_INTERNAL_eb7131a8_21_ReduceArgMaxKernel_cu_9c1cc8ff4cuda3std6ranges3__45__cpo5ssizeE)
_ZN52_INTERNAL_eb7131a8_21_ReduceArgMaxKernel_cu_9c1cc8ff4cuda3std6ranges3__45__cpo5ssizeE:
	.zero		1
	.type		_ZN52_INTERNAL_eb7131a8_21_ReduceArgMaxKernel_cu_9c1cc8ff4cuda3std3__45__cpo3endE,@object
	.size		_ZN52_INTERNAL_eb7131a8_21_ReduceArgMaxKernel_cu_9c1cc8ff4cuda3std3__45__cpo3endE,(_ZN52_INTERNAL_eb7131a8_21_ReduceArgMaxKernel_cu_9c1cc8ff4cuda3std6ranges3__45__cpo4cendE - _ZN52_INTERNAL_eb7131a8_21_ReduceArgMaxKernel_cu_9c1cc8ff4cuda3std3__45__cpo3endE)
_ZN52_INTERNAL_eb7131a8_21_ReduceArgMaxKernel_cu_9c1cc8ff4cuda3std3__45__cpo3endE:
	.zero		1
	.type		_ZN52_INTERNAL_eb7131a8_21_ReduceArgMaxKernel_cu_9c1cc8ff4cuda3std6ranges3__45__cpo4cendE,@object
	.size		_ZN52_INTERNAL_eb7131a8_21_ReduceArgMaxKernel_cu_9c1cc8ff4cuda3std6ranges3__45__cpo4cendE,(_ZN52_INTERNAL_eb7131a8_21_ReduceArgMaxKernel_cu_9c1cc8ff4cuda3std3__45__cpo4rendE - _ZN52_INTERNAL_eb7131a8_21_ReduceArgMaxKernel_cu_9c1cc8ff4cuda3std6ranges3__45__cpo4cendE)
_ZN52_INTERNAL_eb7131a8_21_ReduceArgMaxKernel_cu_9c1cc8ff4cuda3std6ranges3__45__cpo4cendE:
	.zero		1
	.type		_ZN52_INTERNAL_eb7131a8_21_ReduceArgMaxKernel_cu_9c1cc8ff4cuda3std3__45__cpo4rendE,@object
	.size		_ZN52_INTERNAL_eb7131a8_21_ReduceArgMaxKernel_cu_9c1cc8ff4cuda3std3__45__cpo4rendE,(_ZN52_INTERNAL_eb7131a8_21_ReduceArgMaxKernel_cu_9c1cc8ff4cuda3std6ranges3__45__cpo4prevE - _ZN52_INTERNAL_eb7131a8_21_ReduceArgMaxKernel_cu_9c1cc8ff4cuda3std3__45__cpo4rendE)
_ZN52_INTERNAL_eb7131a8_21_ReduceArgMaxKernel_cu_9c1cc8ff4cuda3std3__45__cpo4rendE:
	.zero		1
	.type		_ZN52_INTERNAL_eb7131a8_21_ReduceArgMaxKernel_cu_9c1cc8ff4cuda3std6ranges3__45__cpo4prevE,@object
	.size		_ZN52_INTERNAL_eb7131a8_21_ReduceArgMaxKernel_cu_9c1cc8ff4cuda3std6ranges3__45__cpo4prevE,(_ZN52_INTERNAL_eb7131a8_21_ReduceArgMaxKernel_cu_9c1cc8ff4cuda3std6ranges3__45__cpo9iter_moveE - _ZN52_INTERNAL_eb7131a8_21_ReduceArgMaxKernel_cu_9c1cc8ff4cuda3std6ranges3__45__cpo4prevE)
_ZN52_INTERNAL_eb7131a8_21_ReduceArgMaxKernel_cu_9c1cc8ff4cuda3std6ranges3__45__cpo4prevE:
	.zero		1
	.type		_ZN52_INTERNAL_eb7131a8_21_ReduceArgMaxKernel_cu_9c1cc8ff4cuda3std6ranges3__45__cpo9iter_moveE,@object
	.size		_ZN52_INTERNAL_eb7131a8_21_ReduceArgMaxKernel_cu_9c1cc8ff4cuda3std6ranges3__45__cpo9iter_moveE,(.L_103 - _ZN52_INTERNAL_eb7131a8_21_ReduceArgMaxKernel_cu_9c1cc8ff4cuda3std6ranges3__45__cpo9iter_moveE)
_ZN52_INTERNAL_eb7131a8_21_ReduceArgMaxKernel_cu_9c1cc8ff4cuda3std6ranges3__45__cpo9iter_moveE:
	.zero		1
.L_103:


//--------------------- .nv.shared._ZN2at6native13reduce_kernelILi256ELi2ENS0_8ReduceOpIfNS0_9ArgMaxOpsIfEEjlLi4ELi4EEEEEvT1_ --------------------------
	.section	.nv.shared._ZN2at6native13reduce_kernelILi256ELi2ENS0_8ReduceOpIfNS0_9ArgMaxOpsIfEEjlLi4ELi4EEEEEvT1_,"aw",@nobits
	.sectionflags	@""
	.align	16
.nv.shared._ZN2at6native13reduce_kernelILi256ELi2ENS0_8ReduceOpIfNS0_9ArgMaxOpsIfEEjlLi4ELi4EEEEEvT1_:
	.zero		1040


//--------------------- .nv.shared._ZN2at6native13reduce_kernelILi128ELi4ENS0_8ReduceOpIfNS0_9ArgMaxOpsIfEEjlLi4ELi4EEEEEvT1_ --------------------------
	.section	.nv.shared._ZN2at6native13reduce_kernelILi128ELi4ENS0_8ReduceOpIfNS0_9ArgMaxOpsIfEEjlLi4ELi4EEEEEvT1_,"aw",@nobits
	.sectionflags	@""
	.align	16
.nv.shared._ZN2at6native13reduce_kernelILi128ELi4ENS0_8ReduceOpIfNS0_9ArgMaxOpsIfEEjlLi4ELi4EEEEEvT1_:
	.zero		1040


//--------------------- .nv.shared._ZN2at6native13reduce_kernelILi512ELi1ENS0_8ReduceOpIdNS0_9ArgMaxOpsIdEEjlLi4ELi4EEEEEvT1_ --------------------------
	.section	.nv.shared._ZN2at6native13reduce_kernelILi512ELi1ENS0_8ReduceOpIdNS0_9ArgMaxOpsIdEEjlLi4ELi4EEEEEvT1_,"aw",@nobits
	.sectionflags	@""
	.align	16
.nv.shared._ZN2at6native13reduce_kernelILi512ELi1ENS0_8ReduceOpIdNS0_9ArgMaxOpsIdEEjlLi4ELi4EEEEEvT1_:
	.zero		1040


//--------------------- .nv.shared._ZN2at6native13reduce_kernelILi256ELi2ENS0_8ReduceOpIdNS0_9ArgMaxOpsIdEEjlLi4ELi4EEEEEvT1_ --------------------------
	.section	.nv.shared._ZN2at6native13reduce_kernelILi256ELi2ENS0_8ReduceOpIdNS0_9ArgMaxOpsIdEEjlLi4ELi4EEEEEvT1_,"aw",@nobits
	.sectionflags	@""
	.align	16
.nv.shared._ZN2at6native13reduce_kernelILi256ELi2ENS0_8ReduceOpIdNS0_9ArgMaxOpsIdEEjlLi4ELi4EEEEEvT1_:
	.zero		1040


//--------------------- .nv.shared._ZN2at6native13reduce_kernelILi128ELi4ENS0_8ReduceOpIdNS0_9ArgMaxOpsIdEEjlLi4ELi4EEEEEvT1_ --------------------------
	.section	.nv.shared._ZN2at6native13reduce_kernelILi128ELi4ENS0_8ReduceOpIdNS0_9ArgMaxOpsIdEEjlLi4ELi4EEEEEvT1_,"aw",@nobits
	.sectionflags	@""
	.align	16
.nv.shared._ZN2at6native13reduce_kernelILi128ELi4ENS0_8ReduceOpIdNS0_9ArgMaxOpsIdEEjlLi4ELi4EEEEEvT1_:
	.zero		1040


//--------------------- .nv.shared._ZN2at6native13reduce_kernelILi512ELi1ENS0_8ReduceOpIsNS0_9ArgMaxOpsIsEEjlLi4ELi4EEEEEvT1_ --------------------------
	.section	.nv.shared._ZN2at6native13reduce_kernelILi512ELi1ENS0_8ReduceOpIsNS0_9ArgMaxOpsIsEEjlLi4ELi4EEEEEvT1_,"aw",@nobits
	.sectionflags	@""
	.align	16
.nv.shared._ZN2at6native13reduce_kernelILi512ELi1ENS0_8ReduceOpIsNS0_9ArgMaxOpsIsEEjlLi4ELi4EEEEEvT1_:
	.zero		1040


//--------------------- .nv.shared._ZN2at6native13reduce_kernelILi256ELi2ENS0_8ReduceOpIsNS0_9ArgMaxOpsIsEEjlLi4ELi4EEEEEvT1_ --------------------------
	.section	.nv.shared._ZN2at6native13reduce_kernelILi256ELi2ENS0_8ReduceOpIsNS0_9ArgMaxOpsIsEEjlLi4ELi4EEEEEvT1_,"aw",@nobits
	.sectionflags	@""
	.align	16
.nv.shared._ZN2at6native13reduce_kernelILi256ELi2ENS0_8ReduceOpIsNS0_9ArgMaxOpsIsEEjlLi4ELi4EEEEEvT1_:
	.zero		1040


//--------------------- .nv.shared._ZN2at6native13reduce_kernelILi128ELi4ENS0_8ReduceOpIsNS0_9ArgMaxOpsIsEEjlLi4ELi4EEEEEvT1_ --------------------------
	.section	.nv.shared._ZN2at6native13reduce_kernelILi128ELi4ENS0_8ReduceOpIsNS0_9ArgMaxOpsIsEEjlLi4ELi4EEEEEvT1_,"aw",@nobits
	.sectionflags	@""
	.align	16
.nv.shared._ZN2at6native13reduce_kernelILi128ELi4ENS0_8ReduceOpIsNS0_9ArgMaxOpsIsEEjlLi4ELi4EEEEEvT1_:
	.zero		1040


//--------------------- .nv.shared._ZN2at6native13reduce_kernelILi512ELi1ENS0_8ReduceOpIlNS0_9ArgMaxOpsIlEEjlLi4ELi4EEEEEvT1_ --------------------------
	.section	.nv.shared._ZN2at6native13reduce_kernelILi512ELi1ENS0_8ReduceOpIlNS0_9ArgMaxOpsIlEEjlLi4ELi4EEEEEvT1_,"aw",@nobits
	.sectionflags	@""
	.align	16
.nv.shared._ZN2at6native13reduce_kernelILi512ELi1ENS0_8ReduceOpIlNS0_9ArgMaxOpsIlEEjlLi4ELi4EEEEEvT1_:
	.zero		1040


//--------------------- .nv.shared._ZN2at6native13reduce_kernelILi256ELi2ENS0_8ReduceOpIlNS0_9ArgMaxOpsIlEEjlLi4ELi4EEEEEvT1_ --------------------------
	.section	.nv.shared._ZN2at6native13reduce_kernelILi256ELi2ENS0_8ReduceOpIlNS0_9ArgMaxOpsIlEEjlLi4ELi4EEEEEvT1_,"aw",@nobits
	.sectionflags	@""
	.align	16
.nv.shared._ZN2at6native13reduce_kernelILi256ELi2ENS0_8ReduceOpIlNS0_9ArgMaxOpsIlEEjlLi4ELi4EEEEEvT1_:
	.zero		1040


//--------------------- .nv.shared._ZN2at6native13reduce_kernelILi128ELi4ENS0_8ReduceOpIlNS0_9ArgMaxOpsIlEEjlLi4ELi4EEEEEvT1_ --------------------------
	.section	.nv.shared._ZN2at6native13reduce_kernelILi128ELi4ENS0_8ReduceOpIlNS0_9ArgMaxOpsIlEEjlLi4ELi4EEEEEvT1_,"aw",@nobits
	.sectionflags	@""
	.align	16
.nv.shared._ZN2at6native13reduce_kernelILi128ELi4ENS0_8ReduceOpIlNS0_9ArgMaxOpsIlEEjlLi4ELi4EEEEEvT1_:
	.zero		1040


//--------------------- .nv.shared._ZN2at6native13reduce_kernelILi512ELi1ENS0_8ReduceOpIiNS0_9ArgMaxOpsIiEEjlLi4ELi4EEEEEvT1_ --------------------------
	.section	.nv.shared._ZN2at6native13reduce_kernelILi512ELi1ENS0_8ReduceOpIiNS0_9ArgMaxOpsIiEEjlLi4ELi4EEEEEvT1_,"aw",@nobits
	.sectionflags	@""
	.align	16
.nv.shared._ZN2at6native13reduce_kernelILi512ELi1ENS0_8ReduceOpIiNS0_9ArgMaxOpsIiEEjlLi4ELi4EEEEEvT1_:
	.zero		1040


//--------------------- .nv.shared._ZN2at6native13reduce_kernelILi256ELi2ENS0_8ReduceOpIiNS0_9ArgMaxOpsIiEEjlLi4ELi4EEEEEvT1_ --------------------------
	.section	.nv.shared._ZN2at6native13reduce_kernelILi256ELi2ENS0_8ReduceOpIiNS0_9ArgMaxOpsIiEEjlLi4ELi4EEEEEvT1_,"aw",@nobits
	.sectionflags	@""
	.align	16
.nv.shared._ZN2at6native13reduce_kernelILi256ELi2ENS0_8ReduceOpIiNS0_9ArgMaxOpsIiEEjlLi4ELi4EEEEEvT1_:
	.zero		1040


//--------------------- .nv.shared._ZN2at6native13reduce_kernelILi128ELi4ENS0_8ReduceOpIiNS0_9ArgMaxOpsIiEEjlLi4ELi4EEEEEvT1_ --------------------------
	.section	.nv.shared._ZN2at6native13reduce_kernelILi128ELi4ENS0_8ReduceOpIiNS0_9ArgMaxOpsIiEEjlLi4ELi4EEEEEvT1_,"aw",@nobits
	.sectionflags	@""
	.align	16
.nv.shared._ZN2at6native13reduce_kernelILi128ELi4ENS0_8ReduceOpIiNS0_9ArgMaxOpsIiEEjlLi4ELi4EEEEEvT1_:
	.zero		1040


//--------------------- .nv.shared._ZN2at6native13reduce_kernelILi512ELi1ENS0_8ReduceOpIaNS0_9ArgMaxOpsIaEEjlLi4ELi4EEEEEvT1_ --------------------------
	.section	.nv.shared._ZN2at6native13reduce_kernelILi512ELi1ENS0_8ReduceOpIaNS0_9ArgMaxOpsIaEEjlLi4ELi4EEEEEvT1_,"aw",@nobits
	.sectionflags	@""
	.align	16
.nv.shared._ZN2at6native13reduce_kernelILi512ELi1ENS0_8ReduceOpIaNS0_9ArgMaxOpsIaEEjlLi4ELi4EEEEEvT1_:
	.zero		1040


//--------------------- .nv.shared._ZN2at6native13reduce_kernelILi256ELi2ENS0_8ReduceOpIaNS0_9ArgMaxOpsIaEEjlLi4ELi4EEEEEvT1_ --------------------------
	.section	.nv.shared._ZN2at6native13reduce_kernelILi256ELi2ENS0_8ReduceOpIaNS0_9ArgMaxOpsIaEEjlLi4ELi4EEEEEvT1_,"aw",@nobits
	.sectionflags	@""
	.align	16
.nv.shared._ZN2at6native13reduce_kernelILi256ELi2ENS0_8ReduceOpIaNS0_9ArgMaxOpsIaEEjlLi4ELi4EEEEEvT1_:
	.zero		1040


//--------------------- .nv.shared._ZN2at6native13reduce_kernelILi128ELi4ENS0_8ReduceOpIaNS0_9ArgMaxOpsIaEEjlLi4ELi4EEEEEvT1_ --------------------------
	.section	.nv.shared._ZN2at6native13reduce_kernelILi128ELi4ENS0_8ReduceOpIaNS0_9ArgMaxOpsIaEEjlLi4ELi4EEEEEvT1_,"aw",@nobits
	.sectionflags	@""
	.align	16
.nv.shared._ZN2at6native13reduce_kernelILi128ELi4ENS0_8ReduceOpIaNS0_9ArgMaxOpsIaEEjlLi4ELi4EEEEEvT1_:
	.zero		1040


//--------------------- .nv.shared._ZN2at6native13reduce_kernelILi512ELi1ENS0_8ReduceOpIhNS0_9ArgMaxOpsIhEEjlLi4ELi4EEEEEvT1_ --------------------------
	.section	.nv.shared._ZN2at6native13reduce_kernelILi512ELi1ENS0_8ReduceOpIhNS0_9ArgMaxOpsIhEEjlLi4ELi4EEEEEvT1_,"aw",@nobits
	.sectionflags	@""
	.align	16
.nv.shared._ZN2at6native13reduce_kernelILi512ELi1ENS0_8ReduceOpIhNS0_9ArgMaxOpsIhEEjlLi4ELi4EEEEEvT1_:
	.zero		1040


//--------------------- .nv.shared._ZN2at6native13reduce_kernelILi256ELi2ENS0_8ReduceOpIhNS0_9ArgMaxOpsIhEEjlLi4ELi4EEEEEvT1_ --------------------------
	.section	.nv.shared._ZN2at6native13reduce_kernelILi256ELi2ENS0_8ReduceOpIhNS0_9ArgMaxOpsIhEEjlLi4ELi4EEEEEvT1_,"aw",@nobits
	.sectionflags	@""
	.align	16
.nv.shared._ZN2at6native13reduce_kernelILi256ELi2ENS0_8ReduceOpIhNS0_9ArgMaxOpsIhEEjlLi4ELi4EEEEEvT1_:
	.zero		1040


//--------------------- .nv.shared._ZN2at6native13reduce_kernelILi128ELi4ENS0_8ReduceOpIhNS0_9ArgMaxOpsIhEEjlLi4ELi4EEEEEvT1_ --------------------------
	.section	.nv.shared._ZN2at6native13reduce_kernelILi128ELi4ENS0_8ReduceOpIhNS0_9ArgMaxOpsIhEEjlLi4ELi4EEEEEvT1_,"aw",@nobits
	.sectionflags	@""
	.align	16
.nv.shared._ZN2at6native13reduce_kernelILi128ELi4ENS0_8ReduceOpIhNS0_9ArgMaxOpsIhEEjlLi4ELi4EEEEEvT1_:
	.zero		1040


//--------------------- .nv.shared._ZN2at6native13reduce_kernelILi512ELi1ENS0_8ReduceOpIN3c108BFloat16ENS0_9ArgMaxOpsIfEEjlLi4ELi4EEEEEvT1_ --------------------------
	.section	.nv.shared._ZN2at6native13reduce_kernelILi512ELi1ENS0_8ReduceOpIN3c108BFloat16ENS0_9ArgMaxOpsIfEEjlLi4ELi4EEEEEvT1_,"aw",@nobits
	.sectionflags	@""
	.align	16
.nv.shared._ZN2at6native13reduce_kernelILi512ELi1ENS0_8ReduceOpIN3c108BFloat16ENS0_9ArgMaxOpsIfEEjlLi4ELi4EEEEEvT1_:
	.zero		1040


//--------------------- .nv.shared._ZN2at6native13reduce_kernelILi256ELi2ENS0_8ReduceOpIN3c108BFloat16ENS0_9ArgMaxOpsIfEEjlLi4ELi4EEEEEvT1_ --------------------------
	.section	.nv.shared._ZN2at6native13reduce_kernelILi256ELi2ENS0_8ReduceOpIN3c108BFloat16ENS0_9ArgMaxOpsIfEEjlLi4ELi4EEEEEvT1_,"aw",@nobits
	.sectionflags	@""
	.align	16
.nv.shared._ZN2at6native13reduce_kernelILi256ELi2ENS0_8ReduceOpIN3c108BFloat16ENS0_9ArgMaxOpsIfEEjlLi4ELi4EEEEEvT1_:
	.zero		1040


//--------------------- .nv.shared._ZN2at6native13reduce_kernelILi128ELi4ENS0_8ReduceOpIN3c108BFloat16ENS0_9ArgMaxOpsIfEEjlLi4ELi4EEEEEvT1_ --------------------------
	.section	.nv.shared._ZN2at6native13reduce_kernelILi128ELi4ENS0_8ReduceOpIN3c108BFloat16ENS0_9ArgMaxOpsIfEEjlLi4ELi4EEEEEvT1_,"aw",@nobits
	.sectionflags	@""
	.align	16
.nv.shared._ZN2at6native13reduce_kernelILi128ELi4ENS0_8ReduceOpIN3c108BFloat16ENS0_9ArgMaxOpsIfEEjlLi4ELi4EEEEEvT1_:
	.zero		1040


//--------------------- .nv.shared._ZN2at6native13reduce_kernelILi512ELi1ENS0_8ReduceOpIN3c104HalfENS0_9ArgMaxOpsIfEEjlLi4ELi4EEEEEvT1_ --------------------------
	.section	.nv.shared._ZN2at6native13reduce_kernelILi512ELi1ENS0_8ReduceOpIN3c104HalfENS0_9ArgMaxOpsIfEEjlLi4ELi4EEEEEvT1_,"aw",@nobits
	.sectionflags	@""
	.align	16
.nv.shared._ZN2at6native13reduce_kernelILi512ELi1ENS0_8ReduceOpIN3c104HalfENS0_9ArgMaxOpsIfEEjlLi4ELi4EEEEEvT1_:
	.zero		1040


//--------------------- .nv.shared._ZN2at6native13reduce_kernelILi256ELi2ENS0_8ReduceOpIN3c104HalfENS0_9ArgMaxOpsIfEEjlLi4ELi4EEEEEvT1_ --------------------------
	.section	.nv.shared._ZN2at6native13reduce_kernelILi256ELi2ENS0_8ReduceOpIN3c104HalfENS0_9ArgMaxOpsIfEEjlLi4ELi4EEEEEvT1_,"aw",@nobits
	.sectionflags	@""
	.align	16
.nv.shared._ZN2at6native13reduce_kernelILi256ELi2ENS0_8ReduceOpIN3c104HalfENS0_9ArgMaxOpsIfEEjlLi4ELi4EEEEEvT1_:
	.zero		1040


//--------------------- .nv.shared._ZN2at6native13reduce_kernelILi128ELi4ENS0_8ReduceOpIN3c104HalfENS0_9ArgMaxOpsIfEEjlLi4ELi4EEEEEvT1_ --------------------------
	.section	.nv.shared._ZN2at6native13reduce_kernelILi128ELi4ENS0_8ReduceOpIN3c104HalfENS0_9ArgMaxOpsIfEEjlLi4ELi4EEEEEvT1_,"aw",@nobits
	.sectionflags	@""
	.align	16
.nv.shared._ZN2at6native13reduce_kernelILi128ELi4ENS0_8ReduceOpIN3c104HalfENS0_9ArgMaxOpsIfEEjlLi4ELi4EEEEEvT1_:
	.zero		1040


//--------------------- .nv.constant0._ZN2at6native13reduce_kernelILi512ELi1ENS0_8ReduceOpIfNS0_9ArgMaxOpsIfEEjlLi4ELi4EEEEEvT1_ --------------------------
	.section	.nv.constant0._ZN2at6native13reduce_kernelILi512ELi1ENS0_8ReduceOpIfNS0_9ArgMaxOpsIfEEjlLi4ELi4EEEEEvT1_,"a",@progbits
	.sectionflags	@""
	.align	4
.nv.constant0._ZN2at6native13reduce_kernelILi512ELi1ENS0_8ReduceOpIfNS0_9ArgMaxOpsIfEEjlLi4ELi4EEEEEvT1_:
	.zero		1960


//--------------------- .nv.constant0._ZN2at6native13reduce_kernelILi256ELi2ENS0_8ReduceOpIfNS0_9ArgMaxOpsIfEEjlLi4ELi4EEEEEvT1_ --------------------------
	.section	.nv.constant0._ZN2at6native13reduce_kernelILi256ELi2ENS0_8ReduceOpIfNS0_9ArgMaxOpsIfEEjlLi4ELi4EEEEEvT1_,"a",@progbits
	.sectionflags	@""
	.align	4
.nv.constant0._ZN2at6native13reduce_kernelILi256ELi2ENS0_8ReduceOpIfNS0_9ArgMaxOpsIfEEjlLi4ELi4EEEEEvT1_:
	.zero		1960


//--------------------- .nv.constant0._ZN2at6native13reduce_kernelILi128ELi4ENS0_8ReduceOpIfNS0_9ArgMaxOpsIfEEjlLi4ELi4EEEEEvT1_ --------------------------
	.section	.nv.constant0._ZN2at6native13reduce_kernelILi128ELi4ENS0_8ReduceOpIfNS0_9ArgMaxOpsIfEEjlLi4ELi4EEEEEvT1_,"a",@progbits
	.sectionflags	@""
	.align	4
.nv.constant0._ZN2at6native13reduce_kernelILi128ELi4ENS0_8ReduceOpIfNS0_9ArgMaxOpsIfEEjlLi4ELi4EEEEEvT1_:
	.zero		1960


//--------------------- .nv.constant0._ZN2at6native13reduce_kernelILi512ELi1ENS0_8ReduceOpIdNS0_9ArgMaxOpsIdEEjlLi4ELi4EEEEEvT1_ --------------------------
	.section	.nv.constant0._ZN2at6native13reduce_kernelILi512ELi1ENS0_8ReduceOpIdNS0_9ArgMaxOpsIdEEjlLi4ELi4EEEEEvT1_,"a",@progbits
	.sectionflags	@""
	.align	4
.nv.constant0._ZN2at6native13reduce_kernelILi512ELi1ENS0_8ReduceOpIdNS0_9ArgMaxOpsIdEEjlLi4ELi4EEEEEvT1_:
	.zero		1960


//--------------------- .nv.constant0._ZN2at6native13reduce_kernelILi256ELi2ENS0_8ReduceOpIdNS0_9ArgMaxOpsIdEEjlLi4ELi4EEEEEvT1_ --------------------------
	.section	.nv.constant0._ZN2at6native13reduce_kernelILi256ELi2ENS0_8ReduceOpIdNS0_9ArgMaxOpsIdEEjlLi4ELi4EEEEEvT1_,"a",@progbits
	.sectionflags	@""
	.align	4
.nv.constant0._ZN2at6native13reduce_kernelILi256ELi2ENS0_8ReduceOpIdNS0_9ArgMaxOpsIdEEjlLi4ELi4EEEEEvT1_:
	.zero		1960


//--------------------- .nv.constant0._ZN2at6native13reduce_kernelILi128ELi4ENS0_8ReduceOpIdNS0_9ArgMaxOpsIdEEjlLi4ELi4EEEEEvT1_ --------------------------
	.section	.nv.constant0._ZN2at6native13reduce_kernelILi128ELi4ENS0_8ReduceOpIdNS0_9ArgMaxOpsIdEEjlLi4ELi4EEEEEvT1_,"a",@progbits
	.sectionflags	@""
	.align	4
.nv.constant0._ZN2at6native13reduce_kernelILi128ELi4ENS0_8ReduceOpIdNS0_9ArgMaxOpsIdEEjlLi4ELi4EEEEEvT1_:
	.zero		1960


//--------------------- .nv.constant0._ZN2at6native13reduce_kernelILi512ELi1ENS0_8ReduceOpIsNS0_9ArgMaxOpsIsEEjlLi4ELi4EEEEEvT1_ --------------------------
	.section	.nv.constant0._ZN2at6native13reduce_kernelILi512ELi1ENS0_8ReduceOpIsNS0_9ArgMaxOpsIsEEjlLi4ELi4EEEEEvT1_,"a",@progbits
	.sectionflags	@""
	.align	4
.nv.constant0._ZN2at6native13reduce_kernelILi512ELi1ENS0_8ReduceOpIsNS0_9ArgMaxOpsIsEEjlLi4ELi4EEEEEvT1_:
	.zero		1960


//--------------------- .nv.constant0._ZN2at6native13reduce_kernelILi256ELi2ENS0_8ReduceOpIsNS0_9ArgMaxOpsIsEEjlLi4ELi4EEEEEvT1_ --------------------------
	.section	.nv.constant0._ZN2at6native13reduce_kernelILi256ELi2ENS0_8ReduceOpIsNS0_9ArgMaxOpsIsEEjlLi4ELi4EEEEEvT1_,"a",@progbits
	.sectionflags	@""
	.align	4
.nv.constant0._ZN2at6native13reduce_kernelILi256ELi2ENS0_8ReduceOpIsNS0_9ArgMaxOpsIsEEjlLi4ELi4EEEEEvT1_:
	.zero		1960


//--------------------- .nv.constant0._ZN2at6native13reduce_kernelILi128ELi4ENS0_8ReduceOpIsNS0_9ArgMaxOpsIsEEjlLi4ELi4EEEEEvT1_ --------------------------
	.section	.nv.constant0._ZN2at6native13reduce_kernelILi128ELi4ENS0_8ReduceOpIsNS0_9ArgMaxOpsIsEEjlLi4ELi4EEEEEvT1_,"a",@progbits
	.sectionflags	@""
	.align	4
.nv.constant0._ZN2at6native13reduce_kernelILi128ELi4ENS0_8ReduceOpIsNS0_9ArgMaxOpsIsEEjlLi4ELi4EEEEEvT1_:
	.zero		1960


//--------------------- .nv.constant0._ZN2at6native13reduce_kernelILi512ELi1ENS0_8ReduceOpIlNS0_9ArgMaxOpsIlEEjlLi4ELi4EEEEEvT1_ --------------------------
	.section	.nv.constant0._ZN2at6native13reduce_kernelILi512ELi1ENS0_8ReduceOpIlNS0_9ArgMaxOpsIlEEjlLi4ELi4EEEEEvT1_,"a",@progbits
	.sectionflags	@""
	.align	4
.nv.constant0._ZN2at6native13reduce_kernelILi512ELi1ENS0_8ReduceOpIlNS0_9ArgMaxOpsIlEEjlLi4ELi4EEEEEvT1_:
	.zero		1960


//--------------------- .nv.constant0._ZN2at6native13reduce_kernelILi256ELi2ENS0_8ReduceOpIlNS0_9ArgMaxOpsIlEEjlLi4ELi4EEEEEvT1_ --------------------------
	.section	.nv.constant0._ZN2at6native13reduce_kernelILi256ELi2ENS0_8ReduceOpIlNS0_9ArgMaxOpsIlEEjlLi4ELi4EEEEEvT1_,"a",@progbits
	.sectionflags	@""
	.align	4
.nv.constant0._ZN2at6native13reduce_kernelILi256ELi2ENS0_8ReduceOpIlNS0_9ArgMaxOpsIlEEjlLi4ELi4EEEEEvT1_:
	.zero		1960


//--------------------- .nv.constant0._ZN2at6native13reduce_kernelILi128ELi4ENS0_8ReduceOpIlNS0_9ArgMaxOpsIlEEjlLi4ELi4EEEEEvT1_ --------------------------
	.section	.nv.constant0._ZN2at6native13reduce_kernelILi128ELi4ENS0_8ReduceOpIlNS0_9ArgMaxOpsIlEEjlLi4ELi4EEEEEvT1_,"a",@progbits
	.sectionflags	@""
	.align	4
.nv.constant0._ZN2at6native13reduce_kernelILi128ELi4ENS0_8ReduceOpIlNS0_9ArgMaxOpsIlEEjlLi4ELi4EEEEEvT1_:
	.zero		1960


//--------------------- .nv.constant0._ZN2at6native13reduce_kernelILi512ELi1ENS0_8ReduceOpIiNS0_9ArgMaxOpsIiEEjlLi4ELi4EEEEEvT1_ --------------------------
	.section	.nv.constant0._ZN2at6native13reduce_kernelILi512ELi1ENS0_8ReduceOpIiNS0_9ArgMaxOpsIiEEjlLi4ELi4EEEEEvT1_,"a",@progbits
	.sectionflags	@""
	.align	4
.nv.constant0._ZN2at6native13reduce_kernelILi512ELi1ENS0_8ReduceOpIiNS0_9ArgMaxOpsIiEEjlLi4ELi4EEEEEvT1_:
	.zero		1960


//--------------------- .nv.constant0._ZN2at6native13reduce_kernelILi256ELi2ENS0_8ReduceOpIiNS0_9ArgMaxOpsIiEEjlLi4ELi4EEEEEvT1_ --------------------------
	.section	.nv.constant0._ZN2at6native13reduce_kernelILi256ELi2ENS0_8ReduceOpIiNS0_9ArgMaxOpsIiEEjlLi4ELi4EEEEEvT1_,"a",@progbits
	.sectionflags	@""
	.align	4
.nv.constant0._ZN2at6native13reduce_kernelILi256ELi2ENS0_8ReduceOpIiNS0_9ArgMaxOpsIiEEjlLi4ELi4EEEEEvT1_:
	.zero		1960


//--------------------- .nv.constant0._ZN2at6native13reduce_kernelILi128ELi4ENS0_8ReduceOpIiNS0_9ArgMaxOpsIiEEjlLi4ELi4EEEEEvT1_ --------------------------
	.section	.nv.constant0._ZN2at6native13reduce_kernelILi128ELi4ENS0_8ReduceOpIiNS0_9ArgMaxOpsIiEEjlLi4ELi4EEEEEvT1_,"a",@progbits
	.sectionflags	@""
	.align	4
.nv.constant0._ZN2at6native13reduce_kernelILi128ELi4ENS0_8ReduceOpIiNS0_9ArgMaxOpsIiEEjlLi4ELi4EEEEEvT1_:
	.zero		1960


//--------------------- .nv.constant0._ZN2at6native13reduce_kernelILi512ELi1ENS0_8ReduceOpIaNS0_9ArgMaxOpsIaEEjlLi4ELi4EEEEEvT1_ --------------------------
	.section	.nv.constant0._ZN2at6native13reduce_kernelILi512ELi1ENS0_8ReduceOpIaNS0_9ArgMaxOpsIaEEjlLi4ELi4EEEEEvT1_,"a",@progbits
	.sectionflags	@""
	.align	4
.nv.constant0._ZN2at6native13reduce_kernelILi512ELi1ENS0_8ReduceOpIaNS0_9ArgMaxOpsIaEEjlLi4ELi4EEEEEvT1_:
	.zero		1960


//--------------------- .nv.constant0._ZN2at6native13reduce_kernelILi256ELi2ENS0_8ReduceOpIaNS0_9ArgMaxOpsIaEEjlLi4ELi4EEEEEvT1_ --------------------------
	.section	.nv.constant0._ZN2at6native13reduce_kernelILi256ELi2ENS0_8ReduceOpIaNS0_9ArgMaxOpsIaEEjlLi4ELi4EEEEEvT1_,"a",@progbits
	.sectionflags	@""
	.align	4
.nv.constant0._ZN2at6native13reduce_kernelILi256ELi2ENS0_8ReduceOpIaNS0_9ArgMaxOpsIaEEjlLi4ELi4EEEEEvT1_:
	.zero		1960


//--------------------- .nv.constant0._ZN2at6native13reduce_kernelILi128ELi4ENS0_8ReduceOpIaNS0_9ArgMaxOpsIaEEjlLi4ELi4EEEEEvT1_ --------------------------
	.section	.nv.constant0._ZN2at6native13reduce_kernelILi128ELi4ENS0_8ReduceOpIaNS0_9ArgMaxOpsIaEEjlLi4ELi4EEEEEvT1_,"a",@progbits
	.sectionflags	@""
	.align	4
.nv.constant0._ZN2at6native13reduce_kernelILi128ELi4ENS0_8ReduceOpIaNS0_9ArgMaxOpsIaEEjlLi4ELi4EEEEEvT1_:
	.zero		1960


//--------------------- .nv.constant0._ZN2at6native13reduce_kernelILi512ELi1ENS0_8ReduceOpIhNS0_9ArgMaxOpsIhEEjlLi4ELi4EEEEEvT1_ --------------------------
	.section	.nv.constant0._ZN2at6native13reduce_kernelILi512ELi1ENS0_8ReduceOpIhNS0_9ArgMaxOpsIhEEjlLi4ELi4EEEEEvT1_,"a",@progbits
	.sectionflags	@""
	.align	4
.nv.constant0._ZN2at6native13reduce_kernelILi512ELi1ENS0_8ReduceOpIhNS0_9ArgMaxOpsIhEEjlLi4ELi4EEEEEvT1_:
	.zero		1960


//--------------------- .nv.constant0._ZN2at6native13reduce_kernelILi256ELi2ENS0_8ReduceOpIhNS0_9ArgMaxOpsIhEEjlLi4ELi4EEEEEvT1_ --------------------------
	.section	.nv.constant0._ZN2at6native13reduce_kernelILi256ELi2ENS0_8ReduceOpIhNS0_9ArgMaxOpsIhEEjlLi4ELi4EEEEEvT1_,"a",@progbits
	.sectionflags	@""
	.align	4
.nv.constant0._ZN2at6native13reduce_kernelILi256ELi2ENS0_8ReduceOpIhNS0_9ArgMaxOpsIhEEjlLi4ELi4EEEEEvT1_:
	.zero		1960


//--------------------- .nv.constant0._ZN2at6native13reduce_kernelILi128ELi4ENS0_8ReduceOpIhNS0_9ArgMaxOpsIhEEjlLi4ELi4EEEEEvT1_ --------------------------
	.section	.nv.constant0._ZN2at6native13reduce_kernelILi128ELi4ENS0_8ReduceOpIhNS0_9ArgMaxOpsIhEEjlLi4ELi4EEEEEvT1_,"a",@progbits
	.sectionflags	@""
	.align	4
.nv.constant0._ZN2at6native13reduce_kernelILi128ELi4ENS0_8ReduceOpIhNS0_9ArgMaxOpsIhEEjlLi4ELi4EEEEEvT1_:
	.zero		1960


//--------------------- .nv.constant0._ZN2at6native13reduce_kernelILi512ELi1ENS0_8ReduceOpIN3c108BFloat16ENS0_9ArgMaxOpsIfEEjlLi4ELi4EEEEEvT1_ --------------------------
	.section	.nv.constant0._ZN2at6native13reduce_kernelILi512ELi1ENS0_8ReduceOpIN3c108BFloat16ENS0_9ArgMaxOpsIfEEjlLi4ELi4EEEEEvT1_,"a",@progbits
	.sectionflags	@""
	.align	4
.nv.constant0._ZN2at6native13reduce_kernelILi512ELi1ENS0_8ReduceOpIN3c108BFloat16ENS0_9ArgMaxOpsIfEEjlLi4ELi4EEEEEvT1_:
	.zero		1960


//--------------------- .nv.constant0._ZN2at6native13reduce_kernelILi256ELi2ENS0_8ReduceOpIN3c108BFloat16ENS0_9ArgMaxOpsIfEEjlLi4ELi4EEEEEvT1_ --------------------------
	.section	.nv.constant0._ZN2at6native13reduce_kernelILi256ELi2ENS0_8ReduceOpIN3c108BFloat16ENS0_9ArgMaxOpsIfEEjlLi4ELi4EEEEEvT1_,"a",@progbits
	.sectionflags	@""
	.align	4
.nv.constant0._ZN2at6native13reduce_kernelILi256ELi2ENS0_8ReduceOpIN3c108BFloat16ENS0_9ArgMaxOpsIfEEjlLi4ELi4EEEEEvT1_:
	.zero		1960


//--------------------- .nv.constant0._ZN2at6native13reduce_kernelILi128ELi4ENS0_8ReduceOpIN3c108BFloat16ENS0_9ArgMaxOpsIfEEjlLi4ELi4EEEEEvT1_ --------------------------
	.section	.nv.constant0._ZN2at6native13reduce_kernelILi128ELi4ENS0_8ReduceOpIN3c108BFloat16ENS0_9ArgMaxOpsIfEEjlLi4ELi4EEEEEvT1_,"a",@progbits
	.sectionflags	@""
	.align	4
.nv.constant0._ZN2at6native13reduce_kernelILi128ELi4ENS0_8ReduceOpIN3c108BFloat16ENS0_9ArgMaxOpsIfEEjlLi4ELi4EEEEEvT1_:
	.zero		1960


//--------------------- .nv.constant0._ZN2at6native13reduce_kernelILi512ELi1ENS0_8ReduceOpIN3c104HalfENS0_9ArgMaxOpsIfEEjlLi4ELi4EEEEEvT1_ --------------------------
	.section	.nv.constant0._ZN2at6native13reduce_kernelILi512ELi1ENS0_8ReduceOpIN3c104HalfENS0_9ArgMaxOpsIfEEjlLi4ELi4EEEEEvT1_,"a",@progbits
	.sectionflags	@""
	.align	4
.nv.constant0._ZN2at6native13reduce_kernelILi512ELi1ENS0_8ReduceOpIN3c104HalfENS0_9ArgMaxOpsIfEEjlLi4ELi4EEEEEvT1_:
	.zero		1960


//--------------------- .nv.constant0._ZN2at6native13reduce_kernelILi256ELi2ENS0_8ReduceOpIN3c104HalfENS0_9ArgMaxOpsIfEEjlLi4ELi4EEEEEvT1_ --------------------------
	.section	.nv.constant0._ZN2at6native13reduce_kernelILi256ELi2ENS0_8ReduceOpIN3c104HalfENS0_9ArgMaxOpsIfEEjlLi4ELi4EEEEEvT1_,"a",@progbits
	.sectionflags	@""
	.align	4
.nv.constant0._ZN2at6native13reduce_kernelILi256ELi2ENS0_8ReduceOpIN3c104HalfENS0_9ArgMaxOpsIfEEjlLi4ELi4EEEEEvT1_:
	.zero		1960


//--------------------- .nv.constant0._ZN2at6native13reduce_kernelILi128ELi4ENS0_8ReduceOpIN3c104HalfENS0_9ArgMaxOpsIfEEjlLi4ELi4EEEEEvT1_ --------------------------
	.section	.nv.constant0._ZN2at6native13reduce_kernelILi128ELi4ENS0_8ReduceOpIN3c104HalfENS0_9ArgMaxOpsIfEEjlLi4ELi4EEEEEvT1_,"a",@progbits
	.sectionflags	@""
	.align	4
.nv.constant0._ZN2at6native13reduce_kernelILi128ELi4ENS0_8ReduceOpIN3c104HalfENS0_9ArgMaxOpsIfEEjlLi4ELi4EEEEEvT1_:
	.zero		1960


//--------------------- SYMBOLS --------------------------

	.type		.nv.reservedSmem.offset0,@object
	.size		.nv.reservedSmem.offset0,0x4
	.type		.nv.reservedSmem.cap,@object
	.size		.nv.reservedSmem.cap,0x4
	.type		__assertfail,@function
